	.target	sm_90a

	.elftype	@"ET_EXEC"


//--------------------- .note.nv.tkinfo           --------------------------
	.section	.note.nv.tkinfo,"",@"SHT_NOTE"
	.sectionflags	@"SHF_NOTE_NV_TKINFO"
	.tkinfo
        /*0018*/ 	.word	0x00000002
        /*0030*/ 	.string	""
        /*0030*/ 	.string	"ptxas"
        /*0030*/ 	.string	"Cuda compilation tools, release 13.0, V13.0.88"
        /*0030*/ 	.string	"Build cuda_13.0.r13.0/compiler.36424714_0"
        /*0030*/ 	.string	"-arch sm_90a -m 64 "



//--------------------- .note.nv.cuinfo           --------------------------
	.section	.note.nv.cuinfo,"",@"SHT_NOTE"
	.sectionflags	@"SHF_NOTE_NV_CUINFO"
        /*0018*/ 	.short	0x0002
        /*001a*/ 	.short	0x005a
        /*001c*/ 	.short	0x0082
	.zero		2


//--------------------- .nv.info                  --------------------------
	.section	.nv.info,"",@"SHT_CUDA_INFO"
	.align	4


	//----- nvinfo : EIATTR_REGCOUNT
	.align		4
        /*0000*/ 	.byte	0x04, 0x2f
        /*0002*/ 	.short	(.L_50 - .L_49)
	.align		4
.L_49:
        /*0004*/ 	.word	index@(_ZN3cub17CUB_300001_SM_9006detail11EmptyKernelIvEEvv)
        /*0008*/ 	.word	0x00000004


	//----- nvinfo : EIATTR_FRAME_SIZE
	.align		4
.L_50:
        /*000c*/ 	.byte	0x04, 0x11
        /*000e*/ 	.short	(.L_52 - .L_51)
	.align		4
.L_51:
        /*0010*/ 	.word	index@(_ZN3cub17CUB_300001_SM_9006detail11EmptyKernelIvEEvv)
        /*0014*/ 	.word	0x00000000


	//----- nvinfo : EIATTR_REGCOUNT
	.align		4
.L_52:
        /*0018*/ 	.byte	0x04, 0x2f
        /*001a*/ 	.short	(.L_54 - .L_53)
	.align		4
.L_53:
        /*001c*/ 	.word	index@(_ZN3cub17CUB_300001_SM_9006detail10radix_sort30DeviceSegmentedRadixSortKernelINS1_5radix10policy_hubIfiiE10Policy1000ELb0ELNS0_9SortOrderE1EfiPiS9_iNS1_21identity_decomposer_tEEEvPKT2_PSB_PKT3_PSF_T4_T5_iiiT7_)
        /*0020*/ 	.word	0x000000ff


	//----- nvinfo : EIATTR_FRAME_SIZE
	.align		4
.L_54:
        /*0024*/ 	.byte	0x04, 0x11
        /*0026*/ 	.short	(.L_56 - .L_55)
	.align		4
.L_55:
        /*0028*/ 	.word	index@(_ZN3cub17CUB_300001_SM_9006detail10radix_sort30DeviceSegmentedRadixSortKernelINS1_5radix10policy_hubIfiiE10Policy1000ELb0ELNS0_9SortOrderE1EfiPiS9_iNS1_21identity_decomposer_tEEEvPKT2_PSB_PKT3_PSF_T4_T5_iiiT7_)
        /*002c*/ 	.word	0x00000000


	//----- nvinfo : EIATTR_REGCOUNT
	.align		4
.L_56:
        /*0030*/ 	.byte	0x04, 0x2f
        /*0032*/ 	.short	(.L_58 - .L_57)
	.align		4
.L_57:
        /*0034*/ 	.word	index@(_ZN3cub17CUB_300001_SM_9006detail10radix_sort30DeviceSegmentedRadixSortKernelINS1_5radix10policy_hubIfiiE10Policy1000ELb1ELNS0_9SortOrderE1EfiPiS9_iNS1_21identity_decomposer_tEEEvPKT2_PSB_PKT3_PSF_T4_T5_iiiT7_)
        /*0038*/ 	.word	0x00000050


	//----- nvinfo : EIATTR_FRAME_SIZE
	.align		4
.L_58:
        /*003c*/ 	.byte	0x04, 0x11
        /*003e*/ 	.short	(.L_60 - .L_59)
	.align		4
.L_59:
        /*0040*/ 	.word	index@(_ZN3cub17CUB_300001_SM_9006detail10radix_sort30DeviceSegmentedRadixSortKernelINS1_5radix10policy_hubIfiiE10Policy1000ELb1ELNS0_9SortOrderE1EfiPiS9_iNS1_21identity_decomposer_tEEEvPKT2_PSB_PKT3_PSF_T4_T5_iiiT7_)
        /*0044*/ 	.word	0x00000018


	//----- nvinfo : EIATTR_REGCOUNT
	.align		4
.L_60:
        /*0048*/ 	.byte	0x04, 0x2f
        /*004a*/ 	.short	(.L_62 - .L_61)
	.align		4
.L_61:
        /*004c*/ 	.word	index@(_ZN3cub17CUB_300001_SM_9006detail10radix_sort31DeviceRadixSortSingleTileKernelINS1_5radix10policy_hubIfijE10Policy1000ELNS0_9SortOrderE1EfijNS1_21identity_decomposer_tEEEvPKT1_PSA_PKT2_PSE_T3_iiT4_)
        /*0050*/ 	.word	0x00000080


	//----- nvinfo : EIATTR_FRAME_SIZE
	.align		4
.L_62:
        /*0054*/ 	.byte	0x04, 0x11
        /*0056*/ 	.short	(.L_64 - .L_63)
	.align		4
.L_63:
        /*0058*/ 	.word	index@(_ZN3cub17CUB_300001_SM_9006detail10radix_sort31DeviceRadixSortSingleTileKernelINS1_5radix10policy_hubIfijE10Policy1000ELNS0_9SortOrderE1EfijNS1_21identity_decomposer_tEEEvPKT1_PSA_PKT2_PSE_T3_iiT4_)
        /*005c*/ 	.word	0x00000000


	//----- nvinfo : EIATTR_REGCOUNT
	.align		4
.L_64:
        /*0060*/ 	.byte	0x04, 0x2f
        /*0062*/ 	.short	(.L_66 - .L_65)
	.align		4
.L_65:
        /*0064*/ 	.word	index@(_ZN3cub17CUB_300001_SM_9006detail10radix_sort30DeviceRadixSortHistogramKernelINS1_5radix10policy_hubIfijE10Policy1000ELNS0_9SortOrderE1EfjNS1_21identity_decomposer_tEEEvPT2_PKT1_SA_iiT3_)
        /*0068*/ 	.word	0x00000020


	//----- nvinfo : EIATTR_FRAME_SIZE
	.align		4
.L_66:
        /*006c*/ 	.byte	0x04, 0x11
        /*006e*/ 	.short	(.L_68 - .L_67)
	.align		4
.L_67:
        /*0070*/ 	.word	index@(_ZN3cub17CUB_300001_SM_9006detail10radix_sort30DeviceRadixSortHistogramKernelINS1_5radix10policy_hubIfijE10Policy1000ELNS0_9SortOrderE1EfjNS1_21identity_decomposer_tEEEvPT2_PKT1_SA_iiT3_)
        /*0074*/ 	.word	0x00000000


	//----- nvinfo : EIATTR_REGCOUNT
	.align		4
.L_68:
        /*0078*/ 	.byte	0x04, 0x2f
        /*007a*/ 	.short	(.L_70 - .L_69)
	.align		4
.L_69:
        /*007c*/ 	.word	index@(_ZN3cub17CUB_300001_SM_9006detail10radix_sort33DeviceRadixSortExclusiveSumKernelINS1_5radix10policy_hubIfijE10Policy1000EjEEvPT0_)
        /*0080*/ 	.word	0x00000018


	//----- nvinfo : EIATTR_FRAME_SIZE
	.align		4
.L_70:
        /*0084*/ 	.byte	0x04, 0x11
        /*0086*/ 	.short	(.L_72 - .L_71)
	.align		4
.L_71:
        /*0088*/ 	.word	index@(_ZN3cub17CUB_300001_SM_9006detail10radix_sort33DeviceRadixSortExclusiveSumKernelINS1_5radix10policy_hubIfijE10Policy1000EjEEvPT0_)
        /*008c*/ 	.word	0x00000000


	//----- nvinfo : EIATTR_REGCOUNT
	.align		4
.L_72:
        /*0090*/ 	.byte	0x04, 0x2f
        /*0092*/ 	.short	(.L_74 - .L_73)
	.align		4
.L_73:
        /*0094*/ 	.word	index@(_ZN3cub17CUB_300001_SM_9006detail10radix_sort29DeviceRadixSortOnesweepKernelINS1_5radix10policy_hubIfijE10Policy1000ELNS0_9SortOrderE1EfijiiNS1_21identity_decomposer_tEEEvPT5_SB_PT3_PKSC_PT1_PKSG_PT2_PKSK_T4_iiT6_)
        /*0098*/ 	.word	0x00000050


	//----- nvinfo : EIATTR_FRAME_SIZE
	.align		4
.L_74:
        /*009c*/ 	.byte	0x04, 0x11
        /*009e*/ 	.short	(.L_76 - .L_75)
	.align		4
.L_75:
        /*00a0*/ 	.word	index@(_ZN3cub17CUB_300001_SM_9006detail10radix_sort29DeviceRadixSortOnesweepKernelINS1_5radix10policy_hubIfijE10Policy1000ELNS0_9SortOrderE1EfijiiNS1_21identity_decomposer_tEEEvPT5_SB_PT3_PKSC_PT1_PKSG_PT2_PKSK_T4_iiT6_)
        /*00a4*/ 	.word	0x00000000


	//----- nvinfo : EIATTR_REGCOUNT
	.align		4
.L_76:
        /*00a8*/ 	.byte	0x04, 0x2f
        /*00aa*/ 	.short	(.L_78 - .L_77)
	.align		4
.L_77:
        /*00ac*/ 	.word	index@(_ZN3cub17CUB_300001_SM_9006detail10radix_sort30DeviceSegmentedRadixSortKernelINS1_5radix10policy_hubI6__halfiiE10Policy1000ELb0ELNS0_9SortOrderE1ES6_iPiSA_iNS1_21identity_decomposer_tEEEvPKT2_PSC_PKT3_PSG_T4_T5_iiiT7_)
        /*00b0*/ 	.word	0x000000ff


	//----- nvinfo : EIATTR_FRAME_SIZE
	.align		4
.L_78:
        /*00b4*/ 	.byte	0x04, 0x11
        /*00b6*/ 	.short	(.L_80 - .L_79)
	.align		4
.L_79:
        /*00b8*/ 	.word	index@(_ZN3cub17CUB_300001_SM_9006detail10radix_sort30DeviceSegmentedRadixSortKernelINS1_5radix10policy_hubI6__halfiiE10Policy1000ELb0ELNS0_9SortOrderE1ES6_iPiSA_iNS1_21identity_decomposer_tEEEvPKT2_PSC_PKT3_PSG_T4_T5_iiiT7_)
        /*00bc*/ 	.word	0x00000000


	//----- nvinfo : EIATTR_REGCOUNT
	.align		4
.L_80:
        /*00c0*/ 	.byte	0x04, 0x2f
        /*00c2*/ 	.short	(.L_82 - .L_81)
	.align		4
.L_81:
        /*00c4*/ 	.word	index@(_ZN3cub17CUB_300001_SM_9006detail10radix_sort30DeviceSegmentedRadixSortKernelINS1_5radix10policy_hubI6__halfiiE10Policy1000ELb1ELNS0_9SortOrderE1ES6_iPiSA_iNS1_21identity_decomposer_tEEEvPKT2_PSC_PKT3_PSG_T4_T5_iiiT7_)
        /*00c8*/ 	.word	0x00000050


	//----- nvinfo : EIATTR_FRAME_SIZE
	.align		4
.L_82:
        /*00cc*/ 	.byte	0x04, 0x11
        /*00ce*/ 	.short	(.L_84 - .L_83)
	.align		4
.L_83:
        /*00d0*/ 	.word	index@(_ZN3cub17CUB_300001_SM_9006detail10radix_sort30DeviceSegmentedRadixSortKernelINS1_5radix10policy_hubI6__halfiiE10Policy1000ELb1ELNS0_9SortOrderE1ES6_iPiSA_iNS1_21identity_decomposer_tEEEvPKT2_PSC_PKT3_PSG_T4_T5_iiiT7_)
        /*00d4*/ 	.word	0x00000000


	//----- nvinfo : EIATTR_REGCOUNT
	.align		4
.L_84:
        /*00d8*/ 	.byte	0x04, 0x2f
        /*00da*/ 	.short	(.L_86 - .L_85)
	.align		4
.L_85:
        /*00dc*/ 	.word	index@(_ZN3cub17CUB_300001_SM_9006detail10radix_sort31DeviceRadixSortSingleTileKernelINS1_5radix10policy_hubI6__halfijE10Policy1000ELNS0_9SortOrderE1ES6_ijNS1_21identity_decomposer_tEEEvPKT1_PSB_PKT2_PSF_T3_iiT4_)
        /*00e0*/ 	.word	0x00000080


	//----- nvinfo : EIATTR_FRAME_SIZE
	.align		4
.L_86:
        /*00e4*/ 	.byte	0x04, 0x11
        /*00e6*/ 	.short	(.L_88 - .L_87)
	.align		4
.L_87:
        /*00e8*/ 	.word	index@(_ZN3cub17CUB_300001_SM_9006detail10radix_sort31DeviceRadixSortSingleTileKernelINS1_5radix10policy_hubI6__halfijE10Policy1000ELNS0_9SortOrderE1ES6_ijNS1_21identity_decomposer_tEEEvPKT1_PSB_PKT2_PSF_T3_iiT4_)
        /*00ec*/ 	.word	0x00000000


	//----- nvinfo : EIATTR_REGCOUNT
	.align		4
.L_88:
        /*00f0*/ 	.byte	0x04, 0x2f
        /*00f2*/ 	.short	(.L_90 - .L_89)
	.align		4
.L_89:
        /*00f4*/ 	.word	index@(_ZN3cub17CUB_300001_SM_9006detail10radix_sort30DeviceRadixSortHistogramKernelINS1_5radix10policy_hubI6__halfijE10Policy1000ELNS0_9SortOrderE1ES6_jNS1_21identity_decomposer_tEEEvPT2_PKT1_SB_iiT3_)
        /*00f8*/ 	.word	0x00000028


	//----- nvinfo : EIATTR_FRAME_SIZE
	.align		4
.L_90:
        /*00fc*/ 	.byte	0x04, 0x11
        /*00fe*/ 	.short	(.L_92 - .L_91)
	.align		4
.L_91:
        /*0100*/ 	.word	index@(_ZN3cub17CUB_300001_SM_9006detail10radix_sort30DeviceRadixSortHistogramKernelINS1_5radix10policy_hubI6__halfijE10Policy1000ELNS0_9SortOrderE1ES6_jNS1_21identity_decomposer_tEEEvPT2_PKT1_SB_iiT3_)
        /*0104*/ 	.word	0x00000000


	//----- nvinfo : EIATTR_REGCOUNT
	.align		4
.L_92:
        /*0108*/ 	.byte	0x04, 0x2f
        /*010a*/ 	.short	(.L_94 - .L_93)
	.align		4
.L_93:
        /*010c*/ 	.word	index@(_ZN3cub17CUB_300001_SM_9006detail10radix_sort33DeviceRadixSortExclusiveSumKernelINS1_5radix10policy_hubI6__halfijE10Policy1000EjEEvPT0_)
        /*0110*/ 	.word	0x00000018


	//----- nvinfo : EIATTR_FRAME_SIZE
	.align		4
.L_94:
        /*0114*/ 	.byte	0x04, 0x11
        /*0116*/ 	.short	(.L_96 - .L_95)
	.align		4
.L_95:
        /*0118*/ 	.word	index@(_ZN3cub17CUB_300001_SM_9006detail10radix_sort33DeviceRadixSortExclusiveSumKernelINS1_5radix10policy_hubI6__halfijE10Policy1000EjEEvPT0_)
        /*011c*/ 	.word	0x00000000


	//----- nvinfo : EIATTR_REGCOUNT
	.align		4
.L_96:
        /*0120*/ 	.byte	0x04, 0x2f
        /*0122*/ 	.short	(.L_98 - .L_97)
	.align		4
.L_97:
        /*0124*/ 	.word	index@(_ZN3cub17CUB_300001_SM_9006detail10radix_sort29DeviceRadixSortOnesweepKernelINS1_5radix10policy_hubI6__halfijE10Policy1000ELNS0_9SortOrderE1ES6_ijiiNS1_21identity_decomposer_tEEEvPT5_SC_PT3_PKSD_PT1_PKSH_PT2_PKSL_T4_iiT6_)
        /*0128*/ 	.word	0x00000040


	//----- nvinfo : EIATTR_FRAME_SIZE
	.align		4
.L_98:
        /*012c*/ 	.byte	0x04, 0x11
        /*012e*/ 	.short	(.L_100 - .L_99)
	.align		4
.L_99:
        /*0130*/ 	.word	index@(_ZN3cub17CUB_300001_SM_9006detail10radix_sort29DeviceRadixSortOnesweepKernelINS1_5radix10policy_hubI6__halfijE10Policy1000ELNS0_9SortOrderE1ES6_ijiiNS1_21identity_decomposer_tEEEvPT5_SC_PT3_PKSD_PT1_PKSH_PT2_PKSL_T4_iiT6_)
        /*0134*/ 	.word	0x00000000


	//----- nvinfo : EIATTR_REGCOUNT
	.align		4
.L_100:
        /*0138*/ 	.byte	0x04, 0x2f
        /*013a*/ 	.short	(.L_102 - .L_101)
	.align		4
.L_101:
        /*013c*/ 	.word	index@(_ZN17fastertransformer14topPInitializeEPiS0_S0_ii)
        /*0140*/ 	.word	0x00000012


	//----- nvinfo : EIATTR_FRAME_SIZE
	.align		4
.L_102:
        /*0144*/ 	.byte	0x04, 0x11
        /*0146*/ 	.short	(.L_104 - .L_103)
	.align		4
.L_103:
        /*0148*/ 	.word	index@(_ZN17fastertransformer14topPInitializeEPiS0_S0_ii)
        /*014c*/ 	.word	0x00000000


	//----- nvinfo : EIATTR_REGCOUNT
	.align		4
.L_104:
        /*0150*/ 	.byte	0x04, 0x2f
        /*0152*/ 	.short	(.L_106 - .L_105)
	.align		4
.L_105:
        /*0154*/ 	.word	index@(_ZN17fastertransformer16computeToppDecayEPfPKfPKiS2_S2_S4_i)
        /*0158*/ 	.word	0x0000000c


	//----- nvinfo : EIATTR_FRAME_SIZE
	.align		4
.L_106:
        /*015c*/ 	.byte	0x04, 0x11
        /*015e*/ 	.short	(.L_108 - .L_107)
	.align		4
.L_107:
        /*0160*/ 	.word	index@(_ZN17fastertransformer16computeToppDecayEPfPKfPKiS2_S2_S4_i)
        /*0164*/ 	.word	0x00000000


	//----- nvinfo : EIATTR_REGCOUNT
	.align		4
.L_108:
        /*0168*/ 	.byte	0x04, 0x2f
        /*016a*/ 	.short	(.L_110 - .L_109)
	.align		4
.L_109:
        /*016c*/ 	.word	index@(_ZN17fastertransformer21topp_beam_topk_kernelIfLi1ELi256EEEvPKT_PiPS1_iS4_S4_fPKfPKb)
        /*0170*/ 	.word	0x00000015


	//----- nvinfo : EIATTR_FRAME_SIZE
	.align		4
.L_110:
        /*0174*/ 	.byte	0x04, 0x11
        /*0176*/ 	.short	(.L_112 - .L_111)
	.align		4
.L_111:
        /*0178*/ 	.word	index@(_ZN17fastertransformer21topp_beam_topk_kernelIfLi1ELi256EEEvPKT_PiPS1_iS4_S4_fPKfPKb)
        /*017c*/ 	.word	0x00000000


	//----- nvinfo : EIATTR_REGCOUNT
	.align		4
.L_112:
        /*0180*/ 	.byte	0x04, 0x2f
        /*0182*/ 	.short	(.L_114 - .L_113)
	.align		4
.L_113:
        /*0184*/ 	.word	index@(_ZN17fastertransformer13topp_samplingIfLi256EEEvPT_PiS3_S3_PbPfS5_PKiS7_iP17curandStateXORWOWfPKfS7_iPKb)
        /*0188*/ 	.word	0x00000020


	//----- nvinfo : EIATTR_FRAME_SIZE
	.align		4
.L_114:
        /*018c*/ 	.byte	0x04, 0x11
        /*018e*/ 	.short	(.L_116 - .L_115)
	.align		4
.L_115:
        /*0190*/ 	.word	index@(_ZN17fastertransformer13topp_samplingIfLi256EEEvPT_PiS3_S3_PbPfS5_PKiS7_iP17curandStateXORWOWfPKfS7_iPKb)
        /*0194*/ 	.word	0x00000000


	//----- nvinfo : EIATTR_REGCOUNT
	.align		4
.L_116:
        /*0198*/ 	.byte	0x04, 0x2f
        /*019a*/ 	.short	(.L_118 - .L_117)
	.align		4
.L_117:
        /*019c*/ 	.word	index@(_ZN17fastertransformer21topp_beam_topk_kernelI6__halfLi1ELi256EEEvPKT_PiPS2_iS5_S5_fPKfPKb)
        /*01a0*/ 	.word	0x00000016


	//----- nvinfo : EIATTR_FRAME_SIZE
	.align		4
.L_118:
        /*01a4*/ 	.byte	0x04, 0x11
        /*01a6*/ 	.short	(.L_120 - .L_119)
	.align		4
.L_119:
        /*01a8*/ 	.word	index@(_ZN17fastertransformer21topp_beam_topk_kernelI6__halfLi1ELi256EEEvPKT_PiPS2_iS5_S5_fPKfPKb)
        /*01ac*/ 	.word	0x00000000


	//----- nvinfo : EIATTR_REGCOUNT
	.align		4
.L_120:
        /*01b0*/ 	.byte	0x04, 0x2f
        /*01b2*/ 	.short	(.L_122 - .L_121)
	.align		4
.L_121:
        /*01b4*/ 	.word	index@(_ZN17fastertransformer13topp_samplingI6__halfLi256EEEvPT_PiS4_S4_PbPfS6_PKiS8_iP17curandStateXORWOWfPKfS8_iPKb)
        /*01b8*/ 	.word	0x00000020


	//----- nvinfo : EIATTR_FRAME_SIZE
	.align		4
.L_122:
        /*01bc*/ 	.byte	0x04, 0x11
        /*01be*/ 	.short	(.L_124 - .L_123)
	.align		4
.L_123:
        /*01c0*/ 	.word	index@(_ZN17fastertransformer13topp_samplingI6__halfLi256EEEvPT_PiS4_S4_PbPfS6_PKiS8_iP17curandStateXORWOWfPKfS8_iPKb)
        /*01c4*/ 	.word	0x00000000


	//----- nvinfo : EIATTR_REGCOUNT
	.align		4
.L_124:
        /*01c8*/ 	.byte	0x04, 0x2f
        /*01ca*/ 	.short	(.L_126 - .L_125)
	.align		4
.L_125:
        /*01cc*/ 	.word	index@(_ZN17fastertransformer14addBiasSoftMaxIfEEvPT_PKS1_PKiPKbii)
        /*01d0*/ 	.word	0x00000016


	//----- nvinfo : EIATTR_FRAME_SIZE
	.align		4
.L_126:
        /*01d4*/ 	.byte	0x04, 0x11
        /*01d6*/ 	.short	(.L_128 - .L_127)
	.align		4
.L_127:
        /*01d8*/ 	.word	index@(_ZN17fastertransformer14addBiasSoftMaxIfEEvPT_PKS1_PKiPKbii)
        /*01dc*/ 	.word	0x00000000


	//----- nvinfo : EIATTR_REGCOUNT
	.align		4
.L_128:
        /*01e0*/ 	.byte	0x04, 0x2f
        /*01e2*/ 	.short	(.L_130 - .L_129)
	.align		4
.L_129:
        /*01e4*/ 	.word	index@(_ZN17fastertransformer14addBiasSoftMaxI6__halfEEvPT_PKS2_PKiPKbii)
        /*01e8*/ 	.word	0x00000012


	//----- nvinfo : EIATTR_FRAME_SIZE
	.align		4
.L_130:
        /*01ec*/ 	.byte	0x04, 0x11
        /*01ee*/ 	.short	(.L_132 - .L_131)
	.align		4
.L_131:
        /*01f0*/ 	.word	index@(_ZN17fastertransformer14addBiasSoftMaxI6__halfEEvPT_PKS2_PKiPKbii)
        /*01f4*/ 	.word	0x00000000


	//----- nvinfo : EIATTR_REGCOUNT
	.align		4
.L_132:
        /*01f8*/ 	.byte	0x04, 0x2f
        /*01fa*/ 	.short	(.L_134 - .L_133)
	.align		4
.L_133:
        /*01fc*/ 	.word	index@(_ZN17fastertransformer19segmented_topp_impl27segmented_top_p_single_passINS0_28Segmented_topk_kernel_paramsIfiLi256ELi2EEELi32EEEvNS0_20TopKPerSegmentParamsE)
        /*0200*/ 	.word	0x0000005d


	//----- nvinfo : EIATTR_FRAME_SIZE
	.align		4
.L_134:
        /*0204*/ 	.byte	0x04, 0x11
        /*0206*/ 	.short	(.L_136 - .L_135)
	.align		4
.L_135:
        /*0208*/ 	.word	index@(_ZN17fastertransformer19segmented_topp_impl27segmented_top_p_single_passINS0_28Segmented_topk_kernel_paramsIfiLi256ELi2EEELi32EEEvNS0_20TopKPerSegmentParamsE)
        /*020c*/ 	.word	0x00000000


	//----- nvinfo : EIATTR_REGCOUNT
	.align		4
.L_136:
        /*0210*/ 	.byte	0x04, 0x2f
        /*0212*/ 	.short	(.L_138 - .L_137)
	.align		4
.L_137:
        /*0214*/ 	.word	index@(_ZN17fastertransformer19segmented_topp_impl27segmented_top_p_single_passINS0_28Segmented_topk_kernel_paramsIfiLi256ELi2EEELi64EEEvNS0_20TopKPerSegmentParamsE)
        /*0218*/ 	.word	0x0000009d


	//----- nvinfo : EIATTR_FRAME_SIZE
	.align		4
.L_138:
        /*021c*/ 	.byte	0x04, 0x11
        /*021e*/ 	.short	(.L_140 - .L_139)
	.align		4
.L_139:
        /*0220*/ 	.word	index@(_ZN17fastertransformer19segmented_topp_impl27segmented_top_p_single_passINS0_28Segmented_topk_kernel_paramsIfiLi256ELi2EEELi64EEEvNS0_20TopKPerSegmentParamsE)
        /*0224*/ 	.word	0x00000000


	//----- nvinfo : EIATTR_REGCOUNT
	.align		4
.L_140:
        /*0228*/ 	.byte	0x04, 0x2f
        /*022a*/ 	.short	(.L_142 - .L_141)
	.align		4
.L_141:
        /*022c*/ 	.word	index@(_ZN17fastertransformer19segmented_topp_impl27segmented_top_p_single_passINS0_28Segmented_topk_kernel_paramsIfiLi256ELi2EEELi96EEEvNS0_20TopKPerSegmentParamsE)
        /*0230*/ 	.word	0x000000d9


	//----- nvinfo : EIATTR_FRAME_SIZE
	.align		4
.L_142:
        /*0234*/ 	.byte	0x04, 0x11
        /*0236*/ 	.short	(.L_144 - .L_143)
	.align		4
.L_143:
        /*0238*/ 	.word	index@(_ZN17fastertransformer19segmented_topp_impl27segmented_top_p_single_passINS0_28Segmented_topk_kernel_paramsIfiLi256ELi2EEELi96EEEvNS0_20TopKPerSegmentParamsE)
        /*023c*/ 	.word	0x00000000


	//----- nvinfo : EIATTR_REGCOUNT
	.align		4
.L_144:
        /*0240*/ 	.byte	0x04, 0x2f
        /*0242*/ 	.short	(.L_146 - .L_145)
	.align		4
.L_145:
        /*0244*/ 	.word	index@(_ZN17fastertransformer19segmented_topp_impl27segmented_top_p_single_passINS0_28Segmented_topk_kernel_paramsIfiLi256ELi2EEELi128EEEvNS0_20TopKPerSegmentParamsE)
        /*0248*/ 	.word	0x000000ff


	//----- nvinfo : EIATTR_FRAME_SIZE
	.align		4
.L_146:
        /*024c*/ 	.byte	0x04, 0x11
        /*024e*/ 	.short	(.L_148 - .L_147)
	.align		4
.L_147:
        /*0250*/ 	.word	index@(_ZN17fastertransformer19segmented_topp_impl27segmented_top_p_single_passINS0_28Segmented_topk_kernel_paramsIfiLi256ELi2EEELi128EEEvNS0_20TopKPerSegmentParamsE)
        /*0254*/ 	.word	0x00000000


	//----- nvinfo : EIATTR_REGCOUNT
	.align		4
.L_148:
        /*0258*/ 	.byte	0x04, 0x2f
        /*025a*/ 	.short	(.L_150 - .L_149)
	.align		4
.L_149:
        /*025c*/ 	.word	index@(_ZN17fastertransformer19segmented_topp_impl27segmented_top_p_single_passINS0_28Segmented_topk_kernel_paramsIfiLi256ELi2EEELi160EEEvNS0_20TopKPerSegmentParamsE)
        /*0260*/ 	.word	0x000000ff


	//----- nvinfo : EIATTR_FRAME_SIZE
	.align		4
.L_150:
        /*0264*/ 	.byte	0x04, 0x11
        /*0266*/ 	.short	(.L_152 - .L_151)
	.align		4
.L_151:
        /*0268*/ 	.word	index@(_ZN17fastertransformer19segmented_topp_impl27segmented_top_p_single_passINS0_28Segmented_topk_kernel_paramsIfiLi256ELi2EEELi160EEEvNS0_20TopKPerSegmentParamsE)
        /*026c*/ 	.word	0x00000018


	//----- nvinfo : EIATTR_REGCOUNT
	.align		4
.L_152:
        /*0270*/ 	.byte	0x04, 0x2f
        /*0272*/ 	.short	(.L_154 - .L_153)
	.align		4
.L_153:
        /*0274*/ 	.word	index@(_ZN17fastertransformer19segmented_topp_impl27segmented_top_p_single_passINS0_28Segmented_topk_kernel_paramsIfiLi256ELi2EEELi192EEEvNS0_20TopKPerSegmentParamsE)
        /*0278*/ 	.word	0x000000ff


	//----- nvinfo : EIATTR_FRAME_SIZE
	.align		4
.L_154:
        /*027c*/ 	.byte	0x04, 0x11
        /*027e*/ 	.short	(.L_156 - .L_155)
	.align		4
.L_155:
        /*0280*/ 	.word	index@(_ZN17fastertransformer19segmented_topp_impl27segmented_top_p_single_passINS0_28Segmented_topk_kernel_paramsIfiLi256ELi2EEELi192EEEvNS0_20TopKPerSegmentParamsE)
        /*0284*/ 	.word	0x00000100


	//----- nvinfo : EIATTR_REGCOUNT
	.align		4
.L_156:
        /*0288*/ 	.byte	0x04, 0x2f
        /*028a*/ 	.short	(.L_158 - .L_157)
	.align		4
.L_157:
        /*028c*/ 	.word	index@(_ZN17fastertransformer19segmented_topp_impl27segmented_top_p_single_passINS0_28Segmented_topk_kernel_paramsIfiLi256ELi2EEELi224EEEvNS0_20TopKPerSegmentParamsE)
        /*0290*/ 	.word	0x000000ff


	//----- nvinfo : EIATTR_FRAME_SIZE
	.align		4
.L_158:
        /*0294*/ 	.byte	0x04, 0x11
        /*0296*/ 	.short	(.L_160 - .L_159)
	.align		4
.L_159:
        /*0298*/ 	.word	index@(_ZN17fastertransformer19segmented_topp_impl27segmented_top_p_single_passINS0_28Segmented_topk_kernel_paramsIfiLi256ELi2EEELi224EEEvNS0_20TopKPerSegmentParamsE)
        /*029c*/ 	.word	0x00000030


	//----- nvinfo : EIATTR_REGCOUNT
	.align		4
.L_160:
        /*02a0*/ 	.byte	0x04, 0x2f
        /*02a2*/ 	.short	(.L_162 - .L_161)
	.align		4
.L_161:
        /*02a4*/ 	.word	index@(_ZN17fastertransformer19segmented_topp_impl27segmented_top_p_single_passINS0_28Segmented_topk_kernel_paramsIfiLi256ELi2EEELi256EEEvNS0_20TopKPerSegmentParamsE)
        /*02a8*/ 	.word	0x000000ff


	//----- nvinfo : EIATTR_FRAME_SIZE
	.align		4
.L_162:
        /*02ac*/ 	.byte	0x04, 0x11
        /*02ae*/ 	.short	(.L_164 - .L_163)
	.align		4
.L_163:
        /*02b0*/ 	.word	index@(_ZN17fastertransformer19segmented_topp_impl27segmented_top_p_single_passINS0_28Segmented_topk_kernel_paramsIfiLi256ELi2EEELi256EEEvNS0_20TopKPerSegmentParamsE)
        /*02b4*/ 	.word	0x00000220


	//----- nvinfo : EIATTR_REGCOUNT
	.align		4
.L_164:
        /*02b8*/ 	.byte	0x04, 0x2f
        /*02ba*/ 	.short	(.L_166 - .L_165)
	.align		4
.L_165:
        /*02bc*/ 	.word	index@(_ZN17fastertransformer19segmented_topp_impl15blockSortKernelIfLi128ELi1EEEvPKT_PS2_PKiPiS7_iii)
        /*02c0*/ 	.word	0x00000020


	//----- nvinfo : EIATTR_FRAME_SIZE
	.align		4
.L_166:
        /*02c4*/ 	.byte	0x04, 0x11
        /*02c6*/ 	.short	(.L_168 - .L_167)
	.align		4
.L_167:
        /*02c8*/ 	.word	index@(_ZN17fastertransformer19segmented_topp_impl15blockSortKernelIfLi128ELi1EEEvPKT_PS2_PKiPiS7_iii)
        /*02cc*/ 	.word	0x00000000


	//----- nvinfo : EIATTR_REGCOUNT
	.align		4
.L_168:
        /*02d0*/ 	.byte	0x04, 0x2f
        /*02d2*/ 	.short	(.L_170 - .L_169)
	.align		4
.L_169:
        /*02d4*/ 	.word	index@(_ZN17fastertransformer19segmented_topp_impl15blockSortKernelIfLi256ELi1EEEvPKT_PS2_PKiPiS7_iii)
        /*02d8*/ 	.word	0x00000027


	//----- nvinfo : EIATTR_FRAME_SIZE
	.align		4
.L_170:
        /*02dc*/ 	.byte	0x04, 0x11
        /*02de*/ 	.short	(.L_172 - .L_171)
	.align		4
.L_171:
        /*02e0*/ 	.word	index@(_ZN17fastertransformer19segmented_topp_impl15blockSortKernelIfLi256ELi1EEEvPKT_PS2_PKiPiS7_iii)
        /*02e4*/ 	.word	0x00000000


	//----- nvinfo : EIATTR_REGCOUNT
	.align		4
.L_172:
        /*02e8*/ 	.byte	0x04, 0x2f
        /*02ea*/ 	.short	(.L_174 - .L_173)
	.align		4
.L_173:
        /*02ec*/ 	.word	index@(_ZN17fastertransformer19segmented_topp_impl15blockSortKernelIfLi384ELi1EEEvPKT_PS2_PKiPiS7_iii)
        /*02f0*/ 	.word	0x00000027


	//----- nvinfo : EIATTR_FRAME_SIZE
	.align		4
.L_174:
        /*02f4*/ 	.byte	0x04, 0x11
        /*02f6*/ 	.short	(.L_176 - .L_175)
	.align		4
.L_175:
        /*02f8*/ 	.word	index@(_ZN17fastertransformer19segmented_topp_impl15blockSortKernelIfLi384ELi1EEEvPKT_PS2_PKiPiS7_iii)
        /*02fc*/ 	.word	0x00000000


	//----- nvinfo : EIATTR_REGCOUNT
	.align		4
.L_176:
        /*0300*/ 	.byte	0x04, 0x2f
        /*0302*/ 	.short	(.L_178 - .L_177)
	.align		4
.L_177:
        /*0304*/ 	.word	index@(_ZN17fastertransformer19segmented_topp_impl15blockSortKernelIfLi512ELi1EEEvPKT_PS2_PKiPiS7_iii)
        /*0308*/ 	.word	0x00000027


	//----- nvinfo : EIATTR_FRAME_SIZE
	.align		4
.L_178:
        /*030c*/ 	.byte	0x04, 0x11
        /*030e*/ 	.short	(.L_180 - .L_179)
	.align		4
.L_179:
        /*0310*/ 	.word	index@(_ZN17fastertransformer19segmented_topp_impl15blockSortKernelIfLi512ELi1EEEvPKT_PS2_PKiPiS7_iii)
        /*0314*/ 	.word	0x00000000


	//----- nvinfo : EIATTR_REGCOUNT
	.align		4
.L_180:
        /*0318*/ 	.byte	0x04, 0x2f
        /*031a*/ 	.short	(.L_182 - .L_181)
	.align		4
.L_181:
        /*031c*/ 	.word	index@(_ZN17fastertransformer19segmented_topp_impl15blockSortKernelIfLi640ELi1EEEvPKT_PS2_PKiPiS7_iii)
        /*0320*/ 	.word	0x00000027


	//----- nvinfo : EIATTR_FRAME_SIZE
	.align		4
.L_182:
        /*0324*/ 	.byte	0x04, 0x11
        /*0326*/ 	.short	(.L_184 - .L_183)
	.align		4
.L_183:
        /*0328*/ 	.word	index@(_ZN17fastertransformer19segmented_topp_impl15blockSortKernelIfLi640ELi1EEEvPKT_PS2_PKiPiS7_iii)
        /*032c*/ 	.word	0x00000000


	//----- nvinfo : EIATTR_REGCOUNT
	.align		4
.L_184:
        /*0330*/ 	.byte	0x04, 0x2f
        /*0332*/ 	.short	(.L_186 - .L_185)
	.align		4
.L_185:
        /*0334*/ 	.word	index@(_ZN17fastertransformer19segmented_topp_impl15blockSortKernelIfLi768ELi1EEEvPKT_PS2_PKiPiS7_iii)
        /*0338*/ 	.word	0x00000027


	//----- nvinfo : EIATTR_FRAME_SIZE
	.align		4
.L_186:
        /*033c*/ 	.byte	0x04, 0x11
        /*033e*/ 	.short	(.L_188 - .L_187)
	.align		4
.L_187:
        /*0340*/ 	.word	index@(_ZN17fastertransformer19segmented_topp_impl15blockSortKernelIfLi768ELi1EEEvPKT_PS2_PKiPiS7_iii)
        /*0344*/ 	.word	0x00000000


	//----- nvinfo : EIATTR_REGCOUNT
	.align		4
.L_188:
        /*0348*/ 	.byte	0x04, 0x2f
        /*034a*/ 	.short	(.L_190 - .L_189)
	.align		4
.L_189:
        /*034c*/ 	.word	index@(_ZN17fastertransformer19segmented_topp_impl15blockSortKernelIfLi896ELi1EEEvPKT_PS2_PKiPiS7_iii)
        /*0350*/ 	.word	0x00000027


	//----- nvinfo : EIATTR_FRAME_SIZE
	.align		4
.L_190:
        /*0354*/ 	.byte	0x04, 0x11
        /*0356*/ 	.short	(.L_192 - .L_191)
	.align		4
.L_191:
        /*0358*/ 	.word	index@(_ZN17fastertransformer19segmented_topp_impl15blockSortKernelIfLi896ELi1EEEvPKT_PS2_PKiPiS7_iii)
        /*035c*/ 	.word	0x00000000


	//----- nvinfo : EIATTR_REGCOUNT
	.align		4
.L_192:
        /*0360*/ 	.byte	0x04, 0x2f
        /*0362*/ 	.short	(.L_194 - .L_193)
	.align		4
.L_193:
        /*0364*/ 	.word	index@(_ZN17fastertransformer19segmented_topp_impl15blockSortKernelIfLi1024ELi1EEEvPKT_PS2_PKiPiS7_iii)
        /*0368*/ 	.word	0x00000027


	//----- nvinfo : EIATTR_FRAME_SIZE
	.align		4
.L_194:
        /*036c*/ 	.byte	0x04, 0x11
        /*036e*/ 	.short	(.L_196 - .L_195)
	.align		4
.L_195:
        /*0370*/ 	.word	index@(_ZN17fastertransformer19segmented_topp_impl15blockSortKernelIfLi1024ELi1EEEvPKT_PS2_PKiPiS7_iii)
        /*0374*/ 	.word	0x00000000


	//----- nvinfo : EIATTR_REGCOUNT
	.align		4
.L_196:
        /*0378*/ 	.byte	0x04, 0x2f
        /*037a*/ 	.short	(.L_198 - .L_197)
	.align		4
.L_197:
        /*037c*/ 	.word	index@(_ZN17fastertransformer19segmented_topp_impl15blockSortKernelIfLi1024ELi2EEEvPKT_PS2_PKiPiS7_iii)
        /*0380*/ 	.word	0x0000002f


	//----- nvinfo : EIATTR_FRAME_SIZE
	.align		4
.L_198:
        /*0384*/ 	.byte	0x04, 0x11
        /*0386*/ 	.short	(.L_200 - .L_199)
	.align		4
.L_199:
        /*0388*/ 	.word	index@(_ZN17fastertransformer19segmented_topp_impl15blockSortKernelIfLi1024ELi2EEEvPKT_PS2_PKiPiS7_iii)
        /*038c*/ 	.word	0x00000000


	//----- nvinfo : EIATTR_REGCOUNT
	.align		4
.L_200:
        /*0390*/ 	.byte	0x04, 0x2f
        /*0392*/ 	.short	(.L_202 - .L_201)
	.align		4
.L_201:
        /*0394*/ 	.word	index@(_ZN17fastertransformer19segmented_topp_impl15blockSortKernelIfLi1024ELi4EEEvPKT_PS2_PKiPiS7_iii)
        /*0398*/ 	.word	0x00000036


	//----- nvinfo : EIATTR_FRAME_SIZE
	.align		4
.L_202:
        /*039c*/ 	.byte	0x04, 0x11
        /*039e*/ 	.short	(.L_204 - .L_203)
	.align		4
.L_203:
        /*03a0*/ 	.word	index@(_ZN17fastertransformer19segmented_topp_impl15blockSortKernelIfLi1024ELi4EEEvPKT_PS2_PKiPiS7_iii)
        /*03a4*/ 	.word	0x00000000


	//----- nvinfo : EIATTR_REGCOUNT
	.align		4
.L_204:
        /*03a8*/ 	.byte	0x04, 0x2f
        /*03aa*/ 	.short	(.L_206 - .L_205)
	.align		4
.L_205:
        /*03ac*/ 	.word	index@(_ZN17fastertransformer19segmented_topp_impl27segmented_top_p_single_passINS0_28Segmented_topk_kernel_paramsIfiLi256ELi1EEELi32EEEvNS0_20TopKPerSegmentParamsE)
        /*03b0*/ 	.word	0x0000005d


	//----- nvinfo : EIATTR_FRAME_SIZE
	.align		4
.L_206:
        /*03b4*/ 	.byte	0x04, 0x11
        /*03b6*/ 	.short	(.L_208 - .L_207)
	.align		4
.L_207:
        /*03b8*/ 	.word	index@(_ZN17fastertransformer19segmented_topp_impl27segmented_top_p_single_passINS0_28Segmented_topk_kernel_paramsIfiLi256ELi1EEELi32EEEvNS0_20TopKPerSegmentParamsE)
        /*03bc*/ 	.word	0x00000000


	//----- nvinfo : EIATTR_REGCOUNT
	.align		4
.L_208:
        /*03c0*/ 	.byte	0x04, 0x2f
        /*03c2*/ 	.short	(.L_210 - .L_209)
	.align		4
.L_209:
        /*03c4*/ 	.word	index@(_ZN17fastertransformer19segmented_topp_impl27segmented_top_p_single_passINS0_28Segmented_topk_kernel_paramsIfiLi256ELi1EEELi64EEEvNS0_20TopKPerSegmentParamsE)
        /*03c8*/ 	.word	0x0000009d


	//----- nvinfo : EIATTR_FRAME_SIZE
	.align		4
.L_210:
        /*03cc*/ 	.byte	0x04, 0x11
        /*03ce*/ 	.short	(.L_212 - .L_211)
	.align		4
.L_211:
        /*03d0*/ 	.word	index@(_ZN17fastertransformer19segmented_topp_impl27segmented_top_p_single_passINS0_28Segmented_topk_kernel_paramsIfiLi256ELi1EEELi64EEEvNS0_20TopKPerSegmentParamsE)
        /*03d4*/ 	.word	0x00000000


	//----- nvinfo : EIATTR_REGCOUNT
	.align		4
.L_212:
        /*03d8*/ 	.byte	0x04, 0x2f
        /*03da*/ 	.short	(.L_214 - .L_213)
	.align		4
.L_213:
        /*03dc*/ 	.word	index@(_ZN17fastertransformer19segmented_topp_impl27segmented_top_p_single_passINS0_28Segmented_topk_kernel_paramsIfiLi256ELi1EEELi96EEEvNS0_20TopKPerSegmentParamsE)
        /*03e0*/ 	.word	0x000000d9


	//----- nvinfo : EIATTR_FRAME_SIZE
	.align		4
.L_214:
        /*03e4*/ 	.byte	0x04, 0x11
        /*03e6*/ 	.short	(.L_216 - .L_215)
	.align		4
.L_215:
        /*03e8*/ 	.word	index@(_ZN17fastertransformer19segmented_topp_impl27segmented_top_p_single_passINS0_28Segmented_topk_kernel_paramsIfiLi256ELi1EEELi96EEEvNS0_20TopKPerSegmentParamsE)
        /*03ec*/ 	.word	0x00000000


	//----- nvinfo : EIATTR_REGCOUNT
	.align		4
.L_216:
        /*03f0*/ 	.byte	0x04, 0x2f
        /*03f2*/ 	.short	(.L_218 - .L_217)
	.align		4
.L_217:
        /*03f4*/ 	.word	index@(_ZN17fastertransformer19segmented_topp_impl27segmented_top_p_single_passINS0_28Segmented_topk_kernel_paramsIfiLi256ELi1EEELi128EEEvNS0_20TopKPerSegmentParamsE)
        /*03f8*/ 	.word	0x000000ff


	//----- nvinfo : EIATTR_FRAME_SIZE
	.align		4
.L_218:
        /*03fc*/ 	.byte	0x04, 0x11
        /*03fe*/ 	.short	(.L_220 - .L_219)
	.align		4
.L_219:
        /*0400*/ 	.word	index@(_ZN17fastertransformer19segmented_topp_impl27segmented_top_p_single_passINS0_28Segmented_topk_kernel_paramsIfiLi256ELi1EEELi128EEEvNS0_20TopKPerSegmentParamsE)
        /*0404*/ 	.word	0x00000000


	//----- nvinfo : EIATTR_REGCOUNT
	.align		4
.L_220:
        /*0408*/ 	.byte	0x04, 0x2f
        /*040a*/ 	.short	(.L_222 - .L_221)
	.align		4
.L_221:
        /*040c*/ 	.word	index@(_ZN17fastertransformer19segmented_topp_impl27segmented_top_p_single_passINS0_28Segmented_topk_kernel_paramsIfiLi256ELi1EEELi160EEEvNS0_20TopKPerSegmentParamsE)
        /*0410*/ 	.word	0x000000ff


	//----- nvinfo : EIATTR_FRAME_SIZE
	.align		4
.L_222:
        /*0414*/ 	.byte	0x04, 0x11
        /*0416*/ 	.short	(.L_224 - .L_223)
	.align		4
.L_223:
        /*0418*/ 	.word	index@(_ZN17fastertransformer19segmented_topp_impl27segmented_top_p_single_passINS0_28Segmented_topk_kernel_paramsIfiLi256ELi1EEELi160EEEvNS0_20TopKPerSegmentParamsE)
        /*041c*/ 	.word	0x00000018


	//----- nvinfo : EIATTR_REGCOUNT
	.align		4
.L_224:
        /*0420*/ 	.byte	0x04, 0x2f
        /*0422*/ 	.short	(.L_226 - .L_225)
	.align		4
.L_225:
        /*0424*/ 	.word	index@(_ZN17fastertransformer19segmented_topp_impl27segmented_top_p_single_passINS0_28Segmented_topk_kernel_paramsIfiLi256ELi1EEELi192EEEvNS0_20TopKPerSegmentParamsE)
        /*0428*/ 	.word	0x000000ff


	//----- nvinfo : EIATTR_FRAME_SIZE
	.align		4
.L_226:
        /*042c*/ 	.byte	0x04, 0x11
        /*042e*/ 	.short	(.L_228 - .L_227)
	.align		4
.L_227:
        /*0430*/ 	.word	index@(_ZN17fastertransformer19segmented_topp_impl27segmented_top_p_single_passINS0_28Segmented_topk_kernel_paramsIfiLi256ELi1EEELi192EEEvNS0_20TopKPerSegmentParamsE)
        /*0434*/ 	.word	0x00000100


	//----- nvinfo : EIATTR_REGCOUNT
	.align		4
.L_228:
        /*0438*/ 	.byte	0x04, 0x2f
        /*043a*/ 	.short	(.L_230 - .L_229)
	.align		4
.L_229:
        /*043c*/ 	.word	index@(_ZN17fastertransformer19segmented_topp_impl27segmented_top_p_single_passINS0_28Segmented_topk_kernel_paramsIfiLi256ELi1EEELi224EEEvNS0_20TopKPerSegmentParamsE)
        /*0440*/ 	.word	0x000000ff


	//----- nvinfo : EIATTR_FRAME_SIZE
	.align		4
.L_230:
        /*0444*/ 	.byte	0x04, 0x11
        /*0446*/ 	.short	(.L_232 - .L_231)
	.align		4
.L_231:
        /*0448*/ 	.word	index@(_ZN17fastertransformer19segmented_topp_impl27segmented_top_p_single_passINS0_28Segmented_topk_kernel_paramsIfiLi256ELi1EEELi224EEEvNS0_20TopKPerSegmentParamsE)
        /*044c*/ 	.word	0x00000030


	//----- nvinfo : EIATTR_REGCOUNT
	.align		4
.L_232:
        /*0450*/ 	.byte	0x04, 0x2f
        /*0452*/ 	.short	(.L_234 - .L_233)
	.align		4
.L_233:
        /*0454*/ 	.word	index@(_ZN17fastertransformer19segmented_topp_impl27segmented_top_p_single_passINS0_28Segmented_topk_kernel_paramsIfiLi256ELi1EEELi256EEEvNS0_20TopKPerSegmentParamsE)
        /*0458*/ 	.word	0x000000ff


	//----- nvinfo : EIATTR_FRAME_SIZE
	.align		4
.L_234:
        /*045c*/ 	.byte	0x04, 0x11
        /*045e*/ 	.short	(.L_236 - .L_235)
	.align		4
.L_235:
        /*0460*/ 	.word	index@(_ZN17fastertransformer19segmented_topp_impl27segmented_top_p_single_passINS0_28Segmented_topk_kernel_paramsIfiLi256ELi1EEELi256EEEvNS0_20TopKPerSegmentParamsE)
        /*0464*/ 	.word	0x00000220


	//----- nvinfo : EIATTR_REGCOUNT
	.align		4
.L_236:
        /*0468*/ 	.byte	0x04, 0x2f
        /*046a*/ 	.short	(.L_238 - .L_237)
	.align		4
.L_237:
        /*046c*/ 	.word	index@(_ZN17fastertransformer19segmented_topp_impl27segmented_top_p_single_passINS0_28Segmented_topk_kernel_paramsI6__halfiLi256ELi4EEELi32EEEvNS0_20TopKPerSegmentParamsE)
        /*0470*/ 	.word	0x0000005c


	//----- nvinfo : EIATTR_FRAME_SIZE
	.align		4
.L_238:
        /*0474*/ 	.byte	0x04, 0x11
        /*0476*/ 	.short	(.L_240 - .L_239)
	.align		4
.L_239:
        /*0478*/ 	.word	index@(_ZN17fastertransformer19segmented_topp_impl27segmented_top_p_single_passINS0_28Segmented_topk_kernel_paramsI6__halfiLi256ELi4EEELi32EEEvNS0_20TopKPerSegmentParamsE)
        /*047c*/ 	.word	0x00000000


	//----- nvinfo : EIATTR_REGCOUNT
	.align		4
.L_240:
        /*0480*/ 	.byte	0x04, 0x2f
        /*0482*/ 	.short	(.L_242 - .L_241)
	.align		4
.L_241:
        /*0484*/ 	.word	index@(_ZN17fastertransformer19segmented_topp_impl27segmented_top_p_single_passINS0_28Segmented_topk_kernel_paramsI6__halfiLi256ELi4EEELi64EEEvNS0_20TopKPerSegmentParamsE)
        /*0488*/ 	.word	0x000000a8


	//----- nvinfo : EIATTR_FRAME_SIZE
	.align		4
.L_242:
        /*048c*/ 	.byte	0x04, 0x11
        /*048e*/ 	.short	(.L_244 - .L_243)
	.align		4
.L_243:
        /*0490*/ 	.word	index@(_ZN17fastertransformer19segmented_topp_impl27segmented_top_p_single_passINS0_28Segmented_topk_kernel_paramsI6__halfiLi256ELi4EEELi64EEEvNS0_20TopKPerSegmentParamsE)
        /*0494*/ 	.word	0x00000000


	//----- nvinfo : EIATTR_REGCOUNT
	.align		4
.L_244:
        /*0498*/ 	.byte	0x04, 0x2f
        /*049a*/ 	.short	(.L_246 - .L_245)
	.align		4
.L_245:
        /*049c*/ 	.word	index@(_ZN17fastertransformer19segmented_topp_impl27segmented_top_p_single_passINS0_28Segmented_topk_kernel_paramsI6__halfiLi256ELi4EEELi96EEEvNS0_20TopKPerSegmentParamsE)
        /*04a0*/ 	.word	0x000000d0


	//----- nvinfo : EIATTR_FRAME_SIZE
	.align		4
.L_246:
        /*04a4*/ 	.byte	0x04, 0x11
        /*04a6*/ 	.short	(.L_248 - .L_247)
	.align		4
.L_247:
        /*04a8*/ 	.word	index@(_ZN17fastertransformer19segmented_topp_impl27segmented_top_p_single_passINS0_28Segmented_topk_kernel_paramsI6__halfiLi256ELi4EEELi96EEEvNS0_20TopKPerSegmentParamsE)
        /*04ac*/ 	.word	0x00000000


	//----- nvinfo : EIATTR_REGCOUNT
	.align		4
.L_248:
        /*04b0*/ 	.byte	0x04, 0x2f
        /*04b2*/ 	.short	(.L_250 - .L_249)
	.align		4
.L_249:
        /*04b4*/ 	.word	index@(_ZN17fastertransformer19segmented_topp_impl27segmented_top_p_single_passINS0_28Segmented_topk_kernel_paramsI6__halfiLi256ELi4EEELi128EEEvNS0_20TopKPerSegmentParamsE)
        /*04b8*/ 	.word	0x000000f2


	//----- nvinfo : EIATTR_FRAME_SIZE
	.align		4
.L_250:
        /*04bc*/ 	.byte	0x04, 0x11
        /*04be*/ 	.short	(.L_252 - .L_251)
	.align		4
.L_251:
        /*04c0*/ 	.word	index@(_ZN17fastertransformer19segmented_topp_impl27segmented_top_p_single_passINS0_28Segmented_topk_kernel_paramsI6__halfiLi256ELi4EEELi128EEEvNS0_20TopKPerSegmentParamsE)
        /*04c4*/ 	.word	0x00000000


	//----- nvinfo : EIATTR_REGCOUNT
	.align		4
.L_252:
        /*04c8*/ 	.byte	0x04, 0x2f
        /*04ca*/ 	.short	(.L_254 - .L_253)
	.align		4
.L_253:
        /*04cc*/ 	.word	index@(_ZN17fastertransformer19segmented_topp_impl27segmented_top_p_single_passINS0_28Segmented_topk_kernel_paramsI6__halfiLi256ELi4EEELi160EEEvNS0_20TopKPerSegmentParamsE)
        /*04d0*/ 	.word	0x000000ff


	//----- nvinfo : EIATTR_FRAME_SIZE
	.align		4
.L_254:
        /*04d4*/ 	.byte	0x04, 0x11
        /*04d6*/ 	.short	(.L_256 - .L_255)
	.align		4
.L_255:
        /*04d8*/ 	.word	index@(_ZN17fastertransformer19segmented_topp_impl27segmented_top_p_single_passINS0_28Segmented_topk_kernel_paramsI6__halfiLi256ELi4EEELi160EEEvNS0_20TopKPerSegmentParamsE)
        /*04dc*/ 	.word	0x00000078


	//----- nvinfo : EIATTR_REGCOUNT
	.align		4
.L_256:
        /*04e0*/ 	.byte	0x04, 0x2f
        /*04e2*/ 	.short	(.L_258 - .L_257)
	.align		4
.L_257:
        /*04e4*/ 	.word	index@(_ZN17fastertransformer19segmented_topp_impl27segmented_top_p_single_passINS0_28Segmented_topk_kernel_paramsI6__halfiLi256ELi4EEELi192EEEvNS0_20TopKPerSegmentParamsE)
        /*04e8*/ 	.word	0x000000ff


	//----- nvinfo : EIATTR_FRAME_SIZE
	.align		4
.L_258:
        /*04ec*/ 	.byte	0x04, 0x11
        /*04ee*/ 	.short	(.L_260 - .L_259)
	.align		4
.L_259:
        /*04f0*/ 	.word	index@(_ZN17fastertransformer19segmented_topp_impl27segmented_top_p_single_passINS0_28Segmented_topk_kernel_paramsI6__halfiLi256ELi4EEELi192EEEvNS0_20TopKPerSegmentParamsE)
        /*04f4*/ 	.word	0x00000178


	//----- nvinfo : EIATTR_REGCOUNT
	.align		4
.L_260:
        /*04f8*/ 	.byte	0x04, 0x2f
        /*04fa*/ 	.short	(.L_262 - .L_261)
	.align		4
.L_261:
        /*04fc*/ 	.word	index@(_ZN17fastertransformer19segmented_topp_impl27segmented_top_p_single_passINS0_28Segmented_topk_kernel_paramsI6__halfiLi256ELi4EEELi224EEEvNS0_20TopKPerSegmentParamsE)
        /*0500*/ 	.word	0x000000ff


	//----- nvinfo : EIATTR_FRAME_SIZE
	.align		4
.L_262:
        /*0504*/ 	.byte	0x04, 0x11
        /*0506*/ 	.short	(.L_264 - .L_263)
	.align		4
.L_263:
        /*0508*/ 	.word	index@(_ZN17fastertransformer19segmented_topp_impl27segmented_top_p_single_passINS0_28Segmented_topk_kernel_paramsI6__halfiLi256ELi4EEELi224EEEvNS0_20TopKPerSegmentParamsE)
        /*050c*/ 	.word	0x00000020


	//----- nvinfo : EIATTR_REGCOUNT
	.align		4
.L_264:
        /*0510*/ 	.byte	0x04, 0x2f
        /*0512*/ 	.short	(.L_266 - .L_265)
	.align		4
.L_265:
        /*0514*/ 	.word	index@(_ZN17fastertransformer19segmented_topp_impl27segmented_top_p_single_passINS0_28Segmented_topk_kernel_paramsI6__halfiLi256ELi4EEELi256EEEvNS0_20TopKPerSegmentParamsE)
        /*0518*/ 	.word	0x000000ff


	//----- nvinfo : EIATTR_FRAME_SIZE
	.align		4
.L_266:
        /*051c*/ 	.byte	0x04, 0x11
        /*051e*/ 	.short	(.L_268 - .L_267)
	.align		4
.L_267:
        /*0520*/ 	.word	index@(_ZN17fastertransformer19segmented_topp_impl27segmented_top_p_single_passINS0_28Segmented_topk_kernel_paramsI6__halfiLi256ELi4EEELi256EEEvNS0_20TopKPerSegmentParamsE)
        /*0524*/ 	.word	0x000001a0


	//----- nvinfo : EIATTR_REGCOUNT
	.align		4
.L_268:
        /*0528*/ 	.byte	0x04, 0x2f
        /*052a*/ 	.short	(.L_270 - .L_269)
	.align		4
.L_269:
        /*052c*/ 	.word	index@(_ZN17fastertransformer19segmented_topp_impl15blockSortKernelI6__halfLi128ELi1EEEvPKT_PS3_PKiPiS8_iii)
        /*0530*/ 	.word	0x00000025


	//----- nvinfo : EIATTR_FRAME_SIZE
	.align		4
.L_270:
        /*0534*/ 	.byte	0x04, 0x11
        /*0536*/ 	.short	(.L_272 - .L_271)
	.align		4
.L_271:
        /*0538*/ 	.word	index@(_ZN17fastertransformer19segmented_topp_impl15blockSortKernelI6__halfLi128ELi1EEEvPKT_PS3_PKiPiS8_iii)
        /*053c*/ 	.word	0x00000000


	//----- nvinfo : EIATTR_REGCOUNT
	.align		4
.L_272:
        /*0540*/ 	.byte	0x04, 0x2f
        /*0542*/ 	.short	(.L_274 - .L_273)
	.align		4
.L_273:
        /*0544*/ 	.word	index@(_ZN17fastertransformer19segmented_topp_impl15blockSortKernelI6__halfLi256ELi1EEEvPKT_PS3_PKiPiS8_iii)
        /*0548*/ 	.word	0x00000028


	//----- nvinfo : EIATTR_FRAME_SIZE
	.align		4
.L_274:
        /*054c*/ 	.byte	0x04, 0x11
        /*054e*/ 	.short	(.L_276 - .L_275)
	.align		4
.L_275:
        /*0550*/ 	.word	index@(_ZN17fastertransformer19segmented_topp_impl15blockSortKernelI6__halfLi256ELi1EEEvPKT_PS3_PKiPiS8_iii)
        /*0554*/ 	.word	0x00000000


	//----- nvinfo : EIATTR_REGCOUNT
	.align		4
.L_276:
        /*0558*/ 	.byte	0x04, 0x2f
        /*055a*/ 	.short	(.L_278 - .L_277)
	.align		4
.L_277:
        /*055c*/ 	.word	index@(_ZN17fastertransformer19segmented_topp_impl15blockSortKernelI6__halfLi384ELi1EEEvPKT_PS3_PKiPiS8_iii)
        /*0560*/ 	.word	0x00000027


	//----- nvinfo : EIATTR_FRAME_SIZE
	.align		4
.L_278:
        /*0564*/ 	.byte	0x04, 0x11
        /*0566*/ 	.short	(.L_280 - .L_279)
	.align		4
.L_279:
        /*0568*/ 	.word	index@(_ZN17fastertransformer19segmented_topp_impl15blockSortKernelI6__halfLi384ELi1EEEvPKT_PS3_PKiPiS8_iii)
        /*056c*/ 	.word	0x00000000


	//----- nvinfo : EIATTR_REGCOUNT
	.align		4
.L_280:
        /*0570*/ 	.byte	0x04, 0x2f
        /*0572*/ 	.short	(.L_282 - .L_281)
	.align		4
.L_281:
        /*0574*/ 	.word	index@(_ZN17fastertransformer19segmented_topp_impl15blockSortKernelI6__halfLi512ELi1EEEvPKT_PS3_PKiPiS8_iii)
        /*0578*/ 	.word	0x00000027


	//----- nvinfo : EIATTR_FRAME_SIZE
	.align		4
.L_282:
        /*057c*/ 	.byte	0x04, 0x11
        /*057e*/ 	.short	(.L_284 - .L_283)
	.align		4
.L_283:
        /*0580*/ 	.word	index@(_ZN17fastertransformer19segmented_topp_impl15blockSortKernelI6__halfLi512ELi1EEEvPKT_PS3_PKiPiS8_iii)
        /*0584*/ 	.word	0x00000000


	//----- nvinfo : EIATTR_REGCOUNT
	.align		4
.L_284:
        /*0588*/ 	.byte	0x04, 0x2f
        /*058a*/ 	.short	(.L_286 - .L_285)
	.align		4
.L_285:
        /*058c*/ 	.word	index@(_ZN17fastertransformer19segmented_topp_impl15blockSortKernelI6__halfLi640ELi1EEEvPKT_PS3_PKiPiS8_iii)
        /*0590*/ 	.word	0x0000002d


	//----- nvinfo : EIATTR_FRAME_SIZE
	.align		4
.L_286:
        /*0594*/ 	.byte	0x04, 0x11
        /*0596*/ 	.short	(.L_288 - .L_287)
	.align		4
.L_287:
        /*0598*/ 	.word	index@(_ZN17fastertransformer19segmented_topp_impl15blockSortKernelI6__halfLi640ELi1EEEvPKT_PS3_PKiPiS8_iii)
        /*059c*/ 	.word	0x00000000


	//----- nvinfo : EIATTR_REGCOUNT
	.align		4
.L_288:
        /*05a0*/ 	.byte	0x04, 0x2f
        /*05a2*/ 	.short	(.L_290 - .L_289)
	.align		4
.L_289:
        /*05a4*/ 	.word	index@(_ZN17fastertransformer19segmented_topp_impl15blockSortKernelI6__halfLi768ELi1EEEvPKT_PS3_PKiPiS8_iii)
        /*05a8*/ 	.word	0x0000002d


	//----- nvinfo : EIATTR_FRAME_SIZE
	.align		4
.L_290:
        /*05ac*/ 	.byte	0x04, 0x11
        /*05ae*/ 	.short	(.L_292 - .L_291)
	.align		4
.L_291:
        /*05b0*/ 	.word	index@(_ZN17fastertransformer19segmented_topp_impl15blockSortKernelI6__halfLi768ELi1EEEvPKT_PS3_PKiPiS8_iii)
        /*05b4*/ 	.word	0x00000000


	//----- nvinfo : EIATTR_REGCOUNT
	.align		4
.L_292:
        /*05b8*/ 	.byte	0x04, 0x2f
        /*05ba*/ 	.short	(.L_294 - .L_293)
	.align		4
.L_293:
        /*05bc*/ 	.word	index@(_ZN17fastertransformer19segmented_topp_impl15blockSortKernelI6__halfLi896ELi1EEEvPKT_PS3_PKiPiS8_iii)
        /*05c0*/ 	.word	0x0000002d


	//----- nvinfo : EIATTR_FRAME_SIZE
	.align		4
.L_294:
        /*05c4*/ 	.byte	0x04, 0x11
        /*05c6*/ 	.short	(.L_296 - .L_295)
	.align		4
.L_295:
        /*05c8*/ 	.word	index@(_ZN17fastertransformer19segmented_topp_impl15blockSortKernelI6__halfLi896ELi1EEEvPKT_PS3_PKiPiS8_iii)
        /*05cc*/ 	.word	0x00000000


	//----- nvinfo : EIATTR_REGCOUNT
	.align		4
.L_296:
        /*05d0*/ 	.byte	0x04, 0x2f
        /*05d2*/ 	.short	(.L_298 - .L_297)
	.align		4
.L_297:
        /*05d4*/ 	.word	index@(_ZN17fastertransformer19segmented_topp_impl15blockSortKernelI6__halfLi1024ELi1EEEvPKT_PS3_PKiPiS8_iii)
        /*05d8*/ 	.word	0x0000002d


	//----- nvinfo : EIATTR_FRAME_SIZE
	.align		4
.L_298:
        /*05dc*/ 	.byte	0x04, 0x11
        /*05de*/ 	.short	(.L_300 - .L_299)
	.align		4
.L_299:
        /*05e0*/ 	.word	index@(_ZN17fastertransformer19segmented_topp_impl15blockSortKernelI6__halfLi1024ELi1EEEvPKT_PS3_PKiPiS8_iii)
        /*05e4*/ 	.word	0x00000000


	//----- nvinfo : EIATTR_REGCOUNT
	.align		4
.L_300:
        /*05e8*/ 	.byte	0x04, 0x2f
        /*05ea*/ 	.short	(.L_302 - .L_301)
	.align		4
.L_301:
        /*05ec*/ 	.word	index@(_ZN17fastertransformer19segmented_topp_impl15blockSortKernelI6__halfLi1024ELi2EEEvPKT_PS3_PKiPiS8_iii)
        /*05f0*/ 	.word	0x0000002d


	//----- nvinfo : EIATTR_FRAME_SIZE
	.align		4
.L_302:
        /*05f4*/ 	.byte	0x04, 0x11
        /*05f6*/ 	.short	(.L_304 - .L_303)
	.align		4
.L_303:
        /*05f8*/ 	.word	index@(_ZN17fastertransformer19segmented_topp_impl15blockSortKernelI6__halfLi1024ELi2EEEvPKT_PS3_PKiPiS8_iii)
        /*05fc*/ 	.word	0x00000000


	//----- nvinfo : EIATTR_REGCOUNT
	.align		4
.L_304:
        /*0600*/ 	.byte	0x04, 0x2f
        /*0602*/ 	.short	(.L_306 - .L_305)
	.align		4
.L_305:
        /*0604*/ 	.word	index@(_ZN17fastertransformer19segmented_topp_impl15blockSortKernelI6__halfLi1024ELi4EEEvPKT_PS3_PKiPiS8_iii)
        /*0608*/ 	.word	0x00000035


	//----- nvinfo : EIATTR_FRAME_SIZE
	.align		4
.L_306:
        /*060c*/ 	.byte	0x04, 0x11
        /*060e*/ 	.short	(.L_308 - .L_307)
	.align		4
.L_307:
        /*0610*/ 	.word	index@(_ZN17fastertransformer19segmented_topp_impl15blockSortKernelI6__halfLi1024ELi4EEEvPKT_PS3_PKiPiS8_iii)
        /*0614*/ 	.word	0x00000000


	//----- nvinfo : EIATTR_REGCOUNT
	.align		4
.L_308:
        /*0618*/ 	.byte	0x04, 0x2f
        /*061a*/ 	.short	(.L_310 - .L_309)
	.align		4
.L_309:
        /*061c*/ 	.word	index@(_ZN17fastertransformer19segmented_topp_impl27segmented_top_p_single_passINS0_28Segmented_topk_kernel_paramsI6__halfiLi256ELi1EEELi32EEEvNS0_20TopKPerSegmentParamsE)
        /*0620*/ 	.word	0x0000005c


	//----- nvinfo : EIATTR_FRAME_SIZE
	.align		4
.L_310:
        /*0624*/ 	.byte	0x04, 0x11
        /*0626*/ 	.short	(.L_312 - .L_311)
	.align		4
.L_311:
        /*0628*/ 	.word	index@(_ZN17fastertransformer19segmented_topp_impl27segmented_top_p_single_passINS0_28Segmented_topk_kernel_paramsI6__halfiLi256ELi1EEELi32EEEvNS0_20TopKPerSegmentParamsE)
        /*062c*/ 	.word	0x00000000


	//----- nvinfo : EIATTR_REGCOUNT
	.align		4
.L_312:
        /*0630*/ 	.byte	0x04, 0x2f
        /*0632*/ 	.short	(.L_314 - .L_313)
	.align		4
.L_313:
        /*0634*/ 	.word	index@(_ZN17fastertransformer19segmented_topp_impl27segmented_top_p_single_passINS0_28Segmented_topk_kernel_paramsI6__halfiLi256ELi1EEELi64EEEvNS0_20TopKPerSegmentParamsE)
        /*0638*/ 	.word	0x000000a8


	//----- nvinfo : EIATTR_FRAME_SIZE
	.align		4
.L_314:
        /*063c*/ 	.byte	0x04, 0x11
        /*063e*/ 	.short	(.L_316 - .L_315)
	.align		4
.L_315:
        /*0640*/ 	.word	index@(_ZN17fastertransformer19segmented_topp_impl27segmented_top_p_single_passINS0_28Segmented_topk_kernel_paramsI6__halfiLi256ELi1EEELi64EEEvNS0_20TopKPerSegmentParamsE)
        /*0644*/ 	.word	0x00000000


	//----- nvinfo : EIATTR_REGCOUNT
	.align		4
.L_316:
        /*0648*/ 	.byte	0x04, 0x2f
        /*064a*/ 	.short	(.L_318 - .L_317)
	.align		4
.L_317:
        /*064c*/ 	.word	index@(_ZN17fastertransformer19segmented_topp_impl27segmented_top_p_single_passINS0_28Segmented_topk_kernel_paramsI6__halfiLi256ELi1EEELi96EEEvNS0_20TopKPerSegmentParamsE)
        /*0650*/ 	.word	0x000000d0


	//----- nvinfo : EIATTR_FRAME_SIZE
	.align		4
.L_318:
        /*0654*/ 	.byte	0x04, 0x11
        /*0656*/ 	.short	(.L_320 - .L_319)
	.align		4
.L_319:
        /*0658*/ 	.word	index@(_ZN17fastertransformer19segmented_topp_impl27segmented_top_p_single_passINS0_28Segmented_topk_kernel_paramsI6__halfiLi256ELi1EEELi96EEEvNS0_20TopKPerSegmentParamsE)
        /*065c*/ 	.word	0x00000000


	//----- nvinfo : EIATTR_REGCOUNT
	.align		4
.L_320:
        /*0660*/ 	.byte	0x04, 0x2f
        /*0662*/ 	.short	(.L_322 - .L_321)
	.align		4
.L_321:
        /*0664*/ 	.word	index@(_ZN17fastertransformer19segmented_topp_impl27segmented_top_p_single_passINS0_28Segmented_topk_kernel_paramsI6__halfiLi256ELi1EEELi128EEEvNS0_20TopKPerSegmentParamsE)
        /*0668*/ 	.word	0x000000f2


	//----- nvinfo : EIATTR_FRAME_SIZE
	.align		4
.L_322:
        /*066c*/ 	.byte	0x04, 0x11
        /*066e*/ 	.short	(.L_324 - .L_323)
	.align		4
.L_323:
        /*0670*/ 	.word	index@(_ZN17fastertransformer19segmented_topp_impl27segmented_top_p_single_passINS0_28Segmented_topk_kernel_paramsI6__halfiLi256ELi1EEELi128EEEvNS0_20TopKPerSegmentParamsE)
        /*0674*/ 	.word	0x00000000


	//----- nvinfo : EIATTR_REGCOUNT
	.align		4
.L_324:
        /*0678*/ 	.byte	0x04, 0x2f
        /*067a*/ 	.short	(.L_326 - .L_325)
	.align		4
.L_325:
        /*067c*/ 	.word	index@(_ZN17fastertransformer19segmented_topp_impl27segmented_top_p_single_passINS0_28Segmented_topk_kernel_paramsI6__halfiLi256ELi1EEELi160EEEvNS0_20TopKPerSegmentParamsE)
        /*0680*/ 	.word	0x000000ff


	//----- nvinfo : EIATTR_FRAME_SIZE
	.align		4
.L_326:
        /*0684*/ 	.byte	0x04, 0x11
        /*0686*/ 	.short	(.L_328 - .L_327)
	.align		4
.L_327:
        /*0688*/ 	.word	index@(_ZN17fastertransformer19segmented_topp_impl27segmented_top_p_single_passINS0_28Segmented_topk_kernel_paramsI6__halfiLi256ELi1EEELi160EEEvNS0_20TopKPerSegmentParamsE)
        /*068c*/ 	.word	0x00000078


	//----- nvinfo : EIATTR_REGCOUNT
	.align		4
.L_328:
        /*0690*/ 	.byte	0x04, 0x2f
        /*0692*/ 	.short	(.L_330 - .L_329)
	.align		4
.L_329:
        /*0694*/ 	.word	index@(_ZN17fastertransformer19segmented_topp_impl27segmented_top_p_single_passINS0_28Segmented_topk_kernel_paramsI6__halfiLi256ELi1EEELi192EEEvNS0_20TopKPerSegmentParamsE)
        /*0698*/ 	.word	0x000000ff


	//----- nvinfo : EIATTR_FRAME_SIZE
	.align		4
.L_330:
        /*069c*/ 	.byte	0x04, 0x11
        /*069e*/ 	.short	(.L_332 - .L_331)
	.align		4
.L_331:
        /*06a0*/ 	.word	index@(_ZN17fastertransformer19segmented_topp_impl27segmented_top_p_single_passINS0_28Segmented_topk_kernel_paramsI6__halfiLi256ELi1EEELi192EEEvNS0_20TopKPerSegmentParamsE)
        /*06a4*/ 	.word	0x00000178


	//----- nvinfo : EIATTR_REGCOUNT
	.align		4
.L_332:
        /*06a8*/ 	.byte	0x04, 0x2f
        /*06aa*/ 	.short	(.L_334 - .L_333)
	.align		4
.L_333:
        /*06ac*/ 	.word	index@(_ZN17fastertransformer19segmented_topp_impl27segmented_top_p_single_passINS0_28Segmented_topk_kernel_paramsI6__halfiLi256ELi1EEELi224EEEvNS0_20TopKPerSegmentParamsE)
        /*06b0*/ 	.word	0x000000ff


	//----- nvinfo : EIATTR_FRAME_SIZE
	.align		4
.L_334:
        /*06b4*/ 	.byte	0x04, 0x11
        /*06b6*/ 	.short	(.L_336 - .L_335)
	.align		4
.L_335:
        /*06b8*/ 	.word	index@(_ZN17fastertransformer19segmented_topp_impl27segmented_top_p_single_passINS0_28Segmented_topk_kernel_paramsI6__halfiLi256ELi1EEELi224EEEvNS0_20TopKPerSegmentParamsE)
        /*06bc*/ 	.word	0x00000020


	//----- nvinfo : EIATTR_REGCOUNT
	.align		4
.L_336:
        /*06c0*/ 	.byte	0x04, 0x2f
        /*06c2*/ 	.short	(.L_338 - .L_337)
	.align		4
.L_337:
        /*06c4*/ 	.word	index@(_ZN17fastertransformer19segmented_topp_impl27segmented_top_p_single_passINS0_28Segmented_topk_kernel_paramsI6__halfiLi256ELi1EEELi256EEEvNS0_20TopKPerSegmentParamsE)
        /*06c8*/ 	.word	0x000000ff


	//----- nvinfo : EIATTR_FRAME_SIZE
	.align		4
.L_338:
        /*06cc*/ 	.byte	0x04, 0x11
        /*06ce*/ 	.short	(.L_340 - .L_339)
	.align		4
.L_339:
        /*06d0*/ 	.word	index@(_ZN17fastertransformer19segmented_topp_impl27segmented_top_p_single_passINS0_28Segmented_topk_kernel_paramsI6__halfiLi256ELi1EEELi256EEEvNS0_20TopKPerSegmentParamsE)
        /*06d4*/ 	.word	0x000001a0


	//----- nvinfo : EIATTR_MIN_STACK_SIZE
	.align		4
.L_340:
        /*06d8*/ 	.byte	0x04, 0x12
        /*06da*/ 	.short	(.L_342 - .L_341)
	.align		4
.L_341:
        /*06dc*/ 	.word	index@(_ZN17fastertransformer19segmented_topp_impl27segmented_top_p_single_passINS0_28Segmented_topk_kernel_paramsI6__halfiLi256ELi1EEELi256EEEvNS0_20TopKPerSegmentParamsE)
        /*06e0*/ 	.word	0x000001a0


	//----- nvinfo : EIATTR_MIN_STACK_SIZE
	.align		4
.L_342:
        /*06e4*/ 	.byte	0x04, 0x12
        /*06e6*/ 	.short	(.L_344 - .L_343)
	.align		4
.L_343:
        /*06e8*/ 	.word	index@(_ZN17fastertransformer19segmented_topp_impl27segmented_top_p_single_passINS0_28Segmented_topk_kernel_paramsI6__halfiLi256ELi1EEELi224EEEvNS0_20TopKPerSegmentParamsE)
        /*06ec*/ 	.word	0x00000020


	//----- nvinfo : EIATTR_MIN_STACK_SIZE
	.align		4
.L_344:
        /*06f0*/ 	.byte	0x04, 0x12
        /*06f2*/ 	.short	(.L_346 - .L_345)
	.align		4
.L_345:
        /*06f4*/ 	.word	index@(_ZN17fastertransformer19segmented_topp_impl27segmented_top_p_single_passINS0_28Segmented_topk_kernel_paramsI6__halfiLi256ELi1EEELi192EEEvNS0_20TopKPerSegmentParamsE)
        /*06f8*/ 	.word	0x00000178


	//----- nvinfo : EIATTR_MIN_STACK_SIZE
	.align		4
.L_346:
        /*06fc*/ 	.byte	0x04, 0x12
        /*06fe*/ 	.short	(.L_348 - .L_347)
	.align		4
.L_347:
        /*0700*/ 	.word	index@(_ZN17fastertransformer19segmented_topp_impl27segmented_top_p_single_passINS0_28Segmented_topk_kernel_paramsI6__halfiLi256ELi1EEELi160EEEvNS0_20TopKPerSegmentParamsE)
        /*0704*/ 	.word	0x00000078


	//----- nvinfo : EIATTR_MIN_STACK_SIZE
	.align		4
.L_348:
        /*0708*/ 	.byte	0x04, 0x12
        /*070a*/ 	.short	(.L_350 - .L_349)
	.align		4
.L_349:
        /*070c*/ 	.word	index@(_ZN17fastertransformer19segmented_topp_impl27segmented_top_p_single_passINS0_28Segmented_topk_kernel_paramsI6__halfiLi256ELi1EEELi128EEEvNS0_20TopKPerSegmentParamsE)
        /*0710*/ 	.word	0x00000000


	//----- nvinfo : EIATTR_MIN_STACK_SIZE
	.align		4
.L_350:
        /*0714*/ 	.byte	0x04, 0x12
        /*0716*/ 	.short	(.L_352 - .L_351)
	.align		4
.L_351:
        /*0718*/ 	.word	index@(_ZN17fastertransformer19segmented_topp_impl27segmented_top_p_single_passINS0_28Segmented_topk_kernel_paramsI6__halfiLi256ELi1EEELi96EEEvNS0_20TopKPerSegmentParamsE)
        /*071c*/ 	.word	0x00000000


	//----- nvinfo : EIATTR_MIN_STACK_SIZE
	.align		4
.L_352:
        /*0720*/ 	.byte	0x04, 0x12
        /*0722*/ 	.short	(.L_354 - .L_353)
	.align		4
.L_353:
        /*0724*/ 	.word	index@(_ZN17fastertransformer19segmented_topp_impl27segmented_top_p_single_passINS0_28Segmented_topk_kernel_paramsI6__halfiLi256ELi1EEELi64EEEvNS0_20TopKPerSegmentParamsE)
        /*0728*/ 	.word	0x00000000


	//----- nvinfo : EIATTR_MIN_STACK_SIZE
	.align		4
.L_354:
        /*072c*/ 	.byte	0x04, 0x12
        /*072e*/ 	.short	(.L_356 - .L_355)
	.align		4
.L_355:
        /*0730*/ 	.word	index@(_ZN17fastertransformer19segmented_topp_impl27segmented_top_p_single_passINS0_28Segmented_topk_kernel_paramsI6__halfiLi256ELi1EEELi32EEEvNS0_20TopKPerSegmentParamsE)
        /*0734*/ 	.word	0x00000000


	//----- nvinfo : EIATTR_MIN_STACK_SIZE
	.align		4
.L_356:
        /*0738*/ 	.byte	0x04, 0x12
        /*073a*/ 	.short	(.L_358 - .L_357)
	.align		4
.L_357:
        /*073c*/ 	.word	index@(_ZN17fastertransformer19segmented_topp_impl15blockSortKernelI6__halfLi1024ELi4EEEvPKT_PS3_PKiPiS8_iii)
        /*0740*/ 	.word	0x00000000


	//----- nvinfo : EIATTR_MIN_STACK_SIZE
	.align		4
.L_358:
        /*0744*/ 	.byte	0x04, 0x12
        /*0746*/ 	.short	(.L_360 - .L_359)
	.align		4
.L_359:
        /*0748*/ 	.word	index@(_ZN17fastertransformer19segmented_topp_impl15blockSortKernelI6__halfLi1024ELi2EEEvPKT_PS3_PKiPiS8_iii)
        /*074c*/ 	.word	0x00000000


	//----- nvinfo : EIATTR_MIN_STACK_SIZE
	.align		4
.L_360:
        /*0750*/ 	.byte	0x04, 0x12
        /*0752*/ 	.short	(.L_362 - .L_361)
	.align		4
.L_361:
        /*0754*/ 	.word	index@(_ZN17fastertransformer19segmented_topp_impl15blockSortKernelI6__halfLi1024ELi1EEEvPKT_PS3_PKiPiS8_iii)
        /*0758*/ 	.word	0x00000000


	//----- nvinfo : EIATTR_MIN_STACK_SIZE
	.align		4
.L_362:
        /*075c*/ 	.byte	0x04, 0x12
        /*075e*/ 	.short	(.L_364 - .L_363)
	.align		4
.L_363:
        /*0760*/ 	.word	index@(_ZN17fastertransformer19segmented_topp_impl15blockSortKernelI6__halfLi896ELi1EEEvPKT_PS3_PKiPiS8_iii)
        /*0764*/ 	.word	0x00000000


	//----- nvinfo : EIATTR_MIN_STACK_SIZE
	.align		4
.L_364:
        /*0768*/ 	.byte	0x04, 0x12
        /*076a*/ 	.short	(.L_366 - .L_365)
	.align		4
.L_365:
        /*076c*/ 	.word	index@(_ZN17fastertransformer19segmented_topp_impl15blockSortKernelI6__halfLi768ELi1EEEvPKT_PS3_PKiPiS8_iii)
        /*0770*/ 	.word	0x00000000


	//----- nvinfo : EIATTR_MIN_STACK_SIZE
	.align		4
.L_366:
        /*0774*/ 	.byte	0x04, 0x12
        /*0776*/ 	.short	(.L_368 - .L_367)
	.align		4
.L_367:
        /*0778*/ 	.word	index@(_ZN17fastertransformer19segmented_topp_impl15blockSortKernelI6__halfLi640ELi1EEEvPKT_PS3_PKiPiS8_iii)
        /*077c*/ 	.word	0x00000000


	//----- nvinfo : EIATTR_MIN_STACK_SIZE
	.align		4
.L_368:
        /*0780*/ 	.byte	0x04, 0x12
        /*0782*/ 	.short	(.L_370 - .L_369)
	.align		4
.L_369:
        /*0784*/ 	.word	index@(_ZN17fastertransformer19segmented_topp_impl15blockSortKernelI6__halfLi512ELi1EEEvPKT_PS3_PKiPiS8_iii)
        /*0788*/ 	.word	0x00000000


	//----- nvinfo : EIATTR_MIN_STACK_SIZE
	.align		4
.L_370:
        /*078c*/ 	.byte	0x04, 0x12
        /*078e*/ 	.short	(.L_372 - .L_371)
	.align		4
.L_371:
        /*0790*/ 	.word	index@(_ZN17fastertransformer19segmented_topp_impl15blockSortKernelI6__halfLi384ELi1EEEvPKT_PS3_PKiPiS8_iii)
        /*0794*/ 	.word	0x00000000


	//----- nvinfo : EIATTR_MIN_STACK_SIZE
	.align		4
.L_372:
        /*0798*/ 	.byte	0x04, 0x12
        /*079a*/ 	.short	(.L_374 - .L_373)
	.align		4
.L_373:
        /*079c*/ 	.word	index@(_ZN17fastertransformer19segmented_topp_impl15blockSortKernelI6__halfLi256ELi1EEEvPKT_PS3_PKiPiS8_iii)
        /*07a0*/ 	.word	0x00000000


	//----- nvinfo : EIATTR_MIN_STACK_SIZE
	.align		4
.L_374:
        /*07a4*/ 	.byte	0x04, 0x12
        /*07a6*/ 	.short	(.L_376 - .L_375)
	.align		4
.L_375:
        /*07a8*/ 	.word	index@(_ZN17fastertransformer19segmented_topp_impl15blockSortKernelI6__halfLi128ELi1EEEvPKT_PS3_PKiPiS8_iii)
        /*07ac*/ 	.word	0x00000000


	//----- nvinfo : EIATTR_MIN_STACK_SIZE
	.align		4
.L_376:
        /*07b0*/ 	.byte	0x04, 0x12
        /*07b2*/ 	.short	(.L_378 - .L_377)
	.align		4
.L_377:
        /*07b4*/ 	.word	index@(_ZN17fastertransformer19segmented_topp_impl27segmented_top_p_single_passINS0_28Segmented_topk_kernel_paramsI6__halfiLi256ELi4EEELi256EEEvNS0_20TopKPerSegmentParamsE)
        /*07b8*/ 	.word	0x000001a0


	//----- nvinfo : EIATTR_MIN_STACK_SIZE
	.align		4
.L_378:
        /*07bc*/ 	.byte	0x04, 0x12
        /*07be*/ 	.short	(.L_380 - .L_379)
	.align		4
.L_379:
        /*07c0*/ 	.word	index@(_ZN17fastertransformer19segmented_topp_impl27segmented_top_p_single_passINS0_28Segmented_topk_kernel_paramsI6__halfiLi256ELi4EEELi224EEEvNS0_20TopKPerSegmentParamsE)
        /*07c4*/ 	.word	0x00000020


	//----- nvinfo : EIATTR_MIN_STACK_SIZE
	.align		4
.L_380:
        /*07c8*/ 	.byte	0x04, 0x12
        /*07ca*/ 	.short	(.L_382 - .L_381)
	.align		4
.L_381:
        /*07cc*/ 	.word	index@(_ZN17fastertransformer19segmented_topp_impl27segmented_top_p_single_passINS0_28Segmented_topk_kernel_paramsI6__halfiLi256ELi4EEELi192EEEvNS0_20TopKPerSegmentParamsE)
        /*07d0*/ 	.word	0x00000178


	//----- nvinfo : EIATTR_MIN_STACK_SIZE
	.align		4
.L_382:
        /*07d4*/ 	.byte	0x04, 0x12
        /*07d6*/ 	.short	(.L_384 - .L_383)
	.align		4
.L_383:
        /*07d8*/ 	.word	index@(_ZN17fastertransformer19segmented_topp_impl27segmented_top_p_single_passINS0_28Segmented_topk_kernel_paramsI6__halfiLi256ELi4EEELi160EEEvNS0_20TopKPerSegmentParamsE)
        /*07dc*/ 	.word	0x00000078


	//----- nvinfo : EIATTR_MIN_STACK_SIZE
	.align		4
.L_384:
        /*07e0*/ 	.byte	0x04, 0x12
        /*07e2*/ 	.short	(.L_386 - .L_385)
	.align		4
.L_385:
        /*07e4*/ 	.word	index@(_ZN17fastertransformer19segmented_topp_impl27segmented_top_p_single_passINS0_28Segmented_topk_kernel_paramsI6__halfiLi256ELi4EEELi128EEEvNS0_20TopKPerSegmentParamsE)
        /*07e8*/ 	.word	0x00000000


	//----- nvinfo : EIATTR_MIN_STACK_SIZE
	.align		4
.L_386:
        /*07ec*/ 	.byte	0x04, 0x12
        /*07ee*/ 	.short	(.L_388 - .L_387)
	.align		4
.L_387:
        /*07f0*/ 	.word	index@(_ZN17fastertransformer19segmented_topp_impl27segmented_top_p_single_passINS0_28Segmented_topk_kernel_paramsI6__halfiLi256ELi4EEELi96EEEvNS0_20TopKPerSegmentParamsE)
        /*07f4*/ 	.word	0x00000000


	//----- nvinfo : EIATTR_MIN_STACK_SIZE
	.align		4
.L_388:
        /*07f8*/ 	.byte	0x04, 0x12
        /*07fa*/ 	.short	(.L_390 - .L_389)
	.align		4
.L_389:
        /*07fc*/ 	.word	index@(_ZN17fastertransformer19segmented_topp_impl27segmented_top_p_single_passINS0_28Segmented_topk_kernel_paramsI6__halfiLi256ELi4EEELi64EEEvNS0_20TopKPerSegmentParamsE)
        /*0800*/ 	.word	0x00000000


	//----- nvinfo : EIATTR_MIN_STACK_SIZE
	.align		4
.L_390:
        /*0804*/ 	.byte	0x04, 0x12
        /*0806*/ 	.short	(.L_392 - .L_391)
	.align		4
.L_391:
        /*0808*/ 	.word	index@(_ZN17fastertransformer19segmented_topp_impl27segmented_top_p_single_passINS0_28Segmented_topk_kernel_paramsI6__halfiLi256ELi4EEELi32EEEvNS0_20TopKPerSegmentParamsE)
        /*080c*/ 	.word	0x00000000


	//----- nvinfo : EIATTR_MIN_STACK_SIZE
	.align		4
.L_392:
        /*0810*/ 	.byte	0x04, 0x12
        /*0812*/ 	.short	(.L_394 - .L_393)
	.align		4
.L_393:
        /*0814*/ 	.word	index@(_ZN17fastertransformer19segmented_topp_impl27segmented_top_p_single_passINS0_28Segmented_topk_kernel_paramsIfiLi256ELi1EEELi256EEEvNS0_20TopKPerSegmentParamsE)
        /*0818*/ 	.word	0x00000220


	//----- nvinfo : EIATTR_MIN_STACK_SIZE
	.align		4
.L_394:
        /*081c*/ 	.byte	0x04, 0x12
        /*081e*/ 	.short	(.L_396 - .L_395)
	.align		4
.L_395:
        /*0820*/ 	.word	index@(_ZN17fastertransformer19segmented_topp_impl27segmented_top_p_single_passINS0_28Segmented_topk_kernel_paramsIfiLi256ELi1EEELi224EEEvNS0_20TopKPerSegmentParamsE)
        /*0824*/ 	.word	0x00000030


	//----- nvinfo : EIATTR_MIN_STACK_SIZE
	.align		4
.L_396:
        /*0828*/ 	.byte	0x04, 0x12
        /*082a*/ 	.short	(.L_398 - .L_397)
	.align		4
.L_397:
        /*082c*/ 	.word	index@(_ZN17fastertransformer19segmented_topp_impl27segmented_top_p_single_passINS0_28Segmented_topk_kernel_paramsIfiLi256ELi1EEELi192EEEvNS0_20TopKPerSegmentParamsE)
        /*0830*/ 	.word	0x00000100


	//----- nvinfo : EIATTR_MIN_STACK_SIZE
	.align		4
.L_398:
        /*0834*/ 	.byte	0x04, 0x12
        /*0836*/ 	.short	(.L_400 - .L_399)
	.align		4
.L_399:
        /*0838*/ 	.word	index@(_ZN17fastertransformer19segmented_topp_impl27segmented_top_p_single_passINS0_28Segmented_topk_kernel_paramsIfiLi256ELi1EEELi160EEEvNS0_20TopKPerSegmentParamsE)
        /*083c*/ 	.word	0x00000018


	//----- nvinfo : EIATTR_MIN_STACK_SIZE
	.align		4
.L_400:
        /*0840*/ 	.byte	0x04, 0x12
        /*0842*/ 	.short	(.L_402 - .L_401)
	.align		4
.L_401:
        /*0844*/ 	.word	index@(_ZN17fastertransformer19segmented_topp_impl27segmented_top_p_single_passINS0_28Segmented_topk_kernel_paramsIfiLi256ELi1EEELi128EEEvNS0_20TopKPerSegmentParamsE)
        /*0848*/ 	.word	0x00000000


	//----- nvinfo : EIATTR_MIN_STACK_SIZE
	.align		4
.L_402:
        /*084c*/ 	.byte	0x04, 0x12
        /*084e*/ 	.short	(.L_404 - .L_403)
	.align		4
.L_403:
        /*0850*/ 	.word	index@(_ZN17fastertransformer19segmented_topp_impl27segmented_top_p_single_passINS0_28Segmented_topk_kernel_paramsIfiLi256ELi1EEELi96EEEvNS0_20TopKPerSegmentParamsE)
        /*0854*/ 	.word	0x00000000


	//----- nvinfo : EIATTR_MIN_STACK_SIZE
	.align		4
.L_404:
        /*0858*/ 	.byte	0x04, 0x12
        /*085a*/ 	.short	(.L_406 - .L_405)
	.align		4
.L_405:
        /*085c*/ 	.word	index@(_ZN17fastertransformer19segmented_topp_impl27segmented_top_p_single_passINS0_28Segmented_topk_kernel_paramsIfiLi256ELi1EEELi64EEEvNS0_20TopKPerSegmentParamsE)
        /*0860*/ 	.word	0x00000000


	//----- nvinfo : EIATTR_MIN_STACK_SIZE
	.align		4
.L_406:
        /*0864*/ 	.byte	0x04, 0x12
        /*0866*/ 	.short	(.L_408 - .L_407)
	.align		4
.L_407:
        /*0868*/ 	.word	index@(_ZN17fastertransformer19segmented_topp_impl27segmented_top_p_single_passINS0_28Segmented_topk_kernel_paramsIfiLi256ELi1EEELi32EEEvNS0_20TopKPerSegmentParamsE)
        /*086c*/ 	.word	0x00000000


	//----- nvinfo : EIATTR_MIN_STACK_SIZE
	.align		4
.L_408:
        /*0870*/ 	.byte	0x04, 0x12
        /*0872*/ 	.short	(.L_410 - .L_409)
	.align		4
.L_409:
        /*0874*/ 	.word	index@(_ZN17fastertransformer19segmented_topp_impl15blockSortKernelIfLi1024ELi4EEEvPKT_PS2_PKiPiS7_iii)
        /*0878*/ 	.word	0x00000000


	//----- nvinfo : EIATTR_MIN_STACK_SIZE
	.align		4
.L_410:
        /*087c*/ 	.byte	0x04, 0x12
        /*087e*/ 	.short	(.L_412 - .L_411)
	.align		4
.L_411:
        /*0880*/ 	.word	index@(_ZN17fastertransformer19segmented_topp_impl15blockSortKernelIfLi1024ELi2EEEvPKT_PS2_PKiPiS7_iii)
        /*0884*/ 	.word	0x00000000


	//----- nvinfo : EIATTR_MIN_STACK_SIZE
	.align		4
.L_412:
        /*0888*/ 	.byte	0x04, 0x12
        /*088a*/ 	.short	(.L_414 - .L_413)
	.align		4
.L_413:
        /*088c*/ 	.word	index@(_ZN17fastertransformer19segmented_topp_impl15blockSortKernelIfLi1024ELi1EEEvPKT_PS2_PKiPiS7_iii)
        /*0890*/ 	.word	0x00000000


	//----- nvinfo : EIATTR_MIN_STACK_SIZE
	.align		4
.L_414:
        /*0894*/ 	.byte	0x04, 0x12
        /*0896*/ 	.short	(.L_416 - .L_415)
	.align		4
.L_415:
        /*0898*/ 	.word	index@(_ZN17fastertransformer19segmented_topp_impl15blockSortKernelIfLi896ELi1EEEvPKT_PS2_PKiPiS7_iii)
        /*089c*/ 	.word	0x00000000


	//----- nvinfo : EIATTR_MIN_STACK_SIZE
	.align		4
.L_416:
        /*08a0*/ 	.byte	0x04, 0x12
        /*08a2*/ 	.short	(.L_418 - .L_417)
	.align		4
.L_417:
        /*08a4*/ 	.word	index@(_ZN17fastertransformer19segmented_topp_impl15blockSortKernelIfLi768ELi1EEEvPKT_PS2_PKiPiS7_iii)
        /*08a8*/ 	.word	0x00000000


	//----- nvinfo : EIATTR_MIN_STACK_SIZE
	.align		4
.L_418:
        /*08ac*/ 	.byte	0x04, 0x12
        /*08ae*/ 	.short	(.L_420 - .L_419)
	.align		4
.L_419:
        /*08b0*/ 	.word	index@(_ZN17fastertransformer19segmented_topp_impl15blockSortKernelIfLi640ELi1EEEvPKT_PS2_PKiPiS7_iii)
        /*08b4*/ 	.word	0x00000000


	//----- nvinfo : EIATTR_MIN_STACK_SIZE
	.align		4
.L_420:
        /*08b8*/ 	.byte	0x04, 0x12
        /*08ba*/ 	.short	(.L_422 - .L_421)
	.align		4
.L_421:
        /*08bc*/ 	.word	index@(_ZN17fastertransformer19segmented_topp_impl15blockSortKernelIfLi512ELi1EEEvPKT_PS2_PKiPiS7_iii)
        /*08c0*/ 	.word	0x00000000


	//----- nvinfo : EIATTR_MIN_STACK_SIZE
	.align		4
.L_422:
        /*08c4*/ 	.byte	0x04, 0x12
        /*08c6*/ 	.short	(.L_424 - .L_423)
	.align		4
.L_423:
        /*08c8*/ 	.word	index@(_ZN17fastertransformer19segmented_topp_impl15blockSortKernelIfLi384ELi1EEEvPKT_PS2_PKiPiS7_iii)
        /*08cc*/ 	.word	0x00000000


	//----- nvinfo : EIATTR_MIN_STACK_SIZE
	.align		4
.L_424:
        /*08d0*/ 	.byte	0x04, 0x12
        /*08d2*/ 	.short	(.L_426 - .L_425)
	.align		4
.L_425:
        /*08d4*/ 	.word	index@(_ZN17fastertransformer19segmented_topp_impl15blockSortKernelIfLi256ELi1EEEvPKT_PS2_PKiPiS7_iii)
        /*08d8*/ 	.word	0x00000000


	//----- nvinfo : EIATTR_MIN_STACK_SIZE
	.align		4
.L_426:
        /*08dc*/ 	.byte	0x04, 0x12
        /*08de*/ 	.short	(.L_428 - .L_427)
	.align		4
.L_427:
        /*08e0*/ 	.word	index@(_ZN17fastertransformer19segmented_topp_impl15blockSortKernelIfLi128ELi1EEEvPKT_PS2_PKiPiS7_iii)
        /*08e4*/ 	.word	0x00000000


	//----- nvinfo : EIATTR_MIN_STACK_SIZE
	.align		4
.L_428:
        /*08e8*/ 	.byte	0x04, 0x12
        /*08ea*/ 	.short	(.L_430 - .L_429)
	.align		4
.L_429:
        /*08ec*/ 	.word	index@(_ZN17fastertransformer19segmented_topp_impl27segmented_top_p_single_passINS0_28Segmented_topk_kernel_paramsIfiLi256ELi2EEELi256EEEvNS0_20TopKPerSegmentParamsE)
        /*08f0*/ 	.word	0x00000220


	//----- nvinfo : EIATTR_MIN_STACK_SIZE
	.align		4
.L_430:
        /*08f4*/ 	.byte	0x04, 0x12
        /*08f6*/ 	.short	(.L_432 - .L_431)
	.align		4
.L_431:
        /*08f8*/ 	.word	index@(_ZN17fastertransformer19segmented_topp_impl27segmented_top_p_single_passINS0_28Segmented_topk_kernel_paramsIfiLi256ELi2EEELi224EEEvNS0_20TopKPerSegmentParamsE)
        /*08fc*/ 	.word	0x00000030


	//----- nvinfo : EIATTR_MIN_STACK_SIZE
	.align		4
.L_432:
        /*0900*/ 	.byte	0x04, 0x12
        /*0902*/ 	.short	(.L_434 - .L_433)
	.align		4
.L_433:
        /*0904*/ 	.word	index@(_ZN17fastertransformer19segmented_topp_impl27segmented_top_p_single_passINS0_28Segmented_topk_kernel_paramsIfiLi256ELi2EEELi192EEEvNS0_20TopKPerSegmentParamsE)
        /*0908*/ 	.word	0x00000100


	//----- nvinfo : EIATTR_MIN_STACK_SIZE
	.align		4
.L_434:
        /*090c*/ 	.byte	0x04, 0x12
        /*090e*/ 	.short	(.L_436 - .L_435)
	.align		4
.L_435:
        /*0910*/ 	.word	index@(_ZN17fastertransformer19segmented_topp_impl27segmented_top_p_single_passINS0_28Segmented_topk_kernel_paramsIfiLi256ELi2EEELi160EEEvNS0_20TopKPerSegmentParamsE)
        /*0914*/ 	.word	0x00000018


	//----- nvinfo : EIATTR_MIN_STACK_SIZE
	.align		4
.L_436:
        /*0918*/ 	.byte	0x04, 0x12
        /*091a*/ 	.short	(.L_438 - .L_437)
	.align		4
.L_437:
        /*091c*/ 	.word	index@(_ZN17fastertransformer19segmented_topp_impl27segmented_top_p_single_passINS0_28Segmented_topk_kernel_paramsIfiLi256ELi2EEELi128EEEvNS0_20TopKPerSegmentParamsE)
        /*0920*/ 	.word	0x00000000


	//----- nvinfo : EIATTR_MIN_STACK_SIZE
	.align		4
.L_438:
        /*0924*/ 	.byte	0x04, 0x12
        /*0926*/ 	.short	(.L_440 - .L_439)
	.align		4
.L_439:
        /*0928*/ 	.word	index@(_ZN17fastertransformer19segmented_topp_impl27segmented_top_p_single_passINS0_28Segmented_topk_kernel_paramsIfiLi256ELi2EEELi96EEEvNS0_20TopKPerSegmentParamsE)
        /*092c*/ 	.word	0x00000000


	//----- nvinfo : EIATTR_MIN_STACK_SIZE
	.align		4
.L_440:
        /*0930*/ 	.byte	0x04, 0x12
        /*0932*/ 	.short	(.L_442 - .L_441)
	.align		4
.L_441:
        /*0934*/ 	.word	index@(_ZN17fastertransformer19segmented_topp_impl27segmented_top_p_single_passINS0_28Segmented_topk_kernel_paramsIfiLi256ELi2EEELi64EEEvNS0_20TopKPerSegmentParamsE)
        /*0938*/ 	.word	0x00000000


	//----- nvinfo : EIATTR_MIN_STACK_SIZE
	.align		4
.L_442:
        /*093c*/ 	.byte	0x04, 0x12
        /*093e*/ 	.short	(.L_444 - .L_443)
	.align		4
.L_443:
        /*0940*/ 	.word	index@(_ZN17fastertransformer19segmented_topp_impl27segmented_top_p_single_passINS0_28Segmented_topk_kernel_paramsIfiLi256ELi2EEELi32EEEvNS0_20TopKPerSegmentParamsE)
        /*0944*/ 	.word	0x00000000


	//----- nvinfo : EIATTR_MIN_STACK_SIZE
	.align		4
.L_444:
        /*0948*/ 	.byte	0x04, 0x12
        /*094a*/ 	.short	(.L_446 - .L_445)
	.align		4
.L_445:
        /*094c*/ 	.word	index@(_ZN17fastertransformer14addBiasSoftMaxI6__halfEEvPT_PKS2_PKiPKbii)
        /*0950*/ 	.word	0x00000000


	//----- nvinfo : EIATTR_MIN_STACK_SIZE
	.align		4
.L_446:
        /*0954*/ 	.byte	0x04, 0x12
        /*0956*/ 	.short	(.L_448 - .L_447)
	.align		4
.L_447:
        /*0958*/ 	.word	index@(_ZN17fastertransformer14addBiasSoftMaxIfEEvPT_PKS1_PKiPKbii)
        /*095c*/ 	.word	0x00000000


	//----- nvinfo : EIATTR_MIN_STACK_SIZE
	.align		4
.L_448:
        /*0960*/ 	.byte	0x04, 0x12
        /*0962*/ 	.short	(.L_450 - .L_449)
	.align		4
.L_449:
        /*0964*/ 	.word	index@(_ZN17fastertransformer13topp_samplingI6__halfLi256EEEvPT_PiS4_S4_PbPfS6_PKiS8_iP17curandStateXORWOWfPKfS8_iPKb)
        /*0968*/ 	.word	0x00000000


	//----- nvinfo : EIATTR_MIN_STACK_SIZE
	.align		4
.L_450:
        /*096c*/ 	.byte	0x04, 0x12
        /*096e*/ 	.short	(.L_452 - .L_451)
	.align		4
.L_451:
        /*0970*/ 	.word	index@(_ZN17fastertransformer21topp_beam_topk_kernelI6__halfLi1ELi256EEEvPKT_PiPS2_iS5_S5_fPKfPKb)
        /*0974*/ 	.word	0x00000000


	//----- nvinfo : EIATTR_MIN_STACK_SIZE
	.align		4
.L_452:
        /*0978*/ 	.byte	0x04, 0x12
        /*097a*/ 	.short	(.L_454 - .L_453)
	.align		4
.L_453:
        /*097c*/ 	.word	index@(_ZN17fastertransformer13topp_samplingIfLi256EEEvPT_PiS3_S3_PbPfS5_PKiS7_iP17curandStateXORWOWfPKfS7_iPKb)
        /*0980*/ 	.word	0x00000000


	//----- nvinfo : EIATTR_MIN_STACK_SIZE
	.align		4
.L_454:
        /*0984*/ 	.byte	0x04, 0x12
        /*0986*/ 	.short	(.L_456 - .L_455)
	.align		4
.L_455:
        /*0988*/ 	.word	index@(_ZN17fastertransformer21topp_beam_topk_kernelIfLi1ELi256EEEvPKT_PiPS1_iS4_S4_fPKfPKb)
        /*098c*/ 	.word	0x00000000


	//----- nvinfo : EIATTR_MIN_STACK_SIZE
	.align		4
.L_456:
        /*0990*/ 	.byte	0x04, 0x12
        /*0992*/ 	.short	(.L_458 - .L_457)
	.align		4
.L_457:
        /*0994*/ 	.word	index@(_ZN17fastertransformer16computeToppDecayEPfPKfPKiS2_S2_S4_i)
        /*0998*/ 	.word	0x00000000


	//----- nvinfo : EIATTR_MIN_STACK_SIZE
	.align		4
.L_458:
        /*099c*/ 	.byte	0x04, 0x12
        /*099e*/ 	.short	(.L_460 - .L_459)
	.align		4
.L_459:
        /*09a0*/ 	.word	index@(_ZN17fastertransformer14topPInitializeEPiS0_S0_ii)
        /*09a4*/ 	.word	0x00000000


	//----- nvinfo : EIATTR_MIN_STACK_SIZE
	.align		4
.L_460:
        /*09a8*/ 	.byte	0x04, 0x12
        /*09aa*/ 	.short	(.L_462 - .L_461)
	.align		4
.L_461:
        /*09ac*/ 	.word	index@(_ZN3cub17CUB_300001_SM_9006detail10radix_sort29DeviceRadixSortOnesweepKernelINS1_5radix10policy_hubI6__halfijE10Policy1000ELNS0_9SortOrderE1ES6_ijiiNS1_21identity_decomposer_tEEEvPT5_SC_PT3_PKSD_PT1_PKSH_PT2_PKSL_T4_iiT6_)
        /*09b0*/ 	.word	0x00000000


	//----- nvinfo : EIATTR_MIN_STACK_SIZE
	.align		4
.L_462:
        /*09b4*/ 	.byte	0x04, 0x12
        /*09b6*/ 	.short	(.L_464 - .L_463)
	.align		4
.L_463:
        /*09b8*/ 	.word	index@(_ZN3cub17CUB_300001_SM_9006detail10radix_sort33DeviceRadixSortExclusiveSumKernelINS1_5radix10policy_hubI6__halfijE10Policy1000EjEEvPT0_)
        /*09bc*/ 	.word	0x00000000


	//----- nvinfo : EIATTR_MIN_STACK_SIZE
	.align		4
.L_464:
        /*09c0*/ 	.byte	0x04, 0x12
        /*09c2*/ 	.short	(.L_466 - .L_465)
	.align		4
.L_465:
        /*09c4*/ 	.word	index@(_ZN3cub17CUB_300001_SM_9006detail10radix_sort30DeviceRadixSortHistogramKernelINS1_5radix10policy_hubI6__halfijE10Policy1000ELNS0_9SortOrderE1ES6_jNS1_21identity_decomposer_tEEEvPT2_PKT1_SB_iiT3_)
        /*09c8*/ 	.word	0x00000000


	//----- nvinfo : EIATTR_MIN_STACK_SIZE
	.align		4
.L_466:
        /*09cc*/ 	.byte	0x04, 0x12
        /*09ce*/ 	.short	(.L_468 - .L_467)
	.align		4
.L_467:
        /*09d0*/ 	.word	index@(_ZN3cub17CUB_300001_SM_9006detail10radix_sort31DeviceRadixSortSingleTileKernelINS1_5radix10policy_hubI6__halfijE10Policy1000ELNS0_9SortOrderE1ES6_ijNS1_21identity_decomposer_tEEEvPKT1_PSB_PKT2_PSF_T3_iiT4_)
        /*09d4*/ 	.word	0x00000000


	//----- nvinfo : EIATTR_MIN_STACK_SIZE
	.align		4
.L_468:
        /*09d8*/ 	.byte	0x04, 0x12
        /*09da*/ 	.short	(.L_470 - .L_469)
	.align		4
.L_469:
        /*09dc*/ 	.word	index@(_ZN3cub17CUB_300001_SM_9006detail10radix_sort30DeviceSegmentedRadixSortKernelINS1_5radix10policy_hubI6__halfiiE10Policy1000ELb1ELNS0_9SortOrderE1ES6_iPiSA_iNS1_21identity_decomposer_tEEEvPKT2_PSC_PKT3_PSG_T4_T5_iiiT7_)
        /*09e0*/ 	.word	0x00000000


	//----- nvinfo : EIATTR_MIN_STACK_SIZE
	.align		4
.L_470:
        /*09e4*/ 	.byte	0x04, 0x12
        /*09e6*/ 	.short	(.L_472 - .L_471)
	.align		4
.L_471:
        /*09e8*/ 	.word	index@(_ZN3cub17CUB_300001_SM_9006detail10radix_sort30DeviceSegmentedRadixSortKernelINS1_5radix10policy_hubI6__halfiiE10Policy1000ELb0ELNS0_9SortOrderE1ES6_iPiSA_iNS1_21identity_decomposer_tEEEvPKT2_PSC_PKT3_PSG_T4_T5_iiiT7_)
        /*09ec*/ 	.word	0x00000000


	//----- nvinfo : EIATTR_MIN_STACK_SIZE
	.align		4
.L_472:
        /*09f0*/ 	.byte	0x04, 0x12
        /*09f2*/ 	.short	(.L_474 - .L_473)
	.align		4
.L_473:
        /*09f4*/ 	.word	index@(_ZN3cub17CUB_300001_SM_9006detail10radix_sort29DeviceRadixSortOnesweepKernelINS1_5radix10policy_hubIfijE10Policy1000ELNS0_9SortOrderE1EfijiiNS1_21identity_decomposer_tEEEvPT5_SB_PT3_PKSC_PT1_PKSG_PT2_PKSK_T4_iiT6_)
        /*09f8*/ 	.word	0x00000000


	//----- nvinfo : EIATTR_MIN_STACK_SIZE
	.align		4
.L_474:
        /*09fc*/ 	.byte	0x04, 0x12
        /*09fe*/ 	.short	(.L_476 - .L_475)
	.align		4
.L_475:
        /*0a00*/ 	.word	index@(_ZN3cub17CUB_300001_SM_9006detail10radix_sort33DeviceRadixSortExclusiveSumKernelINS1_5radix10policy_hubIfijE10Policy1000EjEEvPT0_)
        /*0a04*/ 	.word	0x00000000


	//----- nvinfo : EIATTR_MIN_STACK_SIZE
	.align		4
.L_476:
        /*0a08*/ 	.byte	0x04, 0x12
        /*0a0a*/ 	.short	(.L_478 - .L_477)
	.align		4
.L_477:
        /*0a0c*/ 	.word	index@(_ZN3cub17CUB_300001_SM_9006detail10radix_sort30DeviceRadixSortHistogramKernelINS1_5radix10policy_hubIfijE10Policy1000ELNS0_9SortOrderE1EfjNS1_21identity_decomposer_tEEEvPT2_PKT1_SA_iiT3_)
        /*0a10*/ 	.word	0x00000000


	//----- nvinfo : EIATTR_MIN_STACK_SIZE
	.align		4
.L_478:
        /*0a14*/ 	.byte	0x04, 0x12
        /*0a16*/ 	.short	(.L_480 - .L_479)
	.align		4
.L_479:
        /*0a18*/ 	.word	index@(_ZN3cub17CUB_300001_SM_9006detail10radix_sort31DeviceRadixSortSingleTileKernelINS1_5radix10policy_hubIfijE10Policy1000ELNS0_9SortOrderE1EfijNS1_21identity_decomposer_tEEEvPKT1_PSA_PKT2_PSE_T3_iiT4_)
        /*0a1c*/ 	.word	0x00000000


	//----- nvinfo : EIATTR_MIN_STACK_SIZE
	.align		4
.L_480:
        /*0a20*/ 	.byte	0x04, 0x12
        /*0a22*/ 	.short	(.L_482 - .L_481)
	.align		4
.L_481:
        /*0a24*/ 	.word	index@(_ZN3cub17CUB_300001_SM_9006detail10radix_sort30DeviceSegmentedRadixSortKernelINS1_5radix10policy_hubIfiiE10Policy1000ELb1ELNS0_9SortOrderE1EfiPiS9_iNS1_21identity_decomposer_tEEEvPKT2_PSB_PKT3_PSF_T4_T5_iiiT7_)
        /*0a28*/ 	.word	0x00000018


	//----- nvinfo : EIATTR_MIN_STACK_SIZE
	.align		4
.L_482:
        /*0a2c*/ 	.byte	0x04, 0x12
        /*0a2e*/ 	.short	(.L_484 - .L_483)
	.align		4
.L_483:
        /*0a30*/ 	.word	index@(_ZN3cub17CUB_300001_SM_9006detail10radix_sort30DeviceSegmentedRadixSortKernelINS1_5radix10policy_hubIfiiE10Policy1000ELb0ELNS0_9SortOrderE1EfiPiS9_iNS1_21identity_decomposer_tEEEvPKT2_PSB_PKT3_PSF_T4_T5_iiiT7_)
        /*0a34*/ 	.word	0x00000000


	//----- nvinfo : EIATTR_MIN_STACK_SIZE
	.align		4
.L_484:
        /*0a38*/ 	.byte	0x04, 0x12
        /*0a3a*/ 	.short	(.L_486 - .L_485)
	.align		4
.L_485:
        /*0a3c*/ 	.word	index@(_ZN3cub17CUB_300001_SM_9006detail11EmptyKernelIvEEvv)
        /*0a40*/ 	.word	0x00000000
.L_486:


//--------------------- .nv.compat                --------------------------
	.section	.nv.compat,"",@"SHT_CUDA_COMPAT_INFO"
	.align	4
        /*0000*/ 	.byte	0x02, 0x09, 0x01, 0x00, 0x02, 0x02, 0x01, 0x00, 0x02, 0x05, 0x05, 0x00, 0x03, 0x07, 0x01, 0x01
        /*0010*/ 	.byte	0x02, 0x03, 0x00, 0x00, 0x02, 0x06, 0x01, 0x00, 0x04, 0x0b, 0x08, 0x00, 0x00, 0x00, 0x00, 0x00
        /*0020*/ 	.byte	0x00, 0x00, 0x00, 0x00


//--------------------- .nv.info._ZN17fastertransformer19segmented_topp_impl27segmented_top_p_single_passINS0_28Segmented_topk_kernel_paramsI6__halfiLi256ELi1EEELi256EEEvNS0_20TopKPerSegmentParamsE --------------------------
	.section	.nv.info._ZN17fastertransformer19segmented_topp_impl27segmented_top_p_single_passINS0_28Segmented_topk_kernel_paramsI6__halfiLi256ELi1EEELi256EEEvNS0_20TopKPerSegmentParamsE,"",@"SHT_CUDA_INFO"
	.sectionflags	@""
	.align	4


	//----- nvinfo : EIATTR_CUDA_API_VERSION
	.align		4
        /*0000*/ 	.byte	0x04, 0x37
        /*0002*/ 	.short	(.L_488 - .L_487)
.L_487:
        /*0004*/ 	.word	0x00000082


	//----- nvinfo : EIATTR_KPARAM_INFO
	.align		4
.L_488:
        /*0008*/ 	.byte	0x04, 0x17
        /*000a*/ 	.short	(.L_490 - .L_489)
.L_489:
        /*000c*/ 	.word	0x00000000
        /*0010*/ 	.short	0x0000
        /*0012*/ 	.short	0x0000
        /*0014*/ 	.byte	0x00, 0xf0, 0x81, 0x01


	//----- nvinfo : EIATTR_SPARSE_MMA_MASK
	.align		4
.L_490:
        /*0018*/ 	.byte	0x03, 0x50
        /*001a*/ 	.short	0x0000


	//----- nvinfo : EIATTR_MAXREG_COUNT
	.align		4
        /*001c*/ 	.byte	0x03, 0x1b
        /*001e*/ 	.short	0x00ff


	//----- nvinfo : EIATTR_NUM_BARRIERS
	.align		4
        /*0020*/ 	.byte	0x02, 0x4c
        /*0022*/ 	.byte	0x01
	.zero		1


	//----- nvinfo : EIATTR_ANNOTATIONS
	.align		4
        /*0024*/ 	.byte	0x04, 0x55
        /*0026*/ 	.short	(.L_492 - .L_491)


	//   ....[0]....
.L_491:
        /*0028*/ 	.word	0x00000001
        /*002c*/ 	.byte	0x20, 0x30, 0x00, 0x00, 0x01, 0x00, 0x00, 0x00, 0x30, 0x30, 0x00, 0x00, 0x01, 0x00, 0x00, 0x00
        /* <DEDUP_REMOVED lines=27> */
        /*01ec*/ 	.byte	0xb0, 0xc6, 0x00, 0x00, 0x01, 0x00, 0x00, 0x00, 0x10, 0xd4, 0x00, 0x00


	//----- nvinfo : EIATTR_MERCURY_ISA_VERSION
	.align		4
.L_492:
        /*01f8*/ 	.byte	0x03, 0x5f
        /*01fa*/ 	.short	0x0101


	//----- nvinfo : EIATTR_UNUSED_LOAD_BYTE_OFFSET
	.align		4
        /*01fc*/ 	.byte	0x04, 0x44
        /*01fe*/ 	.short	(.L_494 - .L_493)


	//   ....[0]....
.L_493:
        /*0200*/ 	.word	0x0000d360
        /*0204*/ 	.word	0x0000f0ff


	//----- nvinfo : EIATTR_INT_WARP_WIDE_INSTR_OFFSETS
	.align		4
.L_494:
        /*0208*/ 	.byte	0x04, 0x31
        /*020a*/ 	.short	(.L_496 - .L_495)


	//   ....[0]....
.L_495:
        /*020c*/ 	.word	0x0000f2c0


	//   ....[1]....
        /*0210*/ 	.word	0x0000f2d0


	//----- nvinfo : EIATTR_COOP_GROUP_MASK_REGIDS
	.align		4
.L_496:
        /*0214*/ 	.byte	0x04, 0x29
        /*0216*/ 	.short	(.L_498 - .L_497)


	//   ....[0]....
.L_497:
        /*0218*/ 	.word	0xffffffff


	//   ....[1]....
        /*021c*/ 	.word	0xffffffff


	//   ....[2]....
        /*0220*/ 	.word	0xffffffff


	//   ....[3]....
        /*0224*/ 	.word	0xffffffff


	//   ....[4]....
        /*0228*/ 	.word	0xffffffff


	//   ....[5]....
        /*022c*/ 	.word	0xffffffff


	//   ....[6]....
        /*0230*/ 	.word	0xffffffff


	//   ....[7]....
        /*0234*/ 	.word	0xffffffff


	//   ....[8]....
        /*0238*/ 	.word	0xffffffff


	//   ....[9]....
        /*023c*/ 	.word	0xffffffff


	//   ....[10]....
        /*0240*/ 	.word	0xffffffff


	//   ....[11]....
        /*0244*/ 	.word	0xffffffff


	//   ....[12]....
        /*0248*/ 	.word	0x05000021


	//   ....[13]....
        /*024c*/ 	.word	0x05000021


	//   ....[14]....
        /*0250*/ 	.word	0x05000021


	//   ....[15]....
        /*0254*/ 	.word	0x05000021


	//   ....[16]....
        /*0258*/ 	.word	0x05000021


	//   ....[17]....
        /*025c*/ 	.word	0x05000021


	//   ....[18]....
        /*0260*/ 	.word	0x05000021


	//----- nvinfo : EIATTR_COOP_GROUP_INSTR_OFFSETS
	.align		4
.L_498:
        /*0264*/ 	.byte	0x04, 0x28
        /*0266*/ 	.short	(.L_500 - .L_499)


	//   ....[0]....
.L_499:
        /*0268*/ 	.word	0x0000a7f0


	//   ....[1]....
        /*026c*/ 	.word	0x0000a850


	//   ....[2]....
        /*0270*/ 	.word	0x0000a900


	//   ....[3]....
        /*0274*/ 	.word	0x0000a920


	//   ....[4]....
        /*0278*/ 	.word	0x0000a940


	//   ....[5]....
        /*027c*/ 	.word	0x0000d780


	//   ....[6]....
        /*0280*/ 	.word	0x0000d790


	//   ....[7]....
        /*0284*/ 	.word	0x0000d7b0


	//   ....[8]....
        /*0288*/ 	.word	0x0000d7d0


	//   ....[9]....
        /*028c*/ 	.word	0x0000d7f0


	//   ....[10]....
        /*0290*/ 	.word	0x0000d810


	//   ....[11]....
        /*0294*/ 	.word	0x0000d840


	//   ....[12]....
        /*0298*/ 	.word	0x0000f5a0


	//   ....[13]....
        /*029c*/ 	.word	0x0000f610


	//   ....[14]....
        /*02a0*/ 	.word	0x0000f680


	//   ....[15]....
        /*02a4*/ 	.word	0x0000f700


	//   ....[16]....
        /*02a8*/ 	.word	0x0000f770


	//   ....[17]....
        /*02ac*/ 	.word	0x0000f7d0


	//   ....[18]....
        /*02b0*/ 	.word	0x0000f830


	//----- nvinfo : EIATTR_EXIT_INSTR_OFFSETS
	.align		4
.L_500:
        /*02b4*/ 	.byte	0x04, 0x1c
        /*02b6*/ 	.short	(.L_502 - .L_501)


	//   ....[0]....
.L_501:
        /*02b8*/ 	.word	0x0000f3a0


	//   ....[1]....
        /*02bc*/ 	.word	0x0000f4b0


	//   ....[2]....
        /*02c0*/ 	.word	0x0000f4e0


	//   ....[3]....
        /*02c4*/ 	.word	0x0000f530


	//----- nvinfo : EIATTR_MAX_THREADS
	.align		4
.L_502:
        /*02c8*/ 	.byte	0x04, 0x05
        /*02ca*/ 	.short	(.L_504 - .L_503)
.L_503:
        /*02cc*/ 	.word	0x00000100
        /*02d0*/ 	.word	0x00000001
        /*02d4*/ 	.word	0x00000001


	//----- nvinfo : EIATTR_CRS_STACK_SIZE
	.align		4
.L_504:
        /*02d8*/ 	.byte	0x04, 0x1e
        /*02da*/ 	.short	(.L_506 - .L_505)
.L_505:
        /*02dc*/ 	.word	0x00000000


	//----- nvinfo : EIATTR_CBANK_PARAM_SIZE
	.align		4
.L_506:
        /*02e0*/ 	.byte	0x03, 0x19
        /*02e2*/ 	.short	0x0060


	//----- nvinfo : EIATTR_PARAM_CBANK
	.align		4
        /*02e4*/ 	.byte	0x04, 0x0a
        /*02e6*/ 	.short	(.L_508 - .L_507)
	.align		4
.L_507:
        /*02e8*/ 	.word	index@(.nv.constant0._ZN17fastertransformer19segmented_topp_impl27segmented_top_p_single_passINS0_28Segmented_topk_kernel_paramsI6__halfiLi256ELi1EEELi256EEEvNS0_20TopKPerSegmentParamsE)
        /*02ec*/ 	.short	0x0210
        /*02ee*/ 	.short	0x0060


	//----- nvinfo : EIATTR_SW_WAR
	.align		4
.L_508:
        /*02f0*/ 	.byte	0x04, 0x36
        /*02f2*/ 	.short	(.L_510 - .L_509)
.L_509:
        /*02f4*/ 	.word	0x00000008
.L_510:


//--------------------- .nv.info._ZN17fastertransformer19segmented_topp_impl27segmented_top_p_single_passINS0_28Segmented_topk_kernel_paramsI6__halfiLi256ELi1EEELi224EEEvNS0_20TopKPerSegmentParamsE --------------------------
	.section	.nv.info._ZN17fastertransformer19segmented_topp_impl27segmented_top_p_single_passINS0_28Segmented_topk_kernel_paramsI6__halfiLi256ELi1EEELi224EEEvNS0_20TopKPerSegmentParamsE,"",@"SHT_CUDA_INFO"
	.sectionflags	@""
	.align	4


	//----- nvinfo : EIATTR_CUDA_API_VERSION
	.align		4
        /*0000*/ 	.byte	0x04, 0x37
        /*0002*/ 	.short	(.L_512 - .L_511)
.L_511:
        /*0004*/ 	.word	0x00000082


	//----- nvinfo : EIATTR_KPARAM_INFO
	.align		4
.L_512:
        /*0008*/ 	.byte	0x04, 0x17
        /*000a*/ 	.short	(.L_514 - .L_513)
.L_513:
        /*000c*/ 	.word	0x00000000
        /*0010*/ 	.short	0x0000
        /*0012*/ 	.short	0x0000
        /*0014*/ 	.byte	0x00, 0xf0, 0x81, 0x01


	//----- nvinfo : EIATTR_SPARSE_MMA_MASK
	.align		4
.L_514:
        /*0018*/ 	.byte	0x03, 0x50
        /*001a*/ 	.short	0x0000


	//----- nvinfo : EIATTR_MAXREG_COUNT
	.align		4
        /*001c*/ 	.byte	0x03, 0x1b
        /*001e*/ 	.short	0x00ff


	//----- nvinfo : EIATTR_NUM_BARRIERS
	.align		4
        /*0020*/ 	.byte	0x02, 0x4c
        /*0022*/ 	.byte	0x01
	.zero		1


	//----- nvinfo : EIATTR_MERCURY_ISA_VERSION
	.align		4
        /*0024*/ 	.byte	0x03, 0x5f
        /*0026*/ 	.short	0x0101


	//----- nvinfo : EIATTR_UNUSED_LOAD_BYTE_OFFSET
	.align		4
        /*0028*/ 	.byte	0x04, 0x44
        /*002a*/ 	.short	(.L_516 - .L_515)


	//   ....[0]....
.L_515:
        /*002c*/ 	.word	0x00009be0
        /*0030*/ 	.word	0x0000f0ff


	//----- nvinfo : EIATTR_INT_WARP_WIDE_INSTR_OFFSETS
	.align		4
.L_516:
        /*0034*/ 	.byte	0x04, 0x31
        /*0036*/ 	.short	(.L_518 - .L_517)


	//   ....[0]....
.L_517:
        /*0038*/ 	.word	0x0000e430


	//   ....[1]....
        /*003c*/ 	.word	0x0000e440


	//----- nvinfo : EIATTR_COOP_GROUP_MASK_REGIDS
	.align		4
.L_518:
        /*0040*/ 	.byte	0x04, 0x29
        /*0042*/ 	.short	(.L_520 - .L_519)


	//   ....[0]....
.L_519:
        /*0044*/ 	.word	0xffffffff


	//   ....[1]....
        /*0048*/ 	.word	0xffffffff


	//   ....[2]....
        /*004c*/ 	.word	0xffffffff


	//   ....[3]....
        /*0050*/ 	.word	0xffffffff


	//   ....[4]....
        /*0054*/ 	.word	0xffffffff


	//   ....[5]....
        /*0058*/ 	.word	0xffffffff


	//   ....[6]....
        /*005c*/ 	.word	0xffffffff


	//   ....[7]....
        /*0060*/ 	.word	0xffffffff


	//   ....[8]....
        /*0064*/ 	.word	0xffffffff


	//   ....[9]....
        /*0068*/ 	.word	0xffffffff


	//   ....[10]....
        /*006c*/ 	.word	0xffffffff


	//   ....[11]....
        /*0070*/ 	.word	0xffffffff


	//   ....[12]....
        /*0074*/ 	.word	0x050000f8


	//   ....[13]....
        /*0078*/ 	.word	0x050000f8


	//   ....[14]....
        /*007c*/ 	.word	0x050000f8


	//   ....[15]....
        /*0080*/ 	.word	0x050000f8


	//   ....[16]....
        /*0084*/ 	.word	0x050000f8


	//   ....[17]....
        /*0088*/ 	.word	0x050000f8


	//   ....[18]....
        /*008c*/ 	.word	0x050000f8


	//----- nvinfo : EIATTR_COOP_GROUP_INSTR_OFFSETS
	.align		4
.L_520:
        /*0090*/ 	.byte	0x04, 0x28
        /*0092*/ 	.short	(.L_522 - .L_521)


	//   ....[0]....
.L_521:
        /*0094*/ 	.word	0x000099b0


	//   ....[1]....
        /*0098*/ 	.word	0x00009a60


	//   ....[2]....
        /*009c*/ 	.word	0x00009a90


	//   ....[3]....
        /*00a0*/ 	.word	0x00009ac0


	//   ....[4]....
        /*00a4*/ 	.word	0x00009b40


	//   ....[5]....
        /*00a8*/ 	.word	0x00009eb0


	//   ....[6]....
        /*00ac*/ 	.word	0x00009ec0


	//   ....[7]....
        /*00b0*/ 	.word	0x00009ee0


	//   ....[8]....
        /*00b4*/ 	.word	0x00009f00


	//   ....[9]....
        /*00b8*/ 	.word	0x00009f20


	//   ....[10]....
        /*00bc*/ 	.word	0x00009f40


	//   ....[11]....
        /*00c0*/ 	.word	0x00009f70


	//   ....[12]....
        /*00c4*/ 	.word	0x0000e710


	//   ....[13]....
        /*00c8*/ 	.word	0x0000e780


	//   ....[14]....
        /*00cc*/ 	.word	0x0000e7f0


	//   ....[15]....
        /*00d0*/ 	.word	0x0000e860


	//   ....[16]....
        /*00d4*/ 	.word	0x0000e8c0


	//   ....[17]....
        /*00d8*/ 	.word	0x0000e940


	//   ....[18]....
        /*00dc*/ 	.word	0x0000e9a0


	//----- nvinfo : EIATTR_EXIT_INSTR_OFFSETS
	.align		4
.L_522:
        /*00e0*/ 	.byte	0x04, 0x1c
        /*00e2*/ 	.short	(.L_524 - .L_523)


	//   ....[0]....
.L_523:
        /*00e4*/ 	.word	0x0000e510


	//   ....[1]....
        /*00e8*/ 	.word	0x0000e630


	//   ....[2]....
        /*00ec*/ 	.word	0x0000e660


	//   ....[3]....
        /*00f0*/ 	.word	0x0000e6b0


	//----- nvinfo : EIATTR_MAX_THREADS
	.align		4
.L_524:
        /*00f4*/ 	.byte	0x04, 0x05
        /*00f6*/ 	.short	(.L_526 - .L_525)
.L_525:
        /*00f8*/ 	.word	0x00000100
        /*00fc*/ 	.word	0x00000001
        /*0100*/ 	.word	0x00000001


	//----- nvinfo : EIATTR_CRS_STACK_SIZE
	.align		4
.L_526:
        /*0104*/ 	.byte	0x04, 0x1e
        /*0106*/ 	.short	(.L_528 - .L_527)
.L_527:
        /*0108*/ 	.word	0x00000000


	//----- nvinfo : EIATTR_CBANK_PARAM_SIZE
	.align		4
.L_528:
        /*010c*/ 	.byte	0x03, 0x19
        /*010e*/ 	.short	0x0060


	//----- nvinfo : EIATTR_PARAM_CBANK
	.align		4
        /*0110*/ 	.byte	0x04, 0x0a
        /*0112*/ 	.short	(.L_530 - .L_529)
	.align		4
.L_529:
        /*0114*/ 	.word	index@(.nv.constant0._ZN17fastertransformer19segmented_topp_impl27segmented_top_p_single_passINS0_28Segmented_topk_kernel_paramsI6__halfiLi256ELi1EEELi224EEEvNS0_20TopKPerSegmentParamsE)
        /*0118*/ 	.short	0x0210
        /*011a*/ 	.short	0x0060


	//----- nvinfo : EIATTR_SW_WAR
	.align		4
.L_530:
        /*011c*/ 	.byte	0x04, 0x36
        /*011e*/ 	.short	(.L_532 - .L_531)
.L_531:
        /*0120*/ 	.word	0x00000008
.L_532:


//--------------------- .nv.info._ZN17fastertransformer19segmented_topp_impl27segmented_top_p_single_passINS0_28Segmented_topk_kernel_paramsI6__halfiLi256ELi1EEELi192EEEvNS0_20TopKPerSegmentParamsE --------------------------
	.section	.nv.info._ZN17fastertransformer19segmented_topp_impl27segmented_top_p_single_passINS0_28Segmented_topk_kernel_paramsI6__halfiLi256ELi1EEELi192EEEvNS0_20TopKPerSegmentParamsE,"",@"SHT_CUDA_INFO"
	.sectionflags	@""
	.align	4


	//----- nvinfo : EIATTR_CUDA_API_VERSION
	.align		4
        /*0000*/ 	.byte	0x04, 0x37
        /*0002*/ 	.short	(.L_534 - .L_533)
.L_533:
        /*0004*/ 	.word	0x00000082


	//----- nvinfo : EIATTR_KPARAM_INFO
	.align		4
.L_534:
        /*0008*/ 	.byte	0x04, 0x17
        /*000a*/ 	.short	(.L_536 - .L_535)
.L_535:
        /*000c*/ 	.word	0x00000000
        /*0010*/ 	.short	0x0000
        /*0012*/ 	.short	0x0000
        /*0014*/ 	.byte	0x00, 0xf0, 0x81, 0x01


	//----- nvinfo : EIATTR_SPARSE_MMA_MASK
	.align		4
.L_536:
        /*0018*/ 	.byte	0x03, 0x50
        /*001a*/ 	.short	0x0000


	//----- nvinfo : EIATTR_MAXREG_COUNT
	.align		4
        /*001c*/ 	.byte	0x03, 0x1b
        /*001e*/ 	.short	0x00ff


	//----- nvinfo : EIATTR_NUM_BARRIERS
	.align		4
        /*0020*/ 	.byte	0x02, 0x4c
        /*0022*/ 	.byte	0x01
	.zero		1


	//----- nvinfo : EIATTR_ANNOTATIONS
	.align		4
        /*0024*/ 	.byte	0x04, 0x55
        /*0026*/ 	.short	(.L_538 - .L_537)


	//   ....[0]....
.L_537:
        /* <DEDUP_REMOVED lines=153> */


	//----- nvinfo : EIATTR_MERCURY_ISA_VERSION
	.align		4
.L_538:
        /*09a8*/ 	.byte	0x03, 0x5f
        /*09aa*/ 	.short	0x0101


	//----- nvinfo : EIATTR_UNUSED_LOAD_BYTE_OFFSET
	.align		4
        /*09ac*/ 	.byte	0x04, 0x44
        /*09ae*/ 	.short	(.L_540 - .L_539)


	//   ....[0]....
.L_539:
        /*09b0*/ 	.word	0x0000a7b0
        /*09b4*/ 	.word	0x0000f0ff


	//----- nvinfo : EIATTR_INT_WARP_WIDE_INSTR_OFFSETS
	.align		4
.L_540:
        /*09b8*/ 	.byte	0x04, 0x31
        /*09ba*/ 	.short	(.L_542 - .L_541)


	//   ....[0]....
.L_541:
        /*09bc*/ 	.word	0x00002920


	//   ....[1]....
        /*09c0*/ 	.word	0x000122e0


	//   ....[2]....
        /*09c4*/ 	.word	0x00012310


	//----- nvinfo : EIATTR_COOP_GROUP_MASK_REGIDS
	.align		4
.L_542:
        /*09c8*/ 	.byte	0x04, 0x29
        /*09ca*/ 	.short	(.L_544 - .L_543)


	//   ....[0]....
.L_543:
        /*09cc*/ 	.word	0xffffffff


	//   ....[1]....
        /*09d0*/ 	.word	0xffffffff


	//   ....[2]....
        /*09d4*/ 	.word	0xffffffff


	//   ....[3]....
        /*09d8*/ 	.word	0xffffffff


	//   ....[4]....
        /*09dc*/ 	.word	0xffffffff


	//   ....[5]....
        /*09e0*/ 	.word	0xffffffff


	//   ....[6]....
        /*09e4*/ 	.word	0xffffffff


	//   ....[7]....
        /*09e8*/ 	.word	0xffffffff


	//   ....[8]....
        /*09ec*/ 	.word	0xffffffff


	//   ....[9]....
        /*09f0*/ 	.word	0xffffffff


	//   ....[10]....
        /*09f4*/ 	.word	0xffffffff


	//   ....[11]....
        /*09f8*/ 	.word	0xffffffff


	//   ....[12]....
        /*09fc*/ 	.word	0x050000fb


	//   ....[13]....
        /*0a00*/ 	.word	0x050000fb


	//   ....[14]....
        /*0a04*/ 	.word	0x050000fb


	//   ....[15]....
        /*0a08*/ 	.word	0x050000fb


	//   ....[16]....
        /*0a0c*/ 	.word	0x050000fb


	//   ....[17]....
        /*0a10*/ 	.word	0x050000fb


	//   ....[18]....
        /*0a14*/ 	.word	0x050000fb


	//----- nvinfo : EIATTR_COOP_GROUP_INSTR_OFFSETS
	.align		4
.L_544:
        /*0a18*/ 	.byte	0x04, 0x28
        /*0a1a*/ 	.short	(.L_546 - .L_545)


	//   ....[0]....
.L_545:
        /*0a1c*/ 	.word	0x00008430


	//   ....[1]....
        /*0a20*/ 	.word	0x000084b0


	//   ....[2]....
        /*0a24*/ 	.word	0x000084d0


	//   ....[3]....
        /*0a28*/ 	.word	0x000084f0


	//   ....[4]....
        /*0a2c*/ 	.word	0x00008510


	//   ....[5]....
        /*0a30*/ 	.word	0x0000b110


	//   ....[6]....
        /*0a34*/ 	.word	0x0000b130


	//   ....[7]....
        /*0a38*/ 	.word	0x0000b150


	//   ....[8]....
        /*0a3c*/ 	.word	0x0000b170


	//   ....[9]....
        /*0a40*/ 	.word	0x0000b190


	//   ....[10]....
        /*0a44*/ 	.word	0x0000b1b0


	//   ....[11]....
        /*0a48*/ 	.word	0x0000b1d0


	//   ....[12]....
        /*0a4c*/ 	.word	0x000125f0


	//   ....[13]....
        /*0a50*/ 	.word	0x00012650


	//   ....[14]....
        /*0a54*/ 	.word	0x000126c0


	//   ....[15]....
        /*0a58*/ 	.word	0x00012720


	//   ....[16]....
        /*0a5c*/ 	.word	0x00012790


	//   ....[17]....
        /*0a60*/ 	.word	0x00012810


	//   ....[18]....
        /*0a64*/ 	.word	0x00012870


	//----- nvinfo : EIATTR_EXIT_INSTR_OFFSETS
	.align		4
.L_546:
        /*0a68*/ 	.byte	0x04, 0x1c
        /*0a6a*/ 	.short	(.L_548 - .L_547)


	//   ....[0]....
.L_547:
        /*0a6c*/ 	.word	0x000123d0


	//   ....[1]....
        /*0a70*/ 	.word	0x000124f0


	//   ....[2]....
        /*0a74*/ 	.word	0x00012520


	//   ....[3]....
        /*0a78*/ 	.word	0x00012590


	//----- nvinfo : EIATTR_MAX_THREADS
	.align		4
.L_548:
        /*0a7c*/ 	.byte	0x04, 0x05
        /*0a7e*/ 	.short	(.L_550 - .L_549)
.L_549:
        /*0a80*/ 	.word	0x00000100
        /*0a84*/ 	.word	0x00000001
        /*0a88*/ 	.word	0x00000001


	//----- nvinfo : EIATTR_CRS_STACK_SIZE
	.align		4
.L_550:
        /*0a8c*/ 	.byte	0x04, 0x1e
        /*0a8e*/ 	.short	(.L_552 - .L_551)
.L_551:
        /*0a90*/ 	.word	0x00000000


	//----- nvinfo : EIATTR_CBANK_PARAM_SIZE
	.align		4
.L_552:
        /*0a94*/ 	.byte	0x03, 0x19
        /*0a96*/ 	.short	0x0060


	//----- nvinfo : EIATTR_PARAM_CBANK
	.align		4
        /*0a98*/ 	.byte	0x04, 0x0a
        /*0a9a*/ 	.short	(.L_554 - .L_553)
	.align		4
.L_553:
        /*0a9c*/ 	.word	index@(.nv.constant0._ZN17fastertransformer19segmented_topp_impl27segmented_top_p_single_passINS0_28Segmented_topk_kernel_paramsI6__halfiLi256ELi1EEELi192EEEvNS0_20TopKPerSegmentParamsE)
        /*0aa0*/ 	.short	0x0210
        /*0aa2*/ 	.short	0x0060


	//----- nvinfo : EIATTR_SW_WAR
	.align		4
.L_554:
        /*0aa4*/ 	.byte	0x04, 0x36
        /*0aa6*/ 	.short	(.L_556 - .L_555)
.L_555:
        /*0aa8*/ 	.word	0x00000008
.L_556:


//--------------------- .nv.info._ZN17fastertransformer19segmented_topp_impl27segmented_top_p_single_passINS0_28Segmented_topk_kernel_paramsI6__halfiLi256ELi1EEELi160EEEvNS0_20TopKPerSegmentParamsE --------------------------
	.section	.nv.info._ZN17fastertransformer19segmented_topp_impl27segmented_top_p_single_passINS0_28Segmented_topk_kernel_paramsI6__halfiLi256ELi1EEELi160EEEvNS0_20TopKPerSegmentParamsE,"",@"SHT_CUDA_INFO"
	.sectionflags	@""
	.align	4


	//----- nvinfo : EIATTR_CUDA_API_VERSION
	.align		4
        /*0000*/ 	.byte	0x04, 0x37
        /*0002*/ 	.short	(.L_558 - .L_557)
.L_557:
        /*0004*/ 	.word	0x00000082


	//----- nvinfo : EIATTR_KPARAM_INFO
	.align		4
.L_558:
        /*0008*/ 	.byte	0x04, 0x17
        /*000a*/ 	.short	(.L_560 - .L_559)
.L_559:
        /*000c*/ 	.word	0x00000000
        /*0010*/ 	.short	0x0000
        /*0012*/ 	.short	0x0000
        /*0014*/ 	.byte	0x00, 0xf0, 0x81, 0x01


	//----- nvinfo : EIATTR_SPARSE_MMA_MASK
	.align		4
.L_560:
        /*0018*/ 	.byte	0x03, 0x50
        /*001a*/ 	.short	0x0000


	//----- nvinfo : EIATTR_MAXREG_COUNT
	.align		4
        /*001c*/ 	.byte	0x03, 0x1b
        /*001e*/ 	.short	0x00ff


	//----- nvinfo : EIATTR_NUM_BARRIERS
	.align		4
        /*0020*/ 	.byte	0x02, 0x4c
        /*0022*/ 	.byte	0x01
	.zero		1


	//----- nvinfo : EIATTR_ANNOTATIONS
	.align		4
        /*0024*/ 	.byte	0x04, 0x55
        /*0026*/ 	.short	(.L_562 - .L_561)


	//   ....[0]....
.L_561:
        /* <DEDUP_REMOVED lines=33> */


	//----- nvinfo : EIATTR_MERCURY_ISA_VERSION
	.align		4
.L_562:
        /*0228*/ 	.byte	0x03, 0x5f
        /*022a*/ 	.short	0x0101


	//----- nvinfo : EIATTR_UNUSED_LOAD_BYTE_OFFSET
	.align		4
        /*022c*/ 	.byte	0x04, 0x44
        /*022e*/ 	.short	(.L_564 - .L_563)


	//   ....[0]....
.L_563:
        /*0230*/ 	.word	0x00007cd0
        /*0234*/ 	.word	0x0000f0ff


	//----- nvinfo : EIATTR_INT_WARP_WIDE_INSTR_OFFSETS
	.align		4
.L_564:
        /*0238*/ 	.byte	0x04, 0x31
        /*023a*/ 	.short	(.L_566 - .L_565)


	//   ....[0]....
.L_565:
        /*023c*/ 	.word	0x00001c80


	//   ....[1]....
        /*0240*/ 	.word	0x0000dbe0


	//   ....[2]....
        /*0244*/ 	.word	0x0000dc10


	//----- nvinfo : EIATTR_COOP_GROUP_MASK_REGIDS
	.align		4
.L_566:
        /*0248*/ 	.byte	0x04, 0x29
        /*024a*/ 	.short	(.L_568 - .L_567)


	//   ....[0]....
.L_567:
        /*024c*/ 	.word	0xffffffff


	//   ....[1]....
        /*0250*/ 	.word	0xffffffff


	//   ....[2]....
        /*0254*/ 	.word	0xffffffff


	//   ....[3]....
        /*0258*/ 	.word	0xffffffff


	//   ....[4]....
        /*025c*/ 	.word	0xffffffff


	//   ....[5]....
        /*0260*/ 	.word	0xffffffff


	//   ....[6]....
        /*0264*/ 	.word	0xffffffff


	//   ....[7]....
        /*0268*/ 	.word	0xffffffff


	//   ....[8]....
        /*026c*/ 	.word	0xffffffff


	//   ....[9]....
        /*0270*/ 	.word	0xffffffff


	//   ....[10]....
        /*0274*/ 	.word	0xffffffff


	//   ....[11]....
        /*0278*/ 	.word	0xffffffff


	//   ....[12]....
        /*027c*/ 	.word	0x050000fb


	//   ....[13]....
        /*0280*/ 	.word	0x050000fb


	//   ....[14]....
        /*0284*/ 	.word	0x050000fb


	//   ....[15]....
        /*0288*/ 	.word	0x050000fb


	//   ....[16]....
        /*028c*/ 	.word	0x050000fb


	//   ....[17]....
        /*0290*/ 	.word	0x050000fb


	//   ....[18]....
        /*0294*/ 	.word	0x050000fb


	//----- nvinfo : EIATTR_COOP_GROUP_INSTR_OFFSETS
	.align		4
.L_568:
        /*0298*/ 	.byte	0x04, 0x28
        /*029a*/ 	.short	(.L_570 - .L_569)


	//   ....[0]....
.L_569:
        /*029c*/ 	.word	0x00006120


	//   ....[1]....
        /*02a0*/ 	.word	0x00006190


	//   ....[2]....
        /*02a4*/ 	.word	0x00006250


	//   ....[3]....
        /*02a8*/ 	.word	0x00006330


	//   ....[4]....
        /*02ac*/ 	.word	0x00006390


	//   ....[5]....
        /*02b0*/ 	.word	0x00008490


	//   ....[6]....
        /*02b4*/ 	.word	0x000084b0


	//   ....[7]....
        /*02b8*/ 	.word	0x000084d0


	//   ....[8]....
        /*02bc*/ 	.word	0x000084f0


	//   ....[9]....
        /*02c0*/ 	.word	0x00008510


	//   ....[10]....
        /*02c4*/ 	.word	0x00008530


	//   ....[11]....
        /*02c8*/ 	.word	0x00008550


	//   ....[12]....
        /*02cc*/ 	.word	0x0000def0


	//   ....[13]....
        /*02d0*/ 	.word	0x0000df50


	//   ....[14]....
        /*02d4*/ 	.word	0x0000dfc0


	//   ....[15]....
        /*02d8*/ 	.word	0x0000e020


	//   ....[16]....
        /*02dc*/ 	.word	0x0000e090


	//   ....[17]....
        /*02e0*/ 	.word	0x0000e110


	//   ....[18]....
        /*02e4*/ 	.word	0x0000e170


	//----- nvinfo : EIATTR_EXIT_INSTR_OFFSETS
	.align		4
.L_570:
        /*02e8*/ 	.byte	0x04, 0x1c
        /*02ea*/ 	.short	(.L_572 - .L_571)


	//   ....[0]....
.L_571:
        /*02ec*/ 	.word	0x0000dcd0


	//   ....[1]....
        /*02f0*/ 	.word	0x0000ddf0


	//   ....[2]....
        /*02f4*/ 	.word	0x0000de20


	//   ....[3]....
        /*02f8*/ 	.word	0x0000de90


	//----- nvinfo : EIATTR_MAX_THREADS
	.align		4
.L_572:
        /*02fc*/ 	.byte	0x04, 0x05
        /*02fe*/ 	.short	(.L_574 - .L_573)
.L_573:
        /*0300*/ 	.word	0x00000100
        /*0304*/ 	.word	0x00000001
        /*0308*/ 	.word	0x00000001


	//----- nvinfo : EIATTR_CRS_STACK_SIZE
	.align		4
.L_574:
        /*030c*/ 	.byte	0x04, 0x1e
        /*030e*/ 	.short	(.L_576 - .L_575)
.L_575:
        /*0310*/ 	.word	0x00000000


	//----- nvinfo : EIATTR_CBANK_PARAM_SIZE
	.align		4
.L_576:
        /*0314*/ 	.byte	0x03, 0x19
        /*0316*/ 	.short	0x0060


	//----- nvinfo : EIATTR_PARAM_CBANK
	.align		4
        /*0318*/ 	.byte	0x04, 0x0a
        /*031a*/ 	.short	(.L_578 - .L_577)
	.align		4
.L_577:
        /*031c*/ 	.word	index@(.nv.constant0._ZN17fastertransformer19segmented_topp_impl27segmented_top_p_single_passINS0_28Segmented_topk_kernel_paramsI6__halfiLi256ELi1EEELi160EEEvNS0_20TopKPerSegmentParamsE)
        /*0320*/ 	.short	0x0210
        /*0322*/ 	.short	0x0060


	//----- nvinfo : EIATTR_SW_WAR
	.align		4
.L_578:
        /*0324*/ 	.byte	0x04, 0x36
        /*0326*/ 	.short	(.L_580 - .L_579)
.L_579:
        /*0328*/ 	.word	0x00000008
.L_580:


//--------------------- .nv.info._ZN17fastertransformer19segmented_topp_impl27segmented_top_p_single_passINS0_28Segmented_topk_kernel_paramsI6__halfiLi256ELi1EEELi128EEEvNS0_20TopKPerSegmentParamsE --------------------------
	.section	.nv.info._ZN17fastertransformer19segmented_topp_impl27segmented_top_p_single_passINS0_28Segmented_topk_kernel_paramsI6__halfiLi256ELi1EEELi128EEEvNS0_20TopKPerSegmentParamsE,"",@"SHT_CUDA_INFO"
	.sectionflags	@""
	.align	4


	//----- nvinfo : EIATTR_CUDA_API_VERSION
	.align		4
        /*0000*/ 	.byte	0x04, 0x37
        /*0002*/ 	.short	(.L_582 - .L_581)
.L_581:
        /*0004*/ 	.word	0x00000082


	//----- nvinfo : EIATTR_KPARAM_INFO
	.align		4
.L_582:
        /*0008*/ 	.byte	0x04, 0x17
        /*000a*/ 	.short	(.L_584 - .L_583)
.L_583:
        /*000c*/ 	.word	0x00000000
        /*0010*/ 	.short	0x0000
        /*0012*/ 	.short	0x0000
        /*0014*/ 	.byte	0x00, 0xf0, 0x81, 0x01


	//----- nvinfo : EIATTR_SPARSE_MMA_MASK
	.align		4
.L_584:
        /*0018*/ 	.byte	0x03, 0x50
        /*001a*/ 	.short	0x0000


	//----- nvinfo : EIATTR_MAXREG_COUNT
	.align		4
        /*001c*/ 	.byte	0x03, 0x1b
        /*001e*/ 	.short	0x00ff


	//----- nvinfo : EIATTR_NUM_BARRIERS
	.align		4
        /*0020*/ 	.byte	0x02, 0x4c
        /*0022*/ 	.byte	0x01
	.zero		1


	//----- nvinfo : EIATTR_MERCURY_ISA_VERSION
	.align		4
        /*0024*/ 	.byte	0x03, 0x5f
        /*0026*/ 	.short	0x0101


	//----- nvinfo : EIATTR_UNUSED_LOAD_BYTE_OFFSET
	.align		4
        /*0028*/ 	.byte	0x04, 0x44
        /*002a*/ 	.short	(.L_586 - .L_585)


	//   ....[0]....
.L_585:
        /*002c*/ 	.word	0x000066d0
        /*0030*/ 	.word	0x0000f0ff


	//----- nvinfo : EIATTR_INT_WARP_WIDE_INSTR_OFFSETS
	.align		4
.L_586:
        /*0034*/ 	.byte	0x04, 0x31
        /*0036*/ 	.short	(.L_588 - .L_587)


	//   ....[0]....
.L_587:
        /*0038*/ 	.word	0x0000b0b0


	//   ....[1]....
        /*003c*/ 	.word	0x0000b0c0


	//----- nvinfo : EIATTR_COOP_GROUP_MASK_REGIDS
	.align		4
.L_588:
        /*0040*/ 	.byte	0x04, 0x29
        /*0042*/ 	.short	(.L_590 - .L_589)


	//   ....[0]....
.L_589:
        /*0044*/ 	.word	0xffffffff


	//   ....[1]....
        /*0048*/ 	.word	0xffffffff


	//   ....[2]....
        /*004c*/ 	.word	0xffffffff


	//   ....[3]....
        /*0050*/ 	.word	0xffffffff


	//   ....[4]....
        /*0054*/ 	.word	0xffffffff


	//   ....[5]....
        /*0058*/ 	.word	0xffffffff


	//   ....[6]....
        /*005c*/ 	.word	0xffffffff


	//   ....[7]....
        /*0060*/ 	.word	0xffffffff


	//   ....[8]....
        /*0064*/ 	.word	0xffffffff


	//   ....[9]....
        /*0068*/ 	.word	0xffffffff


	//   ....[10]....
        /*006c*/ 	.word	0xffffffff


	//   ....[11]....
        /*0070*/ 	.word	0xffffffff


	//   ....[12]....
        /*0074*/ 	.word	0x050000e5


	//   ....[13]....
        /*0078*/ 	.word	0x050000e5


	//   ....[14]....
        /*007c*/ 	.word	0x050000e5


	//   ....[15]....
        /*0080*/ 	.word	0x050000e5


	//   ....[16]....
        /*0084*/ 	.word	0x050000e5


	//   ....[17]....
        /*0088*/ 	.word	0x050000e5


	//   ....[18]....
        /*008c*/ 	.word	0x050000e5


	//----- nvinfo : EIATTR_COOP_GROUP_INSTR_OFFSETS
	.align		4
.L_590:
        /*0090*/ 	.byte	0x04, 0x28
        /*0092*/ 	.short	(.L_592 - .L_591)


	//   ....[0]....
.L_591:
        /*0094*/ 	.word	0x00005f80


	//   ....[1]....
        /*0098*/ 	.word	0x00006090


	//   ....[2]....
        /*009c*/ 	.word	0x00006190


	//   ....[3]....
        /*00a0*/ 	.word	0x00006290


	//   ....[4]....
        /*00a4*/ 	.word	0x000063a0


	//   ....[5]....
        /*00a8*/ 	.word	0x00006af0


	//   ....[6]....
        /*00ac*/ 	.word	0x00006b00


	//   ....[7]....
        /*00b0*/ 	.word	0x00006b20


	//   ....[8]....
        /*00b4*/ 	.word	0x00006b40


	//   ....[9]....
        /*00b8*/ 	.word	0x00006b60


	//   ....[10]....
        /*00bc*/ 	.word	0x00006b80


	//   ....[11]....
        /*00c0*/ 	.word	0x00006bb0


	//   ....[12]....
        /*00c4*/ 	.word	0x0000b380


	//   ....[13]....
        /*00c8*/ 	.word	0x0000b3f0


	//   ....[14]....
        /*00cc*/ 	.word	0x0000b460


	//   ....[15]....
        /*00d0*/ 	.word	0x0000b4e0


	//   ....[16]....
        /*00d4*/ 	.word	0x0000b560


	//   ....[17]....
        /*00d8*/ 	.word	0x0000b5b0


	//   ....[18]....
        /*00dc*/ 	.word	0x0000b610


	//----- nvinfo : EIATTR_EXIT_INSTR_OFFSETS
	.align		4
.L_592:
        /*00e0*/ 	.byte	0x04, 0x1c
        /*00e2*/ 	.short	(.L_594 - .L_593)


	//   ....[0]....
.L_593:
        /*00e4*/ 	.word	0x0000b190


	//   ....[1]....
        /*00e8*/ 	.word	0x0000b2a0


	//   ....[2]....
        /*00ec*/ 	.word	0x0000b2d0


	//   ....[3]....
        /*00f0*/ 	.word	0x0000b320


	//----- nvinfo : EIATTR_MAX_THREADS
	.align		4
.L_594:
        /*00f4*/ 	.byte	0x04, 0x05
        /*00f6*/ 	.short	(.L_596 - .L_595)
.L_595:
        /*00f8*/ 	.word	0x00000100
        /*00fc*/ 	.word	0x00000001
        /*0100*/ 	.word	0x00000001


	//----- nvinfo : EIATTR_CRS_STACK_SIZE
	.align		4
.L_596:
        /*0104*/ 	.byte	0x04, 0x1e
        /*0106*/ 	.short	(.L_598 - .L_597)
.L_597:
        /*0108*/ 	.word	0x00000000


	//----- nvinfo : EIATTR_CBANK_PARAM_SIZE
	.align		4
.L_598:
        /*010c*/ 	.byte	0x03, 0x19
        /*010e*/ 	.short	0x0060


	//----- nvinfo : EIATTR_PARAM_CBANK
	.align		4
        /*0110*/ 	.byte	0x04, 0x0a
        /*0112*/ 	.short	(.L_600 - .L_599)
	.align		4
.L_599:
        /*0114*/ 	.word	index@(.nv.constant0._ZN17fastertransformer19segmented_topp_impl27segmented_top_p_single_passINS0_28Segmented_topk_kernel_paramsI6__halfiLi256ELi1EEELi128EEEvNS0_20TopKPerSegmentParamsE)
        /*0118*/ 	.short	0x0210
        /*011a*/ 	.short	0x0060


	//----- nvinfo : EIATTR_SW_WAR
	.align		4
.L_600:
        /*011c*/ 	.byte	0x04, 0x36
        /*011e*/ 	.short	(.L_602 - .L_601)
.L_601:
        /*0120*/ 	.word	0x00000008
.L_602:


//--------------------- .nv.info._ZN17fastertransformer19segmented_topp_impl27segmented_top_p_single_passINS0_28Segmented_topk_kernel_paramsI6__halfiLi256ELi1EEELi96EEEvNS0_20TopKPerSegmentParamsE --------------------------
	.section	.nv.info._ZN17fastertransformer19segmented_topp_impl27segmented_top_p_single_passINS0_28Segmented_topk_kernel_paramsI6__halfiLi256ELi1EEELi96EEEvNS0_20TopKPerSegmentParamsE,"",@"SHT_CUDA_INFO"
	.sectionflags	@""
	.align	4


	//----- nvinfo : EIATTR_CUDA_API_VERSION
	.align		4
        /*0000*/ 	.byte	0x04, 0x37
        /*0002*/ 	.short	(.L_604 - .L_603)
.L_603:
        /*0004*/ 	.word	0x00000082


	//----- nvinfo : EIATTR_KPARAM_INFO
	.align		4
.L_604:
        /*0008*/ 	.byte	0x04, 0x17
        /*000a*/ 	.short	(.L_606 - .L_605)
.L_605:
        /*000c*/ 	.word	0x00000000
        /*0010*/ 	.short	0x0000
        /*0012*/ 	.short	0x0000
        /*0014*/ 	.byte	0x00, 0xf0, 0x81, 0x01


	//----- nvinfo : EIATTR_SPARSE_MMA_MASK
	.align		4
.L_606:
        /*0018*/ 	.byte	0x03, 0x50
        /*001a*/ 	.short	0x0000


	//----- nvinfo : EIATTR_MAXREG_COUNT
	.align		4
        /*001c*/ 	.byte	0x03, 0x1b
        /*001e*/ 	.short	0x00ff


	//----- nvinfo : EIATTR_NUM_BARRIERS
	.align		4
        /*0020*/ 	.byte	0x02, 0x4c
        /*0022*/ 	.byte	0x01
	.zero		1


	//----- nvinfo : EIATTR_MERCURY_ISA_VERSION
	.align		4
        /*0024*/ 	.byte	0x03, 0x5f
        /*0026*/ 	.short	0x0101


	//----- nvinfo : EIATTR_UNUSED_LOAD_BYTE_OFFSET
	.align		4
        /*0028*/ 	.byte	0x04, 0x44
        /*002a*/ 	.short	(.L_608 - .L_607)


	//   ....[0]....
.L_607:
        /*002c*/ 	.word	0x000047b0
        /*0030*/ 	.word	0x0000f0ff


	//----- nvinfo : EIATTR_INT_WARP_WIDE_INSTR_OFFSETS
	.align		4
.L_608:
        /*0034*/ 	.byte	0x04, 0x31
        /*0036*/ 	.short	(.L_610 - .L_609)


	//   ....[0]....
.L_609:
        /*0038*/ 	.word	0x00008170


	//   ....[1]....
        /*003c*/ 	.word	0x00008180


	//----- nvinfo : EIATTR_COOP_GROUP_MASK_REGIDS
	.align		4
.L_610:
        /*0040*/ 	.byte	0x04, 0x29
        /*0042*/ 	.short	(.L_612 - .L_611)


	//   ....[0]....
.L_611:
        /*0044*/ 	.word	0xffffffff


	//   ....[1]....
        /*0048*/ 	.word	0xffffffff


	//   ....[2]....
        /*004c*/ 	.word	0xffffffff


	//   ....[3]....
        /*0050*/ 	.word	0xffffffff


	//   ....[4]....
        /*0054*/ 	.word	0xffffffff


	//   ....[5]....
        /*0058*/ 	.word	0xffffffff


	//   ....[6]....
        /*005c*/ 	.word	0xffffffff


	//   ....[7]....
        /*0060*/ 	.word	0xffffffff


	//   ....[8]....
        /*0064*/ 	.word	0xffffffff


	//   ....[9]....
        /*0068*/ 	.word	0xffffffff


	//   ....[10]....
        /*006c*/ 	.word	0xffffffff


	//   ....[11]....
        /*0070*/ 	.word	0xffffffff


	//   ....[12]....
        /*0074*/ 	.word	0x050000a7


	//   ....[13]....
        /*0078*/ 	.word	0x050000a7


	//   ....[14]....
        /*007c*/ 	.word	0x050000a7


	//   ....[15]....
        /*0080*/ 	.word	0x050000a7


	//   ....[16]....
        /*0084*/ 	.word	0x050000a7


	//   ....[17]....
        /*0088*/ 	.word	0x050000a7


	//   ....[18]....
        /*008c*/ 	.word	0x050000a7


	//----- nvinfo : EIATTR_COOP_GROUP_INSTR_OFFSETS
	.align		4
.L_612:
        /*0090*/ 	.byte	0x04, 0x28
        /*0092*/ 	.short	(.L_614 - .L_613)


	//   ....[0]....
.L_613:
        /*0094*/ 	.word	0x00004230


	//   ....[1]....
        /*0098*/ 	.word	0x000042c0


	//   ....[2]....
        /*009c*/ 	.word	0x00004300


	//   ....[3]....
        /*00a0*/ 	.word	0x00004400


	//   ....[4]....
        /*00a4*/ 	.word	0x00004500


	//   ....[5]....
        /*00a8*/ 	.word	0x00004bc0


	//   ....[6]....
        /*00ac*/ 	.word	0x00004bd0


	//   ....[7]....
        /*00b0*/ 	.word	0x00004bf0


	//   ....[8]....
        /*00b4*/ 	.word	0x00004c10


	//   ....[9]....
        /*00b8*/ 	.word	0x00004c30


	//   ....[10]....
        /*00bc*/ 	.word	0x00004c50


	//   ....[11]....
        /*00c0*/ 	.word	0x00004c80


	//   ....[12]....
        /*00c4*/ 	.word	0x00008440


	//   ....[13]....
        /*00c8*/ 	.word	0x000084b0


	//   ....[14]....
        /*00cc*/ 	.word	0x00008520


	//   ....[15]....
        /*00d0*/ 	.word	0x00008590


	//   ....[16]....
        /*00d4*/ 	.word	0x00008610


	//   ....[17]....
        /*00d8*/ 	.word	0x00008680


	//   ....[18]....
        /*00dc*/ 	.word	0x000086e0


	//----- nvinfo : EIATTR_EXIT_INSTR_OFFSETS
	.align		4
.L_614:
        /*00e0*/ 	.byte	0x04, 0x1c
        /*00e2*/ 	.short	(.L_616 - .L_615)


	//   ....[0]....
.L_615:
        /*00e4*/ 	.word	0x00008250


	//   ....[1]....
        /*00e8*/ 	.word	0x00008360


	//   ....[2]....
        /*00ec*/ 	.word	0x00008390


	//   ....[3]....
        /*00f0*/ 	.word	0x000083e0


	//----- nvinfo : EIATTR_MAX_THREADS
	.align		4
.L_616:
        /*00f4*/ 	.byte	0x04, 0x05
        /*00f6*/ 	.short	(.L_618 - .L_617)
.L_617:
        /*00f8*/ 	.word	0x00000100
        /*00fc*/ 	.word	0x00000001
        /*0100*/ 	.word	0x00000001


	//----- nvinfo : EIATTR_CRS_STACK_SIZE
	.align		4
.L_618:
        /*0104*/ 	.byte	0x04, 0x1e
        /*0106*/ 	.short	(.L_620 - .L_619)
.L_619:
        /*0108*/ 	.word	0x00000000


	//----- nvinfo : EIATTR_CBANK_PARAM_SIZE
	.align		4
.L_620:
        /*010c*/ 	.byte	0x03, 0x19
        /*010e*/ 	.short	0x0060


	//----- nvinfo : EIATTR_PARAM_CBANK
	.align		4
        /*0110*/ 	.byte	0x04, 0x0a
        /*0112*/ 	.short	(.L_622 - .L_621)
	.align		4
.L_621:
        /*0114*/ 	.word	index@(.nv.constant0._ZN17fastertransformer19segmented_topp_impl27segmented_top_p_single_passINS0_28Segmented_topk_kernel_paramsI6__halfiLi256ELi1EEELi96EEEvNS0_20TopKPerSegmentParamsE)
        /*0118*/ 	.short	0x0210
        /*011a*/ 	.short	0x0060


	//----- nvinfo : EIATTR_SW_WAR
	.align		4
.L_622:
        /*011c*/ 	.byte	0x04, 0x36
        /*011e*/ 	.short	(.L_624 - .L_623)
.L_623:
        /*0120*/ 	.word	0x00000008
.L_624:


//--------------------- .nv.info._ZN17fastertransformer19segmented_topp_impl27segmented_top_p_single_passINS0_28Segmented_topk_kernel_paramsI6__halfiLi256ELi1EEELi64EEEvNS0_20TopKPerSegmentParamsE --------------------------
	.section	.nv.info._ZN17fastertransformer19segmented_topp_impl27segmented_top_p_single_passINS0_28Segmented_topk_kernel_paramsI6__halfiLi256ELi1EEELi64EEEvNS0_20TopKPerSegmentParamsE,"",@"SHT_CUDA_INFO"
	.sectionflags	@""
	.align	4


	//----- nvinfo : EIATTR_CUDA_API_VERSION
	.align		4
        /*0000*/ 	.byte	0x04, 0x37
        /*0002*/ 	.short	(.L_626 - .L_625)
.L_625:
        /*0004*/ 	.word	0x00000082


	//----- nvinfo : EIATTR_KPARAM_INFO
	.align		4
.L_626:
        /*0008*/ 	.byte	0x04, 0x17
        /*000a*/ 	.short	(.L_628 - .L_627)
.L_627:
        /*000c*/ 	.word	0x00000000
        /*0010*/ 	.short	0x0000
        /*0012*/ 	.short	0x0000
        /*0014*/ 	.byte	0x00, 0xf0, 0x81, 0x01


	//----- nvinfo : EIATTR_SPARSE_MMA_MASK
	.align		4
.L_628:
        /*0018*/ 	.byte	0x03, 0x50
        /*001a*/ 	.short	0x0000


	//----- nvinfo : EIATTR_MAXREG_COUNT
	.align		4
        /*001c*/ 	.byte	0x03, 0x1b
        /*001e*/ 	.short	0x00ff


	//----- nvinfo : EIATTR_NUM_BARRIERS
	.align		4
        /*0020*/ 	.byte	0x02, 0x4c
        /*0022*/ 	.byte	0x01
	.zero		1


	//----- nvinfo : EIATTR_MERCURY_ISA_VERSION
	.align		4
        /*0024*/ 	.byte	0x03, 0x5f
        /*0026*/ 	.short	0x0101


	//----- nvinfo : EIATTR_UNUSED_LOAD_BYTE_OFFSET
	.align		4
        /*0028*/ 	.byte	0x04, 0x44
        /*002a*/ 	.short	(.L_630 - .L_629)


	//   ....[0]....
.L_629:
        /*002c*/ 	.word	0x000047e0
        /*0030*/ 	.word	0x0000f0ff


	//----- nvinfo : EIATTR_INT_WARP_WIDE_INSTR_OFFSETS
	.align		4
.L_630:
        /*0034*/ 	.byte	0x04, 0x31
        /*0036*/ 	.short	(.L_632 - .L_631)


	//   ....[0]....
.L_631:
        /*0038*/ 	.word	0x00007160


	//   ....[1]....
        /*003c*/ 	.word	0x00007170


	//----- nvinfo : EIATTR_COOP_GROUP_MASK_REGIDS
	.align		4
.L_632:
        /*0040*/ 	.byte	0x04, 0x29
        /*0042*/ 	.short	(.L_634 - .L_633)


	//   ....[0]....
.L_633:
        /*0044*/ 	.word	0xffffffff


	//   ....[1]....
        /*0048*/ 	.word	0xffffffff


	//   ....[2]....
        /*004c*/ 	.word	0xffffffff


	//   ....[3]....
        /*0050*/ 	.word	0xffffffff


	//   ....[4]....
        /*0054*/ 	.word	0xffffffff


	//   ....[5]....
        /*0058*/ 	.word	0xffffffff


	//   ....[6]....
        /*005c*/ 	.word	0xffffffff


	//   ....[7]....
        /*0060*/ 	.word	0xffffffff


	//   ....[8]....
        /*0064*/ 	.word	0xffffffff


	//   ....[9]....
        /*0068*/ 	.word	0xffffffff


	//   ....[10]....
        /*006c*/ 	.word	0xffffffff


	//   ....[11]....
        /*0070*/ 	.word	0xffffffff


	//   ....[12]....
        /*0074*/ 	.word	0x05000084


	//   ....[13]....
        /*0078*/ 	.word	0x05000084


	//   ....[14]....
        /*007c*/ 	.word	0x05000084


	//   ....[15]....
        /*0080*/ 	.word	0x05000084


	//   ....[16]....
        /*0084*/ 	.word	0x05000084


	//   ....[17]....
        /*0088*/ 	.word	0x05000084


	//   ....[18]....
        /*008c*/ 	.word	0x05000084


	//----- nvinfo : EIATTR_COOP_GROUP_INSTR_OFFSETS
	.align		4
.L_634:
        /*0090*/ 	.byte	0x04, 0x28
        /*0092*/ 	.short	(.L_636 - .L_635)


	//   ....[0]....
.L_635:
        /*0094*/ 	.word	0x00003c70


	//   ....[1]....
        /*0098*/ 	.word	0x00003d60


	//   ....[2]....
        /*009c*/ 	.word	0x00003e70


	//   ....[3]....
        /*00a0*/ 	.word	0x00003f70


	//   ....[4]....
        /*00a4*/ 	.word	0x00003fd0


	//   ....[5]....
        /*00a8*/ 	.word	0x00004bc0


	//   ....[6]....
        /*00ac*/ 	.word	0x00004bd0


	//   ....[7]....
        /*00b0*/ 	.word	0x00004bf0


	//   ....[8]....
        /*00b4*/ 	.word	0x00004c10


	//   ....[9]....
        /*00b8*/ 	.word	0x00004c30


	//   ....[10]....
        /*00bc*/ 	.word	0x00004c50


	//   ....[11]....
        /*00c0*/ 	.word	0x00004c80


	//   ....[12]....
        /*00c4*/ 	.word	0x00007430


	//   ....[13]....
        /*00c8*/ 	.word	0x000074a0


	//   ....[14]....
        /*00cc*/ 	.word	0x00007510


	//   ....[15]....
        /*00d0*/ 	.word	0x00007580


	//   ....[16]....
        /*00d4*/ 	.word	0x00007600


	//   ....[17]....
        /*00d8*/ 	.word	0x00007670


	//   ....[18]....
        /*00dc*/ 	.word	0x000076d0


	//----- nvinfo : EIATTR_EXIT_INSTR_OFFSETS
	.align		4
.L_636:
        /*00e0*/ 	.byte	0x04, 0x1c
        /*00e2*/ 	.short	(.L_638 - .L_637)


	//   ....[0]....
.L_637:
        /*00e4*/ 	.word	0x00007240


	//   ....[1]....
        /*00e8*/ 	.word	0x00007350


	//   ....[2]....
        /*00ec*/ 	.word	0x00007380


	//   ....[3]....
        /*00f0*/ 	.word	0x000073d0


	//----- nvinfo : EIATTR_MAX_THREADS
	.align		4
.L_638:
        /*00f4*/ 	.byte	0x04, 0x05
        /*00f6*/ 	.short	(.L_640 - .L_639)
.L_639:
        /*00f8*/ 	.word	0x00000100
        /*00fc*/ 	.word	0x00000001
        /*0100*/ 	.word	0x00000001


	//----- nvinfo : EIATTR_CRS_STACK_SIZE
	.align		4
.L_640:
        /*0104*/ 	.byte	0x04, 0x1e
        /*0106*/ 	.short	(.L_642 - .L_641)
.L_641:
        /*0108*/ 	.word	0x00000000


	//----- nvinfo : EIATTR_CBANK_PARAM_SIZE
	.align		4
.L_642:
        /*010c*/ 	.byte	0x03, 0x19
        /*010e*/ 	.short	0x0060


	//----- nvinfo : EIATTR_PARAM_CBANK
	.align		4
        /*0110*/ 	.byte	0x04, 0x0a
        /*0112*/ 	.short	(.L_644 - .L_643)
	.align		4
.L_643:
        /*0114*/ 	.word	index@(.nv.constant0._ZN17fastertransformer19segmented_topp_impl27segmented_top_p_single_passINS0_28Segmented_topk_kernel_paramsI6__halfiLi256ELi1EEELi64EEEvNS0_20TopKPerSegmentParamsE)
        /*0118*/ 	.short	0x0210
        /*011a*/ 	.short	0x0060


	//----- nvinfo : EIATTR_SW_WAR
	.align		4
.L_644:
        /*011c*/ 	.byte	0x04, 0x36
        /*011e*/ 	.short	(.L_646 - .L_645)
.L_645:
        /*0120*/ 	.word	0x00000008
.L_646:


//--------------------- .nv.info._ZN17fastertransformer19segmented_topp_impl27segmented_top_p_single_passINS0_28Segmented_topk_kernel_paramsI6__halfiLi256ELi1EEELi32EEEvNS0_20TopKPerSegmentParamsE --------------------------
	.section	.nv.info._ZN17fastertransformer19segmented_topp_impl27segmented_top_p_single_passINS0_28Segmented_topk_kernel_paramsI6__halfiLi256ELi1EEELi32EEEvNS0_20TopKPerSegmentParamsE,"",@"SHT_CUDA_INFO"
	.sectionflags	@""
	.align	4


	//----- nvinfo : EIATTR_CUDA_API_VERSION
	.align		4
        /*0000*/ 	.byte	0x04, 0x37
        /*0002*/ 	.short	(.L_648 - .L_647)
.L_647:
        /*0004*/ 	.word	0x00000082


	//----- nvinfo : EIATTR_KPARAM_INFO
	.align		4
.L_648:
        /*0008*/ 	.byte	0x04, 0x17
        /*000a*/ 	.short	(.L_650 - .L_649)
.L_649:
        /*000c*/ 	.word	0x00000000
        /*0010*/ 	.short	0x0000
        /*0012*/ 	.short	0x0000
        /*0014*/ 	.byte	0x00, 0xf0, 0x81, 0x01


	//----- nvinfo : EIATTR_SPARSE_MMA_MASK
	.align		4
.L_650:
        /*0018*/ 	.byte	0x03, 0x50
        /*001a*/ 	.short	0x0000


	//----- nvinfo : EIATTR_MAXREG_COUNT
	.align		4
        /*001c*/ 	.byte	0x03, 0x1b
        /*001e*/ 	.short	0x00ff


	//----- nvinfo : EIATTR_NUM_BARRIERS
	.align		4
        /*0020*/ 	.byte	0x02, 0x4c
        /*0022*/ 	.byte	0x01
	.zero		1


	//----- nvinfo : EIATTR_MERCURY_ISA_VERSION
	.align		4
        /*0024*/ 	.byte	0x03, 0x5f
        /*0026*/ 	.short	0x0101


	//----- nvinfo : EIATTR_UNUSED_LOAD_BYTE_OFFSET
	.align		4
        /*0028*/ 	.byte	0x04, 0x44
        /*002a*/ 	.short	(.L_652 - .L_651)


	//   ....[0]....
.L_651:
        /*002c*/ 	.word	0x00002390
        /*0030*/ 	.word	0x0000f0ff


	//----- nvinfo : EIATTR_INT_WARP_WIDE_INSTR_OFFSETS
	.align		4
.L_652:
        /*0034*/ 	.byte	0x04, 0x31
        /*0036*/ 	.short	(.L_654 - .L_653)


	//   ....[0]....
.L_653:
        /*0038*/ 	.word	0x00003ca0


	//   ....[1]....
        /*003c*/ 	.word	0x00003cb0


	//----- nvinfo : EIATTR_COOP_GROUP_MASK_REGIDS
	.align		4
.L_654:
        /*0040*/ 	.byte	0x04, 0x29
        /*0042*/ 	.short	(.L_656 - .L_655)


	//   ....[0]....
.L_655:
        /*0044*/ 	.word	0xffffffff


	//   ....[1]....
        /*0048*/ 	.word	0xffffffff


	//   ....[2]....
        /*004c*/ 	.word	0xffffffff


	//   ....[3]....
        /*0050*/ 	.word	0xffffffff


	//   ....[4]....
        /*0054*/ 	.word	0xffffffff


	//   ....[5]....
        /*0058*/ 	.word	0xffffffff


	//   ....[6]....
        /*005c*/ 	.word	0xffffffff


	//   ....[7]....
        /*0060*/ 	.word	0xffffffff


	//   ....[8]....
        /*0064*/ 	.word	0xffffffff


	//   ....[9]....
        /*0068*/ 	.word	0xffffffff


	//   ....[10]....
        /*006c*/ 	.word	0xffffffff


	//   ....[11]....
        /*0070*/ 	.word	0xffffffff


	//   ....[12]....
        /*0074*/ 	.word	0x05000055


	//   ....[13]....
        /*0078*/ 	.word	0x05000055


	//   ....[14]....
        /*007c*/ 	.word	0x05000055


	//   ....[15]....
        /*0080*/ 	.word	0x05000055


	//   ....[16]....
        /*0084*/ 	.word	0x05000055


	//   ....[17]....
        /*0088*/ 	.word	0x05000055


	//   ....[18]....
        /*008c*/ 	.word	0x05000055


	//----- nvinfo : EIATTR_COOP_GROUP_INSTR_OFFSETS
	.align		4
.L_656:
        /*0090*/ 	.byte	0x04, 0x28
        /*0092*/ 	.short	(.L_658 - .L_657)


	//   ....[0]....
.L_657:
        /*0094*/ 	.word	0x00001de0


	//   ....[1]....
        /*0098*/ 	.word	0x00001e90


	//   ....[2]....
        /*009c*/ 	.word	0x00001f40


	//   ....[3]....
        /*00a0*/ 	.word	0x00001f80


	//   ....[4]....
        /*00a4*/ 	.word	0x00002020


	//   ....[5]....
        /*00a8*/ 	.word	0x00002710


	//   ....[6]....
        /*00ac*/ 	.word	0x00002720


	//   ....[7]....
        /*00b0*/ 	.word	0x00002740


	//   ....[8]....
        /*00b4*/ 	.word	0x00002760


	//   ....[9]....
        /*00b8*/ 	.word	0x00002780


	//   ....[10]....
        /*00bc*/ 	.word	0x000027a0


	//   ....[11]....
        /*00c0*/ 	.word	0x000027d0


	//   ....[12]....
        /*00c4*/ 	.word	0x00003f70


	//   ....[13]....
        /*00c8*/ 	.word	0x00003fe0


	//   ....[14]....
        /*00cc*/ 	.word	0x00004050


	//   ....[15]....
        /*00d0*/ 	.word	0x000040c0


	//   ....[16]....
        /*00d4*/ 	.word	0x00004140


	//   ....[17]....
        /*00d8*/ 	.word	0x000041b0


	//   ....[18]....
        /*00dc*/ 	.word	0x00004210


	//----- nvinfo : EIATTR_EXIT_INSTR_OFFSETS
	.align		4
.L_658:
        /*00e0*/ 	.byte	0x04, 0x1c
        /*00e2*/ 	.short	(.L_660 - .L_659)


	//   ....[0]....
.L_659:
        /*00e4*/ 	.word	0x00003d80


	//   ....[1]....
        /*00e8*/ 	.word	0x00003e90


	//   ....[2]....
        /*00ec*/ 	.word	0x00003ec0


	//   ....[3]....
        /*00f0*/ 	.word	0x00003f10


	//----- nvinfo : EIATTR_MAX_THREADS
	.align		4
.L_660:
        /*00f4*/ 	.byte	0x04, 0x05
        /*00f6*/ 	.short	(.L_662 - .L_661)
.L_661:
        /*00f8*/ 	.word	0x00000100
        /*00fc*/ 	.word	0x00000001
        /*0100*/ 	.word	0x00000001


	//----- nvinfo : EIATTR_CRS_STACK_SIZE
	.align		4
.L_662:
        /*0104*/ 	.byte	0x04, 0x1e
        /*0106*/ 	.short	(.L_664 - .L_663)
.L_663:
        /*0108*/ 	.word	0x00000000


	//----- nvinfo : EIATTR_CBANK_PARAM_SIZE
	.align		4
.L_664:
        /*010c*/ 	.byte	0x03, 0x19
        /*010e*/ 	.short	0x0060


	//----- nvinfo : EIATTR_PARAM_CBANK
	.align		4
        /*0110*/ 	.byte	0x04, 0x0a
        /*0112*/ 	.short	(.L_666 - .L_665)
	.align		4
.L_665:
        /*0114*/ 	.word	index@(.nv.constant0._ZN17fastertransformer19segmented_topp_impl27segmented_top_p_single_passINS0_28Segmented_topk_kernel_paramsI6__halfiLi256ELi1EEELi32EEEvNS0_20TopKPerSegmentParamsE)
        /*0118*/ 	.short	0x0210
        /*011a*/ 	.short	0x0060


	//----- nvinfo : EIATTR_SW_WAR
	.align		4
.L_666:
        /*011c*/ 	.byte	0x04, 0x36
        /*011e*/ 	.short	(.L_668 - .L_667)
.L_667:
        /*0120*/ 	.word	0x00000008
.L_668:


//--------------------- .nv.info._ZN17fastertransformer19segmented_topp_impl15blockSortKernelI6__halfLi1024ELi4EEEvPKT_PS3_PKiPiS8_iii --------------------------
	.section	.nv.info._ZN17fastertransformer19segmented_topp_impl15blockSortKernelI6__halfLi1024ELi4EEEvPKT_PS3_PKiPiS8_iii,"",@"SHT_CUDA_INFO"
	.sectionflags	@""
	.align	4


	//----- nvinfo : EIATTR_CUDA_API_VERSION
	.align		4
        /*0000*/ 	.byte	0x04, 0x37
        /*0002*/ 	.short	(.L_670 - .L_669)
.L_669:
        /*0004*/ 	.word	0x00000082


	//----- nvinfo : EIATTR_KPARAM_INFO
	.align		4
.L_670:
        /*0008*/ 	.byte	0x04, 0x17
        /*000a*/ 	.short	(.L_672 - .L_671)
.L_671:
        /*000c*/ 	.word	0x00000000
        /*0010*/ 	.short	0x0007
        /*0012*/ 	.short	0x0030
        /*0014*/ 	.byte	0x00, 0xf0, 0x11, 0x00


	//----- nvinfo : EIATTR_KPARAM_INFO
	.align		4
.L_672:
        /*0018*/ 	.byte	0x04, 0x17
        /*001a*/ 	.short	(.L_674 - .L_673)
.L_673:
        /*001c*/ 	.word	0x00000000
        /*0020*/ 	.short	0x0006
        /*0022*/ 	.short	0x002c
        /*0024*/ 	.byte	0x00, 0xf0, 0x11, 0x00


	//----- nvinfo : EIATTR_KPARAM_INFO
	.align		4
.L_674:
        /*0028*/ 	.byte	0x04, 0x17
        /*002a*/ 	.short	(.L_676 - .L_675)
.L_675:
        /*002c*/ 	.word	0x00000000
        /*0030*/ 	.short	0x0005
        /*0032*/ 	.short	0x0028
        /*0034*/ 	.byte	0x00, 0xf0, 0x11, 0x00


	//----- nvinfo : EIATTR_KPARAM_INFO
	.align		4
.L_676:
        /*0038*/ 	.byte	0x04, 0x17
        /*003a*/ 	.short	(.L_678 - .L_677)
.L_677:
        /*003c*/ 	.word	0x00000000
        /*0040*/ 	.short	0x0004
        /*0042*/ 	.short	0x0020
        /*0044*/ 	.byte	0x00, 0xf0, 0x21, 0x00


	//----- nvinfo : EIATTR_KPARAM_INFO
	.align		4
.L_678:
        /*0048*/ 	.byte	0x04, 0x17
        /*004a*/ 	.short	(.L_680 - .L_679)
.L_679:
        /*004c*/ 	.word	0x00000000
        /*0050*/ 	.short	0x0003
        /*0052*/ 	.short	0x0018
        /*0054*/ 	.byte	0x00, 0xf0, 0x21, 0x00


	//----- nvinfo : EIATTR_KPARAM_INFO
	.align		4
.L_680:
        /*0058*/ 	.byte	0x04, 0x17
        /*005a*/ 	.short	(.L_682 - .L_681)
.L_681:
        /*005c*/ 	.word	0x00000000
        /*0060*/ 	.short	0x0002
        /*0062*/ 	.short	0x0010
        /*0064*/ 	.byte	0x00, 0xf0, 0x21, 0x00


	//----- nvinfo : EIATTR_KPARAM_INFO
	.align		4
.L_682:
        /*0068*/ 	.byte	0x04, 0x17
        /*006a*/ 	.short	(.L_684 - .L_683)
.L_683:
        /*006c*/ 	.word	0x00000000
        /*0070*/ 	.short	0x0001
        /*0072*/ 	.short	0x0008
        /*0074*/ 	.byte	0x00, 0xf0, 0x21, 0x00


	//----- nvinfo : EIATTR_KPARAM_INFO
	.align		4
.L_684:
        /*0078*/ 	.byte	0x04, 0x17
        /*007a*/ 	.short	(.L_686 - .L_685)
.L_685:
        /*007c*/ 	.word	0x00000000
        /*0080*/ 	.short	0x0000
        /*0082*/ 	.short	0x0000
        /*0084*/ 	.byte	0x00, 0xf0, 0x21, 0x00


	//----- nvinfo : EIATTR_SPARSE_MMA_MASK
	.align		4
.L_686:
        /*0088*/ 	.byte	0x03, 0x50
        /*008a*/ 	.short	0x0000


	//----- nvinfo : EIATTR_MAXREG_COUNT
	.align		4
        /*008c*/ 	.byte	0x03, 0x1b
        /*008e*/ 	.short	0x00ff


	//----- nvinfo : EIATTR_NUM_BARRIERS
	.align		4
        /*0090*/ 	.byte	0x02, 0x4c
        /*0092*/ 	.byte	0x01
	.zero		1


	//----- nvinfo : EIATTR_MERCURY_ISA_VERSION
	.align		4
        /*0094*/ 	.byte	0x03, 0x5f
        /*0096*/ 	.short	0x0101


	//----- nvinfo : EIATTR_UNUSED_LOAD_BYTE_OFFSET
	.align		4
        /*0098*/ 	.byte	0x04, 0x44
        /*009a*/ 	.short	(.L_688 - .L_687)


	//   ....[0]....
.L_687:
        /*009c*/ 	.word	0x00000ad0
        /*00a0*/ 	.word	0x0000f0ff


	//   ....[1]....
        /*00a4*/ 	.word	0x00000b00
        /*00a8*/ 	.word	0x0000fff0


	//   ....[2]....
        /*00ac*/ 	.word	0x00000be0
        /*00b0*/ 	.word	0x0000f0ff


	//   ....[3]....
        /*00b4*/ 	.word	0x00000d10
        /*00b8*/ 	.word	0x0000fff0


	//   ....[4]....
        /*00bc*/ 	.word	0x00000ea0
        /*00c0*/ 	.word	0x0000f0ff


	//   ....[5]....
        /*00c4*/ 	.word	0x00000f90
        /*00c8*/ 	.word	0x0000fff0


	//   ....[6]....
        /*00cc*/ 	.word	0x00001cc0
        /*00d0*/ 	.word	0x0000f0ff


	//   ....[7]....
        /*00d4*/ 	.word	0x00001cf0
        /*00d8*/ 	.word	0x0000fff0


	//   ....[8]....
        /*00dc*/ 	.word	0x00001df0
        /*00e0*/ 	.word	0x0000f0ff


	//   ....[9]....
        /*00e4*/ 	.word	0x00001f00
        /*00e8*/ 	.word	0x0000fff0


	//   ....[10]....
        /*00ec*/ 	.word	0x00002080
        /*00f0*/ 	.word	0x0000f0ff


	//   ....[11]....
        /*00f4*/ 	.word	0x00002190
        /*00f8*/ 	.word	0x0000fff0


	//----- nvinfo : EIATTR_COOP_GROUP_MASK_REGIDS
	.align		4
.L_688:
        /*00fc*/ 	.byte	0x04, 0x29
        /*00fe*/ 	.short	(.L_690 - .L_689)


	//   ....[0]....
.L_689:
        /*0100*/ 	.word	0xffffffff


	//   ....[1]....
        /*0104*/ 	.word	0xffffffff


	//   ....[2]....
        /*0108*/ 	.word	0xffffffff


	//   ....[3]....
        /*010c*/ 	.word	0xffffffff


	//   ....[4]....
        /*0110*/ 	.word	0xffffffff


	//   ....[5]....
        /*0114*/ 	.word	0xffffffff


	//   ....[6]....
        /*0118*/ 	.word	0xffffffff


	//   ....[7]....
        /*011c*/ 	.word	0xffffffff


	//   ....[8]....
        /*0120*/ 	.word	0xffffffff


	//   ....[9]....
        /*0124*/ 	.word	0xffffffff


	//----- nvinfo : EIATTR_COOP_GROUP_INSTR_OFFSETS
	.align		4
.L_690:
        /*0128*/ 	.byte	0x04, 0x28
        /*012a*/ 	.short	(.L_692 - .L_691)


	//   ....[0]....
.L_691:
        /*012c*/ 	.word	0x000009d0


	//   ....[1]....
        /*0130*/ 	.word	0x000009f0


	//   ....[2]....
        /*0134*/ 	.word	0x00000a10


	//   ....[3]....
        /*0138*/ 	.word	0x00000a40


	//   ....[4]....
        /*013c*/ 	.word	0x00000a60


	//   ....[5]....
        /*0140*/ 	.word	0x00001be0


	//   ....[6]....
        /*0144*/ 	.word	0x00001c00


	//   ....[7]....
        /*0148*/ 	.word	0x00001c20


	//   ....[8]....
        /*014c*/ 	.word	0x00001c40


	//   ....[9]....
        /*0150*/ 	.word	0x00001c60


	//----- nvinfo : EIATTR_EXIT_INSTR_OFFSETS
	.align		4
.L_692:
        /*0154*/ 	.byte	0x04, 0x1c
        /*0156*/ 	.short	(.L_694 - .L_693)


	//   ....[0]....
.L_693:
        /*0158*/ 	.word	0x00000040


	//   ....[1]....
        /*015c*/ 	.word	0x000000a0


	//   ....[2]....
        /*0160*/ 	.word	0x000029b0


	//   ....[3]....
        /*0164*/ 	.word	0x000029e0


	//----- nvinfo : EIATTR_CRS_STACK_SIZE
	.align		4
.L_694:
        /*0168*/ 	.byte	0x04, 0x1e
        /*016a*/ 	.short	(.L_696 - .L_695)
.L_695:
        /*016c*/ 	.word	0x00000000


	//----- nvinfo : EIATTR_CBANK_PARAM_SIZE
	.align		4
.L_696:
        /*0170*/ 	.byte	0x03, 0x19
        /*0172*/ 	.short	0x0034


	//----- nvinfo : EIATTR_PARAM_CBANK
	.align		4
        /*0174*/ 	.byte	0x04, 0x0a
        /*0176*/ 	.short	(.L_698 - .L_697)
	.align		4
.L_697:
        /*0178*/ 	.word	index@(.nv.constant0._ZN17fastertransformer19segmented_topp_impl15blockSortKernelI6__halfLi1024ELi4EEEvPKT_PS3_PKiPiS8_iii)
        /*017c*/ 	.short	0x0210
        /*017e*/ 	.short	0x0034


	//----- nvinfo : EIATTR_SW_WAR
	.align		4
.L_698:
        /*0180*/ 	.byte	0x04, 0x36
        /*0182*/ 	.short	(.L_700 - .L_699)
.L_699:
        /*0184*/ 	.word	0x00000008
.L_700:


//--------------------- .nv.info._ZN17fastertransformer19segmented_topp_impl15blockSortKernelI6__halfLi1024ELi2EEEvPKT_PS3_PKiPiS8_iii --------------------------
	.section	.nv.info._ZN17fastertransformer19segmented_topp_impl15blockSortKernelI6__halfLi1024ELi2EEEvPKT_PS3_PKiPiS8_iii,"",@"SHT_CUDA_INFO"
	.sectionflags	@""
	.align	4


	//----- nvinfo : EIATTR_CUDA_API_VERSION
	.align		4
        /*0000*/ 	.byte	0x04, 0x37
        /*0002*/ 	.short	(.L_702 - .L_701)
.L_701:
        /*0004*/ 	.word	0x00000082


	//----- nvinfo : EIATTR_KPARAM_INFO
	.align		4
.L_702:
        /*0008*/ 	.byte	0x04, 0x17
        /*000a*/ 	.short	(.L_704 - .L_703)
.L_703:
        /*000c*/ 	.word	0x00000000
        /*0010*/ 	.short	0x0007
        /*0012*/ 	.short	0x0030
        /*0014*/ 	.byte	0x00, 0xf0, 0x11, 0x00


	//----- nvinfo : EIATTR_KPARAM_INFO
	.align		4
.L_704:
        /*0018*/ 	.byte	0x04, 0x17
        /*001a*/ 	.short	(.L_706 - .L_705)
.L_705:
        /*001c*/ 	.word	0x00000000
        /*0020*/ 	.short	0x0006
        /*0022*/ 	.short	0x002c
        /*0024*/ 	.byte	0x00, 0xf0, 0x11, 0x00


	//----- nvinfo : EIATTR_KPARAM_INFO
	.align		4
.L_706:
        /*0028*/ 	.byte	0x04, 0x17
        /*002a*/ 	.short	(.L_708 - .L_707)
.L_707:
        /*002c*/ 	.word	0x00000000
        /*0030*/ 	.short	0x0005
        /*0032*/ 	.short	0x0028
        /*0034*/ 	.byte	0x00, 0xf0, 0x11, 0x00


	//----- nvinfo : EIATTR_KPARAM_INFO
	.align		4
.L_708:
        /*0038*/ 	.byte	0x04, 0x17
        /*003a*/ 	.short	(.L_710 - .L_709)
.L_709:
        /*003c*/ 	.word	0x00000000
        /*0040*/ 	.short	0x0004
        /*0042*/ 	.short	0x0020
        /*0044*/ 	.byte	0x00, 0xf0, 0x21, 0x00


	//----- nvinfo : EIATTR_KPARAM_INFO
	.align		4
.L_710:
        /*0048*/ 	.byte	0x04, 0x17
        /*004a*/ 	.short	(.L_712 - .L_711)
.L_711:
        /*004c*/ 	.word	0x00000000
        /*0050*/ 	.short	0x0003
        /*0052*/ 	.short	0x0018
        /*0054*/ 	.byte	0x00, 0xf0, 0x21, 0x00


	//----- nvinfo : EIATTR_KPARAM_INFO
	.align		4
.L_712:
        /*0058*/ 	.byte	0x04, 0x17
        /*005a*/ 	.short	(.L_714 - .L_713)
.L_713:
        /*005c*/ 	.word	0x00000000
        /*0060*/ 	.short	0x0002
        /*0062*/ 	.short	0x0010
        /*0064*/ 	.byte	0x00, 0xf0, 0x21, 0x00


	//----- nvinfo : EIATTR_KPARAM_INFO
	.align		4
.L_714:
        /*0068*/ 	.byte	0x04, 0x17
        /*006a*/ 	.short	(.L_716 - .L_715)
.L_715:
        /*006c*/ 	.word	0x00000000
        /*0070*/ 	.short	0x0001
        /*0072*/ 	.short	0x0008
        /*0074*/ 	.byte	0x00, 0xf0, 0x21, 0x00


	//----- nvinfo : EIATTR_KPARAM_INFO
	.align		4
.L_716:
        /*0078*/ 	.byte	0x04, 0x17
        /*007a*/ 	.short	(.L_718 - .L_717)
.L_717:
        /*007c*/ 	.word	0x00000000
        /*0080*/ 	.short	0x0000
        /*0082*/ 	.short	0x0000
        /*0084*/ 	.byte	0x00, 0xf0, 0x21, 0x00


	//----- nvinfo : EIATTR_SPARSE_MMA_MASK
	.align		4
.L_718:
        /*0088*/ 	.byte	0x03, 0x50
        /*008a*/ 	.short	0x0000


	//----- nvinfo : EIATTR_MAXREG_COUNT
	.align		4
        /*008c*/ 	.byte	0x03, 0x1b
        /*008e*/ 	.short	0x00ff


	//----- nvinfo : EIATTR_NUM_BARRIERS
	.align		4
        /*0090*/ 	.byte	0x02, 0x4c
        /*0092*/ 	.byte	0x01
	.zero		1


	//----- nvinfo : EIATTR_MERCURY_ISA_VERSION
	.align		4
        /*0094*/ 	.byte	0x03, 0x5f
        /*0096*/ 	.short	0x0101


	//----- nvinfo : EIATTR_UNUSED_LOAD_BYTE_OFFSET
	.align		4
        /*0098*/ 	.byte	0x04, 0x44
        /*009a*/ 	.short	(.L_720 - .L_719)


	//   ....[0]....
.L_719:
        /*009c*/ 	.word	0x00000780
        /*00a0*/ 	.word	0x0000f0ff


	//   ....[1]....
        /*00a4*/ 	.word	0x000007b0
        /*00a8*/ 	.word	0x0000fff0


	//   ....[2]....
        /*00ac*/ 	.word	0x000008a0
        /*00b0*/ 	.word	0x0000f0ff


	//   ....[3]....
        /*00b4*/ 	.word	0x000009e0
        /*00b8*/ 	.word	0x0000fff0


	//   ....[4]....
        /*00bc*/ 	.word	0x00000b50
        /*00c0*/ 	.word	0x0000f0ff


	//   ....[5]....
        /*00c4*/ 	.word	0x00000c50
        /*00c8*/ 	.word	0x0000fff0


	//   ....[6]....
        /*00cc*/ 	.word	0x000016c0
        /*00d0*/ 	.word	0x0000f0ff


	//   ....[7]....
        /*00d4*/ 	.word	0x000016f0
        /*00d8*/ 	.word	0x0000fff0


	//   ....[8]....
        /*00dc*/ 	.word	0x000017f0
        /*00e0*/ 	.word	0x0000f0ff


	//   ....[9]....
        /*00e4*/ 	.word	0x00001910
        /*00e8*/ 	.word	0x0000fff0


	//   ....[10]....
        /*00ec*/ 	.word	0x00001a70
        /*00f0*/ 	.word	0x0000f0ff


	//   ....[11]....
        /*00f4*/ 	.word	0x00001b90
        /*00f8*/ 	.word	0x0000fff0


	//----- nvinfo : EIATTR_COOP_GROUP_MASK_REGIDS
	.align		4
.L_720:
        /*00fc*/ 	.byte	0x04, 0x29
        /*00fe*/ 	.short	(.L_722 - .L_721)


	//   ....[0]....
.L_721:
        /*0100*/ 	.word	0xffffffff


	//   ....[1]....
        /*0104*/ 	.word	0xffffffff


	//   ....[2]....
        /*0108*/ 	.word	0xffffffff


	//   ....[3]....
        /*010c*/ 	.word	0xffffffff


	//   ....[4]....
        /*0110*/ 	.word	0xffffffff


	//   ....[5]....
        /*0114*/ 	.word	0xffffffff


	//   ....[6]....
        /*0118*/ 	.word	0xffffffff


	//   ....[7]....
        /*011c*/ 	.word	0xffffffff


	//   ....[8]....
        /*0120*/ 	.word	0xffffffff


	//   ....[9]....
        /*0124*/ 	.word	0xffffffff


	//----- nvinfo : EIATTR_COOP_GROUP_INSTR_OFFSETS
	.align		4
.L_722:
        /*0128*/ 	.byte	0x04, 0x28
        /*012a*/ 	.short	(.L_724 - .L_723)


	//   ....[0]....
.L_723:
        /*012c*/ 	.word	0x00000680


	//   ....[1]....
        /*0130*/ 	.word	0x000006a0


	//   ....[2]....
        /*0134*/ 	.word	0x000006c0


	//   ....[3]....
        /*0138*/ 	.word	0x000006f0


	//   ....[4]....
        /*013c*/ 	.word	0x00000710


	//   ....[5]....
        /*0140*/ 	.word	0x000015e0


	//   ....[6]....
        /*0144*/ 	.word	0x00001600


	//   ....[7]....
        /*0148*/ 	.word	0x00001620


	//   ....[8]....
        /*014c*/ 	.word	0x00001640


	//   ....[9]....
        /*0150*/ 	.word	0x00001660


	//----- nvinfo : EIATTR_EXIT_INSTR_OFFSETS
	.align		4
.L_724:
        /*0154*/ 	.byte	0x04, 0x1c
        /*0156*/ 	.short	(.L_726 - .L_725)


	//   ....[0]....
.L_725:
        /*0158*/ 	.word	0x00000040


	//   ....[1]....
        /*015c*/ 	.word	0x000000a0


	//   ....[2]....
        /*0160*/ 	.word	0x00002180


	//   ....[3]....
        /*0164*/ 	.word	0x000021b0


	//----- nvinfo : EIATTR_CRS_STACK_SIZE
	.align		4
.L_726:
        /*0168*/ 	.byte	0x04, 0x1e
        /*016a*/ 	.short	(.L_728 - .L_727)
.L_727:
        /*016c*/ 	.word	0x00000000


	//----- nvinfo : EIATTR_CBANK_PARAM_SIZE
	.align		4
.L_728:
        /*0170*/ 	.byte	0x03, 0x19
        /*0172*/ 	.short	0x0034


	//----- nvinfo : EIATTR_PARAM_CBANK
	.align		4
        /*0174*/ 	.byte	0x04, 0x0a
        /*0176*/ 	.short	(.L_730 - .L_729)
	.align		4
.L_729:
        /*0178*/ 	.word	index@(.nv.constant0._ZN17fastertransformer19segmented_topp_impl15blockSortKernelI6__halfLi1024ELi2EEEvPKT_PS3_PKiPiS8_iii)
        /*017c*/ 	.short	0x0210
        /*017e*/ 	.short	0x0034


	//----- nvinfo : EIATTR_SW_WAR
	.align		4
.L_730:
        /*0180*/ 	.byte	0x04, 0x36
        /*0182*/ 	.short	(.L_732 - .L_731)
.L_731:
        /*0184*/ 	.word	0x00000008
.L_732:


//--------------------- .nv.info._ZN17fastertransformer19segmented_topp_impl15blockSortKernelI6__halfLi1024ELi1EEEvPKT_PS3_PKiPiS8_iii --------------------------
	.section	.nv.info._ZN17fastertransformer19segmented_topp_impl15blockSortKernelI6__halfLi1024ELi1EEEvPKT_PS3_PKiPiS8_iii,"",@"SHT_CUDA_INFO"
	.sectionflags	@""
	.align	4


	//----- nvinfo : EIATTR_CUDA_API_VERSION
	.align		4
        /*0000*/ 	.byte	0x04, 0x37
        /*0002*/ 	.short	(.L_734 - .L_733)
.L_733:
        /*0004*/ 	.word	0x00000082


	//----- nvinfo : EIATTR_KPARAM_INFO
	.align		4
.L_734:
        /*0008*/ 	.byte	0x04, 0x17
        /*000a*/ 	.short	(.L_736 - .L_735)
.L_735:
        /*000c*/ 	.word	0x00000000
        /*0010*/ 	.short	0x0007
        /*0012*/ 	.short	0x0030
        /*0014*/ 	.byte	0x00, 0xf0, 0x11, 0x00


	//----- nvinfo : EIATTR_KPARAM_INFO
	.align		4
.L_736:
        /*0018*/ 	.byte	0x04, 0x17
        /*001a*/ 	.short	(.L_738 - .L_737)
.L_737:
        /*001c*/ 	.word	0x00000000
        /*0020*/ 	.short	0x0006
        /*0022*/ 	.short	0x002c
        /*0024*/ 	.byte	0x00, 0xf0, 0x11, 0x00


	//----- nvinfo : EIATTR_KPARAM_INFO
	.align		4
.L_738:
        /*0028*/ 	.byte	0x04, 0x17
        /*002a*/ 	.short	(.L_740 - .L_739)
.L_739:
        /*002c*/ 	.word	0x00000000
        /*0030*/ 	.short	0x0005
        /*0032*/ 	.short	0x0028
        /*0034*/ 	.byte	0x00, 0xf0, 0x11, 0x00


	//----- nvinfo : EIATTR_KPARAM_INFO
	.align		4
.L_740:
        /*0038*/ 	.byte	0x04, 0x17
        /*003a*/ 	.short	(.L_742 - .L_741)
.L_741:
        /*003c*/ 	.word	0x00000000
        /*0040*/ 	.short	0x0004
        /*0042*/ 	.short	0x0020
        /*0044*/ 	.byte	0x00, 0xf0, 0x21, 0x00


	//----- nvinfo : EIATTR_KPARAM_INFO
	.align		4
.L_742:
        /*0048*/ 	.byte	0x04, 0x17
        /*004a*/ 	.short	(.L_744 - .L_743)
.L_743:
        /*004c*/ 	.word	0x00000000
        /*0050*/ 	.short	0x0003
        /*0052*/ 	.short	0x0018
        /*0054*/ 	.byte	0x00, 0xf0, 0x21, 0x00


	//----- nvinfo : EIATTR_KPARAM_INFO
	.align		4
.L_744:
        /*0058*/ 	.byte	0x04, 0x17
        /*005a*/ 	.short	(.L_746 - .L_745)
.L_745:
        /*005c*/ 	.word	0x00000000
        /*0060*/ 	.short	0x0002
        /*0062*/ 	.short	0x0010
        /*0064*/ 	.byte	0x00, 0xf0, 0x21, 0x00


	//----- nvinfo : EIATTR_KPARAM_INFO
	.align		4
.L_746:
        /*0068*/ 	.byte	0x04, 0x17
        /*006a*/ 	.short	(.L_748 - .L_747)
.L_747:
        /*006c*/ 	.word	0x00000000
        /*0070*/ 	.short	0x0001
        /*0072*/ 	.short	0x0008
        /*0074*/ 	.byte	0x00, 0xf0, 0x21, 0x00


	//----- nvinfo : EIATTR_KPARAM_INFO
	.align		4
.L_748:
        /*0078*/ 	.byte	0x04, 0x17
        /*007a*/ 	.short	(.L_750 - .L_749)
.L_749:
        /*007c*/ 	.word	0x00000000
        /*0080*/ 	.short	0x0000
        /*0082*/ 	.short	0x0000
        /*0084*/ 	.byte	0x00, 0xf0, 0x21, 0x00


	//----- nvinfo : EIATTR_SPARSE_MMA_MASK
	.align		4
.L_750:
        /*0088*/ 	.byte	0x03, 0x50
        /*008a*/ 	.short	0x0000


	//----- nvinfo : EIATTR_MAXREG_COUNT
	.align		4
        /*008c*/ 	.byte	0x03, 0x1b
        /*008e*/ 	.short	0x00ff


	//----- nvinfo : EIATTR_NUM_BARRIERS
	.align		4
        /*0090*/ 	.byte	0x02, 0x4c
        /*0092*/ 	.byte	0x01
	.zero		1


	//----- nvinfo : EIATTR_MERCURY_ISA_VERSION
	.align		4
        /*0094*/ 	.byte	0x03, 0x5f
        /*0096*/ 	.short	0x0101


	//----- nvinfo : EIATTR_UNUSED_LOAD_BYTE_OFFSET
	.align		4
        /*0098*/ 	.byte	0x04, 0x44
        /*009a*/ 	.short	(.L_752 - .L_751)


	//   ....[0]....
.L_751:
        /*009c*/ 	.word	0x00000600
        /*00a0*/ 	.word	0x0000f0ff


	//   ....[1]....
        /*00a4*/ 	.word	0x00000630
        /*00a8*/ 	.word	0x0000fff0


	//   ....[2]....
        /*00ac*/ 	.word	0x00000710
        /*00b0*/ 	.word	0x0000f0ff


	//   ....[3]....
        /*00b4*/ 	.word	0x00000850
        /*00b8*/ 	.word	0x0000fff0


	//   ....[4]....
        /*00bc*/ 	.word	0x000009c0
        /*00c0*/ 	.word	0x0000f0ff


	//   ....[5]....
        /*00c4*/ 	.word	0x00000ac0
        /*00c8*/ 	.word	0x0000fff0


	//   ....[6]....
        /*00cc*/ 	.word	0x00001360
        /*00d0*/ 	.word	0x0000f0ff


	//   ....[7]....
        /*00d4*/ 	.word	0x00001390
        /*00d8*/ 	.word	0x0000fff0


	//   ....[8]....
        /*00dc*/ 	.word	0x00001490
        /*00e0*/ 	.word	0x0000f0ff


	//   ....[9]....
        /*00e4*/ 	.word	0x000015b0
        /*00e8*/ 	.word	0x0000fff0


	//   ....[10]....
        /*00ec*/ 	.word	0x00001710
        /*00f0*/ 	.word	0x0000f0ff


	//   ....[11]....
        /*00f4*/ 	.word	0x00001830
        /*00f8*/ 	.word	0x0000fff0


	//----- nvinfo : EIATTR_COOP_GROUP_MASK_REGIDS
	.align		4
.L_752:
        /*00fc*/ 	.byte	0x04, 0x29
        /*00fe*/ 	.short	(.L_754 - .L_753)


	//   ....[0]....
.L_753:
        /*0100*/ 	.word	0xffffffff


	//   ....[1]....
        /*0104*/ 	.word	0xffffffff


	//   ....[2]....
        /*0108*/ 	.word	0xffffffff


	//   ....[3]....
        /*010c*/ 	.word	0xffffffff


	//   ....[4]....
        /*0110*/ 	.word	0xffffffff


	//   ....[5]....
        /*0114*/ 	.word	0xffffffff


	//   ....[6]....
        /*0118*/ 	.word	0xffffffff


	//   ....[7]....
        /*011c*/ 	.word	0xffffffff


	//   ....[8]....
        /*0120*/ 	.word	0xffffffff


	//   ....[9]....
        /*0124*/ 	.word	0xffffffff


	//----- nvinfo : EIATTR_COOP_GROUP_INSTR_OFFSETS
	.align		4
.L_754:
        /*0128*/ 	.byte	0x04, 0x28
        /*012a*/ 	.short	(.L_756 - .L_755)


	//   ....[0]....
.L_755:
        /*012c*/ 	.word	0x00000500


	//   ....[1]....
        /*0130*/ 	.word	0x00000520


	//   ....[2]....
        /*0134*/ 	.word	0x00000540


	//   ....[3]....
        /*0138*/ 	.word	0x00000570


	//   ....[4]....
        /*013c*/ 	.word	0x00000590


	//   ....[5]....
        /*0140*/ 	.word	0x00001270


	//   ....[6]....
        /*0144*/ 	.word	0x000012a0


	//   ....[7]....
        /*0148*/ 	.word	0x000012c0


	//   ....[8]....
        /*014c*/ 	.word	0x000012e0


	//   ....[9]....
        /*0150*/ 	.word	0x00001300


	//----- nvinfo : EIATTR_EXIT_INSTR_OFFSETS
	.align		4
.L_756:
        /*0154*/ 	.byte	0x04, 0x1c
        /*0156*/ 	.short	(.L_758 - .L_757)


	//   ....[0]....
.L_757:
        /*0158*/ 	.word	0x00000040


	//   ....[1]....
        /*015c*/ 	.word	0x000000a0


	//   ....[2]....
        /*0160*/ 	.word	0x00001ca0


	//   ....[3]....
        /*0164*/ 	.word	0x00001d30


	//----- nvinfo : EIATTR_CRS_STACK_SIZE
	.align		4
.L_758:
        /*0168*/ 	.byte	0x04, 0x1e
        /*016a*/ 	.short	(.L_760 - .L_759)
.L_759:
        /*016c*/ 	.word	0x00000000


	//----- nvinfo : EIATTR_CBANK_PARAM_SIZE
	.align		4
.L_760:
        /*0170*/ 	.byte	0x03, 0x19
        /*0172*/ 	.short	0x0034


	//----- nvinfo : EIATTR_PARAM_CBANK
	.align		4
        /*0174*/ 	.byte	0x04, 0x0a
        /*0176*/ 	.short	(.L_762 - .L_761)
	.align		4
.L_761:
        /*0178*/ 	.word	index@(.nv.constant0._ZN17fastertransformer19segmented_topp_impl15blockSortKernelI6__halfLi1024ELi1EEEvPKT_PS3_PKiPiS8_iii)
        /*017c*/ 	.short	0x0210
        /*017e*/ 	.short	0x0034


	//----- nvinfo : EIATTR_SW_WAR
	.align		4
.L_762:
        /*0180*/ 	.byte	0x04, 0x36
        /*0182*/ 	.short	(.L_764 - .L_763)
.L_763:
        /*0184*/ 	.word	0x00000008
.L_764:


//--------------------- .nv.info._ZN17fastertransformer19segmented_topp_impl15blockSortKernelI6__halfLi896ELi1EEEvPKT_PS3_PKiPiS8_iii --------------------------
	.section	.nv.info._ZN17fastertransformer19segmented_topp_impl15blockSortKernelI6__halfLi896ELi1EEEvPKT_PS3_PKiPiS8_iii,"",@"SHT_CUDA_INFO"
	.sectionflags	@""
	.align	4


	//----- nvinfo : EIATTR_CUDA_API_VERSION
	.align		4
        /*0000*/ 	.byte	0x04, 0x37
        /*0002*/ 	.short	(.L_766 - .L_765)
.L_765:
        /*0004*/ 	.word	0x00000082


	//----- nvinfo : EIATTR_KPARAM_INFO
	.align		4
.L_766:
        /*0008*/ 	.byte	0x04, 0x17
        /*000a*/ 	.short	(.L_768 - .L_767)
.L_767:
        /*000c*/ 	.word	0x00000000
        /*0010*/ 	.short	0x0007
        /*0012*/ 	.short	0x0030
        /*0014*/ 	.byte	0x00, 0xf0, 0x11, 0x00


	//----- nvinfo : EIATTR_KPARAM_INFO
	.align		4
.L_768:
        /*0018*/ 	.byte	0x04, 0x17
        /*001a*/ 	.short	(.L_770 - .L_769)
.L_769:
        /*001c*/ 	.word	0x00000000
        /*0020*/ 	.short	0x0006
        /*0022*/ 	.short	0x002c
        /*0024*/ 	.byte	0x00, 0xf0, 0x11, 0x00


	//----- nvinfo : EIATTR_KPARAM_INFO
	.align		4
.L_770:
        /*0028*/ 	.byte	0x04, 0x17
        /*002a*/ 	.short	(.L_772 - .L_771)
.L_771:
        /*002c*/ 	.word	0x00000000
        /*0030*/ 	.short	0x0005
        /*0032*/ 	.short	0x0028
        /*0034*/ 	.byte	0x00, 0xf0, 0x11, 0x00


	//----- nvinfo : EIATTR_KPARAM_INFO
	.align		4
.L_772:
        /*0038*/ 	.byte	0x04, 0x17
        /*003a*/ 	.short	(.L_774 - .L_773)
.L_773:
        /*003c*/ 	.word	0x00000000
        /*0040*/ 	.short	0x0004
        /*0042*/ 	.short	0x0020
        /*0044*/ 	.byte	0x00, 0xf0, 0x21, 0x00


	//----- nvinfo : EIATTR_KPARAM_INFO
	.align		4
.L_774:
        /*0048*/ 	.byte	0x04, 0x17
        /*004a*/ 	.short	(.L_776 - .L_775)
.L_775:
        /*004c*/ 	.word	0x00000000
        /*0050*/ 	.short	0x0003
        /*0052*/ 	.short	0x0018
        /*0054*/ 	.byte	0x00, 0xf0, 0x21, 0x00


	//----- nvinfo : EIATTR_KPARAM_INFO
	.align		4
.L_776:
        /*0058*/ 	.byte	0x04, 0x17
        /*005a*/ 	.short	(.L_778 - .L_777)
.L_777:
        /*005c*/ 	.word	0x00000000
        /*0060*/ 	.short	0x0002
        /*0062*/ 	.short	0x0010
        /*0064*/ 	.byte	0x00, 0xf0, 0x21, 0x00


	//----- nvinfo : EIATTR_KPARAM_INFO
	.align		4
.L_778:
        /*0068*/ 	.byte	0x04, 0x17
        /*006a*/ 	.short	(.L_780 - .L_779)
.L_779:
        /*006c*/ 	.word	0x00000000
        /*0070*/ 	.short	0x0001
        /*0072*/ 	.short	0x0008
        /*0074*/ 	.byte	0x00, 0xf0, 0x21, 0x00


	//----- nvinfo : EIATTR_KPARAM_INFO
	.align		4
.L_780:
        /*0078*/ 	.byte	0x04, 0x17
        /*007a*/ 	.short	(.L_782 - .L_781)
.L_781:
        /*007c*/ 	.word	0x00000000
        /*0080*/ 	.short	0x0000
        /*0082*/ 	.short	0x0000
        /*0084*/ 	.byte	0x00, 0xf0, 0x21, 0x00


	//----- nvinfo : EIATTR_SPARSE_MMA_MASK
	.align		4
.L_782:
        /*0088*/ 	.byte	0x03, 0x50
        /*008a*/ 	.short	0x0000


	//----- nvinfo : EIATTR_MAXREG_COUNT
	.align		4
        /*008c*/ 	.byte	0x03, 0x1b
        /*008e*/ 	.short	0x00ff


	//----- nvinfo : EIATTR_NUM_BARRIERS
	.align		4
        /*0090*/ 	.byte	0x02, 0x4c
        /*0092*/ 	.byte	0x01
	.zero		1


	//----- nvinfo : EIATTR_MERCURY_ISA_VERSION
	.align		4
        /*0094*/ 	.byte	0x03, 0x5f
        /*0096*/ 	.short	0x0101


	//----- nvinfo : EIATTR_UNUSED_LOAD_BYTE_OFFSET
	.align		4
        /*0098*/ 	.byte	0x04, 0x44
        /*009a*/ 	.short	(.L_784 - .L_783)


	//   ....[0]....
.L_783:
        /*009c*/ 	.word	0x000005f0
        /*00a0*/ 	.word	0x0000f0ff


	//   ....[1]....
        /*00a4*/ 	.word	0x00000620
        /*00a8*/ 	.word	0x0000fff0


	//   ....[2]....
        /*00ac*/ 	.word	0x00000720
        /*00b0*/ 	.word	0x0000f0ff


	//   ....[3]....
        /*00b4*/ 	.word	0x00000840
        /*00b8*/ 	.word	0x0000fff0


	//   ....[4]....
        /*00bc*/ 	.word	0x000009a0
        /*00c0*/ 	.word	0x0000f0ff


	//   ....[5]....
        /*00c4*/ 	.word	0x00001260
        /*00c8*/ 	.word	0x0000f0ff


	//   ....[6]....
        /*00cc*/ 	.word	0x00001290
        /*00d0*/ 	.word	0x0000fff0


	//   ....[7]....
        /*00d4*/ 	.word	0x000013a0
        /*00d8*/ 	.word	0x0000f0ff


	//   ....[8]....
        /*00dc*/ 	.word	0x000014b0
        /*00e0*/ 	.word	0x0000fff0


	//   ....[9]....
        /*00e4*/ 	.word	0x00001610
        /*00e8*/ 	.word	0x0000f0ff


	//----- nvinfo : EIATTR_COOP_GROUP_MASK_REGIDS
	.align		4
.L_784:
        /*00ec*/ 	.byte	0x04, 0x29
        /*00ee*/ 	.short	(.L_786 - .L_785)


	//   ....[0]....
.L_785:
        /*00f0*/ 	.word	0xffffffff


	//   ....[1]....
        /*00f4*/ 	.word	0xffffffff


	//   ....[2]....
        /*00f8*/ 	.word	0xffffffff


	//   ....[3]....
        /*00fc*/ 	.word	0xffffffff


	//   ....[4]....
        /*0100*/ 	.word	0xffffffff


	//   ....[5]....
        /*0104*/ 	.word	0xffffffff


	//   ....[6]....
        /*0108*/ 	.word	0xffffffff


	//   ....[7]....
        /*010c*/ 	.word	0xffffffff


	//   ....[8]....
        /*0110*/ 	.word	0xffffffff


	//   ....[9]....
        /*0114*/ 	.word	0xffffffff


	//----- nvinfo : EIATTR_COOP_GROUP_INSTR_OFFSETS
	.align		4
.L_786:
        /*0118*/ 	.byte	0x04, 0x28
        /*011a*/ 	.short	(.L_788 - .L_787)


	//   ....[0]....
.L_787:
        /*011c*/ 	.word	0x000004f0


	//   ....[1]....
        /*0120*/ 	.word	0x00000510


	//   ....[2]....
        /*0124*/ 	.word	0x00000530


	//   ....[3]....
        /*0128*/ 	.word	0x00000560


	//   ....[4]....
        /*012c*/ 	.word	0x00000580


	//   ....[5]....
        /*0130*/ 	.word	0x00001180


	//   ....[6]....
        /*0134*/ 	.word	0x000011a0


	//   ....[7]....
        /*0138*/ 	.word	0x000011c0


	//   ....[8]....
        /*013c*/ 	.word	0x000011e0


	//   ....[9]....
        /*0140*/ 	.word	0x00001200


	//----- nvinfo : EIATTR_EXIT_INSTR_OFFSETS
	.align		4
.L_788:
        /*0144*/ 	.byte	0x04, 0x1c
        /*0146*/ 	.short	(.L_790 - .L_789)


	//   ....[0]....
.L_789:
        /*0148*/ 	.word	0x00000040


	//   ....[1]....
        /*014c*/ 	.word	0x000000a0


	//   ....[2]....
        /*0150*/ 	.word	0x00001ac0


	//   ....[3]....
        /*0154*/ 	.word	0x00001b50


	//----- nvinfo : EIATTR_CRS_STACK_SIZE
	.align		4
.L_790:
        /*0158*/ 	.byte	0x04, 0x1e
        /*015a*/ 	.short	(.L_792 - .L_791)
.L_791:
        /*015c*/ 	.word	0x00000000


	//----- nvinfo : EIATTR_CBANK_PARAM_SIZE
	.align		4
.L_792:
        /*0160*/ 	.byte	0x03, 0x19
        /*0162*/ 	.short	0x0034


	//----- nvinfo : EIATTR_PARAM_CBANK
	.align		4
        /*0164*/ 	.byte	0x04, 0x0a
        /*0166*/ 	.short	(.L_794 - .L_793)
	.align		4
.L_793:
        /*0168*/ 	.word	index@(.nv.constant0._ZN17fastertransformer19segmented_topp_impl15blockSortKernelI6__halfLi896ELi1EEEvPKT_PS3_PKiPiS8_iii)
        /*016c*/ 	.short	0x0210
        /*016e*/ 	.short	0x0034


	//----- nvinfo : EIATTR_SW_WAR
	.align		4
.L_794:
        /*0170*/ 	.byte	0x04, 0x36
        /*0172*/ 	.short	(.L_796 - .L_795)
.L_795:
        /*0174*/ 	.word	0x00000008
.L_796:


//--------------------- .nv.info._ZN17fastertransformer19segmented_topp_impl15blockSortKernelI6__halfLi768ELi1EEEvPKT_PS3_PKiPiS8_iii --------------------------
	.section	.nv.info._ZN17fastertransformer19segmented_topp_impl15blockSortKernelI6__halfLi768ELi1EEEvPKT_PS3_PKiPiS8_iii,"",@"SHT_CUDA_INFO"
	.sectionflags	@""
	.align	4


	//----- nvinfo : EIATTR_CUDA_API_VERSION
	.align		4
        /*0000*/ 	.byte	0x04, 0x37
        /*0002*/ 	.short	(.L_798 - .L_797)
.L_797:
        /*0004*/ 	.word	0x00000082


	//----- nvinfo : EIATTR_KPARAM_INFO
	.align		4
.L_798:
        /*0008*/ 	.byte	0x04, 0x17
        /*000a*/ 	.short	(.L_800 - .L_799)
.L_799:
        /*000c*/ 	.word	0x00000000
        /*0010*/ 	.short	0x0007
        /*0012*/ 	.short	0x0030
        /*0014*/ 	.byte	0x00, 0xf0, 0x11, 0x00


	//----- nvinfo : EIATTR_KPARAM_INFO
	.align		4
.L_800:
        /*0018*/ 	.byte	0x04, 0x17
        /*001a*/ 	.short	(.L_802 - .L_801)
.L_801:
        /*001c*/ 	.word	0x00000000
        /*0020*/ 	.short	0x0006
        /*0022*/ 	.short	0x002c
        /*0024*/ 	.byte	0x00, 0xf0, 0x11, 0x00


	//----- nvinfo : EIATTR_KPARAM_INFO
	.align		4
.L_802:
        /*0028*/ 	.byte	0x04, 0x17
        /*002a*/ 	.short	(.L_804 - .L_803)
.L_803:
        /*002c*/ 	.word	0x00000000
        /*0030*/ 	.short	0x0005
        /*0032*/ 	.short	0x0028
        /*0034*/ 	.byte	0x00, 0xf0, 0x11, 0x00


	//----- nvinfo : EIATTR_KPARAM_INFO
	.align		4
.L_804:
        /*0038*/ 	.byte	0x04, 0x17
        /*003a*/ 	.short	(.L_806 - .L_805)
.L_805:
        /*003c*/ 	.word	0x00000000
        /*0040*/ 	.short	0x0004
        /*0042*/ 	.short	0x0020
        /*0044*/ 	.byte	0x00, 0xf0, 0x21, 0x00


	//----- nvinfo : EIATTR_KPARAM_INFO
	.align		4
.L_806:
        /*0048*/ 	.byte	0x04, 0x17
        /*004a*/ 	.short	(.L_808 - .L_807)
.L_807:
        /*004c*/ 	.word	0x00000000
        /*0050*/ 	.short	0x0003
        /*0052*/ 	.short	0x0018
        /*0054*/ 	.byte	0x00, 0xf0, 0x21, 0x00


	//----- nvinfo : EIATTR_KPARAM_INFO
	.align		4
.L_808:
        /*0058*/ 	.byte	0x04, 0x17
        /*005a*/ 	.short	(.L_810 - .L_809)
.L_809:
        /*005c*/ 	.word	0x00000000
        /*0060*/ 	.short	0x0002
        /*0062*/ 	.short	0x0010
        /*0064*/ 	.byte	0x00, 0xf0, 0x21, 0x00


	//----- nvinfo : EIATTR_KPARAM_INFO
	.align		4
.L_810:
        /*0068*/ 	.byte	0x04, 0x17
        /*006a*/ 	.short	(.L_812 - .L_811)
.L_811:
        /*006c*/ 	.word	0x00000000
        /*0070*/ 	.short	0x0001
        /*0072*/ 	.short	0x0008
        /*0074*/ 	.byte	0x00, 0xf0, 0x21, 0x00


	//----- nvinfo : EIATTR_KPARAM_INFO
	.align		4
.L_812:
        /*0078*/ 	.byte	0x04, 0x17
        /*007a*/ 	.short	(.L_814 - .L_813)
.L_813:
        /*007c*/ 	.word	0x00000000
        /*0080*/ 	.short	0x0000
        /*0082*/ 	.short	0x0000
        /*0084*/ 	.byte	0x00, 0xf0, 0x21, 0x00


	//----- nvinfo : EIATTR_SPARSE_MMA_MASK
	.align		4
.L_814:
        /*0088*/ 	.byte	0x03, 0x50
        /*008a*/ 	.short	0x0000


	//----- nvinfo : EIATTR_MAXREG_COUNT
	.align		4
        /*008c*/ 	.byte	0x03, 0x1b
        /*008e*/ 	.short	0x00ff


	//----- nvinfo : EIATTR_NUM_BARRIERS
	.align		4
        /*0090*/ 	.byte	0x02, 0x4c
        /*0092*/ 	.byte	0x01
	.zero		1


	//----- nvinfo : EIATTR_MERCURY_ISA_VERSION
	.align		4
        /*0094*/ 	.byte	0x03, 0x5f
        /*0096*/ 	.short	0x0101


	//----- nvinfo : EIATTR_UNUSED_LOAD_BYTE_OFFSET
	.align		4
        /*0098*/ 	.byte	0x04, 0x44
        /*009a*/ 	.short	(.L_816 - .L_815)


	//   ....[0]....
.L_815:
        /*009c*/ 	.word	0x000005f0
        /*00a0*/ 	.word	0x0000f0ff


	//   ....[1]....
        /*00a4*/ 	.word	0x00000620
        /*00a8*/ 	.word	0x0000fff0


	//   ....[2]....
        /*00ac*/ 	.word	0x00000700
        /*00b0*/ 	.word	0x0000f0ff


	//   ....[3]....
        /*00b4*/ 	.word	0x00000840
        /*00b8*/ 	.word	0x0000fff0


	//   ....[4]....
        /*00bc*/ 	.word	0x00001180
        /*00c0*/ 	.word	0x0000f0ff


	//   ....[5]....
        /*00c4*/ 	.word	0x000011b0
        /*00c8*/ 	.word	0x0000fff0


	//   ....[6]....
        /*00cc*/ 	.word	0x000012b0
        /*00d0*/ 	.word	0x0000f0ff


	//   ....[7]....
        /*00d4*/ 	.word	0x000013d0
        /*00d8*/ 	.word	0x0000fff0


	//----- nvinfo : EIATTR_COOP_GROUP_MASK_REGIDS
	.align		4
.L_816:
        /*00dc*/ 	.byte	0x04, 0x29
        /*00de*/ 	.short	(.L_818 - .L_817)


	//   ....[0]....
.L_817:
        /*00e0*/ 	.word	0xffffffff


	//   ....[1]....
        /*00e4*/ 	.word	0xffffffff


	//   ....[2]....
        /*00e8*/ 	.word	0xffffffff


	//   ....[3]....
        /*00ec*/ 	.word	0xffffffff


	//   ....[4]....
        /*00f0*/ 	.word	0xffffffff


	//   ....[5]....
        /*00f4*/ 	.word	0xffffffff


	//   ....[6]....
        /*00f8*/ 	.word	0xffffffff


	//   ....[7]....
        /*00fc*/ 	.word	0xffffffff


	//   ....[8]....
        /*0100*/ 	.word	0xffffffff


	//   ....[9]....
        /*0104*/ 	.word	0xffffffff


	//----- nvinfo : EIATTR_COOP_GROUP_INSTR_OFFSETS
	.align		4
.L_818:
        /*0108*/ 	.byte	0x04, 0x28
        /*010a*/ 	.short	(.L_820 - .L_819)


	//   ....[0]....
.L_819:
        /*010c*/ 	.word	0x000004f0


	//   ....[1]....
        /*0110*/ 	.word	0x00000510


	//   ....[2]....
        /*0114*/ 	.word	0x00000530


	//   ....[3]....
        /*0118*/ 	.word	0x00000560


	//   ....[4]....
        /*011c*/ 	.word	0x00000580


	//   ....[5]....
        /*0120*/ 	.word	0x000010a0


	//   ....[6]....
        /*0124*/ 	.word	0x000010c0


	//   ....[7]....
        /*0128*/ 	.word	0x000010e0


	//   ....[8]....
        /*012c*/ 	.word	0x00001100


	//   ....[9]....
        /*0130*/ 	.word	0x00001120


	//----- nvinfo : EIATTR_EXIT_INSTR_OFFSETS
	.align		4
.L_820:
        /*0134*/ 	.byte	0x04, 0x1c
        /*0136*/ 	.short	(.L_822 - .L_821)


	//   ....[0]....
.L_821:
        /*0138*/ 	.word	0x00000040


	//   ....[1]....
        /*013c*/ 	.word	0x000000a0


	//   ....[2]....
        /*0140*/ 	.word	0x00001900


	//   ....[3]....
        /*0144*/ 	.word	0x00001990


	//----- nvinfo : EIATTR_CRS_STACK_SIZE
	.align		4
.L_822:
        /*0148*/ 	.byte	0x04, 0x1e
        /*014a*/ 	.short	(.L_824 - .L_823)
.L_823:
        /*014c*/ 	.word	0x00000000


	//----- nvinfo : EIATTR_CBANK_PARAM_SIZE
	.align		4
.L_824:
        /*0150*/ 	.byte	0x03, 0x19
        /*0152*/ 	.short	0x0034


	//----- nvinfo : EIATTR_PARAM_CBANK
	.align		4
        /*0154*/ 	.byte	0x04, 0x0a
        /*0156*/ 	.short	(.L_826 - .L_825)
	.align		4
.L_825:
        /*0158*/ 	.word	index@(.nv.constant0._ZN17fastertransformer19segmented_topp_impl15blockSortKernelI6__halfLi768ELi1EEEvPKT_PS3_PKiPiS8_iii)
        /*015c*/ 	.short	0x0210
        /*015e*/ 	.short	0x0034


	//----- nvinfo : EIATTR_SW_WAR
	.align		4
.L_826:
        /*0160*/ 	.byte	0x04, 0x36
        /*0162*/ 	.short	(.L_828 - .L_827)
.L_827:
        /*0164*/ 	.word	0x00000008
.L_828:


//--------------------- .nv.info._ZN17fastertransformer19segmented_topp_impl15blockSortKernelI6__halfLi640ELi1EEEvPKT_PS3_PKiPiS8_iii --------------------------
	.section	.nv.info._ZN17fastertransformer19segmented_topp_impl15blockSortKernelI6__halfLi640ELi1EEEvPKT_PS3_PKiPiS8_iii,"",@"SHT_CUDA_INFO"
	.sectionflags	@""
	.align	4


	//----- nvinfo : EIATTR_CUDA_API_VERSION
	.align		4
        /*0000*/ 	.byte	0x04, 0x37
        /*0002*/ 	.short	(.L_830 - .L_829)
.L_829:
        /*0004*/ 	.word	0x00000082


	//----- nvinfo : EIATTR_KPARAM_INFO
	.align		4
.L_830:
        /*0008*/ 	.byte	0x04, 0x17
        /*000a*/ 	.short	(.L_832 - .L_831)
.L_831:
        /*000c*/ 	.word	0x00000000
        /*0010*/ 	.short	0x0007
        /*0012*/ 	.short	0x0030
        /*0014*/ 	.byte	0x00, 0xf0, 0x11, 0x00


	//----- nvinfo : EIATTR_KPARAM_INFO
	.align		4
.L_832:
        /*0018*/ 	.byte	0x04, 0x17
        /*001a*/ 	.short	(.L_834 - .L_833)
.L_833:
        /*001c*/ 	.word	0x00000000
        /*0020*/ 	.short	0x0006
        /*0022*/ 	.short	0x002c
        /*0024*/ 	.byte	0x00, 0xf0, 0x11, 0x00


	//----- nvinfo : EIATTR_KPARAM_INFO
	.align		4
.L_834:
        /*0028*/ 	.byte	0x04, 0x17
        /*002a*/ 	.short	(.L_836 - .L_835)
.L_835:
        /*002c*/ 	.word	0x00000000
        /*0030*/ 	.short	0x0005
        /*0032*/ 	.short	0x0028
        /*0034*/ 	.byte	0x00, 0xf0, 0x11, 0x00


	//----- nvinfo : EIATTR_KPARAM_INFO
	.align		4
.L_836:
        /*0038*/ 	.byte	0x04, 0x17
        /*003a*/ 	.short	(.L_838 - .L_837)
.L_837:
        /*003c*/ 	.word	0x00000000
        /*0040*/ 	.short	0x0004
        /*0042*/ 	.short	0x0020
        /*0044*/ 	.byte	0x00, 0xf0, 0x21, 0x00


	//----- nvinfo : EIATTR_KPARAM_INFO
	.align		4
.L_838:
        /*0048*/ 	.byte	0x04, 0x17
        /*004a*/ 	.short	(.L_840 - .L_839)
.L_839:
        /*004c*/ 	.word	0x00000000
        /*0050*/ 	.short	0x0003
        /*0052*/ 	.short	0x0018
        /*0054*/ 	.byte	0x00, 0xf0, 0x21, 0x00


	//----- nvinfo : EIATTR_KPARAM_INFO
	.align		4
.L_840:
        /*0058*/ 	.byte	0x04, 0x17
        /*005a*/ 	.short	(.L_842 - .L_841)
.L_841:
        /*005c*/ 	.word	0x00000000
        /*0060*/ 	.short	0x0002
        /*0062*/ 	.short	0x0010
        /*0064*/ 	.byte	0x00, 0xf0, 0x21, 0x00


	//----- nvinfo : EIATTR_KPARAM_INFO
	.align		4
.L_842:
        /*0068*/ 	.byte	0x04, 0x17
        /*006a*/ 	.short	(.L_844 - .L_843)
.L_843:
        /*006c*/ 	.word	0x00000000
        /*0070*/ 	.short	0x0001
        /*0072*/ 	.short	0x0008
        /*0074*/ 	.byte	0x00, 0xf0, 0x21, 0x00


	//----- nvinfo : EIATTR_KPARAM_INFO
	.align		4
.L_844:
        /*0078*/ 	.byte	0x04, 0x17
        /*007a*/ 	.short	(.L_846 - .L_845)
.L_845:
        /*007c*/ 	.word	0x00000000
        /*0080*/ 	.short	0x0000
        /*0082*/ 	.short	0x0000
        /*0084*/ 	.byte	0x00, 0xf0, 0x21, 0x00


	//----- nvinfo : EIATTR_SPARSE_MMA_MASK
	.align		4
.L_846:
        /*0088*/ 	.byte	0x03, 0x50
        /*008a*/ 	.short	0x0000


	//----- nvinfo : EIATTR_MAXREG_COUNT
	.align		4
        /*008c*/ 	.byte	0x03, 0x1b
        /*008e*/ 	.short	0x00ff


	//----- nvinfo : EIATTR_NUM_BARRIERS
	.align		4
        /*0090*/ 	.byte	0x02, 0x4c
        /*0092*/ 	.byte	0x01
	.zero		1


	//----- nvinfo : EIATTR_MERCURY_ISA_VERSION
	.align		4
        /*0094*/ 	.byte	0x03, 0x5f
        /*0096*/ 	.short	0x0101


	//----- nvinfo : EIATTR_UNUSED_LOAD_BYTE_OFFSET
	.align		4
        /*0098*/ 	.byte	0x04, 0x44
        /*009a*/ 	.short	(.L_848 - .L_847)


	//   ....[0]....
.L_847:
        /*009c*/ 	.word	0x000005f0
        /*00a0*/ 	.word	0x0000f0ff


	//   ....[1]....
        /*00a4*/ 	.word	0x00000620
        /*00a8*/ 	.word	0x0000fff0


	//   ....[2]....
        /*00ac*/ 	.word	0x00000720
        /*00b0*/ 	.word	0x0000f0ff


	//   ....[3]....
        /*00b4*/ 	.word	0x000007e0
        /*00b8*/ 	.word	0x0000fff0


	//   ....[4]....
        /*00bc*/ 	.word	0x000010b0
        /*00c0*/ 	.word	0x0000f0ff


	//   ....[5]....
        /*00c4*/ 	.word	0x000010e0
        /*00c8*/ 	.word	0x0000fff0


	//   ....[6]....
        /*00cc*/ 	.word	0x000011f0
        /*00d0*/ 	.word	0x0000f0ff


	//   ....[7]....
        /*00d4*/ 	.word	0x000012b0
        /*00d8*/ 	.word	0x0000fff0


	//----- nvinfo : EIATTR_COOP_GROUP_MASK_REGIDS
	.align		4
.L_848:
        /*00dc*/ 	.byte	0x04, 0x29
        /*00de*/ 	.short	(.L_850 - .L_849)


	//   ....[0]....
.L_849:
        /*00e0*/ 	.word	0xffffffff


	//   ....[1]....
        /*00e4*/ 	.word	0xffffffff


	//   ....[2]....
        /*00e8*/ 	.word	0xffffffff


	//   ....[3]....
        /*00ec*/ 	.word	0xffffffff


	//   ....[4]....
        /*00f0*/ 	.word	0xffffffff


	//   ....[5]....
        /*00f4*/ 	.word	0xffffffff


	//   ....[6]....
        /*00f8*/ 	.word	0xffffffff


	//   ....[7]....
        /*00fc*/ 	.word	0xffffffff


	//   ....[8]....
        /*0100*/ 	.word	0xffffffff


	//   ....[9]....
        /*0104*/ 	.word	0xffffffff


	//----- nvinfo : EIATTR_COOP_GROUP_INSTR_OFFSETS
	.align		4
.L_850:
        /*0108*/ 	.byte	0x04, 0x28
        /*010a*/ 	.short	(.L_852 - .L_851)


	//   ....[0]....
.L_851:
        /*010c*/ 	.word	0x000004f0


	//   ....[1]....
        /*0110*/ 	.word	0x00000510


	//   ....[2]....
        /*0114*/ 	.word	0x00000530


	//   ....[3]....
        /*0118*/ 	.word	0x00000560


	//   ....[4]....
        /*011c*/ 	.word	0x00000580


	//   ....[5]....
        /*0120*/ 	.word	0x00000fd0


	//   ....[6]....
        /*0124*/ 	.word	0x00000ff0


	//   ....[7]....
        /*0128*/ 	.word	0x00001010


	//   ....[8]....
        /*012c*/ 	.word	0x00001030


	//   ....[9]....
        /*0130*/ 	.word	0x00001050


	//----- nvinfo : EIATTR_EXIT_INSTR_OFFSETS
	.align		4
.L_852:
        /*0134*/ 	.byte	0x04, 0x1c
        /*0136*/ 	.short	(.L_854 - .L_853)


	//   ....[0]....
.L_853:
        /*0138*/ 	.word	0x00000040


	//   ....[1]....
        /*013c*/ 	.word	0x000000a0


	//   ....[2]....
        /*0140*/ 	.word	0x00001760


	//   ....[3]....
        /*0144*/ 	.word	0x000017f0


	//----- nvinfo : EIATTR_CRS_STACK_SIZE
	.align		4
.L_854:
        /*0148*/ 	.byte	0x04, 0x1e
        /*014a*/ 	.short	(.L_856 - .L_855)
.L_855:
        /*014c*/ 	.word	0x00000000


	//----- nvinfo : EIATTR_CBANK_PARAM_SIZE
	.align		4
.L_856:
        /*0150*/ 	.byte	0x03, 0x19
        /*0152*/ 	.short	0x0034


	//----- nvinfo : EIATTR_PARAM_CBANK
	.align		4
        /*0154*/ 	.byte	0x04, 0x0a
        /*0156*/ 	.short	(.L_858 - .L_857)
	.align		4
.L_857:
        /*0158*/ 	.word	index@(.nv.constant0._ZN17fastertransformer19segmented_topp_impl15blockSortKernelI6__halfLi640ELi1EEEvPKT_PS3_PKiPiS8_iii)
        /*015c*/ 	.short	0x0210
        /*015e*/ 	.short	0x0034


	//----- nvinfo : EIATTR_SW_WAR
	.align		4
.L_858:
        /*0160*/ 	.byte	0x04, 0x36
        /*0162*/ 	.short	(.L_860 - .L_859)
.L_859:
        /*0164*/ 	.word	0x00000008
.L_860:


//--------------------- .nv.info._ZN17fastertransformer19segmented_topp_impl15blockSortKernelI6__halfLi512ELi1EEEvPKT_PS3_PKiPiS8_iii --------------------------
	.section	.nv.info._ZN17fastertransformer19segmented_topp_impl15blockSortKernelI6__halfLi512ELi1EEEvPKT_PS3_PKiPiS8_iii,"",@"SHT_CUDA_INFO"
	.sectionflags	@""
	.align	4


	//----- nvinfo : EIATTR_CUDA_API_VERSION
	.align		4
        /*0000*/ 	.byte	0x04, 0x37
        /*0002*/ 	.short	(.L_862 - .L_861)
.L_861:
        /*0004*/ 	.word	0x00000082


	//----- nvinfo : EIATTR_KPARAM_INFO
	.align		4
.L_862:
        /*0008*/ 	.byte	0x04, 0x17
        /*000a*/ 	.short	(.L_864 - .L_863)
.L_863:
        /*000c*/ 	.word	0x00000000
        /*0010*/ 	.short	0x0007
        /*0012*/ 	.short	0x0030
        /*0014*/ 	.byte	0x00, 0xf0, 0x11, 0x00


	//----- nvinfo : EIATTR_KPARAM_INFO
	.align		4
.L_864:
        /*0018*/ 	.byte	0x04, 0x17
        /*001a*/ 	.short	(.L_866 - .L_865)
.L_865:
        /*001c*/ 	.word	0x00000000
        /*0020*/ 	.short	0x0006
        /*0022*/ 	.short	0x002c
        /*0024*/ 	.byte	0x00, 0xf0, 0x11, 0x00


	//----- nvinfo : EIATTR_KPARAM_INFO
	.align		4
.L_866:
        /*0028*/ 	.byte	0x04, 0x17
        /*002a*/ 	.short	(.L_868 - .L_867)
.L_867:
        /*002c*/ 	.word	0x00000000
        /*0030*/ 	.short	0x0005
        /*0032*/ 	.short	0x0028
        /*0034*/ 	.byte	0x00, 0xf0, 0x11, 0x00


	//----- nvinfo : EIATTR_KPARAM_INFO
	.align		4
.L_868:
        /*0038*/ 	.byte	0x04, 0x17
        /*003a*/ 	.short	(.L_870 - .L_869)
.L_869:
        /*003c*/ 	.word	0x00000000
        /*0040*/ 	.short	0x0004
        /*0042*/ 	.short	0x0020
        /*0044*/ 	.byte	0x00, 0xf0, 0x21, 0x00


	//----- nvinfo : EIATTR_KPARAM_INFO
	.align		4
.L_870:
        /*0048*/ 	.byte	0x04, 0x17
        /*004a*/ 	.short	(.L_872 - .L_871)
.L_871:
        /*004c*/ 	.word	0x00000000
        /*0050*/ 	.short	0x0003
        /*0052*/ 	.short	0x0018
        /*0054*/ 	.byte	0x00, 0xf0, 0x21, 0x00


	//----- nvinfo : EIATTR_KPARAM_INFO
	.align		4
.L_872:
        /*0058*/ 	.byte	0x04, 0x17
        /*005a*/ 	.short	(.L_874 - .L_873)
.L_873:
        /*005c*/ 	.word	0x00000000
        /*0060*/ 	.short	0x0002
        /*0062*/ 	.short	0x0010
        /*0064*/ 	.byte	0x00, 0xf0, 0x21, 0x00


	//----- nvinfo : EIATTR_KPARAM_INFO
	.align		4
.L_874:
        /*0068*/ 	.byte	0x04, 0x17
        /*006a*/ 	.short	(.L_876 - .L_875)
.L_875:
        /*006c*/ 	.word	0x00000000
        /*0070*/ 	.short	0x0001
        /*0072*/ 	.short	0x0008
        /*0074*/ 	.byte	0x00, 0xf0, 0x21, 0x00


	//----- nvinfo : EIATTR_KPARAM_INFO
	.align		4
.L_876:
        /*0078*/ 	.byte	0x04, 0x17
        /*007a*/ 	.short	(.L_878 - .L_877)
.L_877:
        /*007c*/ 	.word	0x00000000
        /*0080*/ 	.short	0x0000
        /*0082*/ 	.short	0x0000
        /*0084*/ 	.byte	0x00, 0xf0, 0x21, 0x00


	//----- nvinfo : EIATTR_SPARSE_MMA_MASK
	.align		4
.L_878:
        /*0088*/ 	.byte	0x03, 0x50
        /*008a*/ 	.short	0x0000


	//----- nvinfo : EIATTR_MAXREG_COUNT
	.align		4
        /*008c*/ 	.byte	0x03, 0x1b
        /*008e*/ 	.short	0x00ff


	//----- nvinfo : EIATTR_NUM_BARRIERS
	.align		4
        /*0090*/ 	.byte	0x02, 0x4c
        /*0092*/ 	.byte	0x01
	.zero		1


	//----- nvinfo : EIATTR_MERCURY_ISA_VERSION
	.align		4
        /*0094*/ 	.byte	0x03, 0x5f
        /*0096*/ 	.short	0x0101


	//----- nvinfo : EIATTR_UNUSED_LOAD_BYTE_OFFSET
	.align		4
        /*0098*/ 	.byte	0x04, 0x44
        /*009a*/ 	.short	(.L_880 - .L_879)


	//   ....[0]....
.L_879:
        /*009c*/ 	.word	0x00000600
        /*00a0*/ 	.word	0x0000f0ff


	//   ....[1]....
        /*00a4*/ 	.word	0x000006a0
        /*00a8*/ 	.word	0x0000fff0


	//   ....[2]....
        /*00ac*/ 	.word	0x00000810
        /*00b0*/ 	.word	0x0000f0ff


	//   ....[3]....
        /*00b4*/ 	.word	0x00000ff0
        /*00b8*/ 	.word	0x0000f0ff


	//   ....[4]....
        /*00bc*/ 	.word	0x000010b0
        /*00c0*/ 	.word	0x0000fff0


	//   ....[5]....
        /*00c4*/ 	.word	0x00001230
        /*00c8*/ 	.word	0x0000f0ff


	//----- nvinfo : EIATTR_COOP_GROUP_MASK_REGIDS
	.align		4
.L_880:
        /*00cc*/ 	.byte	0x04, 0x29
        /*00ce*/ 	.short	(.L_882 - .L_881)


	//   ....[0]....
.L_881:
        /*00d0*/ 	.word	0xffffffff


	//   ....[1]....
        /*00d4*/ 	.word	0xffffffff


	//   ....[2]....
        /*00d8*/ 	.word	0xffffffff


	//   ....[3]....
        /*00dc*/ 	.word	0xffffffff


	//   ....[4]....
        /*00e0*/ 	.word	0xffffffff


	//   ....[5]....
        /*00e4*/ 	.word	0xffffffff


	//   ....[6]....
        /*00e8*/ 	.word	0xffffffff


	//   ....[7]....
        /*00ec*/ 	.word	0xffffffff


	//   ....[8]....
        /*00f0*/ 	.word	0xffffffff


	//   ....[9]....
        /*00f4*/ 	.word	0xffffffff


	//----- nvinfo : EIATTR_COOP_GROUP_INSTR_OFFSETS
	.align		4
.L_882:
        /*00f8*/ 	.byte	0x04, 0x28
        /*00fa*/ 	.short	(.L_884 - .L_883)


	//   ....[0]....
.L_883:
        /*00fc*/ 	.word	0x00000500


	//   ....[1]....
        /*0100*/ 	.word	0x00000520


	//   ....[2]....
        /*0104*/ 	.word	0x00000540


	//   ....[3]....
        /*0108*/ 	.word	0x00000570


	//   ....[4]....
        /*010c*/ 	.word	0x00000590


	//   ....[5]....
        /*0110*/ 	.word	0x00000f10


	//   ....[6]....
        /*0114*/ 	.word	0x00000f30


	//   ....[7]....
        /*0118*/ 	.word	0x00000f50


	//   ....[8]....
        /*011c*/ 	.word	0x00000f70


	//   ....[9]....
        /*0120*/ 	.word	0x00000f90


	//----- nvinfo : EIATTR_EXIT_INSTR_OFFSETS
	.align		4
.L_884:
        /*0124*/ 	.byte	0x04, 0x1c
        /*0126*/ 	.short	(.L_886 - .L_885)


	//   ....[0]....
.L_885:
        /*0128*/ 	.word	0x00000040


	//   ....[1]....
        /*012c*/ 	.word	0x000000a0


	//   ....[2]....
        /*0130*/ 	.word	0x000015c0


	//   ....[3]....
        /*0134*/ 	.word	0x00001650


	//----- nvinfo : EIATTR_CRS_STACK_SIZE
	.align		4
.L_886:
        /*0138*/ 	.byte	0x04, 0x1e
        /*013a*/ 	.short	(.L_888 - .L_887)
.L_887:
        /*013c*/ 	.word	0x00000000


	//----- nvinfo : EIATTR_CBANK_PARAM_SIZE
	.align		4
.L_888:
        /*0140*/ 	.byte	0x03, 0x19
        /*0142*/ 	.short	0x0034


	//----- nvinfo : EIATTR_PARAM_CBANK
	.align		4
        /*0144*/ 	.byte	0x04, 0x0a
        /*0146*/ 	.short	(.L_890 - .L_889)
	.align		4
.L_889:
        /*0148*/ 	.word	index@(.nv.constant0._ZN17fastertransformer19segmented_topp_impl15blockSortKernelI6__halfLi512ELi1EEEvPKT_PS3_PKiPiS8_iii)
        /*014c*/ 	.short	0x0210
        /*014e*/ 	.short	0x0034


	//----- nvinfo : EIATTR_SW_WAR
	.align		4
.L_890:
        /*0150*/ 	.byte	0x04, 0x36
        /*0152*/ 	.short	(.L_892 - .L_891)
.L_891:
        /*0154*/ 	.word	0x00000008
.L_892:


//--------------------- .nv.info._ZN17fastertransformer19segmented_topp_impl15blockSortKernelI6__halfLi384ELi1EEEvPKT_PS3_PKiPiS8_iii --------------------------
	.section	.nv.info._ZN17fastertransformer19segmented_topp_impl15blockSortKernelI6__halfLi384ELi1EEEvPKT_PS3_PKiPiS8_iii,"",@"SHT_CUDA_INFO"
	.sectionflags	@""
	.align	4


	//----- nvinfo : EIATTR_CUDA_API_VERSION
	.align		4
        /*0000*/ 	.byte	0x04, 0x37
        /*0002*/ 	.short	(.L_894 - .L_893)
.L_893:
        /*0004*/ 	.word	0x00000082


	//----- nvinfo : EIATTR_KPARAM_INFO
	.align		4
.L_894:
        /*0008*/ 	.byte	0x04, 0x17
        /*000a*/ 	.short	(.L_896 - .L_895)
.L_895:
        /*000c*/ 	.word	0x00000000
        /*0010*/ 	.short	0x0007
        /*0012*/ 	.short	0x0030
        /*0014*/ 	.byte	0x00, 0xf0, 0x11, 0x00


	//----- nvinfo : EIATTR_KPARAM_INFO
	.align		4
.L_896:
        /*0018*/ 	.byte	0x04, 0x17
        /*001a*/ 	.short	(.L_898 - .L_897)
.L_897:
        /*001c*/ 	.word	0x00000000
        /*0020*/ 	.short	0x0006
        /*0022*/ 	.short	0x002c
        /*0024*/ 	.byte	0x00, 0xf0, 0x11, 0x00


	//----- nvinfo : EIATTR_KPARAM_INFO
	.align		4
.L_898:
        /*0028*/ 	.byte	0x04, 0x17
        /*002a*/ 	.short	(.L_900 - .L_899)
.L_899:
        /*002c*/ 	.word	0x00000000
        /*0030*/ 	.short	0x0005
        /*0032*/ 	.short	0x0028
        /*0034*/ 	.byte	0x00, 0xf0, 0x11, 0x00


	//----- nvinfo : EIATTR_KPARAM_INFO
	.align		4
.L_900:
        /*0038*/ 	.byte	0x04, 0x17
        /*003a*/ 	.short	(.L_902 - .L_901)
.L_901:
        /*003c*/ 	.word	0x00000000
        /*0040*/ 	.short	0x0004
        /*0042*/ 	.short	0x0020
        /*0044*/ 	.byte	0x00, 0xf0, 0x21, 0x00


	//----- nvinfo : EIATTR_KPARAM_INFO
	.align		4
.L_902:
        /*0048*/ 	.byte	0x04, 0x17
        /*004a*/ 	.short	(.L_904 - .L_903)
.L_903:
        /*004c*/ 	.word	0x00000000
        /*0050*/ 	.short	0x0003
        /*0052*/ 	.short	0x0018
        /*0054*/ 	.byte	0x00, 0xf0, 0x21, 0x00


	//----- nvinfo : EIATTR_KPARAM_INFO
	.align		4
.L_904:
        /*0058*/ 	.byte	0x04, 0x17
        /*005a*/ 	.short	(.L_906 - .L_905)
.L_905:
        /*005c*/ 	.word	0x00000000
        /*0060*/ 	.short	0x0002
        /*0062*/ 	.short	0x0010
        /*0064*/ 	.byte	0x00, 0xf0, 0x21, 0x00


	//----- nvinfo : EIATTR_KPARAM_INFO
	.align		4
.L_906:
        /*0068*/ 	.byte	0x04, 0x17
        /*006a*/ 	.short	(.L_908 - .L_907)
.L_907:
        /*006c*/ 	.word	0x00000000
        /*0070*/ 	.short	0x0001
        /*0072*/ 	.short	0x0008
        /*0074*/ 	.byte	0x00, 0xf0, 0x21, 0x00


	//----- nvinfo : EIATTR_KPARAM_INFO
	.align		4
.L_908:
        /*0078*/ 	.byte	0x04, 0x17
        /*007a*/ 	.short	(.L_910 - .L_909)
.L_909:
        /*007c*/ 	.word	0x00000000
        /*0080*/ 	.short	0x0000
        /*0082*/ 	.short	0x0000
        /*0084*/ 	.byte	0x00, 0xf0, 0x21, 0x00


	//----- nvinfo : EIATTR_SPARSE_MMA_MASK
	.align		4
.L_910:
        /*0088*/ 	.byte	0x03, 0x50
        /*008a*/ 	.short	0x0000


	//----- nvinfo : EIATTR_MAXREG_COUNT
	.align		4
        /*008c*/ 	.byte	0x03, 0x1b
        /*008e*/ 	.short	0x00ff


	//----- nvinfo : EIATTR_NUM_BARRIERS
	.align		4
        /*0090*/ 	.byte	0x02, 0x4c
        /*0092*/ 	.byte	0x01
	.zero		1


	//----- nvinfo : EIATTR_MERCURY_ISA_VERSION
	.align		4
        /*0094*/ 	.byte	0x03, 0x5f
        /*0096*/ 	.short	0x0101


	//----- nvinfo : EIATTR_UNUSED_LOAD_BYTE_OFFSET
	.align		4
        /*0098*/ 	.byte	0x04, 0x44
        /*009a*/ 	.short	(.L_912 - .L_911)


	//   ....[0]....
.L_911:
        /*009c*/ 	.word	0x000005f0
        /*00a0*/ 	.word	0x0000f0ff


	//   ....[1]....
        /*00a4*/ 	.word	0x00000690
        /*00a8*/ 	.word	0x0000fff0


	//   ....[2]....
        /*00ac*/ 	.word	0x00000ef0
        /*00b0*/ 	.word	0x0000f0ff


	//   ....[3]....
        /*00b4*/ 	.word	0x00000fb0
        /*00b8*/ 	.word	0x0000fff0


	//----- nvinfo : EIATTR_COOP_GROUP_MASK_REGIDS
	.align		4
.L_912:
        /*00bc*/ 	.byte	0x04, 0x29
        /*00be*/ 	.short	(.L_914 - .L_913)


	//   ....[0]....
.L_913:
        /*00c0*/ 	.word	0xffffffff


	//   ....[1]....
        /*00c4*/ 	.word	0xffffffff


	//   ....[2]....
        /*00c8*/ 	.word	0xffffffff


	//   ....[3]....
        /*00cc*/ 	.word	0xffffffff


	//   ....[4]....
        /*00d0*/ 	.word	0xffffffff


	//   ....[5]....
        /*00d4*/ 	.word	0xffffffff


	//   ....[6]....
        /*00d8*/ 	.word	0xffffffff


	//   ....[7]....
        /*00dc*/ 	.word	0xffffffff


	//   ....[8]....
        /*00e0*/ 	.word	0xffffffff


	//   ....[9]....
        /*00e4*/ 	.word	0xffffffff


	//----- nvinfo : EIATTR_COOP_GROUP_INSTR_OFFSETS
	.align		4
.L_914:
        /*00e8*/ 	.byte	0x04, 0x28
        /*00ea*/ 	.short	(.L_916 - .L_915)


	//   ....[0]....
.L_915:
        /*00ec*/ 	.word	0x000004f0


	//   ....[1]....
        /*00f0*/ 	.word	0x00000510


	//   ....[2]....
        /*00f4*/ 	.word	0x00000530


	//   ....[3]....
        /*00f8*/ 	.word	0x00000560


	//   ....[4]....
        /*00fc*/ 	.word	0x00000580


	//   ....[5]....
        /*0100*/ 	.word	0x00000e00


	//   ....[6]....
        /*0104*/ 	.word	0x00000e30


	//   ....[7]....
        /*0108*/ 	.word	0x00000e50


	//   ....[8]....
        /*010c*/ 	.word	0x00000e70


	//   ....[9]....
        /*0110*/ 	.word	0x00000e90


	//----- nvinfo : EIATTR_EXIT_INSTR_OFFSETS
	.align		4
.L_916:
        /*0114*/ 	.byte	0x04, 0x1c
        /*0116*/ 	.short	(.L_918 - .L_917)


	//   ....[0]....
.L_917:
        /*0118*/ 	.word	0x00000040


	//   ....[1]....
        /*011c*/ 	.word	0x000000a0


	//   ....[2]....
        /*0120*/ 	.word	0x000013e0


	//   ....[3]....
        /*0124*/ 	.word	0x00001470


	//----- nvinfo : EIATTR_CRS_STACK_SIZE
	.align		4
.L_918:
        /*0128*/ 	.byte	0x04, 0x1e
        /*012a*/ 	.short	(.L_920 - .L_919)
.L_919:
        /*012c*/ 	.word	0x00000000


	//----- nvinfo : EIATTR_CBANK_PARAM_SIZE
	.align		4
.L_920:
        /*0130*/ 	.byte	0x03, 0x19
        /*0132*/ 	.short	0x0034


	//----- nvinfo : EIATTR_PARAM_CBANK
	.align		4
        /*0134*/ 	.byte	0x04, 0x0a
        /*0136*/ 	.short	(.L_922 - .L_921)
	.align		4
.L_921:
        /*0138*/ 	.word	index@(.nv.constant0._ZN17fastertransformer19segmented_topp_impl15blockSortKernelI6__halfLi384ELi1EEEvPKT_PS3_PKiPiS8_iii)
        /*013c*/ 	.short	0x0210
        /*013e*/ 	.short	0x0034


	//----- nvinfo : EIATTR_SW_WAR
	.align		4
.L_922:
        /*0140*/ 	.byte	0x04, 0x36
        /*0142*/ 	.short	(.L_924 - .L_923)
.L_923:
        /*0144*/ 	.word	0x00000008
.L_924:


//--------------------- .nv.info._ZN17fastertransformer19segmented_topp_impl15blockSortKernelI6__halfLi256ELi1EEEvPKT_PS3_PKiPiS8_iii --------------------------
	.section	.nv.info._ZN17fastertransformer19segmented_topp_impl15blockSortKernelI6__halfLi256ELi1EEEvPKT_PS3_PKiPiS8_iii,"",@"SHT_CUDA_INFO"
	.sectionflags	@""
	.align	4


	//----- nvinfo : EIATTR_CUDA_API_VERSION
	.align		4
        /*0000*/ 	.byte	0x04, 0x37
        /*0002*/ 	.short	(.L_926 - .L_925)
.L_925:
        /*0004*/ 	.word	0x00000082


	//----- nvinfo : EIATTR_KPARAM_INFO
	.align		4
.L_926:
        /*0008*/ 	.byte	0x04, 0x17
        /*000a*/ 	.short	(.L_928 - .L_927)
.L_927:
        /*000c*/ 	.word	0x00000000
        /*0010*/ 	.short	0x0007
        /*0012*/ 	.short	0x0030
        /*0014*/ 	.byte	0x00, 0xf0, 0x11, 0x00


	//----- nvinfo : EIATTR_KPARAM_INFO
	.align		4
.L_928:
        /*0018*/ 	.byte	0x04, 0x17
        /*001a*/ 	.short	(.L_930 - .L_929)
.L_929:
        /*001c*/ 	.word	0x00000000
        /*0020*/ 	.short	0x0006
        /*0022*/ 	.short	0x002c
        /*0024*/ 	.byte	0x00, 0xf0, 0x11, 0x00


	//----- nvinfo : EIATTR_KPARAM_INFO
	.align		4
.L_930:
        /*0028*/ 	.byte	0x04, 0x17
        /*002a*/ 	.short	(.L_932 - .L_931)
.L_931:
        /*002c*/ 	.word	0x00000000
        /*0030*/ 	.short	0x0005
        /*0032*/ 	.short	0x0028
        /*0034*/ 	.byte	0x00, 0xf0, 0x11, 0x00


	//----- nvinfo : EIATTR_KPARAM_INFO
	.align		4
.L_932:
        /*0038*/ 	.byte	0x04, 0x17
        /*003a*/ 	.short	(.L_934 - .L_933)
.L_933:
        /*003c*/ 	.word	0x00000000
        /*0040*/ 	.short	0x0004
        /*0042*/ 	.short	0x0020
        /*0044*/ 	.byte	0x00, 0xf0, 0x21, 0x00


	//----- nvinfo : EIATTR_KPARAM_INFO
	.align		4
.L_934:
        /*0048*/ 	.byte	0x04, 0x17
        /*004a*/ 	.short	(.L_936 - .L_935)
.L_935:
        /*004c*/ 	.word	0x00000000
        /*0050*/ 	.short	0x0003
        /*0052*/ 	.short	0x0018
        /*0054*/ 	.byte	0x00, 0xf0, 0x21, 0x00


	//----- nvinfo : EIATTR_KPARAM_INFO
	.align		4
.L_936:
        /*0058*/ 	.byte	0x04, 0x17
        /*005a*/ 	.short	(.L_938 - .L_937)
.L_937:
        /*005c*/ 	.word	0x00000000
        /*0060*/ 	.short	0x0002
        /*0062*/ 	.short	0x0010
        /*0064*/ 	.byte	0x00, 0xf0, 0x21, 0x00


	//----- nvinfo : EIATTR_KPARAM_INFO
	.align		4
.L_938:
        /*0068*/ 	.byte	0x04, 0x17
        /*006a*/ 	.short	(.L_940 - .L_939)
.L_939:
        /*006c*/ 	.word	0x00000000
        /*0070*/ 	.short	0x0001
        /*0072*/ 	.short	0x0008
        /*0074*/ 	.byte	0x00, 0xf0, 0x21, 0x00


	//----- nvinfo : EIATTR_KPARAM_INFO
	.align		4
.L_940:
        /*0078*/ 	.byte	0x04, 0x17
        /*007a*/ 	.short	(.L_942 - .L_941)
.L_941:
        /*007c*/ 	.word	0x00000000
        /*0080*/ 	.short	0x0000
        /*0082*/ 	.short	0x0000
        /*0084*/ 	.byte	0x00, 0xf0, 0x21, 0x00


	//----- nvinfo : EIATTR_SPARSE_MMA_MASK
	.align		4
.L_942:
        /*0088*/ 	.byte	0x03, 0x50
        /*008a*/ 	.short	0x0000


	//----- nvinfo : EIATTR_MAXREG_COUNT
	.align		4
        /*008c*/ 	.byte	0x03, 0x1b
        /*008e*/ 	.short	0x00ff


	//----- nvinfo : EIATTR_NUM_BARRIERS
	.align		4
        /*0090*/ 	.byte	0x02, 0x4c
        /*0092*/ 	.byte	0x01
	.zero		1


	//----- nvinfo : EIATTR_MERCURY_ISA_VERSION
	.align		4
        /*0094*/ 	.byte	0x03, 0x5f
        /*0096*/ 	.short	0x0101


	//----- nvinfo : EIATTR_UNUSED_LOAD_BYTE_OFFSET
	.align		4
        /*0098*/ 	.byte	0x04, 0x44
        /*009a*/ 	.short	(.L_944 - .L_943)


	//   ....[0]....
.L_943:
        /*009c*/ 	.word	0x00000610
        /*00a0*/ 	.word	0x0000f0ff


	//   ....[1]....
        /*00a4*/ 	.word	0x000006c0
        /*00a8*/ 	.word	0x0000fff0


	//   ....[2]....
        /*00ac*/ 	.word	0x00000e20
        /*00b0*/ 	.word	0x0000f0ff


	//   ....[3]....
        /*00b4*/ 	.word	0x00000e50
        /*00b8*/ 	.word	0x0000fff0


	//   ....[4]....
        /*00bc*/ 	.word	0x00001590
        /*00c0*/ 	.word	0x0000f0ff


	//   ....[5]....
        /*00c4*/ 	.word	0x000015c0
        /*00c8*/ 	.word	0x0000fff0


	//   ....[6]....
        /*00cc*/ 	.word	0x00001cf0
        /*00d0*/ 	.word	0x0000f0ff


	//   ....[7]....
        /*00d4*/ 	.word	0x00001da0
        /*00d8*/ 	.word	0x0000fff0


	//----- nvinfo : EIATTR_COOP_GROUP_MASK_REGIDS
	.align		4
.L_944:
        /*00dc*/ 	.byte	0x04, 0x29
        /*00de*/ 	.short	(.L_946 - .L_945)


	//   ....[0]....
.L_945:
        /*00e0*/ 	.word	0xffffffff


	//   ....[1]....
        /*00e4*/ 	.word	0xffffffff


	//   ....[2]....
        /*00e8*/ 	.word	0xffffffff


	//   ....[3]....
        /*00ec*/ 	.word	0xffffffff


	//   ....[4]....
        /*00f0*/ 	.word	0xffffffff


	//   ....[5]....
        /*00f4*/ 	.word	0xffffffff


	//   ....[6]....
        /*00f8*/ 	.word	0xffffffff


	//   ....[7]....
        /*00fc*/ 	.word	0xffffffff


	//   ....[8]....
        /*0100*/ 	.word	0xffffffff


	//   ....[9]....
        /*0104*/ 	.word	0xffffffff


	//   ....[10]....
        /*0108*/ 	.word	0xffffffff


	//   ....[11]....
        /*010c*/ 	.word	0xffffffff


	//   ....[12]....
        /*0110*/ 	.word	0xffffffff


	//   ....[13]....
        /*0114*/ 	.word	0xffffffff


	//   ....[14]....
        /*0118*/ 	.word	0xffffffff


	//   ....[15]....
        /*011c*/ 	.word	0xffffffff


	//   ....[16]....
        /*0120*/ 	.word	0xffffffff


	//   ....[17]....
        /*0124*/ 	.word	0xffffffff


	//   ....[18]....
        /*0128*/ 	.word	0xffffffff


	//   ....[19]....
        /*012c*/ 	.word	0xffffffff


	//----- nvinfo : EIATTR_COOP_GROUP_INSTR_OFFSETS
	.align		4
.L_946:
        /*0130*/ 	.byte	0x04, 0x28
        /*0132*/ 	.short	(.L_948 - .L_947)


	//   ....[0]....
.L_947:
        /*0134*/ 	.word	0x00000500


	//   ....[1]....
        /*0138*/ 	.word	0x00000520


	//   ....[2]....
        /*013c*/ 	.word	0x00000540


	//   ....[3]....
        /*0140*/ 	.word	0x00000570


	//   ....[4]....
        /*0144*/ 	.word	0x00000590


	//   ....[5]....
        /*0148*/ 	.word	0x00000d30


	//   ....[6]....
        /*014c*/ 	.word	0x00000d50


	//   ....[7]....
        /*0150*/ 	.word	0x00000d70


	//   ....[8]....
        /*0154*/ 	.word	0x00000d90


	//   ....[9]....
        /*0158*/ 	.word	0x00000db0


	//   ....[10]....
        /*015c*/ 	.word	0x000014a0


	//   ....[11]....
        /*0160*/ 	.word	0x000014c0


	//   ....[12]....
        /*0164*/ 	.word	0x000014e0


	//   ....[13]....
        /*0168*/ 	.word	0x00001500


	//   ....[14]....
        /*016c*/ 	.word	0x00001520


	//   ....[15]....
        /*0170*/ 	.word	0x00001c00


	//   ....[16]....
        /*0174*/ 	.word	0x00001c20


	//   ....[17]....
        /*0178*/ 	.word	0x00001c40


	//   ....[18]....
        /*017c*/ 	.word	0x00001c60


	//   ....[19]....
        /*0180*/ 	.word	0x00001c80


	//----- nvinfo : EIATTR_EXIT_INSTR_OFFSETS
	.align		4
.L_948:
        /*0184*/ 	.byte	0x04, 0x1c
        /*0186*/ 	.short	(.L_950 - .L_949)


	//   ....[0]....
.L_949:
        /*0188*/ 	.word	0x00000040


	//   ....[1]....
        /*018c*/ 	.word	0x000000a0


	//   ....[2]....
        /*0190*/ 	.word	0x000020c0


	//   ....[3]....
        /*0194*/ 	.word	0x00002150


	//----- nvinfo : EIATTR_CRS_STACK_SIZE
	.align		4
.L_950:
        /*0198*/ 	.byte	0x04, 0x1e
        /*019a*/ 	.short	(.L_952 - .L_951)
.L_951:
        /*019c*/ 	.word	0x00000000


	//----- nvinfo : EIATTR_CBANK_PARAM_SIZE
	.align		4
.L_952:
        /*01a0*/ 	.byte	0x03, 0x19
        /*01a2*/ 	.short	0x0034


	//----- nvinfo : EIATTR_PARAM_CBANK
	.align		4
        /*01a4*/ 	.byte	0x04, 0x0a
        /*01a6*/ 	.short	(.L_954 - .L_953)
	.align		4
.L_953:
        /*01a8*/ 	.word	index@(.nv.constant0._ZN17fastertransformer19segmented_topp_impl15blockSortKernelI6__halfLi256ELi1EEEvPKT_PS3_PKiPiS8_iii)
        /*01ac*/ 	.short	0x0210
        /*01ae*/ 	.short	0x0034


	//----- nvinfo : EIATTR_SW_WAR
	.align		4
.L_954:
        /*01b0*/ 	.byte	0x04, 0x36
        /*01b2*/ 	.short	(.L_956 - .L_955)
.L_955:
        /*01b4*/ 	.word	0x00000008
.L_956:


//--------------------- .nv.info._ZN17fastertransformer19segmented_topp_impl15blockSortKernelI6__halfLi128ELi1EEEvPKT_PS3_PKiPiS8_iii --------------------------
	.section	.nv.info._ZN17fastertransformer19segmented_topp_impl15blockSortKernelI6__halfLi128ELi1EEEvPKT_PS3_PKiPiS8_iii,"",@"SHT_CUDA_INFO"
	.sectionflags	@""
	.align	4


	//----- nvinfo : EIATTR_CUDA_API_VERSION
	.align		4
        /*0000*/ 	.byte	0x04, 0x37
        /*0002*/ 	.short	(.L_958 - .L_957)
.L_957:
        /*0004*/ 	.word	0x00000082


	//----- nvinfo : EIATTR_KPARAM_INFO
	.align		4
.L_958:
        /*0008*/ 	.byte	0x04, 0x17
        /*000a*/ 	.short	(.L_960 - .L_959)
.L_959:
        /*000c*/ 	.word	0x00000000
        /*0010*/ 	.short	0x0007
        /*0012*/ 	.short	0x0030
        /*0014*/ 	.byte	0x00, 0xf0, 0x11, 0x00


	//----- nvinfo : EIATTR_KPARAM_INFO
	.align		4
.L_960:
        /*0018*/ 	.byte	0x04, 0x17
        /*001a*/ 	.short	(.L_962 - .L_961)
.L_961:
        /*001c*/ 	.word	0x00000000
        /*0020*/ 	.short	0x0006
        /*0022*/ 	.short	0x002c
        /*0024*/ 	.byte	0x00, 0xf0, 0x11, 0x00


	//----- nvinfo : EIATTR_KPARAM_INFO
	.align		4
.L_962:
        /*0028*/ 	.byte	0x04, 0x17
        /*002a*/ 	.short	(.L_964 - .L_963)
.L_963:
        /*002c*/ 	.word	0x00000000
        /*0030*/ 	.short	0x0005
        /*0032*/ 	.short	0x0028
        /*0034*/ 	.byte	0x00, 0xf0, 0x11, 0x00


	//----- nvinfo : EIATTR_KPARAM_INFO
	.align		4
.L_964:
        /*0038*/ 	.byte	0x04, 0x17
        /*003a*/ 	.short	(.L_966 - .L_965)
.L_965:
        /*003c*/ 	.word	0x00000000
        /*0040*/ 	.short	0x0004
        /*0042*/ 	.short	0x0020
        /*0044*/ 	.byte	0x00, 0xf0, 0x21, 0x00


	//----- nvinfo : EIATTR_KPARAM_INFO
	.align		4
.L_966:
        /*0048*/ 	.byte	0x04, 0x17
        /*004a*/ 	.short	(.L_968 - .L_967)
.L_967:
        /*004c*/ 	.word	0x00000000
        /*0050*/ 	.short	0x0003
        /*0052*/ 	.short	0x0018
        /*0054*/ 	.byte	0x00, 0xf0, 0x21, 0x00


	//----- nvinfo : EIATTR_KPARAM_INFO
	.align		4
.L_968:
        /*0058*/ 	.byte	0x04, 0x17
        /*005a*/ 	.short	(.L_970 - .L_969)
.L_969:
        /*005c*/ 	.word	0x00000000
        /*0060*/ 	.short	0x0002
        /*0062*/ 	.short	0x0010
        /*0064*/ 	.byte	0x00, 0xf0, 0x21, 0x00


	//----- nvinfo : EIATTR_KPARAM_INFO
	.align		4
.L_970:
        /*0068*/ 	.byte	0x04, 0x17
        /*006a*/ 	.short	(.L_972 - .L_971)
.L_971:
        /*006c*/ 	.word	0x00000000
        /*0070*/ 	.short	0x0001
        /*0072*/ 	.short	0x0008
        /*0074*/ 	.byte	0x00, 0xf0, 0x21, 0x00


	//----- nvinfo : EIATTR_KPARAM_INFO
	.align		4
.L_972:
        /*0078*/ 	.byte	0x04, 0x17
        /*007a*/ 	.short	(.L_974 - .L_973)
.L_973:
        /*007c*/ 	.word	0x00000000
        /*0080*/ 	.short	0x0000
        /*0082*/ 	.short	0x0000
        /*0084*/ 	.byte	0x00, 0xf0, 0x21, 0x00


	//----- nvinfo : EIATTR_SPARSE_MMA_MASK
	.align		4
.L_974:
        /*0088*/ 	.byte	0x03, 0x50
        /*008a*/ 	.short	0x0000


	//----- nvinfo : EIATTR_MAXREG_COUNT
	.align		4
        /*008c*/ 	.byte	0x03, 0x1b
        /*008e*/ 	.short	0x00ff


	//----- nvinfo : EIATTR_NUM_BARRIERS
	.align		4
        /*0090*/ 	.byte	0x02, 0x4c
        /*0092*/ 	.byte	0x01
	.zero		1


	//----- nvinfo : EIATTR_MERCURY_ISA_VERSION
	.align		4
        /*0094*/ 	.byte	0x03, 0x5f
        /*0096*/ 	.short	0x0101


	//----- nvinfo : EIATTR_UNUSED_LOAD_BYTE_OFFSET
	.align		4
        /*0098*/ 	.byte	0x04, 0x44
        /*009a*/ 	.short	(.L_976 - .L_975)


	//   ....[0]....
.L_975:
        /*009c*/ 	.word	0x00000600
        /*00a0*/ 	.word	0x0000f0ff


	//   ....[1]....
        /*00a4*/ 	.word	0x00000cf0
        /*00a8*/ 	.word	0x0000f0ff


	//   ....[2]....
        /*00ac*/ 	.word	0x00001380
        /*00b0*/ 	.word	0x0000f0ff


	//   ....[3]....
        /*00b4*/ 	.word	0x00001a10
        /*00b8*/ 	.word	0x0000f0ff


	//----- nvinfo : EIATTR_COOP_GROUP_MASK_REGIDS
	.align		4
.L_976:
        /*00bc*/ 	.byte	0x04, 0x29
        /*00be*/ 	.short	(.L_978 - .L_977)


	//   ....[0]....
.L_977:
        /*00c0*/ 	.word	0xffffffff


	//   ....[1]....
        /*00c4*/ 	.word	0xffffffff


	//   ....[2]....
        /*00c8*/ 	.word	0xffffffff


	//   ....[3]....
        /*00cc*/ 	.word	0xffffffff


	//   ....[4]....
        /*00d0*/ 	.word	0xffffffff


	//   ....[5]....
        /*00d4*/ 	.word	0xffffffff


	//   ....[6]....
        /*00d8*/ 	.word	0xffffffff


	//   ....[7]....
        /*00dc*/ 	.word	0xffffffff


	//   ....[8]....
        /*00e0*/ 	.word	0xffffffff


	//   ....[9]....
        /*00e4*/ 	.word	0xffffffff


	//   ....[10]....
        /*00e8*/ 	.word	0xffffffff


	//   ....[11]....
        /*00ec*/ 	.word	0xffffffff


	//   ....[12]....
        /*00f0*/ 	.word	0xffffffff


	//   ....[13]....
        /*00f4*/ 	.word	0xffffffff


	//   ....[14]....
        /*00f8*/ 	.word	0xffffffff


	//   ....[15]....
        /*00fc*/ 	.word	0xffffffff


	//   ....[16]....
        /*0100*/ 	.word	0xffffffff


	//   ....[17]....
        /*0104*/ 	.word	0xffffffff


	//   ....[18]....
        /*0108*/ 	.word	0xffffffff


	//   ....[19]....
        /*010c*/ 	.word	0xffffffff


	//----- nvinfo : EIATTR_COOP_GROUP_INSTR_OFFSETS
	.align		4
.L_978:
        /*0110*/ 	.byte	0x04, 0x28
        /*0112*/ 	.short	(.L_980 - .L_979)


	//   ....[0]....
.L_979:
        /*0114*/ 	.word	0x000004f0


	//   ....[1]....
        /*0118*/ 	.word	0x00000510


	//   ....[2]....
        /*011c*/ 	.word	0x00000530


	//   ....[3]....
        /*0120*/ 	.word	0x00000560


	//   ....[4]....
        /*0124*/ 	.word	0x00000580


	//   ....[5]....
        /*0128*/ 	.word	0x00000c10


	//   ....[6]....
        /*012c*/ 	.word	0x00000c30


	//   ....[7]....
        /*0130*/ 	.word	0x00000c50


	//   ....[8]....
        /*0134*/ 	.word	0x00000c70


	//   ....[9]....
        /*0138*/ 	.word	0x00000c90


	//   ....[10]....
        /*013c*/ 	.word	0x000012a0


	//   ....[11]....
        /*0140*/ 	.word	0x000012c0


	//   ....[12]....
        /*0144*/ 	.word	0x000012e0


	//   ....[13]....
        /*0148*/ 	.word	0x00001300


	//   ....[14]....
        /*014c*/ 	.word	0x00001320


	//   ....[15]....
        /*0150*/ 	.word	0x00001930


	//   ....[16]....
        /*0154*/ 	.word	0x00001950


	//   ....[17]....
        /*0158*/ 	.word	0x00001970


	//   ....[18]....
        /*015c*/ 	.word	0x00001990


	//   ....[19]....
        /*0160*/ 	.word	0x000019b0


	//----- nvinfo : EIATTR_EXIT_INSTR_OFFSETS
	.align		4
.L_980:
        /*0164*/ 	.byte	0x04, 0x1c
        /*0166*/ 	.short	(.L_982 - .L_981)


	//   ....[0]....
.L_981:
        /*0168*/ 	.word	0x00000040


	//   ....[1]....
        /*016c*/ 	.word	0x000000a0


	//   ....[2]....
        /*0170*/ 	.word	0x00001d10


	//   ....[3]....
        /*0174*/ 	.word	0x00001da0


	//----- nvinfo : EIATTR_CRS_STACK_SIZE
	.align		4
.L_982:
        /*0178*/ 	.byte	0x04, 0x1e
        /*017a*/ 	.short	(.L_984 - .L_983)
.L_983:
        /*017c*/ 	.word	0x00000000


	//----- nvinfo : EIATTR_CBANK_PARAM_SIZE
	.align		4
.L_984:
        /*0180*/ 	.byte	0x03, 0x19
        /*0182*/ 	.short	0x0034


	//----- nvinfo : EIATTR_PARAM_CBANK
	.align		4
        /*0184*/ 	.byte	0x04, 0x0a
        /*0186*/ 	.short	(.L_986 - .L_985)
	.align		4
.L_985:
        /*0188*/ 	.word	index@(.nv.constant0._ZN17fastertransformer19segmented_topp_impl15blockSortKernelI6__halfLi128ELi1EEEvPKT_PS3_PKiPiS8_iii)
        /*018c*/ 	.short	0x0210
        /*018e*/ 	.short	0x0034


	//----- nvinfo : EIATTR_SW_WAR
	.align		4
.L_986:
        /*0190*/ 	.byte	0x04, 0x36
        /*0192*/ 	.short	(.L_988 - .L_987)
.L_987:
        /*0194*/ 	.word	0x00000008
.L_988:


//--------------------- .nv.info._ZN17fastertransformer19segmented_topp_impl27segmented_top_p_single_passINS0_28Segmented_topk_kernel_paramsI6__halfiLi256ELi4EEELi256EEEvNS0_20TopKPerSegmentParamsE --------------------------
	.section	.nv.info._ZN17fastertransformer19segmented_topp_impl27segmented_top_p_single_passINS0_28Segmented_topk_kernel_paramsI6__halfiLi256ELi4EEELi256EEEvNS0_20TopKPerSegmentParamsE,"",@"SHT_CUDA_INFO"
	.sectionflags	@""
	.align	4


	//----- nvinfo : EIATTR_CUDA_API_VERSION
	.align		4
        /*0000*/ 	.byte	0x04, 0x37
        /*0002*/ 	.short	(.L_990 - .L_989)
.L_989:
        /*0004*/ 	.word	0x00000082


	//----- nvinfo : EIATTR_KPARAM_INFO
	.align		4
.L_990:
        /*0008*/ 	.byte	0x04, 0x17
        /*000a*/ 	.short	(.L_992 - .L_991)
.L_991:
        /*000c*/ 	.word	0x00000000
        /*0010*/ 	.short	0x0000
        /*0012*/ 	.short	0x0000
        /*0014*/ 	.byte	0x00, 0xf0, 0x81, 0x01


	//----- nvinfo : EIATTR_SPARSE_MMA_MASK
	.align		4
.L_992:
        /*0018*/ 	.byte	0x03, 0x50
        /*001a*/ 	.short	0x0000


	//----- nvinfo : EIATTR_MAXREG_COUNT
	.align		4
        /*001c*/ 	.byte	0x03, 0x1b
        /*001e*/ 	.short	0x00ff


	//----- nvinfo : EIATTR_NUM_BARRIERS
	.align		4
        /*0020*/ 	.byte	0x02, 0x4c
        /*0022*/ 	.byte	0x01
	.zero		1


	//----- nvinfo : EIATTR_ANNOTATIONS
	.align		4
        /*0024*/ 	.byte	0x04, 0x55
        /*0026*/ 	.short	(.L_994 - .L_993)


	//   ....[0]....
.L_993:
        /* <DEDUP_REMOVED lines=30> */


	//----- nvinfo : EIATTR_MERCURY_ISA_VERSION
	.align		4
.L_994:
        /*01f8*/ 	.byte	0x03, 0x5f
        /*01fa*/ 	.short	0x0101


	//----- nvinfo : EIATTR_UNUSED_LOAD_BYTE_OFFSET
	.align		4
        /*01fc*/ 	.byte	0x04, 0x44
        /*01fe*/ 	.short	(.L_996 - .L_995)


	//   ....[0]....
.L_995:
        /*0200*/ 	.word	0x0000da20
        /*0204*/ 	.word	0x0000f0ff


	//----- nvinfo : EIATTR_INT_WARP_WIDE_INSTR_OFFSETS
	.align		4
.L_996:
        /*0208*/ 	.byte	0x04, 0x31
        /*020a*/ 	.short	(.L_998 - .L_997)


	//   ....[0]....
.L_997:
        /*020c*/ 	.word	0x0000f980


	//   ....[1]....
        /*0210*/ 	.word	0x0000f990


	//----- nvinfo : EIATTR_COOP_GROUP_MASK_REGIDS
	.align		4
.L_998:
        /*0214*/ 	.byte	0x04, 0x29
        /*0216*/ 	.short	(.L_1000 - .L_999)


	//   ....[0]....
.L_999:
        /*0218*/ 	.word	0xffffffff


	//   ....[1]....
        /*021c*/ 	.word	0xffffffff


	//   ....[2]....
        /*0220*/ 	.word	0xffffffff


	//   ....[3]....
        /*0224*/ 	.word	0xffffffff


	//   ....[4]....
        /*0228*/ 	.word	0xffffffff


	//   ....[5]....
        /*022c*/ 	.word	0xffffffff


	//   ....[6]....
        /*0230*/ 	.word	0xffffffff


	//   ....[7]....
        /*0234*/ 	.word	0xffffffff


	//   ....[8]....
        /*0238*/ 	.word	0xffffffff


	//   ....[9]....
        /*023c*/ 	.word	0xffffffff


	//   ....[10]....
        /*0240*/ 	.word	0xffffffff


	//   ....[11]....
        /*0244*/ 	.word	0xffffffff


	//   ....[12]....
        /*0248*/ 	.word	0x05000021


	//   ....[13]....
        /*024c*/ 	.word	0x05000021


	//   ....[14]....
        /*0250*/ 	.word	0x05000021


	//   ....[15]....
        /*0254*/ 	.word	0x05000021


	//   ....[16]....
        /*0258*/ 	.word	0x05000021


	//   ....[17]....
        /*025c*/ 	.word	0x05000021


	//   ....[18]....
        /*0260*/ 	.word	0x05000021


	//----- nvinfo : EIATTR_COOP_GROUP_INSTR_OFFSETS
	.align		4
.L_1000:
        /*0264*/ 	.byte	0x04, 0x28
        /*0266*/ 	.short	(.L_1002 - .L_1001)


	//   ....[0]....
.L_1001:
        /*0268*/ 	.word	0x0000aeb0


	//   ....[1]....
        /*026c*/ 	.word	0x0000af10


	//   ....[2]....
        /*0270*/ 	.word	0x0000afc0


	//   ....[3]....
        /*0274*/ 	.word	0x0000afe0


	//   ....[4]....
        /*0278*/ 	.word	0x0000b000


	//   ....[5]....
        /*027c*/ 	.word	0x0000de40


	//   ....[6]....
        /*0280*/ 	.word	0x0000de50


	//   ....[7]....
        /*0284*/ 	.word	0x0000de70


	//   ....[8]....
        /*0288*/ 	.word	0x0000de90


	//   ....[9]....
        /*028c*/ 	.word	0x0000deb0


	//   ....[10]....
        /*0290*/ 	.word	0x0000ded0


	//   ....[11]....
        /*0294*/ 	.word	0x0000df00


	//   ....[12]....
        /*0298*/ 	.word	0x0000fc60


	//   ....[13]....
        /*029c*/ 	.word	0x0000fcd0


	//   ....[14]....
        /*02a0*/ 	.word	0x0000fd40


	//   ....[15]....
        /*02a4*/ 	.word	0x0000fdc0


	//   ....[16]....
        /*02a8*/ 	.word	0x0000fe30


	//   ....[17]....
        /*02ac*/ 	.word	0x0000fe90


	//   ....[18]....
        /*02b0*/ 	.word	0x0000fef0


	//----- nvinfo : EIATTR_EXIT_INSTR_OFFSETS
	.align		4
.L_1002:
        /*02b4*/ 	.byte	0x04, 0x1c
        /*02b6*/ 	.short	(.L_1004 - .L_1003)


	//   ....[0]....
.L_1003:
        /*02b8*/ 	.word	0x0000fa60


	//   ....[1]....
        /*02bc*/ 	.word	0x0000fb70


	//   ....[2]....
        /*02c0*/ 	.word	0x0000fba0


	//   ....[3]....
        /*02c4*/ 	.word	0x0000fbf0


	//----- nvinfo : EIATTR_MAX_THREADS
	.align		4
.L_1004:
        /*02c8*/ 	.byte	0x04, 0x05
        /*02ca*/ 	.short	(.L_1006 - .L_1005)
.L_1005:
        /*02cc*/ 	.word	0x00000100
        /*02d0*/ 	.word	0x00000001
        /*02d4*/ 	.word	0x00000001


	//----- nvinfo : EIATTR_CRS_STACK_SIZE
	.align		4
.L_1006:
        /*02d8*/ 	.byte	0x04, 0x1e
        /*02da*/ 	.short	(.L_1008 - .L_1007)
.L_1007:
        /*02dc*/ 	.word	0x00000000


	//----- nvinfo : EIATTR_CBANK_PARAM_SIZE
	.align		4
.L_1008:
        /*02e0*/ 	.byte	0x03, 0x19
        /*02e2*/ 	.short	0x0060


	//----- nvinfo : EIATTR_PARAM_CBANK
	.align		4
        /*02e4*/ 	.byte	0x04, 0x0a
        /*02e6*/ 	.short	(.L_1010 - .L_1009)
	.align		4
.L_1009:
        /*02e8*/ 	.word	index@(.nv.constant0._ZN17fastertransformer19segmented_topp_impl27segmented_top_p_single_passINS0_28Segmented_topk_kernel_paramsI6__halfiLi256ELi4EEELi256EEEvNS0_20TopKPerSegmentParamsE)
        /*02ec*/ 	.short	0x0210
        /*02ee*/ 	.short	0x0060


	//----- nvinfo : EIATTR_SW_WAR
	.align		4
.L_1010:
        /*02f0*/ 	.byte	0x04, 0x36
        /*02f2*/ 	.short	(.L_1012 - .L_1011)
.L_1011:
        /*02f4*/ 	.word	0x00000008
.L_1012:


//--------------------- .nv.info._ZN17fastertransformer19segmented_topp_impl27segmented_top_p_single_passINS0_28Segmented_topk_kernel_paramsI6__halfiLi256ELi4EEELi224EEEvNS0_20TopKPerSegmentParamsE --------------------------
	.section	.nv.info._ZN17fastertransformer19segmented_topp_impl27segmented_top_p_single_passINS0_28Segmented_topk_kernel_paramsI6__halfiLi256ELi4EEELi224EEEvNS0_20TopKPerSegmentParamsE,"",@"SHT_CUDA_INFO"
	.sectionflags	@""
	.align	4


	//----- nvinfo : EIATTR_CUDA_API_VERSION
	.align		4
        /*0000*/ 	.byte	0x04, 0x37
        /*0002*/ 	.short	(.L_1014 - .L_1013)
.L_1013:
        /*0004*/ 	.word	0x00000082


	//----- nvinfo : EIATTR_KPARAM_INFO
	.align		4
.L_1014:
        /*0008*/ 	.byte	0x04, 0x17
        /*000a*/ 	.short	(.L_1016 - .L_1015)
.L_1015:
        /*000c*/ 	.word	0x00000000
        /*0010*/ 	.short	0x0000
        /*0012*/ 	.short	0x0000
        /*0014*/ 	.byte	0x00, 0xf0, 0x81, 0x01


	//----- nvinfo : EIATTR_SPARSE_MMA_MASK
	.align		4
.L_1016:
        /*0018*/ 	.byte	0x03, 0x50
        /*001a*/ 	.short	0x0000


	//----- nvinfo : EIATTR_MAXREG_COUNT
	.align		4
        /*001c*/ 	.byte	0x03, 0x1b
        /*001e*/ 	.short	0x00ff


	//----- nvinfo : EIATTR_NUM_BARRIERS
	.align		4
        /*0020*/ 	.byte	0x02, 0x4c
        /*0022*/ 	.byte	0x01
	.zero		1


	//----- nvinfo : EIATTR_MERCURY_ISA_VERSION
	.align		4
        /*0024*/ 	.byte	0x03, 0x5f
        /*0026*/ 	.short	0x0101


	//----- nvinfo : EIATTR_UNUSED_LOAD_BYTE_OFFSET
	.align		4
        /*0028*/ 	.byte	0x04, 0x44
        /*002a*/ 	.short	(.L_1018 - .L_1017)


	//   ....[0]....
.L_1017:
        /*002c*/ 	.word	0x00009d40
        /*0030*/ 	.word	0x0000f0ff


	//----- nvinfo : EIATTR_INT_WARP_WIDE_INSTR_OFFSETS
	.align		4
.L_1018:
        /*0034*/ 	.byte	0x04, 0x31
        /*0036*/ 	.short	(.L_1020 - .L_1019)


	//   ....[0]....
.L_1019:
        /*0038*/ 	.word	0x0000e590


	//   ....[1]....
        /*003c*/ 	.word	0x0000e5a0


	//----- nvinfo : EIATTR_COOP_GROUP_MASK_REGIDS
	.align		4
.L_1020:
        /*0040*/ 	.byte	0x04, 0x29
        /*0042*/ 	.short	(.L_1022 - .L_1021)


	//   ....[0]....
.L_1021:
        /*0044*/ 	.word	0xffffffff


	//   ....[1]....
        /*0048*/ 	.word	0xffffffff


	//   ....[2]....
        /*004c*/ 	.word	0xffffffff


	//   ....[3]....
        /*0050*/ 	.word	0xffffffff


	//   ....[4]....
        /*0054*/ 	.word	0xffffffff


	//   ....[5]....
        /*0058*/ 	.word	0xffffffff


	//   ....[6]....
        /*005c*/ 	.word	0xffffffff


	//   ....[7]....
        /*0060*/ 	.word	0xffffffff


	//   ....[8]....
        /*0064*/ 	.word	0xffffffff


	//   ....[9]....
        /*0068*/ 	.word	0xffffffff


	//   ....[10]....
        /*006c*/ 	.word	0xffffffff


	//   ....[11]....
        /*0070*/ 	.word	0xffffffff


	//   ....[12]....
        /*0074*/ 	.word	0x050000fa


	//   ....[13]....
        /*0078*/ 	.word	0x050000fa


	//   ....[14]....
        /*007c*/ 	.word	0x050000fa


	//   ....[15]....
        /*0080*/ 	.word	0x050000fa


	//   ....[16]....
        /*0084*/ 	.word	0x050000fa


	//   ....[17]....
        /*0088*/ 	.word	0x050000fa


	//   ....[18]....
        /*008c*/ 	.word	0x050000fa


	//----- nvinfo : EIATTR_COOP_GROUP_INSTR_OFFSETS
	.align		4
.L_1022:
        /*0090*/ 	.byte	0x04, 0x28
        /*0092*/ 	.short	(.L_1024 - .L_1023)


	//   ....[0]....
.L_1023:
        /*0094*/ 	.word	0x00009b10


	//   ....[1]....
        /*0098*/ 	.word	0x00009bd0


	//   ....[2]....
        /*009c*/ 	.word	0x00009bf0


	//   ....[3]....
        /*00a0*/ 	.word	0x00009c20


	//   ....[4]....
        /*00a4*/ 	.word	0x00009ca0


	//   ....[5]....
        /*00a8*/ 	.word	0x0000a010


	//   ....[6]....
        /*00ac*/ 	.word	0x0000a020


	//   ....[7]....
        /*00b0*/ 	.word	0x0000a040


	//   ....[8]....
        /*00b4*/ 	.word	0x0000a060


	//   ....[9]....
        /*00b8*/ 	.word	0x0000a080


	//   ....[10]....
        /*00bc*/ 	.word	0x0000a0a0


	//   ....[11]....
        /*00c0*/ 	.word	0x0000a0d0


	//   ....[12]....
        /*00c4*/ 	.word	0x0000e870


	//   ....[13]....
        /*00c8*/ 	.word	0x0000e8e0


	//   ....[14]....
        /*00cc*/ 	.word	0x0000e950


	//   ....[15]....
        /*00d0*/ 	.word	0x0000e9c0


	//   ....[16]....
        /*00d4*/ 	.word	0x0000ea30


	//   ....[17]....
        /*00d8*/ 	.word	0x0000eaa0


	//   ....[18]....
        /*00dc*/ 	.word	0x0000eb00


	//----- nvinfo : EIATTR_EXIT_INSTR_OFFSETS
	.align		4
.L_1024:
        /*00e0*/ 	.byte	0x04, 0x1c
        /*00e2*/ 	.short	(.L_1026 - .L_1025)


	//   ....[0]....
.L_1025:
        /*00e4*/ 	.word	0x0000e670


	//   ....[1]....
        /*00e8*/ 	.word	0x0000e790


	//   ....[2]....
        /*00ec*/ 	.word	0x0000e7c0


	//   ....[3]....
        /*00f0*/ 	.word	0x0000e810


	//----- nvinfo : EIATTR_MAX_THREADS
	.align		4
.L_1026:
        /*00f4*/ 	.byte	0x04, 0x05
        /*00f6*/ 	.short	(.L_1028 - .L_1027)
.L_1027:
        /*00f8*/ 	.word	0x00000100
        /*00fc*/ 	.word	0x00000001
        /*0100*/ 	.word	0x00000001


	//----- nvinfo : EIATTR_CRS_STACK_SIZE
	.align		4
.L_1028:
        /*0104*/ 	.byte	0x04, 0x1e
        /*0106*/ 	.short	(.L_1030 - .L_1029)
.L_1029:
        /*0108*/ 	.word	0x00000000


	//----- nvinfo : EIATTR_CBANK_PARAM_SIZE
	.align		4
.L_1030:
        /*010c*/ 	.byte	0x03, 0x19
        /*010e*/ 	.short	0x0060


	//----- nvinfo : EIATTR_PARAM_CBANK
	.align		4
        /*0110*/ 	.byte	0x04, 0x0a
        /*0112*/ 	.short	(.L_1032 - .L_1031)
	.align		4
.L_1031:
        /*0114*/ 	.word	index@(.nv.constant0._ZN17fastertransformer19segmented_topp_impl27segmented_top_p_single_passINS0_28Segmented_topk_kernel_paramsI6__halfiLi256ELi4EEELi224EEEvNS0_20TopKPerSegmentParamsE)
        /*0118*/ 	.short	0x0210
        /*011a*/ 	.short	0x0060


	//----- nvinfo : EIATTR_SW_WAR
	.align		4
.L_1032:
        /*011c*/ 	.byte	0x04, 0x36
        /*011e*/ 	.short	(.L_1034 - .L_1033)
.L_1033:
        /*0120*/ 	.word	0x00000008
.L_1034:


//--------------------- .nv.info._ZN17fastertransformer19segmented_topp_impl27segmented_top_p_single_passINS0_28Segmented_topk_kernel_paramsI6__halfiLi256ELi4EEELi192EEEvNS0_20TopKPerSegmentParamsE --------------------------
	.section	.nv.info._ZN17fastertransformer19segmented_topp_impl27segmented_top_p_single_passINS0_28Segmented_topk_kernel_paramsI6__halfiLi256ELi4EEELi192EEEvNS0_20TopKPerSegmentParamsE,"",@"SHT_CUDA_INFO"
	.sectionflags	@""
	.align	4


	//----- nvinfo : EIATTR_CUDA_API_VERSION
	.align		4
        /*0000*/ 	.byte	0x04, 0x37
        /*0002*/ 	.short	(.L_1036 - .L_1035)
.L_1035:
        /*0004*/ 	.word	0x00000082


	//----- nvinfo : EIATTR_KPARAM_INFO
	.align		4
.L_1036:
        /*0008*/ 	.byte	0x04, 0x17
        /*000a*/ 	.short	(.L_1038 - .L_1037)
.L_1037:
        /*000c*/ 	.word	0x00000000
        /*0010*/ 	.short	0x0000
        /*0012*/ 	.short	0x0000
        /*0014*/ 	.byte	0x00, 0xf0, 0x81, 0x01


	//----- nvinfo : EIATTR_SPARSE_MMA_MASK
	.align		4
.L_1038:
        /*0018*/ 	.byte	0x03, 0x50
        /*001a*/ 	.short	0x0000


	//----- nvinfo : EIATTR_MAXREG_COUNT
	.align		4
        /*001c*/ 	.byte	0x03, 0x1b
        /*001e*/ 	.short	0x00ff


	//----- nvinfo : EIATTR_NUM_BARRIERS
	.align		4
        /*0020*/ 	.byte	0x02, 0x4c
        /*0022*/ 	.byte	0x01
	.zero		1


	//----- nvinfo : EIATTR_ANNOTATIONS
	.align		4
        /*0024*/ 	.byte	0x04, 0x55
        /*0026*/ 	.short	(.L_1040 - .L_1039)


	//   ....[0]....
.L_1039:
        /* <DEDUP_REMOVED lines=153> */


	//----- nvinfo : EIATTR_MERCURY_ISA_VERSION
	.align		4
.L_1040:
        /*09a8*/ 	.byte	0x03, 0x5f
        /*09aa*/ 	.short	0x0101


	//----- nvinfo : EIATTR_UNUSED_LOAD_BYTE_OFFSET
	.align		4
        /*09ac*/ 	.byte	0x04, 0x44
        /*09ae*/ 	.short	(.L_1042 - .L_1041)


	//   ....[0]....
.L_1041:
        /*09b0*/ 	.word	0x0000a130
        /*09b4*/ 	.word	0x0000f0ff


	//----- nvinfo : EIATTR_INT_WARP_WIDE_INSTR_OFFSETS
	.align		4
.L_1042:
        /*09b8*/ 	.byte	0x04, 0x31
        /*09ba*/ 	.short	(.L_1044 - .L_1043)


	//   ....[0]....
.L_1043:
        /*09bc*/ 	.word	0x00002320


	//   ....[1]....
        /*09c0*/ 	.word	0x00011c60


	//   ....[2]....
        /*09c4*/ 	.word	0x00011c90


	//----- nvinfo : EIATTR_COOP_GROUP_MASK_REGIDS
	.align		4
.L_1044:
        /*09c8*/ 	.byte	0x04, 0x29
        /*09ca*/ 	.short	(.L_1046 - .L_1045)


	//   ....[0]....
.L_1045:
        /*09cc*/ 	.word	0xffffffff


	//   ....[1]....
        /*09d0*/ 	.word	0xffffffff


	//   ....[2]....
        /*09d4*/ 	.word	0xffffffff


	//   ....[3]....
        /*09d8*/ 	.word	0xffffffff


	//   ....[4]....
        /*09dc*/ 	.word	0xffffffff


	//   ....[5]....
        /*09e0*/ 	.word	0xffffffff


	//   ....[6]....
        /*09e4*/ 	.word	0xffffffff


	//   ....[7]....
        /*09e8*/ 	.word	0xffffffff


	//   ....[8]....
        /*09ec*/ 	.word	0xffffffff


	//   ....[9]....
        /*09f0*/ 	.word	0xffffffff


	//   ....[10]....
        /*09f4*/ 	.word	0xffffffff


	//   ....[11]....
        /*09f8*/ 	.word	0xffffffff


	//   ....[12]....
        /*09fc*/ 	.word	0x050000fb


	//   ....[13]....
        /*0a00*/ 	.word	0x050000fb


	//   ....[14]....
        /*0a04*/ 	.word	0x050000fb


	//   ....[15]....
        /*0a08*/ 	.word	0x050000fb


	//   ....[16]....
        /*0a0c*/ 	.word	0x050000fb


	//   ....[17]....
        /*0a10*/ 	.word	0x050000fb


	//   ....[18]....
        /*0a14*/ 	.word	0x050000fb


	//----- nvinfo : EIATTR_COOP_GROUP_INSTR_OFFSETS
	.align		4
.L_1046:
        /*0a18*/ 	.byte	0x04, 0x28
        /*0a1a*/ 	.short	(.L_1048 - .L_1047)


	//   ....[0]....
.L_1047:
        /*0a1c*/ 	.word	0x00007db0


	//   ....[1]....
        /*0a20*/ 	.word	0x00007e30


	//   ....[2]....
        /*0a24*/ 	.word	0x00007e50


	//   ....[3]....
        /*0a28*/ 	.word	0x00007e70


	//   ....[4]....
        /*0a2c*/ 	.word	0x00007e90


	//   ....[5]....
        /*0a30*/ 	.word	0x0000aa90


	//   ....[6]....
        /*0a34*/ 	.word	0x0000aab0


	//   ....[7]....
        /*0a38*/ 	.word	0x0000aad0


	//   ....[8]....
        /*0a3c*/ 	.word	0x0000aaf0


	//   ....[9]....
        /*0a40*/ 	.word	0x0000ab10


	//   ....[10]....
        /*0a44*/ 	.word	0x0000ab30


	//   ....[11]....
        /*0a48*/ 	.word	0x0000ab50


	//   ....[12]....
        /*0a4c*/ 	.word	0x00011f70


	//   ....[13]....
        /*0a50*/ 	.word	0x00011fd0


	//   ....[14]....
        /*0a54*/ 	.word	0x00012040


	//   ....[15]....
        /*0a58*/ 	.word	0x000120a0


	//   ....[16]....
        /*0a5c*/ 	.word	0x00012110


	//   ....[17]....
        /*0a60*/ 	.word	0x00012190


	//   ....[18]....
        /*0a64*/ 	.word	0x000121f0


	//----- nvinfo : EIATTR_EXIT_INSTR_OFFSETS
	.align		4
.L_1048:
        /*0a68*/ 	.byte	0x04, 0x1c
        /*0a6a*/ 	.short	(.L_1050 - .L_1049)


	//   ....[0]....
.L_1049:
        /*0a6c*/ 	.word	0x00011d50


	//   ....[1]....
        /*0a70*/ 	.word	0x00011e70


	//   ....[2]....
        /*0a74*/ 	.word	0x00011ea0


	//   ....[3]....
        /*0a78*/ 	.word	0x00011f10


	//----- nvinfo : EIATTR_MAX_THREADS
	.align		4
.L_1050:
        /*0a7c*/ 	.byte	0x04, 0x05
        /*0a7e*/ 	.short	(.L_1052 - .L_1051)
.L_1051:
        /*0a80*/ 	.word	0x00000100
        /*0a84*/ 	.word	0x00000001
        /*0a88*/ 	.word	0x00000001


	//----- nvinfo : EIATTR_CRS_STACK_SIZE
	.align		4
.L_1052:
        /*0a8c*/ 	.byte	0x04, 0x1e
        /*0a8e*/ 	.short	(.L_1054 - .L_1053)
.L_1053:
        /*0a90*/ 	.word	0x00000000


	//----- nvinfo : EIATTR_CBANK_PARAM_SIZE
	.align		4
.L_1054:
        /*0a94*/ 	.byte	0x03, 0x19
        /*0a96*/ 	.short	0x0060


	//----- nvinfo : EIATTR_PARAM_CBANK
	.align		4
        /*0a98*/ 	.byte	0x04, 0x0a
        /*0a9a*/ 	.short	(.L_1056 - .L_1055)
	.align		4
.L_1055:
        /*0a9c*/ 	.word	index@(.nv.constant0._ZN17fastertransformer19segmented_topp_impl27segmented_top_p_single_passINS0_28Segmented_topk_kernel_paramsI6__halfiLi256ELi4EEELi192EEEvNS0_20TopKPerSegmentParamsE)
        /*0aa0*/ 	.short	0x0210
        /*0aa2*/ 	.short	0x0060


	//----- nvinfo : EIATTR_SW_WAR
	.align		4
.L_1056:
        /*0aa4*/ 	.byte	0x04, 0x36
        /*0aa6*/ 	.short	(.L_1058 - .L_1057)
.L_1057:
        /*0aa8*/ 	.word	0x00000008
.L_1058:


//--------------------- .nv.info._ZN17fastertransformer19segmented_topp_impl27segmented_top_p_single_passINS0_28Segmented_topk_kernel_paramsI6__halfiLi256ELi4EEELi160EEEvNS0_20TopKPerSegmentParamsE --------------------------
	.section	.nv.info._ZN17fastertransformer19segmented_topp_impl27segmented_top_p_single_passINS0_28Segmented_topk_kernel_paramsI6__halfiLi256ELi4EEELi160EEEvNS0_20TopKPerSegmentParamsE,"",@"SHT_CUDA_INFO"
	.sectionflags	@""
	.align	4


	//----- nvinfo : EIATTR_CUDA_API_VERSION
	.align		4
        /*0000*/ 	.byte	0x04, 0x37
        /*0002*/ 	.short	(.L_1060 - .L_1059)
.L_1059:
        /*0004*/ 	.word	0x00000082


	//----- nvinfo : EIATTR_KPARAM_INFO
	.align		4
.L_1060:
        /*0008*/ 	.byte	0x04, 0x17
        /*000a*/ 	.short	(.L_1062 - .L_1061)
.L_1061:
        /*000c*/ 	.word	0x00000000
        /*0010*/ 	.short	0x0000
        /*0012*/ 	.short	0x0000
        /*0014*/ 	.byte	0x00, 0xf0, 0x81, 0x01


	//----- nvinfo : EIATTR_SPARSE_MMA_MASK
	.align		4
.L_1062:
        /*0018*/ 	.byte	0x03, 0x50
        /*001a*/ 	.short	0x0000


	//----- nvinfo : EIATTR_MAXREG_COUNT
	.align		4
        /*001c*/ 	.byte	0x03, 0x1b
        /*001e*/ 	.short	0x00ff


	//----- nvinfo : EIATTR_NUM_BARRIERS
	.align		4
        /*0020*/ 	.byte	0x02, 0x4c
        /*0022*/ 	.byte	0x01
	.zero		1


	//----- nvinfo : EIATTR_ANNOTATIONS
	.align		4
        /*0024*/ 	.byte	0x04, 0x55
        /*0026*/ 	.short	(.L_1064 - .L_1063)


	//   ....[0]....
.L_1063:
        /* <DEDUP_REMOVED lines=33> */


	//----- nvinfo : EIATTR_MERCURY_ISA_VERSION
	.align		4
.L_1064:
        /*0228*/ 	.byte	0x03, 0x5f
        /*022a*/ 	.short	0x0101


	//----- nvinfo : EIATTR_UNUSED_LOAD_BYTE_OFFSET
	.align		4
        /*022c*/ 	.byte	0x04, 0x44
        /*022e*/ 	.short	(.L_1066 - .L_1065)


	//   ....[0]....
.L_1065:
        /*0230*/ 	.word	0x00007e90
        /*0234*/ 	.word	0x0000f0ff


	//----- nvinfo : EIATTR_INT_WARP_WIDE_INSTR_OFFSETS
	.align		4
.L_1066:
        /*0238*/ 	.byte	0x04, 0x31
        /*023a*/ 	.short	(.L_1068 - .L_1067)


	//   ....[0]....
.L_1067:
        /*023c*/ 	.word	0x00001e30


	//   ....[1]....
        /*0240*/ 	.word	0x0000dda0


	//   ....[2]....
        /*0244*/ 	.word	0x0000ddd0


	//----- nvinfo : EIATTR_COOP_GROUP_MASK_REGIDS
	.align		4
.L_1068:
        /*0248*/ 	.byte	0x04, 0x29
        /*024a*/ 	.short	(.L_1070 - .L_1069)


	//   ....[0]....
.L_1069:
        /*024c*/ 	.word	0xffffffff


	//   ....[1]....
        /*0250*/ 	.word	0xffffffff


	//   ....[2]....
        /*0254*/ 	.word	0xffffffff


	//   ....[3]....
        /*0258*/ 	.word	0xffffffff


	//   ....[4]....
        /*025c*/ 	.word	0xffffffff


	//   ....[5]....
        /*0260*/ 	.word	0xffffffff


	//   ....[6]....
        /*0264*/ 	.word	0xffffffff


	//   ....[7]....
        /*0268*/ 	.word	0xffffffff


	//   ....[8]....
        /*026c*/ 	.word	0xffffffff


	//   ....[9]....
        /*0270*/ 	.word	0xffffffff


	//   ....[10]....
        /*0274*/ 	.word	0xffffffff


	//   ....[11]....
        /*0278*/ 	.word	0xffffffff


	//   ....[12]....
        /*027c*/ 	.word	0x050000fb


	//   ....[13]....
        /*0280*/ 	.word	0x050000fb


	//   ....[14]....
        /*0284*/ 	.word	0x050000fb


	//   ....[15]....
        /*0288*/ 	.word	0x050000fb


	//   ....[16]....
        /*028c*/ 	.word	0x050000fb


	//   ....[17]....
        /*0290*/ 	.word	0x050000fb


	//   ....[18]....
        /*0294*/ 	.word	0x050000fb


	//----- nvinfo : EIATTR_COOP_GROUP_INSTR_OFFSETS
	.align		4
.L_1070:
        /*0298*/ 	.byte	0x04, 0x28
        /*029a*/ 	.short	(.L_1072 - .L_1071)


	//   ....[0]....
.L_1071:
        /*029c*/ 	.word	0x000062e0


	//   ....[1]....
        /*02a0*/ 	.word	0x00006350


	//   ....[2]....
        /*02a4*/ 	.word	0x00006410


	//   ....[3]....
        /*02a8*/ 	.word	0x000064f0


	//   ....[4]....
        /*02ac*/ 	.word	0x00006550


	//   ....[5]....
        /*02b0*/ 	.word	0x00008650


	//   ....[6]....
        /*02b4*/ 	.word	0x00008670


	//   ....[7]....
        /*02b8*/ 	.word	0x00008690


	//   ....[8]....
        /*02bc*/ 	.word	0x000086b0


	//   ....[9]....
        /*02c0*/ 	.word	0x000086d0


	//   ....[10]....
        /*02c4*/ 	.word	0x000086f0


	//   ....[11]....
        /*02c8*/ 	.word	0x00008710


	//   ....[12]....
        /*02cc*/ 	.word	0x0000e0b0


	//   ....[13]....
        /*02d0*/ 	.word	0x0000e110


	//   ....[14]....
        /*02d4*/ 	.word	0x0000e180


	//   ....[15]....
        /*02d8*/ 	.word	0x0000e1e0


	//   ....[16]....
        /*02dc*/ 	.word	0x0000e250


	//   ....[17]....
        /*02e0*/ 	.word	0x0000e2d0


	//   ....[18]....
        /*02e4*/ 	.word	0x0000e330


	//----- nvinfo : EIATTR_EXIT_INSTR_OFFSETS
	.align		4
.L_1072:
        /*02e8*/ 	.byte	0x04, 0x1c
        /*02ea*/ 	.short	(.L_1074 - .L_1073)


	//   ....[0]....
.L_1073:
        /*02ec*/ 	.word	0x0000de90


	//   ....[1]....
        /*02f0*/ 	.word	0x0000dfb0


	//   ....[2]....
        /*02f4*/ 	.word	0x0000dfe0


	//   ....[3]....
        /*02f8*/ 	.word	0x0000e050


	//----- nvinfo : EIATTR_MAX_THREADS
	.align		4
.L_1074:
        /*02fc*/ 	.byte	0x04, 0x05
        /*02fe*/ 	.short	(.L_1076 - .L_1075)
.L_1075:
        /*0300*/ 	.word	0x00000100
        /*0304*/ 	.word	0x00000001
        /*0308*/ 	.word	0x00000001


	//----- nvinfo : EIATTR_CRS_STACK_SIZE
	.align		4
.L_1076:
        /*030c*/ 	.byte	0x04, 0x1e
        /*030e*/ 	.short	(.L_1078 - .L_1077)
.L_1077:
        /*0310*/ 	.word	0x00000000


	//----- nvinfo : EIATTR_CBANK_PARAM_SIZE
	.align		4
.L_1078:
        /*0314*/ 	.byte	0x03, 0x19
        /*0316*/ 	.short	0x0060


	//----- nvinfo : EIATTR_PARAM_CBANK
	.align		4
        /*0318*/ 	.byte	0x04, 0x0a
        /*031a*/ 	.short	(.L_1080 - .L_1079)
	.align		4
.L_1079:
        /*031c*/ 	.word	index@(.nv.constant0._ZN17fastertransformer19segmented_topp_impl27segmented_top_p_single_passINS0_28Segmented_topk_kernel_paramsI6__halfiLi256ELi4EEELi160EEEvNS0_20TopKPerSegmentParamsE)
        /*0320*/ 	.short	0x0210
        /*0322*/ 	.short	0x0060


	//----- nvinfo : EIATTR_SW_WAR
	.align		4
.L_1080:
        /*0324*/ 	.byte	0x04, 0x36
        /*0326*/ 	.short	(.L_1082 - .L_1081)
.L_1081:
        /*0328*/ 	.word	0x00000008
.L_1082:


//--------------------- .nv.info._ZN17fastertransformer19segmented_topp_impl27segmented_top_p_single_passINS0_28Segmented_topk_kernel_paramsI6__halfiLi256ELi4EEELi128EEEvNS0_20TopKPerSegmentParamsE --------------------------
	.section	.nv.info._ZN17fastertransformer19segmented_topp_impl27segmented_top_p_single_passINS0_28Segmented_topk_kernel_paramsI6__halfiLi256ELi4EEELi128EEEvNS0_20TopKPerSegmentParamsE,"",@"SHT_CUDA_INFO"
	.sectionflags	@""
	.align	4


	//----- nvinfo : EIATTR_CUDA_API_VERSION
	.align		4
        /*0000*/ 	.byte	0x04, 0x37
        /*0002*/ 	.short	(.L_1084 - .L_1083)
.L_1083:
        /*0004*/ 	.word	0x00000082


	//----- nvinfo : EIATTR_KPARAM_INFO
	.align		4
.L_1084:
        /*0008*/ 	.byte	0x04, 0x17
        /*000a*/ 	.short	(.L_1086 - .L_1085)
.L_1085:
        /*000c*/ 	.word	0x00000000
        /*0010*/ 	.short	0x0000
        /*0012*/ 	.short	0x0000
        /*0014*/ 	.byte	0x00, 0xf0, 0x81, 0x01


	//----- nvinfo : EIATTR_SPARSE_MMA_MASK
	.align		4
.L_1086:
        /*0018*/ 	.byte	0x03, 0x50
        /*001a*/ 	.short	0x0000


	//----- nvinfo : EIATTR_MAXREG_COUNT
	.align		4
        /*001c*/ 	.byte	0x03, 0x1b
        /*001e*/ 	.short	0x00ff


	//----- nvinfo : EIATTR_NUM_BARRIERS
	.align		4
        /*0020*/ 	.byte	0x02, 0x4c
        /*0022*/ 	.byte	0x01
	.zero		1


	//----- nvinfo : EIATTR_MERCURY_ISA_VERSION
	.align		4
        /*0024*/ 	.byte	0x03, 0x5f
        /*0026*/ 	.short	0x0101


	//----- nvinfo : EIATTR_UNUSED_LOAD_BYTE_OFFSET
	.align		4
        /*0028*/ 	.byte	0x04, 0x44
        /*002a*/ 	.short	(.L_1088 - .L_1087)


	//   ....[0]....
.L_1087:
        /*002c*/ 	.word	0x000060e0
        /*0030*/ 	.word	0x0000f0ff


	//----- nvinfo : EIATTR_INT_WARP_WIDE_INSTR_OFFSETS
	.align		4
.L_1088:
        /*0034*/ 	.byte	0x04, 0x31
        /*0036*/ 	.short	(.L_1090 - .L_1089)


	//   ....[0]....
.L_1089:
        /*0038*/ 	.word	0x0000aac0


	//   ....[1]....
        /*003c*/ 	.word	0x0000aad0


	//----- nvinfo : EIATTR_COOP_GROUP_MASK_REGIDS
	.align		4
.L_1090:
        /*0040*/ 	.byte	0x04, 0x29
        /*0042*/ 	.short	(.L_1092 - .L_1091)


	//   ....[0]....
.L_1091:
        /*0044*/ 	.word	0xffffffff


	//   ....[1]....
        /*0048*/ 	.word	0xffffffff


	//   ....[2]....
        /*004c*/ 	.word	0xffffffff


	//   ....[3]....
        /*0050*/ 	.word	0xffffffff


	//   ....[4]....
        /*0054*/ 	.word	0xffffffff


	//   ....[5]....
        /*0058*/ 	.word	0xffffffff


	//   ....[6]....
        /*005c*/ 	.word	0xffffffff


	//   ....[7]....
        /*0060*/ 	.word	0xffffffff


	//   ....[8]....
        /*0064*/ 	.word	0xffffffff


	//   ....[9]....
        /*0068*/ 	.word	0xffffffff


	//   ....[10]....
        /*006c*/ 	.word	0xffffffff


	//   ....[11]....
        /*0070*/ 	.word	0xffffffff


	//   ....[12]....
        /*0074*/ 	.word	0x050000e5


	//   ....[13]....
        /*0078*/ 	.word	0x050000e5


	//   ....[14]....
        /*007c*/ 	.word	0x050000e5


	//   ....[15]....
        /*0080*/ 	.word	0x050000e5


	//   ....[16]....
        /*0084*/ 	.word	0x050000e5


	//   ....[17]....
        /*0088*/ 	.word	0x050000e5


	//   ....[18]....
        /*008c*/ 	.word	0x050000e5


	//----- nvinfo : EIATTR_COOP_GROUP_INSTR_OFFSETS
	.align		4
.L_1092:
        /*0090*/ 	.byte	0x04, 0x28
        /*0092*/ 	.short	(.L_1094 - .L_1093)


	//   ....[0]....
.L_1093:
        /*0094*/ 	.word	0x00005990


	//   ....[1]....
        /*0098*/ 	.word	0x00005aa0


	//   ....[2]....
        /*009c*/ 	.word	0x00005ba0


	//   ....[3]....
        /*00a0*/ 	.word	0x00005ca0


	//   ....[4]....
        /*00a4*/ 	.word	0x00005db0


	//   ....[5]....
        /*00a8*/ 	.word	0x00006500


	//   ....[6]....
        /*00ac*/ 	.word	0x00006510


	//   ....[7]....
        /*00b0*/ 	.word	0x00006530


	//   ....[8]....
        /*00b4*/ 	.word	0x00006550


	//   ....[9]....
        /*00b8*/ 	.word	0x00006570


	//   ....[10]....
        /*00bc*/ 	.word	0x00006590


	//   ....[11]....
        /*00c0*/ 	.word	0x000065c0


	//   ....[12]....
        /*00c4*/ 	.word	0x0000ad90


	//   ....[13]....
        /*00c8*/ 	.word	0x0000ae00


	//   ....[14]....
        /*00cc*/ 	.word	0x0000ae70


	//   ....[15]....
        /*00d0*/ 	.word	0x0000aef0


	//   ....[16]....
        /*00d4*/ 	.word	0x0000af70


	//   ....[17]....
        /*00d8*/ 	.word	0x0000afc0


	//   ....[18]....
        /*00dc*/ 	.word	0x0000b020


	//----- nvinfo : EIATTR_EXIT_INSTR_OFFSETS
	.align		4
.L_1094:
        /*00e0*/ 	.byte	0x04, 0x1c
        /*00e2*/ 	.short	(.L_1096 - .L_1095)


	//   ....[0]....
.L_1095:
        /*00e4*/ 	.word	0x0000aba0


	//   ....[1]....
        /*00e8*/ 	.word	0x0000acb0


	//   ....[2]....
        /*00ec*/ 	.word	0x0000ace0


	//   ....[3]....
        /*00f0*/ 	.word	0x0000ad30


	//----- nvinfo : EIATTR_MAX_THREADS
	.align		4
.L_1096:
        /*00f4*/ 	.byte	0x04, 0x05
        /*00f6*/ 	.short	(.L_1098 - .L_1097)
.L_1097:
        /*00f8*/ 	.word	0x00000100
        /*00fc*/ 	.word	0x00000001
        /*0100*/ 	.word	0x00000001


	//----- nvinfo : EIATTR_CRS_STACK_SIZE
	.align		4
.L_1098:
        /*0104*/ 	.byte	0x04, 0x1e
        /*0106*/ 	.short	(.L_1100 - .L_1099)
.L_1099:
        /*0108*/ 	.word	0x00000000


	//----- nvinfo : EIATTR_CBANK_PARAM_SIZE
	.align		4
.L_1100:
        /*010c*/ 	.byte	0x03, 0x19
        /*010e*/ 	.short	0x0060


	//----- nvinfo : EIATTR_PARAM_CBANK
	.align		4
        /*0110*/ 	.byte	0x04, 0x0a
        /*0112*/ 	.short	(.L_1102 - .L_1101)
	.align		4
.L_1101:
        /*0114*/ 	.word	index@(.nv.constant0._ZN17fastertransformer19segmented_topp_impl27segmented_top_p_single_passINS0_28Segmented_topk_kernel_paramsI6__halfiLi256ELi4EEELi128EEEvNS0_20TopKPerSegmentParamsE)
        /*0118*/ 	.short	0x0210
        /*011a*/ 	.short	0x0060


	//----- nvinfo : EIATTR_SW_WAR
	.align		4
.L_1102:
        /*011c*/ 	.byte	0x04, 0x36
        /*011e*/ 	.short	(.L_1104 - .L_1103)
.L_1103:
        /*0120*/ 	.word	0x00000008
.L_1104:


//--------------------- .nv.info._ZN17fastertransformer19segmented_topp_impl27segmented_top_p_single_passINS0_28Segmented_topk_kernel_paramsI6__halfiLi256ELi4EEELi96EEEvNS0_20TopKPerSegmentParamsE --------------------------
	.section	.nv.info._ZN17fastertransformer19segmented_topp_impl27segmented_top_p_single_passINS0_28Segmented_topk_kernel_paramsI6__halfiLi256ELi4EEELi96EEEvNS0_20TopKPerSegmentParamsE,"",@"SHT_CUDA_INFO"
	.sectionflags	@""
	.align	4


	//----- nvinfo : EIATTR_CUDA_API_VERSION
	.align		4
        /*0000*/ 	.byte	0x04, 0x37
        /*0002*/ 	.short	(.L_1106 - .L_1105)
.L_1105:
        /*0004*/ 	.word	0x00000082


	//----- nvinfo : EIATTR_KPARAM_INFO
	.align		4
.L_1106:
        /*0008*/ 	.byte	0x04, 0x17
        /*000a*/ 	.short	(.L_1108 - .L_1107)
.L_1107:
        /*000c*/ 	.word	0x00000000
        /*0010*/ 	.short	0x0000
        /*0012*/ 	.short	0x0000
        /*0014*/ 	.byte	0x00, 0xf0, 0x81, 0x01


	//----- nvinfo : EIATTR_SPARSE_MMA_MASK
	.align		4
.L_1108:
        /*0018*/ 	.byte	0x03, 0x50
        /*001a*/ 	.short	0x0000


	//----- nvinfo : EIATTR_MAXREG_COUNT
	.align		4
        /*001c*/ 	.byte	0x03, 0x1b
        /*001e*/ 	.short	0x00ff


	//----- nvinfo : EIATTR_NUM_BARRIERS
	.align		4
        /*0020*/ 	.byte	0x02, 0x4c
        /*0022*/ 	.byte	0x01
	.zero		1


	//----- nvinfo : EIATTR_MERCURY_ISA_VERSION
	.align		4
        /*0024*/ 	.byte	0x03, 0x5f
        /*0026*/ 	.short	0x0101


	//----- nvinfo : EIATTR_UNUSED_LOAD_BYTE_OFFSET
	.align		4
        /*0028*/ 	.byte	0x04, 0x44
        /*002a*/ 	.short	(.L_1110 - .L_1109)


	//   ....[0]....
.L_1109:
        /*002c*/ 	.word	0x00004c10
        /*0030*/ 	.word	0x0000f0ff


	//----- nvinfo : EIATTR_INT_WARP_WIDE_INSTR_OFFSETS
	.align		4
.L_1110:
        /*0034*/ 	.byte	0x04, 0x31
        /*0036*/ 	.short	(.L_1112 - .L_1111)


	//   ....[0]....
.L_1111:
        /*0038*/ 	.word	0x000085d0


	//   ....[1]....
        /*003c*/ 	.word	0x000085e0


	//----- nvinfo : EIATTR_COOP_GROUP_MASK_REGIDS
	.align		4
.L_1112:
        /*0040*/ 	.byte	0x04, 0x29
        /*0042*/ 	.short	(.L_1114 - .L_1113)


	//   ....[0]....
.L_1113:
        /*0044*/ 	.word	0xffffffff


	//   ....[1]....
        /*0048*/ 	.word	0xffffffff


	//   ....[2]....
        /*004c*/ 	.word	0xffffffff


	//   ....[3]....
        /*0050*/ 	.word	0xffffffff


	//   ....[4]....
        /*0054*/ 	.word	0xffffffff


	//   ....[5]....
        /*0058*/ 	.word	0xffffffff


	//   ....[6]....
        /*005c*/ 	.word	0xffffffff


	//   ....[7]....
        /*0060*/ 	.word	0xffffffff


	//   ....[8]....
        /*0064*/ 	.word	0xffffffff


	//   ....[9]....
        /*0068*/ 	.word	0xffffffff


	//   ....[10]....
        /*006c*/ 	.word	0xffffffff


	//   ....[11]....
        /*0070*/ 	.word	0xffffffff


	//   ....[12]....
        /*0074*/ 	.word	0x050000a7


	//   ....[13]....
        /*0078*/ 	.word	0x050000a7


	//   ....[14]....
        /*007c*/ 	.word	0x050000a7


	//   ....[15]....
        /*0080*/ 	.word	0x050000a7


	//   ....[16]....
        /*0084*/ 	.word	0x050000a7


	//   ....[17]....
        /*0088*/ 	.word	0x050000a7


	//   ....[18]....
        /*008c*/ 	.word	0x050000a7


	//----- nvinfo : EIATTR_COOP_GROUP_INSTR_OFFSETS
	.align		4
.L_1114:
        /*0090*/ 	.byte	0x04, 0x28
        /*0092*/ 	.short	(.L_1116 - .L_1115)


	//   ....[0]....
.L_1115:
        /*0094*/ 	.word	0x00004690


	//   ....[1]....
        /*0098*/ 	.word	0x00004720


	//   ....[2]....
        /*009c*/ 	.word	0x00004760


	//   ....[3]....
        /*00a0*/ 	.word	0x00004860


	//   ....[4]....
        /*00a4*/ 	.word	0x00004960


	//   ....[5]....
        /*00a8*/ 	.word	0x00005020


	//   ....[6]....
        /*00ac*/ 	.word	0x00005030


	//   ....[7]....
        /*00b0*/ 	.word	0x00005050


	//   ....[8]....
        /*00b4*/ 	.word	0x00005070


	//   ....[9]....
        /*00b8*/ 	.word	0x00005090


	//   ....[10]....
        /*00bc*/ 	.word	0x000050b0


	//   ....[11]....
        /*00c0*/ 	.word	0x000050e0


	//   ....[12]....
        /*00c4*/ 	.word	0x000088a0


	//   ....[13]....
        /*00c8*/ 	.word	0x00008910


	//   ....[14]....
        /*00cc*/ 	.word	0x00008980


	//   ....[15]....
        /*00d0*/ 	.word	0x000089f0


	//   ....[16]....
        /*00d4*/ 	.word	0x00008a70


	//   ....[17]....
        /*00d8*/ 	.word	0x00008ae0


	//   ....[18]....
        /*00dc*/ 	.word	0x00008b40


	//----- nvinfo : EIATTR_EXIT_INSTR_OFFSETS
	.align		4
.L_1116:
        /*00e0*/ 	.byte	0x04, 0x1c
        /*00e2*/ 	.short	(.L_1118 - .L_1117)


	//   ....[0]....
.L_1117:
        /*00e4*/ 	.word	0x000086b0


	//   ....[1]....
        /*00e8*/ 	.word	0x000087c0


	//   ....[2]....
        /*00ec*/ 	.word	0x000087f0


	//   ....[3]....
        /*00f0*/ 	.word	0x00008840


	//----- nvinfo : EIATTR_MAX_THREADS
	.align		4
.L_1118:
        /*00f4*/ 	.byte	0x04, 0x05
        /*00f6*/ 	.short	(.L_1120 - .L_1119)
.L_1119:
        /*00f8*/ 	.word	0x00000100
        /*00fc*/ 	.word	0x00000001
        /*0100*/ 	.word	0x00000001


	//----- nvinfo : EIATTR_CRS_STACK_SIZE
	.align		4
.L_1120:
        /*0104*/ 	.byte	0x04, 0x1e
        /*0106*/ 	.short	(.L_1122 - .L_1121)
.L_1121:
        /*0108*/ 	.word	0x00000000


	//----- nvinfo : EIATTR_CBANK_PARAM_SIZE
	.align		4
.L_1122:
        /*010c*/ 	.byte	0x03, 0x19
        /*010e*/ 	.short	0x0060


	//----- nvinfo : EIATTR_PARAM_CBANK
	.align		4
        /*0110*/ 	.byte	0x04, 0x0a
        /*0112*/ 	.short	(.L_1124 - .L_1123)
	.align		4
.L_1123:
        /*0114*/ 	.word	index@(.nv.constant0._ZN17fastertransformer19segmented_topp_impl27segmented_top_p_single_passINS0_28Segmented_topk_kernel_paramsI6__halfiLi256ELi4EEELi96EEEvNS0_20TopKPerSegmentParamsE)
        /*0118*/ 	.short	0x0210
        /*011a*/ 	.short	0x0060


	//----- nvinfo : EIATTR_SW_WAR
	.align		4
.L_1124:
        /*011c*/ 	.byte	0x04, 0x36
        /*011e*/ 	.short	(.L_1126 - .L_1125)
.L_1125:
        /*0120*/ 	.word	0x00000008
.L_1126:


//--------------------- .nv.info._ZN17fastertransformer19segmented_topp_impl27segmented_top_p_single_passINS0_28Segmented_topk_kernel_paramsI6__halfiLi256ELi4EEELi64EEEvNS0_20TopKPerSegmentParamsE --------------------------
	.section	.nv.info._ZN17fastertransformer19segmented_topp_impl27segmented_top_p_single_passINS0_28Segmented_topk_kernel_paramsI6__halfiLi256ELi4EEELi64EEEvNS0_20TopKPerSegmentParamsE,"",@"SHT_CUDA_INFO"
	.sectionflags	@""
	.align	4


	//----- nvinfo : EIATTR_CUDA_API_VERSION
	.align		4
        /*0000*/ 	.byte	0x04, 0x37
        /*0002*/ 	.short	(.L_1128 - .L_1127)
.L_1127:
        /*0004*/ 	.word	0x00000082


	//----- nvinfo : EIATTR_KPARAM_INFO
	.align		4
.L_1128:
        /*0008*/ 	.byte	0x04, 0x17
        /*000a*/ 	.short	(.L_1130 - .L_1129)
.L_1129:
        /*000c*/ 	.word	0x00000000
        /*0010*/ 	.short	0x0000
        /*0012*/ 	.short	0x0000
        /*0014*/ 	.byte	0x00, 0xf0, 0x81, 0x01


	//----- nvinfo : EIATTR_SPARSE_MMA_MASK
	.align		4
.L_1130:
        /*0018*/ 	.byte	0x03, 0x50
        /*001a*/ 	.short	0x0000


	//----- nvinfo : EIATTR_MAXREG_COUNT
	.align		4
        /*001c*/ 	.byte	0x03, 0x1b
        /*001e*/ 	.short	0x00ff


	//----- nvinfo : EIATTR_NUM_BARRIERS
	.align		4
        /*0020*/ 	.byte	0x02, 0x4c
        /*0022*/ 	.byte	0x01
	.zero		1


	//----- nvinfo : EIATTR_MERCURY_ISA_VERSION
	.align		4
        /*0024*/ 	.byte	0x03, 0x5f
        /*0026*/ 	.short	0x0101


	//----- nvinfo : EIATTR_UNUSED_LOAD_BYTE_OFFSET
	.align		4
        /*0028*/ 	.byte	0x04, 0x44
        /*002a*/ 	.short	(.L_1132 - .L_1131)


	//   ....[0]....
.L_1131:
        /*002c*/ 	.word	0x00003bb0
        /*0030*/ 	.word	0x0000f0ff


	//----- nvinfo : EIATTR_INT_WARP_WIDE_INSTR_OFFSETS
	.align		4
.L_1132:
        /*0034*/ 	.byte	0x04, 0x31
        /*0036*/ 	.short	(.L_1134 - .L_1133)


	//   ....[0]....
.L_1133:
        /*0038*/ 	.word	0x00006530


	//   ....[1]....
        /*003c*/ 	.word	0x00006540


	//----- nvinfo : EIATTR_COOP_GROUP_MASK_REGIDS
	.align		4
.L_1134:
        /*0040*/ 	.byte	0x04, 0x29
        /*0042*/ 	.short	(.L_1136 - .L_1135)


	//   ....[0]....
.L_1135:
        /*0044*/ 	.word	0xffffffff


	//   ....[1]....
        /*0048*/ 	.word	0xffffffff


	//   ....[2]....
        /*004c*/ 	.word	0xffffffff


	//   ....[3]....
        /*0050*/ 	.word	0xffffffff


	//   ....[4]....
        /*0054*/ 	.word	0xffffffff


	//   ....[5]....
        /*0058*/ 	.word	0xffffffff


	//   ....[6]....
        /*005c*/ 	.word	0xffffffff


	//   ....[7]....
        /*0060*/ 	.word	0xffffffff


	//   ....[8]....
        /*0064*/ 	.word	0xffffffff


	//   ....[9]....
        /*0068*/ 	.word	0xffffffff


	//   ....[10]....
        /*006c*/ 	.word	0xffffffff


	//   ....[11]....
        /*0070*/ 	.word	0xffffffff


	//   ....[12]....
        /*0074*/ 	.word	0x05000084


	//   ....[13]....
        /*0078*/ 	.word	0x05000084


	//   ....[14]....
        /*007c*/ 	.word	0x05000084


	//   ....[15]....
        /*0080*/ 	.word	0x05000084


	//   ....[16]....
        /*0084*/ 	.word	0x05000084


	//   ....[17]....
        /*0088*/ 	.word	0x05000084


	//   ....[18]....
        /*008c*/ 	.word	0x05000084


	//----- nvinfo : EIATTR_COOP_GROUP_INSTR_OFFSETS
	.align		4
.L_1136:
        /*0090*/ 	.byte	0x04, 0x28
        /*0092*/ 	.short	(.L_1138 - .L_1137)


	//   ....[0]....
.L_1137:
        /*0094*/ 	.word	0x00003040


	//   ....[1]....
        /*0098*/ 	.word	0x00003130


	//   ....[2]....
        /*009c*/ 	.word	0x00003240


	//   ....[3]....
        /*00a0*/ 	.word	0x00003340


	//   ....[4]....
        /*00a4*/ 	.word	0x000033a0


	//   ....[5]....
        /*00a8*/ 	.word	0x00003f90


	//   ....[6]....
        /*00ac*/ 	.word	0x00003fa0


	//   ....[7]....
        /*00b0*/ 	.word	0x00003fc0


	//   ....[8]....
        /*00b4*/ 	.word	0x00003fe0


	//   ....[9]....
        /*00b8*/ 	.word	0x00004000


	//   ....[10]....
        /*00bc*/ 	.word	0x00004020


	//   ....[11]....
        /*00c0*/ 	.word	0x00004050


	//   ....[12]....
        /*00c4*/ 	.word	0x00006800


	//   ....[13]....
        /*00c8*/ 	.word	0x00006870


	//   ....[14]....
        /*00cc*/ 	.word	0x000068e0


	//   ....[15]....
        /*00d0*/ 	.word	0x00006950


	//   ....[16]....
        /*00d4*/ 	.word	0x000069d0


	//   ....[17]....
        /*00d8*/ 	.word	0x00006a40


	//   ....[18]....
        /*00dc*/ 	.word	0x00006aa0


	//----- nvinfo : EIATTR_EXIT_INSTR_OFFSETS
	.align		4
.L_1138:
        /*00e0*/ 	.byte	0x04, 0x1c
        /*00e2*/ 	.short	(.L_1140 - .L_1139)


	//   ....[0]....
.L_1139:
        /*00e4*/ 	.word	0x00006610


	//   ....[1]....
        /*00e8*/ 	.word	0x00006720


	//   ....[2]....
        /*00ec*/ 	.word	0x00006750


	//   ....[3]....
        /*00f0*/ 	.word	0x000067a0


	//----- nvinfo : EIATTR_MAX_THREADS
	.align		4
.L_1140:
        /*00f4*/ 	.byte	0x04, 0x05
        /*00f6*/ 	.short	(.L_1142 - .L_1141)
.L_1141:
        /*00f8*/ 	.word	0x00000100
        /*00fc*/ 	.word	0x00000001
        /*0100*/ 	.word	0x00000001


	//----- nvinfo : EIATTR_CRS_STACK_SIZE
	.align		4
.L_1142:
        /*0104*/ 	.byte	0x04, 0x1e
        /*0106*/ 	.short	(.L_1144 - .L_1143)
.L_1143:
        /*0108*/ 	.word	0x00000000


	//----- nvinfo : EIATTR_CBANK_PARAM_SIZE
	.align		4
.L_1144:
        /*010c*/ 	.byte	0x03, 0x19
        /*010e*/ 	.short	0x0060


	//----- nvinfo : EIATTR_PARAM_CBANK
	.align		4
        /*0110*/ 	.byte	0x04, 0x0a
        /*0112*/ 	.short	(.L_1146 - .L_1145)
	.align		4
.L_1145:
        /*0114*/ 	.word	index@(.nv.constant0._ZN17fastertransformer19segmented_topp_impl27segmented_top_p_single_passINS0_28Segmented_topk_kernel_paramsI6__halfiLi256ELi4EEELi64EEEvNS0_20TopKPerSegmentParamsE)
        /*0118*/ 	.short	0x0210
        /*011a*/ 	.short	0x0060


	//----- nvinfo : EIATTR_SW_WAR
	.align		4
.L_1146:
        /*011c*/ 	.byte	0x04, 0x36
        /*011e*/ 	.short	(.L_1148 - .L_1147)
.L_1147:
        /*0120*/ 	.word	0x00000008
.L_1148:


//--------------------- .nv.info._ZN17fastertransformer19segmented_topp_impl27segmented_top_p_single_passINS0_28Segmented_topk_kernel_paramsI6__halfiLi256ELi4EEELi32EEEvNS0_20TopKPerSegmentParamsE --------------------------
	.section	.nv.info._ZN17fastertransformer19segmented_topp_impl27segmented_top_p_single_passINS0_28Segmented_topk_kernel_paramsI6__halfiLi256ELi4EEELi32EEEvNS0_20TopKPerSegmentParamsE,"",@"SHT_CUDA_INFO"
	.sectionflags	@""
	.align	4


	//----- nvinfo : EIATTR_CUDA_API_VERSION
	.align		4
        /*0000*/ 	.byte	0x04, 0x37
        /*0002*/ 	.short	(.L_1150 - .L_1149)
.L_1149:
        /*0004*/ 	.word	0x00000082


	//----- nvinfo : EIATTR_KPARAM_INFO
	.align		4
.L_1150:
        /*0008*/ 	.byte	0x04, 0x17
        /*000a*/ 	.short	(.L_1152 - .L_1151)
.L_1151:
        /*000c*/ 	.word	0x00000000
        /*0010*/ 	.short	0x0000
        /*0012*/ 	.short	0x0000
        /*0014*/ 	.byte	0x00, 0xf0, 0x81, 0x01


	//----- nvinfo : EIATTR_SPARSE_MMA_MASK
	.align		4
.L_1152:
        /*0018*/ 	.byte	0x03, 0x50
        /*001a*/ 	.short	0x0000


	//----- nvinfo : EIATTR_MAXREG_COUNT
	.align		4
        /*001c*/ 	.byte	0x03, 0x1b
        /*001e*/ 	.short	0x00ff


	//----- nvinfo : EIATTR_NUM_BARRIERS
	.align		4
        /*0020*/ 	.byte	0x02, 0x4c
        /*0022*/ 	.byte	0x01
	.zero		1


	//----- nvinfo : EIATTR_MERCURY_ISA_VERSION
	.align		4
        /*0024*/ 	.byte	0x03, 0x5f
        /*0026*/ 	.short	0x0101


	//----- nvinfo : EIATTR_UNUSED_LOAD_BYTE_OFFSET
	.align		4
        /*0028*/ 	.byte	0x04, 0x44
        /*002a*/ 	.short	(.L_1154 - .L_1153)


	//   ....[0]....
.L_1153:
        /*002c*/ 	.word	0x00002530
        /*0030*/ 	.word	0x0000f0ff


	//----- nvinfo : EIATTR_INT_WARP_WIDE_INSTR_OFFSETS
	.align		4
.L_1154:
        /*0034*/ 	.byte	0x04, 0x31
        /*0036*/ 	.short	(.L_1156 - .L_1155)


	//   ....[0]....
.L_1155:
        /*0038*/ 	.word	0x00003e40


	//   ....[1]....
        /*003c*/ 	.word	0x00003e50


	//----- nvinfo : EIATTR_COOP_GROUP_MASK_REGIDS
	.align		4
.L_1156:
        /*0040*/ 	.byte	0x04, 0x29
        /*0042*/ 	.short	(.L_1158 - .L_1157)


	//   ....[0]....
.L_1157:
        /*0044*/ 	.word	0xffffffff


	//   ....[1]....
        /*0048*/ 	.word	0xffffffff


	//   ....[2]....
        /*004c*/ 	.word	0xffffffff


	//   ....[3]....
        /*0050*/ 	.word	0xffffffff


	//   ....[4]....
        /*0054*/ 	.word	0xffffffff


	//   ....[5]....
        /*0058*/ 	.word	0xffffffff


	//   ....[6]....
        /*005c*/ 	.word	0xffffffff


	//   ....[7]....
        /*0060*/ 	.word	0xffffffff


	//   ....[8]....
        /*0064*/ 	.word	0xffffffff


	//   ....[9]....
        /*0068*/ 	.word	0xffffffff


	//   ....[10]....
        /*006c*/ 	.word	0xffffffff


	//   ....[11]....
        /*0070*/ 	.word	0xffffffff


	//   ....[12]....
        /*0074*/ 	.word	0x05000055


	//   ....[13]....
        /*0078*/ 	.word	0x05000055


	//   ....[14]....
        /*007c*/ 	.word	0x05000055


	//   ....[15]....
        /*0080*/ 	.word	0x05000055


	//   ....[16]....
        /*0084*/ 	.word	0x05000055


	//   ....[17]....
        /*0088*/ 	.word	0x05000055


	//   ....[18]....
        /*008c*/ 	.word	0x05000055


	//----- nvinfo : EIATTR_COOP_GROUP_INSTR_OFFSETS
	.align		4
.L_1158:
        /*0090*/ 	.byte	0x04, 0x28
        /*0092*/ 	.short	(.L_1160 - .L_1159)


	//   ....[0]....
.L_1159:
        /*0094*/ 	.word	0x00001f80


	//   ....[1]....
        /*0098*/ 	.word	0x00002030


	//   ....[2]....
        /*009c*/ 	.word	0x000020e0


	//   ....[3]....
        /*00a0*/ 	.word	0x00002120


	//   ....[4]....
        /*00a4*/ 	.word	0x000021c0


	//   ....[5]....
        /*00a8*/ 	.word	0x000028b0


	//   ....[6]....
        /*00ac*/ 	.word	0x000028c0


	//   ....[7]....
        /*00b0*/ 	.word	0x000028e0


	//   ....[8]....
        /*00b4*/ 	.word	0x00002900


	//   ....[9]....
        /*00b8*/ 	.word	0x00002920


	//   ....[10]....
        /*00bc*/ 	.word	0x00002940


	//   ....[11]....
        /*00c0*/ 	.word	0x00002970


	//   ....[12]....
        /*00c4*/ 	.word	0x00004110


	//   ....[13]....
        /*00c8*/ 	.word	0x00004180


	//   ....[14]....
        /*00cc*/ 	.word	0x000041f0


	//   ....[15]....
        /*00d0*/ 	.word	0x00004260


	//   ....[16]....
        /*00d4*/ 	.word	0x000042e0


	//   ....[17]....
        /*00d8*/ 	.word	0x00004350


	//   ....[18]....
        /*00dc*/ 	.word	0x000043b0


	//----- nvinfo : EIATTR_EXIT_INSTR_OFFSETS
	.align		4
.L_1160:
        /*00e0*/ 	.byte	0x04, 0x1c
        /*00e2*/ 	.short	(.L_1162 - .L_1161)


	//   ....[0]....
.L_1161:
        /*00e4*/ 	.word	0x00003f20


	//   ....[1]....
        /*00e8*/ 	.word	0x00004030


	//   ....[2]....
        /*00ec*/ 	.word	0x00004060


	//   ....[3]....
        /*00f0*/ 	.word	0x000040b0


	//----- nvinfo : EIATTR_MAX_THREADS
	.align		4
.L_1162:
        /*00f4*/ 	.byte	0x04, 0x05
        /*00f6*/ 	.short	(.L_1164 - .L_1163)
.L_1163:
        /*00f8*/ 	.word	0x00000100
        /*00fc*/ 	.word	0x00000001
        /*0100*/ 	.word	0x00000001


	//----- nvinfo : EIATTR_CRS_STACK_SIZE
	.align		4
.L_1164:
        /*0104*/ 	.byte	0x04, 0x1e
        /*0106*/ 	.short	(.L_1166 - .L_1165)
.L_1165:
        /*0108*/ 	.word	0x00000000


	//----- nvinfo : EIATTR_CBANK_PARAM_SIZE
	.align		4
.L_1166:
        /*010c*/ 	.byte	0x03, 0x19
        /*010e*/ 	.short	0x0060


	//----- nvinfo : EIATTR_PARAM_CBANK
	.align		4
        /*0110*/ 	.byte	0x04, 0x0a
        /*0112*/ 	.short	(.L_1168 - .L_1167)
	.align		4
.L_1167:
        /*0114*/ 	.word	index@(.nv.constant0._ZN17fastertransformer19segmented_topp_impl27segmented_top_p_single_passINS0_28Segmented_topk_kernel_paramsI6__halfiLi256ELi4EEELi32EEEvNS0_20TopKPerSegmentParamsE)
        /*0118*/ 	.short	0x0210
        /*011a*/ 	.short	0x0060


	//----- nvinfo : EIATTR_SW_WAR
	.align		4
.L_1168:
        /*011c*/ 	.byte	0x04, 0x36
        /*011e*/ 	.short	(.L_1170 - .L_1169)
.L_1169:
        /*0120*/ 	.word	0x00000008
.L_1170:


//--------------------- .nv.info._ZN17fastertransformer19segmented_topp_impl27segmented_top_p_single_passINS0_28Segmented_topk_kernel_paramsIfiLi256ELi1EEELi256EEEvNS0_20TopKPerSegmentParamsE --------------------------
	.section	.nv.info._ZN17fastertransformer19segmented_topp_impl27segmented_top_p_single_passINS0_28Segmented_topk_kernel_paramsIfiLi256ELi1EEELi256EEEvNS0_20TopKPerSegmentParamsE,"",@"SHT_CUDA_INFO"
	.sectionflags	@""
	.align	4


	//----- nvinfo : EIATTR_CUDA_API_VERSION
	.align		4
        /*0000*/ 	.byte	0x04, 0x37
        /*0002*/ 	.short	(.L_1172 - .L_1171)
.L_1171:
        /*0004*/ 	.word	0x00000082


	//----- nvinfo : EIATTR_KPARAM_INFO
	.align		4
.L_1172:
        /*0008*/ 	.byte	0x04, 0x17
        /*000a*/ 	.short	(.L_1174 - .L_1173)
.L_1173:
        /*000c*/ 	.word	0x00000000
        /*0010*/ 	.short	0x0000
        /*0012*/ 	.short	0x0000
        /*0014*/ 	.byte	0x00, 0xf0, 0x81, 0x01


	//----- nvinfo : EIATTR_SPARSE_MMA_MASK
	.align		4
.L_1174:
        /*0018*/ 	.byte	0x03, 0x50
        /*001a*/ 	.short	0x0000


	//----- nvinfo : EIATTR_MAXREG_COUNT
	.align		4
        /*001c*/ 	.byte	0x03, 0x1b
        /*001e*/ 	.short	0x00ff


	//----- nvinfo : EIATTR_NUM_BARRIERS
	.align		4
        /*0020*/ 	.byte	0x02, 0x4c
        /*0022*/ 	.byte	0x01
	.zero		1


	//----- nvinfo : EIATTR_MERCURY_ISA_VERSION
	.align		4
        /*0024*/ 	.byte	0x03, 0x5f
        /*0026*/ 	.short	0x0101


	//----- nvinfo : EIATTR_UNUSED_LOAD_BYTE_OFFSET
	.align		4
        /*0028*/ 	.byte	0x04, 0x44
        /*002a*/ 	.short	(.L_1176 - .L_1175)


	//   ....[0]....
.L_1175:
        /*002c*/ 	.word	0x0000c840
        /*0030*/ 	.word	0x0000f0ff


	//----- nvinfo : EIATTR_INT_WARP_WIDE_INSTR_OFFSETS
	.align		4
.L_1176:
        /*0034*/ 	.byte	0x04, 0x31
        /*0036*/ 	.short	(.L_1178 - .L_1177)


	//   ....[0]....
.L_1177:
        /*0038*/ 	.word	0x0000e030


	//   ....[1]....
        /*003c*/ 	.word	0x0000e040


	//----- nvinfo : EIATTR_COOP_GROUP_MASK_REGIDS
	.align		4
.L_1178:
        /*0040*/ 	.byte	0x04, 0x29
        /*0042*/ 	.short	(.L_1180 - .L_1179)


	//   ....[0]....
.L_1179:
        /*0044*/ 	.word	0xffffffff


	//   ....[1]....
        /*0048*/ 	.word	0xffffffff


	//   ....[2]....
        /*004c*/ 	.word	0xffffffff


	//   ....[3]....
        /*0050*/ 	.word	0xffffffff


	//   ....[4]....
        /*0054*/ 	.word	0xffffffff


	//   ....[5]....
        /*0058*/ 	.word	0xffffffff


	//   ....[6]....
        /*005c*/ 	.word	0xffffffff


	//   ....[7]....
        /*0060*/ 	.word	0xffffffff


	//   ....[8]....
        /*0064*/ 	.word	0xffffffff


	//   ....[9]....
        /*0068*/ 	.word	0xffffffff


	//   ....[10]....
        /*006c*/ 	.word	0xffffffff


	//   ....[11]....
        /*0070*/ 	.word	0xffffffff


	//   ....[12]....
        /*0074*/ 	.word	0x0500001a


	//   ....[13]....
        /*0078*/ 	.word	0x0500001a


	//   ....[14]....
        /*007c*/ 	.word	0x0500001a


	//   ....[15]....
        /*0080*/ 	.word	0x0500001a


	//   ....[16]....
        /*0084*/ 	.word	0x0500001a


	//   ....[17]....
        /*0088*/ 	.word	0x0500001a


	//   ....[18]....
        /*008c*/ 	.word	0x0500001a


	//----- nvinfo : EIATTR_COOP_GROUP_INSTR_OFFSETS
	.align		4
.L_1180:
        /*0090*/ 	.byte	0x04, 0x28
        /*0092*/ 	.short	(.L_1182 - .L_1181)


	//   ....[0]....
.L_1181:
        /*0094*/ 	.word	0x00008860


	//   ....[1]....
        /*0098*/ 	.word	0x00008960


	//   ....[2]....
        /*009c*/ 	.word	0x00008a60


	//   ....[3]....
        /*00a0*/ 	.word	0x00008b60


	//   ....[4]....
        /*00a4*/ 	.word	0x00008ce0


	//   ....[5]....
        /*00a8*/ 	.word	0x0000cc50


	//   ....[6]....
        /*00ac*/ 	.word	0x0000cc60


	//   ....[7]....
        /*00b0*/ 	.word	0x0000cc80


	//   ....[8]....
        /*00b4*/ 	.word	0x0000cca0


	//   ....[9]....
        /*00b8*/ 	.word	0x0000ccc0


	//   ....[10]....
        /*00bc*/ 	.word	0x0000cce0


	//   ....[11]....
        /*00c0*/ 	.word	0x0000cd10


	//   ....[12]....
        /*00c4*/ 	.word	0x0000e330


	//   ....[13]....
        /*00c8*/ 	.word	0x0000e3a0


	//   ....[14]....
        /*00cc*/ 	.word	0x0000e420


	//   ....[15]....
        /*00d0*/ 	.word	0x0000e490


	//   ....[16]....
        /*00d4*/ 	.word	0x0000e500


	//   ....[17]....
        /*00d8*/ 	.word	0x0000e560


	//   ....[18]....
        /*00dc*/ 	.word	0x0000e5c0


	//----- nvinfo : EIATTR_EXIT_INSTR_OFFSETS
	.align		4
.L_1182:
        /*00e0*/ 	.byte	0x04, 0x1c
        /*00e2*/ 	.short	(.L_1184 - .L_1183)


	//   ....[0]....
.L_1183:
        /*00e4*/ 	.word	0x0000e110


	//   ....[1]....
        /*00e8*/ 	.word	0x0000e240


	//   ....[2]....
        /*00ec*/ 	.word	0x0000e270


	//   ....[3]....
        /*00f0*/ 	.word	0x0000e2c0


	//----- nvinfo : EIATTR_MAX_THREADS
	.align		4
.L_1184:
        /*00f4*/ 	.byte	0x04, 0x05
        /*00f6*/ 	.short	(.L_1186 - .L_1185)
.L_1185:
        /*00f8*/ 	.word	0x00000100
        /*00fc*/ 	.word	0x00000001
        /*0100*/ 	.word	0x00000001


	//----- nvinfo : EIATTR_CRS_STACK_SIZE
	.align		4
.L_1186:
        /*0104*/ 	.byte	0x04, 0x1e
        /*0106*/ 	.short	(.L_1188 - .L_1187)
.L_1187:
        /*0108*/ 	.word	0x00000000


	//----- nvinfo : EIATTR_CBANK_PARAM_SIZE
	.align		4
.L_1188:
        /*010c*/ 	.byte	0x03, 0x19
        /*010e*/ 	.short	0x0060


	//----- nvinfo : EIATTR_PARAM_CBANK
	.align		4
        /*0110*/ 	.byte	0x04, 0x0a
        /*0112*/ 	.short	(.L_1190 - .L_1189)
	.align		4
.L_1189:
        /*0114*/ 	.word	index@(.nv.constant0._ZN17fastertransformer19segmented_topp_impl27segmented_top_p_single_passINS0_28Segmented_topk_kernel_paramsIfiLi256ELi1EEELi256EEEvNS0_20TopKPerSegmentParamsE)
        /*0118*/ 	.short	0x0210
        /*011a*/ 	.short	0x0060


	//----- nvinfo : EIATTR_SW_WAR
	.align		4
.L_1190:
        /*011c*/ 	.byte	0x04, 0x36
        /*011e*/ 	.short	(.L_1192 - .L_1191)
.L_1191:
        /*0120*/ 	.word	0x00000008
.L_1192:


//--------------------- .nv.info._ZN17fastertransformer19segmented_topp_impl27segmented_top_p_single_passINS0_28Segmented_topk_kernel_paramsIfiLi256ELi1EEELi224EEEvNS0_20TopKPerSegmentParamsE --------------------------
	.section	.nv.info._ZN17fastertransformer19segmented_topp_impl27segmented_top_p_single_passINS0_28Segmented_topk_kernel_paramsIfiLi256ELi1EEELi224EEEvNS0_20TopKPerSegmentParamsE,"",@"SHT_CUDA_INFO"
	.sectionflags	@""
	.align	4


	//----- nvinfo : EIATTR_CUDA_API_VERSION
	.align		4
        /*0000*/ 	.byte	0x04, 0x37
        /*0002*/ 	.short	(.L_1194 - .L_1193)
.L_1193:
        /*0004*/ 	.word	0x00000082


	//----- nvinfo : EIATTR_KPARAM_INFO
	.align		4
.L_1194:
        /*0008*/ 	.byte	0x04, 0x17
        /*000a*/ 	.short	(.L_1196 - .L_1195)
.L_1195:
        /*000c*/ 	.word	0x00000000
        /*0010*/ 	.short	0x0000
        /*0012*/ 	.short	0x0000
        /*0014*/ 	.byte	0x00, 0xf0, 0x81, 0x01


	//----- nvinfo : EIATTR_SPARSE_MMA_MASK
	.align		4
.L_1196:
        /*0018*/ 	.byte	0x03, 0x50
        /*001a*/ 	.short	0x0000


	//----- nvinfo : EIATTR_MAXREG_COUNT
	.align		4
        /*001c*/ 	.byte	0x03, 0x1b
        /*001e*/ 	.short	0x00ff


	//----- nvinfo : EIATTR_NUM_BARRIERS
	.align		4
        /*0020*/ 	.byte	0x02, 0x4c
        /*0022*/ 	.byte	0x01
	.zero		1


	//----- nvinfo : EIATTR_ANNOTATIONS
	.align		4
        /*0024*/ 	.byte	0x04, 0x55
        /*0026*/ 	.short	(.L_1198 - .L_1197)


	//   ....[0]....
.L_1197:
        /*0028*/ 	.word	0x00000001
        /*002c*/ 	.byte	0xa0, 0x26, 0x00, 0x00, 0x01, 0x00, 0x00, 0x00, 0x90, 0x27, 0x00, 0x00, 0x01, 0x00, 0x00, 0x00
        /*003c*/ 	.byte	0xc0, 0x27, 0x00, 0x00, 0x01, 0x00, 0x00, 0x00, 0xb0, 0x75, 0x00, 0x00, 0x01, 0x00, 0x00, 0x00
        /*004c*/ 	.byte	0xd0, 0x7c, 0x00, 0x00, 0x01, 0x00, 0x00, 0x00, 0xc0, 0x88, 0x00, 0x00


	//----- nvinfo : EIATTR_MERCURY_ISA_VERSION
	.align		4
.L_1198:
        /*0058*/ 	.byte	0x03, 0x5f
        /*005a*/ 	.short	0x0101


	//----- nvinfo : EIATTR_UNUSED_LOAD_BYTE_OFFSET
	.align		4
        /*005c*/ 	.byte	0x04, 0x44
        /*005e*/ 	.short	(.L_1200 - .L_1199)


	//   ....[0]....
.L_1199:
        /*0060*/ 	.word	0x00009e80
        /*0064*/ 	.word	0x0000f0ff


	//----- nvinfo : EIATTR_INT_WARP_WIDE_INSTR_OFFSETS
	.align		4
.L_1200:
        /*0068*/ 	.byte	0x04, 0x31
        /*006a*/ 	.short	(.L_1202 - .L_1201)


	//   ....[0]....
.L_1201:
        /*006c*/ 	.word	0x0000dfc0


	//   ....[1]....
        /*0070*/ 	.word	0x0000dfd0


	//----- nvinfo : EIATTR_COOP_GROUP_MASK_REGIDS
	.align		4
.L_1202:
        /*0074*/ 	.byte	0x04, 0x29
        /*0076*/ 	.short	(.L_1204 - .L_1203)


	//   ....[0]....
.L_1203:
        /*0078*/ 	.word	0xffffffff


	//   ....[1]....
        /*007c*/ 	.word	0xffffffff


	//   ....[2]....
        /*0080*/ 	.word	0xffffffff


	//   ....[3]....
        /*0084*/ 	.word	0xffffffff


	//   ....[4]....
        /*0088*/ 	.word	0xffffffff


	//   ....[5]....
        /*008c*/ 	.word	0xffffffff


	//   ....[6]....
        /*0090*/ 	.word	0xffffffff


	//   ....[7]....
        /*0094*/ 	.word	0xffffffff


	//   ....[8]....
        /*0098*/ 	.word	0xffffffff


	//   ....[9]....
        /*009c*/ 	.word	0xffffffff


	//   ....[10]....
        /*00a0*/ 	.word	0xffffffff


	//   ....[11]....
        /*00a4*/ 	.word	0xffffffff


	//   ....[12]....
        /*00a8*/ 	.word	0x05000057


	//   ....[13]....
        /*00ac*/ 	.word	0x05000057


	//   ....[14]....
        /*00b0*/ 	.word	0x05000057


	//   ....[15]....
        /*00b4*/ 	.word	0x05000057


	//   ....[16]....
        /*00b8*/ 	.word	0x05000057


	//   ....[17]....
        /*00bc*/ 	.word	0x05000057


	//   ....[18]....
        /*00c0*/ 	.word	0x05000057


	//----- nvinfo : EIATTR_COOP_GROUP_INSTR_OFFSETS
	.align		4
.L_1204:
        /*00c4*/ 	.byte	0x04, 0x28
        /*00c6*/ 	.short	(.L_1206 - .L_1205)


	//   ....[0]....
.L_1205:
        /*00c8*/ 	.word	0x00006cf0


	//   ....[1]....
        /*00cc*/ 	.word	0x00006d10


	//   ....[2]....
        /*00d0*/ 	.word	0x00006d50


	//   ....[3]....
        /*00d4*/ 	.word	0x00006dc0


	//   ....[4]....
        /*00d8*/ 	.word	0x00006ec0


	//   ....[5]....
        /*00dc*/ 	.word	0x0000a190


	//   ....[6]....
        /*00e0*/ 	.word	0x0000a1a0


	//   ....[7]....
        /*00e4*/ 	.word	0x0000a1c0


	//   ....[8]....
        /*00e8*/ 	.word	0x0000a1e0


	//   ....[9]....
        /*00ec*/ 	.word	0x0000a200


	//   ....[10]....
        /*00f0*/ 	.word	0x0000a220


	//   ....[11]....
        /*00f4*/ 	.word	0x0000a250


	//   ....[12]....
        /*00f8*/ 	.word	0x0000e2c0


	//   ....[13]....
        /*00fc*/ 	.word	0x0000e330


	//   ....[14]....
        /*0100*/ 	.word	0x0000e3b0


	//   ....[15]....
        /*0104*/ 	.word	0x0000e420


	//   ....[16]....
        /*0108*/ 	.word	0x0000e4a0


	//   ....[17]....
        /*010c*/ 	.word	0x0000e4f0


	//   ....[18]....
        /*0110*/ 	.word	0x0000e550


	//----- nvinfo : EIATTR_EXIT_INSTR_OFFSETS
	.align		4
.L_1206:
        /*0114*/ 	.byte	0x04, 0x1c
        /*0116*/ 	.short	(.L_1208 - .L_1207)


	//   ....[0]....
.L_1207:
        /*0118*/ 	.word	0x0000e0a0


	//   ....[1]....
        /*011c*/ 	.word	0x0000e1e0


	//   ....[2]....
        /*0120*/ 	.word	0x0000e210


	//   ....[3]....
        /*0124*/ 	.word	0x0000e260


	//----- nvinfo : EIATTR_MAX_THREADS
	.align		4
.L_1208:
        /*0128*/ 	.byte	0x04, 0x05
        /*012a*/ 	.short	(.L_1210 - .L_1209)
.L_1209:
        /*012c*/ 	.word	0x00000100
        /*0130*/ 	.word	0x00000001
        /*0134*/ 	.word	0x00000001


	//----- nvinfo : EIATTR_CRS_STACK_SIZE
	.align		4
.L_1210:
        /*0138*/ 	.byte	0x04, 0x1e
        /*013a*/ 	.short	(.L_1212 - .L_1211)
.L_1211:
        /*013c*/ 	.word	0x00000000


	//----- nvinfo : EIATTR_CBANK_PARAM_SIZE
	.align		4
.L_1212:
        /*0140*/ 	.byte	0x03, 0x19
        /*0142*/ 	.short	0x0060


	//----- nvinfo : EIATTR_PARAM_CBANK
	.align		4
        /*0144*/ 	.byte	0x04, 0x0a
        /*0146*/ 	.short	(.L_1214 - .L_1213)
	.align		4
.L_1213:
        /*0148*/ 	.word	index@(.nv.constant0._ZN17fastertransformer19segmented_topp_impl27segmented_top_p_single_passINS0_28Segmented_topk_kernel_paramsIfiLi256ELi1EEELi224EEEvNS0_20TopKPerSegmentParamsE)
        /*014c*/ 	.short	0x0210
        /*014e*/ 	.short	0x0060


	//----- nvinfo : EIATTR_SW_WAR
	.align		4
.L_1214:
        /*0150*/ 	.byte	0x04, 0x36
        /*0152*/ 	.short	(.L_1216 - .L_1215)
.L_1215:
        /*0154*/ 	.word	0x00000008
.L_1216:


//--------------------- .nv.info._ZN17fastertransformer19segmented_topp_impl27segmented_top_p_single_passINS0_28Segmented_topk_kernel_paramsIfiLi256ELi1EEELi192EEEvNS0_20TopKPerSegmentParamsE --------------------------
	.section	.nv.info._ZN17fastertransformer19segmented_topp_impl27segmented_top_p_single_passINS0_28Segmented_topk_kernel_paramsIfiLi256ELi1EEELi192EEEvNS0_20TopKPerSegmentParamsE,"",@"SHT_CUDA_INFO"
	.sectionflags	@""
	.align	4


	//----- nvinfo : EIATTR_CUDA_API_VERSION
	.align		4
        /*0000*/ 	.byte	0x04, 0x37
        /*0002*/ 	.short	(.L_1218 - .L_1217)
.L_1217:
        /*0004*/ 	.word	0x00000082


	//----- nvinfo : EIATTR_KPARAM_INFO
	.align		4
.L_1218:
        /*0008*/ 	.byte	0x04, 0x17
        /*000a*/ 	.short	(.L_1220 - .L_1219)
.L_1219:
        /*000c*/ 	.word	0x00000000
        /*0010*/ 	.short	0x0000
        /*0012*/ 	.short	0x0000
        /*0014*/ 	.byte	0x00, 0xf0, 0x81, 0x01


	//----- nvinfo : EIATTR_SPARSE_MMA_MASK
	.align		4
.L_1220:
        /*0018*/ 	.byte	0x03, 0x50
        /*001a*/ 	.short	0x0000


	//----- nvinfo : EIATTR_MAXREG_COUNT
	.align		4
        /*001c*/ 	.byte	0x03, 0x1b
        /*001e*/ 	.short	0x00ff


	//----- nvinfo : EIATTR_NUM_BARRIERS
	.align		4
        /*0020*/ 	.byte	0x02, 0x4c
        /*0022*/ 	.byte	0x01
	.zero		1


	//----- nvinfo : EIATTR_ANNOTATIONS
	.align		4
        /*0024*/ 	.byte	0x04, 0x55
        /*0026*/ 	.short	(.L_1222 - .L_1221)


	//   ....[0]....
.L_1221:
        /* <DEDUP_REMOVED lines=86> */
        /*057c*/ 	.byte	0xf0, 0x00, 0x01, 0x00


	//----- nvinfo : EIATTR_MERCURY_ISA_VERSION
	.align		4
.L_1222:
        /*0580*/ 	.byte	0x03, 0x5f
        /*0582*/ 	.short	0x0101


	//----- nvinfo : EIATTR_UNUSED_LOAD_BYTE_OFFSET
	.align		4
        /*0584*/ 	.byte	0x04, 0x44
        /*0586*/ 	.short	(.L_1224 - .L_1223)


	//   ....[0]....
.L_1223:
        /*0588*/ 	.word	0x00008e10
        /*058c*/ 	.word	0x0000f0ff


	//----- nvinfo : EIATTR_INT_WARP_WIDE_INSTR_OFFSETS
	.align		4
.L_1224:
        /*0590*/ 	.byte	0x04, 0x31
        /*0592*/ 	.short	(.L_1226 - .L_1225)


	//   ....[0]....
.L_1225:
        /*0594*/ 	.word	0x00010280


	//   ....[1]....
        /*0598*/ 	.word	0x00010290


	//----- nvinfo : EIATTR_COOP_GROUP_MASK_REGIDS
	.align		4
.L_1226:
        /*059c*/ 	.byte	0x04, 0x29
        /*059e*/ 	.short	(.L_1228 - .L_1227)


	//   ....[0]....
.L_1227:
        /*05a0*/ 	.word	0xffffffff


	//   ....[1]....
        /*05a4*/ 	.word	0xffffffff


	//   ....[2]....
        /*05a8*/ 	.word	0xffffffff


	//   ....[3]....
        /*05ac*/ 	.word	0xffffffff


	//   ....[4]....
        /*05b0*/ 	.word	0xffffffff


	//   ....[5]....
        /*05b4*/ 	.word	0xffffffff


	//   ....[6]....
        /*05b8*/ 	.word	0xffffffff


	//   ....[7]....
        /*05bc*/ 	.word	0xffffffff


	//   ....[8]....
        /*05c0*/ 	.word	0xffffffff


	//   ....[9]....
        /*05c4*/ 	.word	0xffffffff


	//   ....[10]....
        /*05c8*/ 	.word	0xffffffff


	//   ....[11]....
        /*05cc*/ 	.word	0xffffffff


	//   ....[12]....
        /*05d0*/ 	.word	0x050000d3


	//   ....[13]....
        /*05d4*/ 	.word	0x050000d3


	//   ....[14]....
        /*05d8*/ 	.word	0x050000d3


	//   ....[15]....
        /*05dc*/ 	.word	0x050000d3


	//   ....[16]....
        /*05e0*/ 	.word	0x050000d3


	//   ....[17]....
        /*05e4*/ 	.word	0x050000d3


	//   ....[18]....
        /*05e8*/ 	.word	0x050000d3


	//----- nvinfo : EIATTR_COOP_GROUP_INSTR_OFFSETS
	.align		4
.L_1228:
        /*05ec*/ 	.byte	0x04, 0x28
        /*05ee*/ 	.short	(.L_1230 - .L_1229)


	//   ....[0]....
.L_1229:
        /*05f0*/ 	.word	0x00006d60


	//   ....[1]....
        /*05f4*/ 	.word	0x00006e60


	//   ....[2]....
        /*05f8*/ 	.word	0x00006f60


	//   ....[3]....
        /*05fc*/ 	.word	0x00007060


	//   ....[4]....
        /*0600*/ 	.word	0x00007160


	//   ....[5]....
        /*0604*/ 	.word	0x00009e80


	//   ....[6]....
        /*0608*/ 	.word	0x00009ea0


	//   ....[7]....
        /*060c*/ 	.word	0x00009ec0


	//   ....[8]....
        /*0610*/ 	.word	0x00009ee0


	//   ....[9]....
        /*0614*/ 	.word	0x00009f00


	//   ....[10]....
        /*0618*/ 	.word	0x00009f20


	//   ....[11]....
        /*061c*/ 	.word	0x00009f40


	//   ....[12]....
        /*0620*/ 	.word	0x00010580


	//   ....[13]....
        /*0624*/ 	.word	0x000105f0


	//   ....[14]....
        /*0628*/ 	.word	0x00010660


	//   ....[15]....
        /*062c*/ 	.word	0x000106d0


	//   ....[16]....
        /*0630*/ 	.word	0x00010750


	//   ....[17]....
        /*0634*/ 	.word	0x000107c0


	//   ....[18]....
        /*0638*/ 	.word	0x00010820


	//----- nvinfo : EIATTR_EXIT_INSTR_OFFSETS
	.align		4
.L_1230:
        /*063c*/ 	.byte	0x04, 0x1c
        /*063e*/ 	.short	(.L_1232 - .L_1231)


	//   ....[0]....
.L_1231:
        /*0640*/ 	.word	0x00010360


	//   ....[1]....
        /*0644*/ 	.word	0x000104a0


	//   ....[2]....
        /*0648*/ 	.word	0x000104d0


	//   ....[3]....
        /*064c*/ 	.word	0x00010520


	//----- nvinfo : EIATTR_MAX_THREADS
	.align		4
.L_1232:
        /*0650*/ 	.byte	0x04, 0x05
        /*0652*/ 	.short	(.L_1234 - .L_1233)
.L_1233:
        /*0654*/ 	.word	0x00000100
        /*0658*/ 	.word	0x00000001
        /*065c*/ 	.word	0x00000001


	//----- nvinfo : EIATTR_CRS_STACK_SIZE
	.align		4
.L_1234:
        /*0660*/ 	.byte	0x04, 0x1e
        /*0662*/ 	.short	(.L_1236 - .L_1235)
.L_1235:
        /*0664*/ 	.word	0x00000000


	//----- nvinfo : EIATTR_CBANK_PARAM_SIZE
	.align		4
.L_1236:
        /*0668*/ 	.byte	0x03, 0x19
        /*066a*/ 	.short	0x0060


	//----- nvinfo : EIATTR_PARAM_CBANK
	.align		4
        /*066c*/ 	.byte	0x04, 0x0a
        /*066e*/ 	.short	(.L_1238 - .L_1237)
	.align		4
.L_1237:
        /*0670*/ 	.word	index@(.nv.constant0._ZN17fastertransformer19segmented_topp_impl27segmented_top_p_single_passINS0_28Segmented_topk_kernel_paramsIfiLi256ELi1EEELi192EEEvNS0_20TopKPerSegmentParamsE)
        /*0674*/ 	.short	0x0210
        /*0676*/ 	.short	0x0060


	//----- nvinfo : EIATTR_SW_WAR
	.align		4
.L_1238:
        /*0678*/ 	.byte	0x04, 0x36
        /*067a*/ 	.short	(.L_1240 - .L_1239)
.L_1239:
        /*067c*/ 	.word	0x00000008
.L_1240:


//--------------------- .nv.info._ZN17fastertransformer19segmented_topp_impl27segmented_top_p_single_passINS0_28Segmented_topk_kernel_paramsIfiLi256ELi1EEELi160EEEvNS0_20TopKPerSegmentParamsE --------------------------
	.section	.nv.info._ZN17fastertransformer19segmented_topp_impl27segmented_top_p_single_passINS0_28Segmented_topk_kernel_paramsIfiLi256ELi1EEELi160EEEvNS0_20TopKPerSegmentParamsE,"",@"SHT_CUDA_INFO"
	.sectionflags	@""
	.align	4


	//----- nvinfo : EIATTR_CUDA_API_VERSION
	.align		4
        /*0000*/ 	.byte	0x04, 0x37
        /*0002*/ 	.short	(.L_1242 - .L_1241)
.L_1241:
        /*0004*/ 	.word	0x00000082


	//----- nvinfo : EIATTR_KPARAM_INFO
	.align		4
.L_1242:
        /*0008*/ 	.byte	0x04, 0x17
        /*000a*/ 	.short	(.L_1244 - .L_1243)
.L_1243:
        /*000c*/ 	.word	0x00000000
        /*0010*/ 	.short	0x0000
        /*0012*/ 	.short	0x0000
        /*0014*/ 	.byte	0x00, 0xf0, 0x81, 0x01


	//----- nvinfo : EIATTR_SPARSE_MMA_MASK
	.align		4
.L_1244:
        /*0018*/ 	.byte	0x03, 0x50
        /*001a*/ 	.short	0x0000


	//----- nvinfo : EIATTR_MAXREG_COUNT
	.align		4
        /*001c*/ 	.byte	0x03, 0x1b
        /*001e*/ 	.short	0x00ff


	//----- nvinfo : EIATTR_NUM_BARRIERS
	.align		4
        /*0020*/ 	.byte	0x02, 0x4c
        /*0022*/ 	.byte	0x01
	.zero		1


	//----- nvinfo : EIATTR_ANNOTATIONS
	.align		4
        /*0024*/ 	.byte	0x04, 0x55
        /*0026*/ 	.short	(.L_1246 - .L_1245)


	//   ....[0]....
.L_1245:
        /*0028*/ 	.word	0x00000001
        /*002c*/ 	.byte	0x50, 0x1e, 0x00, 0x00, 0x01, 0x00, 0x00, 0x00, 0x90, 0x43, 0x00, 0x00, 0x01, 0x00, 0x00, 0x00
        /*003c*/ 	.byte	0xf0, 0x43, 0x00, 0x00, 0x01, 0x00, 0x00, 0x00, 0x70, 0x44, 0x00, 0x00, 0x01, 0x00, 0x00, 0x00
        /*004c*/ 	.byte	0xf0, 0x44, 0x00, 0x00, 0x01, 0x00, 0x00, 0x00, 0x00, 0x45, 0x00, 0x00, 0x01, 0x00, 0x00, 0x00
        /*005c*/ 	.byte	0x70, 0x45, 0x00, 0x00, 0x01, 0x00, 0x00, 0x00, 0x70, 0x7a, 0x00, 0x00, 0x01, 0x00, 0x00, 0x00
        /*006c*/ 	.byte	0x00, 0x80, 0x00, 0x00, 0x01, 0x00, 0x00, 0x00, 0x80, 0x80, 0x00, 0x00, 0x01, 0x00, 0x00, 0x00
        /*007c*/ 	.byte	0x80, 0xb5, 0x00, 0x00, 0x01, 0x00, 0x00, 0x00, 0x10, 0xb6, 0x00, 0x00


	//----- nvinfo : EIATTR_MERCURY_ISA_VERSION
	.align		4
.L_1246:
        /*0088*/ 	.byte	0x03, 0x5f
        /*008a*/ 	.short	0x0101


	//----- nvinfo : EIATTR_UNUSED_LOAD_BYTE_OFFSET
	.align		4
        /*008c*/ 	.byte	0x04, 0x44
        /*008e*/ 	.short	(.L_1248 - .L_1247)


	//   ....[0]....
.L_1247:
        /*0090*/ 	.word	0x00007050
        /*0094*/ 	.word	0x0000f0ff


	//----- nvinfo : EIATTR_INT_WARP_WIDE_INSTR_OFFSETS
	.align		4
.L_1248:
        /*0098*/ 	.byte	0x04, 0x31
        /*009a*/ 	.short	(.L_1250 - .L_1249)


	//   ....[0]....
.L_1249:
        /*009c*/ 	.word	0x0000c890


	//   ....[1]....
        /*00a0*/ 	.word	0x0000c8a0


	//----- nvinfo : EIATTR_COOP_GROUP_MASK_REGIDS
	.align		4
.L_1250:
        /*00a4*/ 	.byte	0x04, 0x29
        /*00a6*/ 	.short	(.L_1252 - .L_1251)


	//   ....[0]....
.L_1251:
        /*00a8*/ 	.word	0xffffffff


	//   ....[1]....
        /*00ac*/ 	.word	0xffffffff


	//   ....[2]....
        /*00b0*/ 	.word	0xffffffff


	//   ....[3]....
        /*00b4*/ 	.word	0xffffffff


	//   ....[4]....
        /*00b8*/ 	.word	0xffffffff


	//   ....[5]....
        /*00bc*/ 	.word	0xffffffff


	//   ....[6]....
        /*00c0*/ 	.word	0xffffffff


	//   ....[7]....
        /*00c4*/ 	.word	0xffffffff


	//   ....[8]....
        /*00c8*/ 	.word	0xffffffff


	//   ....[9]....
        /*00cc*/ 	.word	0xffffffff


	//   ....[10]....
        /*00d0*/ 	.word	0xffffffff


	//   ....[11]....
        /*00d4*/ 	.word	0xffffffff


	//   ....[12]....
        /*00d8*/ 	.word	0x050000c5


	//   ....[13]....
        /*00dc*/ 	.word	0x050000c5


	//   ....[14]....
        /*00e0*/ 	.word	0x050000c5


	//   ....[15]....
        /*00e4*/ 	.word	0x050000c5


	//   ....[16]....
        /*00e8*/ 	.word	0x050000c5


	//   ....[17]....
        /*00ec*/ 	.word	0x050000c5


	//   ....[18]....
        /*00f0*/ 	.word	0x050000c5


	//----- nvinfo : EIATTR_COOP_GROUP_INSTR_OFFSETS
	.align		4
.L_1252:
        /*00f4*/ 	.byte	0x04, 0x28
        /*00f6*/ 	.short	(.L_1254 - .L_1253)


	//   ....[0]....
.L_1253:
        /*00f8*/ 	.word	0x00004e60


	//   ....[1]....
        /*00fc*/ 	.word	0x00004ea0


	//   ....[2]....
        /*0100*/ 	.word	0x00004f30


	//   ....[3]....
        /*0104*/ 	.word	0x00004fe0


	//   ....[4]....
        /*0108*/ 	.word	0x000050c0


	//   ....[5]....
        /*010c*/ 	.word	0x00007730


	//   ....[6]....
        /*0110*/ 	.word	0x00007740


	//   ....[7]....
        /*0114*/ 	.word	0x00007760


	//   ....[8]....
        /*0118*/ 	.word	0x00007780


	//   ....[9]....
        /*011c*/ 	.word	0x000077a0


	//   ....[10]....
        /*0120*/ 	.word	0x000077c0


	//   ....[11]....
        /*0124*/ 	.word	0x000077f0


	//   ....[12]....
        /*0128*/ 	.word	0x0000cb90


	//   ....[13]....
        /*012c*/ 	.word	0x0000cc00


	//   ....[14]....
        /*0130*/ 	.word	0x0000cc70


	//   ....[15]....
        /*0134*/ 	.word	0x0000cce0


	//   ....[16]....
        /*0138*/ 	.word	0x0000cd60


	//   ....[17]....
        /*013c*/ 	.word	0x0000cdd0


	//   ....[18]....
        /*0140*/ 	.word	0x0000ce30


	//----- nvinfo : EIATTR_EXIT_INSTR_OFFSETS
	.align		4
.L_1254:
        /*0144*/ 	.byte	0x04, 0x1c
        /*0146*/ 	.short	(.L_1256 - .L_1255)


	//   ....[0]....
.L_1255:
        /*0148*/ 	.word	0x0000c970


	//   ....[1]....
        /*014c*/ 	.word	0x0000cab0


	//   ....[2]....
        /*0150*/ 	.word	0x0000cae0


	//   ....[3]....
        /*0154*/ 	.word	0x0000cb30


	//----- nvinfo : EIATTR_MAX_THREADS
	.align		4
.L_1256:
        /*0158*/ 	.byte	0x04, 0x05
        /*015a*/ 	.short	(.L_1258 - .L_1257)
.L_1257:
        /*015c*/ 	.word	0x00000100
        /*0160*/ 	.word	0x00000001
        /*0164*/ 	.word	0x00000001


	//----- nvinfo : EIATTR_CRS_STACK_SIZE
	.align		4
.L_1258:
        /*0168*/ 	.byte	0x04, 0x1e
        /*016a*/ 	.short	(.L_1260 - .L_1259)
.L_1259:
        /*016c*/ 	.word	0x00000000


	//----- nvinfo : EIATTR_CBANK_PARAM_SIZE
	.align		4
.L_1260:
        /*0170*/ 	.byte	0x03, 0x19
        /*0172*/ 	.short	0x0060


	//----- nvinfo : EIATTR_PARAM_CBANK
	.align		4
        /*0174*/ 	.byte	0x04, 0x0a
        /*0176*/ 	.short	(.L_1262 - .L_1261)
	.align		4
.L_1261:
        /*0178*/ 	.word	index@(.nv.constant0._ZN17fastertransformer19segmented_topp_impl27segmented_top_p_single_passINS0_28Segmented_topk_kernel_paramsIfiLi256ELi1EEELi160EEEvNS0_20TopKPerSegmentParamsE)
        /*017c*/ 	.short	0x0210
        /*017e*/ 	.short	0x0060


	//----- nvinfo : EIATTR_SW_WAR
	.align		4
.L_1262:
        /*0180*/ 	.byte	0x04, 0x36
        /*0182*/ 	.short	(.L_1264 - .L_1263)
.L_1263:
        /*0184*/ 	.word	0x00000008
.L_1264:


//--------------------- .nv.info._ZN17fastertransformer19segmented_topp_impl27segmented_top_p_single_passINS0_28Segmented_topk_kernel_paramsIfiLi256ELi1EEELi128EEEvNS0_20TopKPerSegmentParamsE --------------------------
	.section	.nv.info._ZN17fastertransformer19segmented_topp_impl27segmented_top_p_single_passINS0_28Segmented_topk_kernel_paramsIfiLi256ELi1EEELi128EEEvNS0_20TopKPerSegmentParamsE,"",@"SHT_CUDA_INFO"
	.sectionflags	@""
	.align	4


	//----- nvinfo : EIATTR_CUDA_API_VERSION
	.align		4
        /*0000*/ 	.byte	0x04, 0x37
        /*0002*/ 	.short	(.L_1266 - .L_1265)
.L_1265:
        /*0004*/ 	.word	0x00000082


	//----- nvinfo : EIATTR_KPARAM_INFO
	.align		4
.L_1266:
        /*0008*/ 	.byte	0x04, 0x17
        /*000a*/ 	.short	(.L_1268 - .L_1267)
.L_1267:
        /*000c*/ 	.word	0x00000000
        /*0010*/ 	.short	0x0000
        /*0012*/ 	.short	0x0000
        /*0014*/ 	.byte	0x00, 0xf0, 0x81, 0x01


	//----- nvinfo : EIATTR_SPARSE_MMA_MASK
	.align		4
.L_1268:
        /*0018*/ 	.byte	0x03, 0x50
        /*001a*/ 	.short	0x0000


	//----- nvinfo : EIATTR_MAXREG_COUNT
	.align		4
        /*001c*/ 	.byte	0x03, 0x1b
        /*001e*/ 	.short	0x00ff


	//----- nvinfo : EIATTR_NUM_BARRIERS
	.align		4
        /*0020*/ 	.byte	0x02, 0x4c
        /*0022*/ 	.byte	0x01
	.zero		1


	//----- nvinfo : EIATTR_MERCURY_ISA_VERSION
	.align		4
        /*0024*/ 	.byte	0x03, 0x5f
        /*0026*/ 	.short	0x0101


	//----- nvinfo : EIATTR_UNUSED_LOAD_BYTE_OFFSET
	.align		4
        /*0028*/ 	.byte	0x04, 0x44
        /*002a*/ 	.short	(.L_1270 - .L_1269)


	//   ....[0]....
.L_1269:
        /*002c*/ 	.word	0x00006330
        /*0030*/ 	.word	0x0000f0ff


	//----- nvinfo : EIATTR_INT_WARP_WIDE_INSTR_OFFSETS
	.align		4
.L_1270:
        /*0034*/ 	.byte	0x04, 0x31
        /*0036*/ 	.short	(.L_1272 - .L_1271)


	//   ....[0]....
.L_1271:
        /*0038*/ 	.word	0x0000a8b0


	//   ....[1]....
        /*003c*/ 	.word	0x0000a8c0


	//----- nvinfo : EIATTR_COOP_GROUP_MASK_REGIDS
	.align		4
.L_1272:
        /*0040*/ 	.byte	0x04, 0x29
        /*0042*/ 	.short	(.L_1274 - .L_1273)


	//   ....[0]....
.L_1273:
        /*0044*/ 	.word	0xffffffff


	//   ....[1]....
        /*0048*/ 	.word	0xffffffff


	//   ....[2]....
        /*004c*/ 	.word	0xffffffff


	//   ....[3]....
        /*0050*/ 	.word	0xffffffff


	//   ....[4]....
        /*0054*/ 	.word	0xffffffff


	//   ....[5]....
        /*0058*/ 	.word	0xffffffff


	//   ....[6]....
        /*005c*/ 	.word	0xffffffff


	//   ....[7]....
        /*0060*/ 	.word	0xffffffff


	//   ....[8]....
        /*0064*/ 	.word	0xffffffff


	//   ....[9]....
        /*0068*/ 	.word	0xffffffff


	//   ....[10]....
        /*006c*/ 	.word	0xffffffff


	//   ....[11]....
        /*0070*/ 	.word	0xffffffff


	//   ....[12]....
        /*0074*/ 	.word	0x05000047


	//   ....[13]....
        /*0078*/ 	.word	0x05000047


	//   ....[14]....
        /*007c*/ 	.word	0x05000047


	//   ....[15]....
        /*0080*/ 	.word	0x05000047


	//   ....[16]....
        /*0084*/ 	.word	0x05000047


	//   ....[17]....
        /*0088*/ 	.word	0x05000047


	//   ....[18]....
        /*008c*/ 	.word	0x05000047


	//----- nvinfo : EIATTR_COOP_GROUP_INSTR_OFFSETS
	.align		4
.L_1274:
        /*0090*/ 	.byte	0x04, 0x28
        /*0092*/ 	.short	(.L_1276 - .L_1275)


	//   ....[0]....
.L_1275:
        /*0094*/ 	.word	0x000047d0


	//   ....[1]....
        /*0098*/ 	.word	0x000048d0


	//   ....[2]....
        /*009c*/ 	.word	0x000049d0


	//   ....[3]....
        /*00a0*/ 	.word	0x00004ad0


	//   ....[4]....
        /*00a4*/ 	.word	0x00004bd0


	//   ....[5]....
        /*00a8*/ 	.word	0x00006720


	//   ....[6]....
        /*00ac*/ 	.word	0x00006730


	//   ....[7]....
        /*00b0*/ 	.word	0x00006750


	//   ....[8]....
        /*00b4*/ 	.word	0x00006770


	//   ....[9]....
        /*00b8*/ 	.word	0x00006790


	//   ....[10]....
        /*00bc*/ 	.word	0x000067b0


	//   ....[11]....
        /*00c0*/ 	.word	0x000067e0


	//   ....[12]....
        /*00c4*/ 	.word	0x0000aba0


	//   ....[13]....
        /*00c8*/ 	.word	0x0000ac10


	//   ....[14]....
        /*00cc*/ 	.word	0x0000ac80


	//   ....[15]....
        /*00d0*/ 	.word	0x0000acf0


	//   ....[16]....
        /*00d4*/ 	.word	0x0000ad70


	//   ....[17]....
        /*00d8*/ 	.word	0x0000ade0


	//   ....[18]....
        /*00dc*/ 	.word	0x0000ae40


	//----- nvinfo : EIATTR_EXIT_INSTR_OFFSETS
	.align		4
.L_1276:
        /*00e0*/ 	.byte	0x04, 0x1c
        /*00e2*/ 	.short	(.L_1278 - .L_1277)


	//   ....[0]....
.L_1277:
        /*00e4*/ 	.word	0x0000a990


	//   ....[1]....
        /*00e8*/ 	.word	0x0000aac0


	//   ....[2]....
        /*00ec*/ 	.word	0x0000aaf0


	//   ....[3]....
        /*00f0*/ 	.word	0x0000ab40


	//----- nvinfo : EIATTR_MAX_THREADS
	.align		4
.L_1278:
        /*00f4*/ 	.byte	0x04, 0x05
        /*00f6*/ 	.short	(.L_1280 - .L_1279)
.L_1279:
        /*00f8*/ 	.word	0x00000100
        /*00fc*/ 	.word	0x00000001
        /*0100*/ 	.word	0x00000001


	//----- nvinfo : EIATTR_CRS_STACK_SIZE
	.align		4
.L_1280:
        /*0104*/ 	.byte	0x04, 0x1e
        /*0106*/ 	.short	(.L_1282 - .L_1281)
.L_1281:
        /*0108*/ 	.word	0x00000000


	//----- nvinfo : EIATTR_CBANK_PARAM_SIZE
	.align		4
.L_1282:
        /*010c*/ 	.byte	0x03, 0x19
        /*010e*/ 	.short	0x0060


	//----- nvinfo : EIATTR_PARAM_CBANK
	.align		4
        /*0110*/ 	.byte	0x04, 0x0a
        /*0112*/ 	.short	(.L_1284 - .L_1283)
	.align		4
.L_1283:
        /*0114*/ 	.word	index@(.nv.constant0._ZN17fastertransformer19segmented_topp_impl27segmented_top_p_single_passINS0_28Segmented_topk_kernel_paramsIfiLi256ELi1EEELi128EEEvNS0_20TopKPerSegmentParamsE)
        /*0118*/ 	.short	0x0210
        /*011a*/ 	.short	0x0060


	//----- nvinfo : EIATTR_SW_WAR
	.align		4
.L_1284:
        /*011c*/ 	.byte	0x04, 0x36
        /*011e*/ 	.short	(.L_1286 - .L_1285)
.L_1285:
        /*0120*/ 	.word	0x00000008
.L_1286:


//--------------------- .nv.info._ZN17fastertransformer19segmented_topp_impl27segmented_top_p_single_passINS0_28Segmented_topk_kernel_paramsIfiLi256ELi1EEELi96EEEvNS0_20TopKPerSegmentParamsE --------------------------
	.section	.nv.info._ZN17fastertransformer19segmented_topp_impl27segmented_top_p_single_passINS0_28Segmented_topk_kernel_paramsIfiLi256ELi1EEELi96EEEvNS0_20TopKPerSegmentParamsE,"",@"SHT_CUDA_INFO"
	.sectionflags	@""
	.align	4


	//----- nvinfo : EIATTR_CUDA_API_VERSION
	.align		4
        /*0000*/ 	.byte	0x04, 0x37
        /*0002*/ 	.short	(.L_1288 - .L_1287)
.L_1287:
        /*0004*/ 	.word	0x00000082


	//----- nvinfo : EIATTR_KPARAM_INFO
	.align		4
.L_1288:
        /*0008*/ 	.byte	0x04, 0x17
        /*000a*/ 	.short	(.L_1290 - .L_1289)
.L_1289:
        /*000c*/ 	.word	0x00000000
        /*0010*/ 	.short	0x0000
        /*0012*/ 	.short	0x0000
        /*0014*/ 	.byte	0x00, 0xf0, 0x81, 0x01


	//----- nvinfo : EIATTR_SPARSE_MMA_MASK
	.align		4
.L_1290:
        /*0018*/ 	.byte	0x03, 0x50
        /*001a*/ 	.short	0x0000


	//----- nvinfo : EIATTR_MAXREG_COUNT
	.align		4
        /*001c*/ 	.byte	0x03, 0x1b
        /*001e*/ 	.short	0x00ff


	//----- nvinfo : EIATTR_NUM_BARRIERS
	.align		4
        /*0020*/ 	.byte	0x02, 0x4c
        /*0022*/ 	.byte	0x01
	.zero		1


	//----- nvinfo : EIATTR_MERCURY_ISA_VERSION
	.align		4
        /*0024*/ 	.byte	0x03, 0x5f
        /*0026*/ 	.short	0x0101


	//----- nvinfo : EIATTR_UNUSED_LOAD_BYTE_OFFSET
	.align		4
        /*0028*/ 	.byte	0x04, 0x44
        /*002a*/ 	.short	(.L_1292 - .L_1291)


	//   ....[0]....
.L_1291:
        /*002c*/ 	.word	0x00004600
        /*0030*/ 	.word	0x0000f0ff


	//----- nvinfo : EIATTR_INT_WARP_WIDE_INSTR_OFFSETS
	.align		4
.L_1292:
        /*0034*/ 	.byte	0x04, 0x31
        /*0036*/ 	.short	(.L_1294 - .L_1293)


	//   ....[0]....
.L_1293:
        /*0038*/ 	.word	0x00007c40


	//   ....[1]....
        /*003c*/ 	.word	0x00007c50


	//----- nvinfo : EIATTR_COOP_GROUP_MASK_REGIDS
	.align		4
.L_1294:
        /*0040*/ 	.byte	0x04, 0x29
        /*0042*/ 	.short	(.L_1296 - .L_1295)


	//   ....[0]....
.L_1295:
        /*0044*/ 	.word	0xffffffff


	//   ....[1]....
        /*0048*/ 	.word	0xffffffff


	//   ....[2]....
        /*004c*/ 	.word	0xffffffff


	//   ....[3]....
        /*0050*/ 	.word	0xffffffff


	//   ....[4]....
        /*0054*/ 	.word	0xffffffff


	//   ....[5]....
        /*0058*/ 	.word	0xffffffff


	//   ....[6]....
        /*005c*/ 	.word	0xffffffff


	//   ....[7]....
        /*0060*/ 	.word	0xffffffff


	//   ....[8]....
        /*0064*/ 	.word	0xffffffff


	//   ....[9]....
        /*0068*/ 	.word	0xffffffff


	//   ....[10]....
        /*006c*/ 	.word	0xffffffff


	//   ....[11]....
        /*0070*/ 	.word	0xffffffff


	//   ....[12]....
        /*0074*/ 	.word	0x05000025


	//   ....[13]....
        /*0078*/ 	.word	0x05000025


	//   ....[14]....
        /*007c*/ 	.word	0x05000025


	//   ....[15]....
        /*0080*/ 	.word	0x05000025


	//   ....[16]....
        /*0084*/ 	.word	0x05000025


	//   ....[17]....
        /*0088*/ 	.word	0x05000025


	//   ....[18]....
        /*008c*/ 	.word	0x05000025


	//----- nvinfo : EIATTR_COOP_GROUP_INSTR_OFFSETS
	.align		4
.L_1296:
        /*0090*/ 	.byte	0x04, 0x28
        /*0092*/ 	.short	(.L_1298 - .L_1297)


	//   ....[0]....
.L_1297:
        /*0094*/ 	.word	0x00003170


	//   ....[1]....
        /*0098*/ 	.word	0x00003270


	//   ....[2]....
        /*009c*/ 	.word	0x00003350


	//   ....[3]....
        /*00a0*/ 	.word	0x00003430


	//   ....[4]....
        /*00a4*/ 	.word	0x00003520


	//   ....[5]....
        /*00a8*/ 	.word	0x000049c0


	//   ....[6]....
        /*00ac*/ 	.word	0x000049d0


	//   ....[7]....
        /*00b0*/ 	.word	0x000049f0


	//   ....[8]....
        /*00b4*/ 	.word	0x00004a10


	//   ....[9]....
        /*00b8*/ 	.word	0x00004a30


	//   ....[10]....
        /*00bc*/ 	.word	0x00004a50


	//   ....[11]....
        /*00c0*/ 	.word	0x00004a80


	//   ....[12]....
        /*00c4*/ 	.word	0x00007f30


	//   ....[13]....
        /*00c8*/ 	.word	0x00007fa0


	//   ....[14]....
        /*00cc*/ 	.word	0x00008010


	//   ....[15]....
        /*00d0*/ 	.word	0x00008080


	//   ....[16]....
        /*00d4*/ 	.word	0x00008100


	//   ....[17]....
        /*00d8*/ 	.word	0x00008170


	//   ....[18]....
        /*00dc*/ 	.word	0x000081d0


	//----- nvinfo : EIATTR_EXIT_INSTR_OFFSETS
	.align		4
.L_1298:
        /*00e0*/ 	.byte	0x04, 0x1c
        /*00e2*/ 	.short	(.L_1300 - .L_1299)


	//   ....[0]....
.L_1299:
        /*00e4*/ 	.word	0x00007d20


	//   ....[1]....
        /*00e8*/ 	.word	0x00007e50


	//   ....[2]....
        /*00ec*/ 	.word	0x00007e80


	//   ....[3]....
        /*00f0*/ 	.word	0x00007ed0


	//----- nvinfo : EIATTR_MAX_THREADS
	.align		4
.L_1300:
        /*00f4*/ 	.byte	0x04, 0x05
        /*00f6*/ 	.short	(.L_1302 - .L_1301)
.L_1301:
        /*00f8*/ 	.word	0x00000100
        /*00fc*/ 	.word	0x00000001
        /*0100*/ 	.word	0x00000001


	//----- nvinfo : EIATTR_CRS_STACK_SIZE
	.align		4
.L_1302:
        /*0104*/ 	.byte	0x04, 0x1e
        /*0106*/ 	.short	(.L_1304 - .L_1303)
.L_1303:
        /*0108*/ 	.word	0x00000000


	//----- nvinfo : EIATTR_CBANK_PARAM_SIZE
	.align		4
.L_1304:
        /*010c*/ 	.byte	0x03, 0x19
        /*010e*/ 	.short	0x0060


	//----- nvinfo : EIATTR_PARAM_CBANK
	.align		4
        /*0110*/ 	.byte	0x04, 0x0a
        /*0112*/ 	.short	(.L_1306 - .L_1305)
	.align		4
.L_1305:
        /*0114*/ 	.word	index@(.nv.constant0._ZN17fastertransformer19segmented_topp_impl27segmented_top_p_single_passINS0_28Segmented_topk_kernel_paramsIfiLi256ELi1EEELi96EEEvNS0_20TopKPerSegmentParamsE)
        /*0118*/ 	.short	0x0210
        /*011a*/ 	.short	0x0060


	//----- nvinfo : EIATTR_SW_WAR
	.align		4
.L_1306:
        /*011c*/ 	.byte	0x04, 0x36
        /*011e*/ 	.short	(.L_1308 - .L_1307)
.L_1307:
        /*0120*/ 	.word	0x00000008
.L_1308:


//--------------------- .nv.info._ZN17fastertransformer19segmented_topp_impl27segmented_top_p_single_passINS0_28Segmented_topk_kernel_paramsIfiLi256ELi1EEELi64EEEvNS0_20TopKPerSegmentParamsE --------------------------
	.section	.nv.info._ZN17fastertransformer19segmented_topp_impl27segmented_top_p_single_passINS0_28Segmented_topk_kernel_paramsIfiLi256ELi1EEELi64EEEvNS0_20TopKPerSegmentParamsE,"",@"SHT_CUDA_INFO"
	.sectionflags	@""
	.align	4


	//----- nvinfo : EIATTR_CUDA_API_VERSION
	.align		4
        /*0000*/ 	.byte	0x04, 0x37
        /*0002*/ 	.short	(.L_1310 - .L_1309)
.L_1309:
        /*0004*/ 	.word	0x00000082


	//----- nvinfo : EIATTR_KPARAM_INFO
	.align		4
.L_1310:
        /*0008*/ 	.byte	0x04, 0x17
        /*000a*/ 	.short	(.L_1312 - .L_1311)
.L_1311:
        /*000c*/ 	.word	0x00000000
        /*0010*/ 	.short	0x0000
        /*0012*/ 	.short	0x0000
        /*0014*/ 	.byte	0x00, 0xf0, 0x81, 0x01


	//----- nvinfo : EIATTR_SPARSE_MMA_MASK
	.align		4
.L_1312:
        /*0018*/ 	.byte	0x03, 0x50
        /*001a*/ 	.short	0x0000


	//----- nvinfo : EIATTR_MAXREG_COUNT
	.align		4
        /*001c*/ 	.byte	0x03, 0x1b
        /*001e*/ 	.short	0x00ff


	//----- nvinfo : EIATTR_NUM_BARRIERS
	.align		4
        /*0020*/ 	.byte	0x02, 0x4c
        /*0022*/ 	.byte	0x01
	.zero		1


	//----- nvinfo : EIATTR_MERCURY_ISA_VERSION
	.align		4
        /*0024*/ 	.byte	0x03, 0x5f
        /*0026*/ 	.short	0x0101


	//----- nvinfo : EIATTR_UNUSED_LOAD_BYTE_OFFSET
	.align		4
        /*0028*/ 	.byte	0x04, 0x44
        /*002a*/ 	.short	(.L_1314 - .L_1313)


	//   ....[0]....
.L_1313:
        /*002c*/ 	.word	0x00004230
        /*0030*/ 	.word	0x0000f0ff


	//----- nvinfo : EIATTR_INT_WARP_WIDE_INSTR_OFFSETS
	.align		4
.L_1314:
        /*0034*/ 	.byte	0x04, 0x31
        /*0036*/ 	.short	(.L_1316 - .L_1315)


	//   ....[0]....
.L_1315:
        /*0038*/ 	.word	0x00006920


	//   ....[1]....
        /*003c*/ 	.word	0x00006930


	//----- nvinfo : EIATTR_COOP_GROUP_MASK_REGIDS
	.align		4
.L_1316:
        /*0040*/ 	.byte	0x04, 0x29
        /*0042*/ 	.short	(.L_1318 - .L_1317)


	//   ....[0]....
.L_1317:
        /*0044*/ 	.word	0xffffffff


	//   ....[1]....
        /*0048*/ 	.word	0xffffffff


	//   ....[2]....
        /*004c*/ 	.word	0xffffffff


	//   ....[3]....
        /*0050*/ 	.word	0xffffffff


	//   ....[4]....
        /*0054*/ 	.word	0xffffffff


	//   ....[5]....
        /*0058*/ 	.word	0xffffffff


	//   ....[6]....
        /*005c*/ 	.word	0xffffffff


	//   ....[7]....
        /*0060*/ 	.word	0xffffffff


	//   ....[8]....
        /*0064*/ 	.word	0xffffffff


	//   ....[9]....
        /*0068*/ 	.word	0xffffffff


	//   ....[10]....
        /*006c*/ 	.word	0xffffffff


	//   ....[11]....
        /*0070*/ 	.word	0xffffffff


	//   ....[12]....
        /*0074*/ 	.word	0x0500001d


	//   ....[13]....
        /*0078*/ 	.word	0x0500001d


	//   ....[14]....
        /*007c*/ 	.word	0x0500001d


	//   ....[15]....
        /*0080*/ 	.word	0x0500001d


	//   ....[16]....
        /*0084*/ 	.word	0x0500001d


	//   ....[17]....
        /*0088*/ 	.word	0x0500001d


	//   ....[18]....
        /*008c*/ 	.word	0x0500001d


	//----- nvinfo : EIATTR_COOP_GROUP_INSTR_OFFSETS
	.align		4
.L_1318:
        /*0090*/ 	.byte	0x04, 0x28
        /*0092*/ 	.short	(.L_1320 - .L_1319)


	//   ....[0]....
.L_1319:
        /*0094*/ 	.word	0x000033f0


	//   ....[1]....
        /*0098*/ 	.word	0x00003500


	//   ....[2]....
        /*009c*/ 	.word	0x00003610


	//   ....[3]....
        /*00a0*/ 	.word	0x00003720


	//   ....[4]....
        /*00a4*/ 	.word	0x00003830


	//   ....[5]....
        /*00a8*/ 	.word	0x000045b0


	//   ....[6]....
        /*00ac*/ 	.word	0x000045c0


	//   ....[7]....
        /*00b0*/ 	.word	0x000045e0


	//   ....[8]....
        /*00b4*/ 	.word	0x00004600


	//   ....[9]....
        /*00b8*/ 	.word	0x00004620


	//   ....[10]....
        /*00bc*/ 	.word	0x00004640


	//   ....[11]....
        /*00c0*/ 	.word	0x00004670


	//   ....[12]....
        /*00c4*/ 	.word	0x00006c10


	//   ....[13]....
        /*00c8*/ 	.word	0x00006c80


	//   ....[14]....
        /*00cc*/ 	.word	0x00006cf0


	//   ....[15]....
        /*00d0*/ 	.word	0x00006d60


	//   ....[16]....
        /*00d4*/ 	.word	0x00006de0


	//   ....[17]....
        /*00d8*/ 	.word	0x00006e50


	//   ....[18]....
        /*00dc*/ 	.word	0x00006eb0


	//----- nvinfo : EIATTR_EXIT_INSTR_OFFSETS
	.align		4
.L_1320:
        /*00e0*/ 	.byte	0x04, 0x1c
        /*00e2*/ 	.short	(.L_1322 - .L_1321)


	//   ....[0]....
.L_1321:
        /*00e4*/ 	.word	0x00006a00


	//   ....[1]....
        /*00e8*/ 	.word	0x00006b30


	//   ....[2]....
        /*00ec*/ 	.word	0x00006b60


	//   ....[3]....
        /*00f0*/ 	.word	0x00006bb0


	//----- nvinfo : EIATTR_MAX_THREADS
	.align		4
.L_1322:
        /*00f4*/ 	.byte	0x04, 0x05
        /*00f6*/ 	.short	(.L_1324 - .L_1323)
.L_1323:
        /*00f8*/ 	.word	0x00000100
        /*00fc*/ 	.word	0x00000001
        /*0100*/ 	.word	0x00000001


	//----- nvinfo : EIATTR_CRS_STACK_SIZE
	.align		4
.L_1324:
        /*0104*/ 	.byte	0x04, 0x1e
        /*0106*/ 	.short	(.L_1326 - .L_1325)
.L_1325:
        /*0108*/ 	.word	0x00000000


	//----- nvinfo : EIATTR_CBANK_PARAM_SIZE
	.align		4
.L_1326:
        /*010c*/ 	.byte	0x03, 0x19
        /*010e*/ 	.short	0x0060


	//----- nvinfo : EIATTR_PARAM_CBANK
	.align		4
        /*0110*/ 	.byte	0x04, 0x0a
        /*0112*/ 	.short	(.L_1328 - .L_1327)
	.align		4
.L_1327:
        /*0114*/ 	.word	index@(.nv.constant0._ZN17fastertransformer19segmented_topp_impl27segmented_top_p_single_passINS0_28Segmented_topk_kernel_paramsIfiLi256ELi1EEELi64EEEvNS0_20TopKPerSegmentParamsE)
        /*0118*/ 	.short	0x0210
        /*011a*/ 	.short	0x0060


	//----- nvinfo : EIATTR_SW_WAR
	.align		4
.L_1328:
        /*011c*/ 	.byte	0x04, 0x36
        /*011e*/ 	.short	(.L_1330 - .L_1329)
.L_1329:
        /*0120*/ 	.word	0x00000008
.L_1330:


//--------------------- .nv.info._ZN17fastertransformer19segmented_topp_impl27segmented_top_p_single_passINS0_28Segmented_topk_kernel_paramsIfiLi256ELi1EEELi32EEEvNS0_20TopKPerSegmentParamsE --------------------------
	.section	.nv.info._ZN17fastertransformer19segmented_topp_impl27segmented_top_p_single_passINS0_28Segmented_topk_kernel_paramsIfiLi256ELi1EEELi32EEEvNS0_20TopKPerSegmentParamsE,"",@"SHT_CUDA_INFO"
	.sectionflags	@""
	.align	4


	//----- nvinfo : EIATTR_CUDA_API_VERSION
	.align		4
        /*0000*/ 	.byte	0x04, 0x37
        /*0002*/ 	.short	(.L_1332 - .L_1331)
.L_1331:
        /*0004*/ 	.word	0x00000082


	//----- nvinfo : EIATTR_KPARAM_INFO
	.align		4
.L_1332:
        /*0008*/ 	.byte	0x04, 0x17
        /*000a*/ 	.short	(.L_1334 - .L_1333)
.L_1333:
        /*000c*/ 	.word	0x00000000
        /*0010*/ 	.short	0x0000
        /*0012*/ 	.short	0x0000
        /*0014*/ 	.byte	0x00, 0xf0, 0x81, 0x01


	//----- nvinfo : EIATTR_SPARSE_MMA_MASK
	.align		4
.L_1334:
        /*0018*/ 	.byte	0x03, 0x50
        /*001a*/ 	.short	0x0000


	//----- nvinfo : EIATTR_MAXREG_COUNT
	.align		4
        /*001c*/ 	.byte	0x03, 0x1b
        /*001e*/ 	.short	0x00ff


	//----- nvinfo : EIATTR_NUM_BARRIERS
	.align		4
        /*0020*/ 	.byte	0x02, 0x4c
        /*0022*/ 	.byte	0x01
	.zero		1


	//----- nvinfo : EIATTR_MERCURY_ISA_VERSION
	.align		4
        /*0024*/ 	.byte	0x03, 0x5f
        /*0026*/ 	.short	0x0101


	//----- nvinfo : EIATTR_UNUSED_LOAD_BYTE_OFFSET
	.align		4
        /*0028*/ 	.byte	0x04, 0x44
        /*002a*/ 	.short	(.L_1336 - .L_1335)


	//   ....[0]....
.L_1335:
        /*002c*/ 	.word	0x00001f30
        /*0030*/ 	.word	0x0000f0ff


	//----- nvinfo : EIATTR_INT_WARP_WIDE_INSTR_OFFSETS
	.align		4
.L_1336:
        /*0034*/ 	.byte	0x04, 0x31
        /*0036*/ 	.short	(.L_1338 - .L_1337)


	//   ....[0]....
.L_1337:
        /*0038*/ 	.word	0x000036a0


	//   ....[1]....
        /*003c*/ 	.word	0x000036b0


	//----- nvinfo : EIATTR_COOP_GROUP_MASK_REGIDS
	.align		4
.L_1338:
        /*0040*/ 	.byte	0x04, 0x29
        /*0042*/ 	.short	(.L_1340 - .L_1339)


	//   ....[0]....
.L_1339:
        /*0044*/ 	.word	0xffffffff


	//   ....[1]....
        /*0048*/ 	.word	0xffffffff


	//   ....[2]....
        /*004c*/ 	.word	0xffffffff


	//   ....[3]....
        /*0050*/ 	.word	0xffffffff


	//   ....[4]....
        /*0054*/ 	.word	0xffffffff


	//   ....[5]....
        /*0058*/ 	.word	0xffffffff


	//   ....[6]....
        /*005c*/ 	.word	0xffffffff


	//   ....[7]....
        /*0060*/ 	.word	0xffffffff


	//   ....[8]....
        /*0064*/ 	.word	0xffffffff


	//   ....[9]....
        /*0068*/ 	.word	0xffffffff


	//   ....[10]....
        /*006c*/ 	.word	0xffffffff


	//   ....[11]....
        /*0070*/ 	.word	0xffffffff


	//   ....[12]....
        /*0074*/ 	.word	0x0500004f


	//   ....[13]....
        /*0078*/ 	.word	0x0500004f


	//   ....[14]....
        /*007c*/ 	.word	0x0500004f


	//   ....[15]....
        /*0080*/ 	.word	0x0500004f


	//   ....[16]....
        /*0084*/ 	.word	0x0500004f


	//   ....[17]....
        /*0088*/ 	.word	0x0500004f


	//   ....[18]....
        /*008c*/ 	.word	0x0500004f


	//----- nvinfo : EIATTR_COOP_GROUP_INSTR_OFFSETS
	.align		4
.L_1340:
        /*0090*/ 	.byte	0x04, 0x28
        /*0092*/ 	.short	(.L_1342 - .L_1341)


	//   ....[0]....
.L_1341:
        /*0094*/ 	.word	0x000018c0


	//   ....[1]....
        /*0098*/ 	.word	0x000019c0


	//   ....[2]....
        /*009c*/ 	.word	0x00001a80


	//   ....[3]....
        /*00a0*/ 	.word	0x00001ad0


	//   ....[4]....
        /*00a4*/ 	.word	0x00001b10


	//   ....[5]....
        /*00a8*/ 	.word	0x00002250


	//   ....[6]....
        /*00ac*/ 	.word	0x00002260


	//   ....[7]....
        /*00b0*/ 	.word	0x00002280


	//   ....[8]....
        /*00b4*/ 	.word	0x000022a0


	//   ....[9]....
        /*00b8*/ 	.word	0x000022c0


	//   ....[10]....
        /*00bc*/ 	.word	0x000022e0


	//   ....[11]....
        /*00c0*/ 	.word	0x00002310


	//   ....[12]....
        /*00c4*/ 	.word	0x00003990


	//   ....[13]....
        /*00c8*/ 	.word	0x00003a00


	//   ....[14]....
        /*00cc*/ 	.word	0x00003a70


	//   ....[15]....
        /*00d0*/ 	.word	0x00003ae0


	//   ....[16]....
        /*00d4*/ 	.word	0x00003b60


	//   ....[17]....
        /*00d8*/ 	.word	0x00003bd0


	//   ....[18]....
        /*00dc*/ 	.word	0x00003c30


	//----- nvinfo : EIATTR_EXIT_INSTR_OFFSETS
	.align		4
.L_1342:
        /*00e0*/ 	.byte	0x04, 0x1c
        /*00e2*/ 	.short	(.L_1344 - .L_1343)


	//   ....[0]....
.L_1343:
        /*00e4*/ 	.word	0x00003780


	//   ....[1]....
        /*00e8*/ 	.word	0x000038b0


	//   ....[2]....
        /*00ec*/ 	.word	0x000038e0


	//   ....[3]....
        /*00f0*/ 	.word	0x00003930


	//----- nvinfo : EIATTR_MAX_THREADS
	.align		4
.L_1344:
        /*00f4*/ 	.byte	0x04, 0x05
        /*00f6*/ 	.short	(.L_1346 - .L_1345)
.L_1345:
        /*00f8*/ 	.word	0x00000100
        /*00fc*/ 	.word	0x00000001
        /*0100*/ 	.word	0x00000001


	//----- nvinfo : EIATTR_CRS_STACK_SIZE
	.align		4
.L_1346:
        /*0104*/ 	.byte	0x04, 0x1e
        /*0106*/ 	.short	(.L_1348 - .L_1347)
.L_1347:
        /*0108*/ 	.word	0x00000000


	//----- nvinfo : EIATTR_CBANK_PARAM_SIZE
	.align		4
.L_1348:
        /*010c*/ 	.byte	0x03, 0x19
        /*010e*/ 	.short	0x0060


	//----- nvinfo : EIATTR_PARAM_CBANK
	.align		4
        /*0110*/ 	.byte	0x04, 0x0a
        /*0112*/ 	.short	(.L_1350 - .L_1349)
	.align		4
.L_1349:
        /*0114*/ 	.word	index@(.nv.constant0._ZN17fastertransformer19segmented_topp_impl27segmented_top_p_single_passINS0_28Segmented_topk_kernel_paramsIfiLi256ELi1EEELi32EEEvNS0_20TopKPerSegmentParamsE)
        /*0118*/ 	.short	0x0210
        /*011a*/ 	.short	0x0060


	//----- nvinfo : EIATTR_SW_WAR
	.align		4
.L_1350:
        /*011c*/ 	.byte	0x04, 0x36
        /*011e*/ 	.short	(.L_1352 - .L_1351)
.L_1351:
        /*0120*/ 	.word	0x00000008
.L_1352:


//--------------------- .nv.info._ZN17fastertransformer19segmented_topp_impl15blockSortKernelIfLi1024ELi4EEEvPKT_PS2_PKiPiS7_iii --------------------------
	.section	.nv.info._ZN17fastertransformer19segmented_topp_impl15blockSortKernelIfLi1024ELi4EEEvPKT_PS2_PKiPiS7_iii,"",@"SHT_CUDA_INFO"
	.sectionflags	@""
	.align	4


	//----- nvinfo : EIATTR_CUDA_API_VERSION
	.align		4
        /*0000*/ 	.byte	0x04, 0x37
        /*0002*/ 	.short	(.L_1354 - .L_1353)
.L_1353:
        /*0004*/ 	.word	0x00000082


	//----- nvinfo : EIATTR_KPARAM_INFO
	.align		4
.L_1354:
        /*0008*/ 	.byte	0x04, 0x17
        /*000a*/ 	.short	(.L_1356 - .L_1355)
.L_1355:
        /*000c*/ 	.word	0x00000000
        /*0010*/ 	.short	0x0007
        /*0012*/ 	.short	0x0030
        /*0014*/ 	.byte	0x00, 0xf0, 0x11, 0x00


	//----- nvinfo : EIATTR_KPARAM_INFO
	.align		4
.L_1356:
        /*0018*/ 	.byte	0x04, 0x17
        /*001a*/ 	.short	(.L_1358 - .L_1357)
.L_1357:
        /*001c*/ 	.word	0x00000000
        /*0020*/ 	.short	0x0006
        /*0022*/ 	.short	0x002c
        /*0024*/ 	.byte	0x00, 0xf0, 0x11, 0x00


	//----- nvinfo : EIATTR_KPARAM_INFO
	.align		4
.L_1358:
        /*0028*/ 	.byte	0x04, 0x17
        /*002a*/ 	.short	(.L_1360 - .L_1359)
.L_1359:
        /*002c*/ 	.word	0x00000000
        /*0030*/ 	.short	0x0005
        /*0032*/ 	.short	0x0028
        /*0034*/ 	.byte	0x00, 0xf0, 0x11, 0x00


	//----- nvinfo : EIATTR_KPARAM_INFO
	.align		4
.L_1360:
        /*0038*/ 	.byte	0x04, 0x17
        /*003a*/ 	.short	(.L_1362 - .L_1361)
.L_1361:
        /*003c*/ 	.word	0x00000000
        /*0040*/ 	.short	0x0004
        /*0042*/ 	.short	0x0020
        /*0044*/ 	.byte	0x00, 0xf0, 0x21, 0x00


	//----- nvinfo : EIATTR_KPARAM_INFO
	.align		4
.L_1362:
        /*0048*/ 	.byte	0x04, 0x17
        /*004a*/ 	.short	(.L_1364 - .L_1363)
.L_1363:
        /*004c*/ 	.word	0x00000000
        /*0050*/ 	.short	0x0003
        /*0052*/ 	.short	0x0018
        /*0054*/ 	.byte	0x00, 0xf0, 0x21, 0x00


	//----- nvinfo : EIATTR_KPARAM_INFO
	.align		4
.L_1364:
        /*0058*/ 	.byte	0x04, 0x17
        /*005a*/ 	.short	(.L_1366 - .L_1365)
.L_1365:
        /*005c*/ 	.word	0x00000000
        /*0060*/ 	.short	0x0002
        /*0062*/ 	.short	0x0010
        /*0064*/ 	.byte	0x00, 0xf0, 0x21, 0x00


	//----- nvinfo : EIATTR_KPARAM_INFO
	.align		4
.L_1366:
        /*0068*/ 	.byte	0x04, 0x17
        /*006a*/ 	.short	(.L_1368 - .L_1367)
.L_1367:
        /*006c*/ 	.word	0x00000000
        /*0070*/ 	.short	0x0001
        /*0072*/ 	.short	0x0008
        /*0074*/ 	.byte	0x00, 0xf0, 0x21, 0x00


	//----- nvinfo : EIATTR_KPARAM_INFO
	.align		4
.L_1368:
        /*0078*/ 	.byte	0x04, 0x17
        /*007a*/ 	.short	(.L_1370 - .L_1369)
.L_1369:
        /*007c*/ 	.word	0x00000000
        /*0080*/ 	.short	0x0000
        /*0082*/ 	.short	0x0000
        /*0084*/ 	.byte	0x00, 0xf0, 0x21, 0x00


	//----- nvinfo : EIATTR_SPARSE_MMA_MASK
	.align		4
.L_1370:
        /*0088*/ 	.byte	0x03, 0x50
        /*008a*/ 	.short	0x0000


	//----- nvinfo : EIATTR_MAXREG_COUNT
	.align		4
        /*008c*/ 	.byte	0x03, 0x1b
        /*008e*/ 	.short	0x00ff


	//----- nvinfo : EIATTR_NUM_BARRIERS
	.align		4
        /*0090*/ 	.byte	0x02, 0x4c
        /*0092*/ 	.byte	0x01
	.zero		1


	//----- nvinfo : EIATTR_MERCURY_ISA_VERSION
	.align		4
        /*0094*/ 	.byte	0x03, 0x5f
        /*0096*/ 	.short	0x0101


	//----- nvinfo : EIATTR_UNUSED_LOAD_BYTE_OFFSET
	.align		4
        /*0098*/ 	.byte	0x04, 0x44
        /*009a*/ 	.short	(.L_1372 - .L_1371)


	//   ....[0]....
.L_1371:
        /*009c*/ 	.word	0x000009f0
        /*00a0*/ 	.word	0x0000f0ff


	//   ....[1]....
        /*00a4*/ 	.word	0x00000a20
        /*00a8*/ 	.word	0x0000fff0


	//   ....[2]....
        /*00ac*/ 	.word	0x00000b00
        /*00b0*/ 	.word	0x0000f0ff


	//   ....[3]....
        /*00b4*/ 	.word	0x00000c30
        /*00b8*/ 	.word	0x0000fff0


	//   ....[4]....
        /*00bc*/ 	.word	0x00000dc0
        /*00c0*/ 	.word	0x0000f0ff


	//   ....[5]....
        /*00c4*/ 	.word	0x00000eb0
        /*00c8*/ 	.word	0x0000fff0


	//   ....[6]....
        /*00cc*/ 	.word	0x00001aa0
        /*00d0*/ 	.word	0x0000f0ff


	//   ....[7]....
        /*00d4*/ 	.word	0x00001ad0
        /*00d8*/ 	.word	0x0000fff0


	//   ....[8]....
        /*00dc*/ 	.word	0x00001bd0
        /*00e0*/ 	.word	0x0000f0ff


	//   ....[9]....
        /*00e4*/ 	.word	0x00001d10
        /*00e8*/ 	.word	0x0000fff0


	//   ....[10]....
        /*00ec*/ 	.word	0x00001e20
        /*00f0*/ 	.word	0x0000f0ff


	//   ....[11]....
        /*00f4*/ 	.word	0x00001f10
        /*00f8*/ 	.word	0x0000fff0


	//----- nvinfo : EIATTR_COOP_GROUP_MASK_REGIDS
	.align		4
.L_1372:
        /*00fc*/ 	.byte	0x04, 0x29
        /*00fe*/ 	.short	(.L_1374 - .L_1373)


	//   ....[0]....
.L_1373:
        /*0100*/ 	.word	0xffffffff


	//   ....[1]....
        /*0104*/ 	.word	0xffffffff


	//   ....[2]....
        /*0108*/ 	.word	0xffffffff


	//   ....[3]....
        /*010c*/ 	.word	0xffffffff


	//   ....[4]....
        /*0110*/ 	.word	0xffffffff


	//   ....[5]....
        /*0114*/ 	.word	0xffffffff


	//   ....[6]....
        /*0118*/ 	.word	0xffffffff


	//   ....[7]....
        /*011c*/ 	.word	0xffffffff


	//   ....[8]....
        /*0120*/ 	.word	0xffffffff


	//   ....[9]....
        /*0124*/ 	.word	0xffffffff


	//----- nvinfo : EIATTR_COOP_GROUP_INSTR_OFFSETS
	.align		4
.L_1374:
        /*0128*/ 	.byte	0x04, 0x28
        /*012a*/ 	.short	(.L_1376 - .L_1375)


	//   ....[0]....
.L_1375:
        /*012c*/ 	.word	0x000008f0


	//   ....[1]....
        /*0130*/ 	.word	0x00000910


	//   ....[2]....
        /*0134*/ 	.word	0x00000930


	//   ....[3]....
        /*0138*/ 	.word	0x00000960


	//   ....[4]....
        /*013c*/ 	.word	0x00000980


	//   ....[5]....
        /*0140*/ 	.word	0x000019c0


	//   ....[6]....
        /*0144*/ 	.word	0x000019e0


	//   ....[7]....
        /*0148*/ 	.word	0x00001a00


	//   ....[8]....
        /*014c*/ 	.word	0x00001a20


	//   ....[9]....
        /*0150*/ 	.word	0x00001a40


	//----- nvinfo : EIATTR_EXIT_INSTR_OFFSETS
	.align		4
.L_1376:
        /*0154*/ 	.byte	0x04, 0x1c
        /*0156*/ 	.short	(.L_1378 - .L_1377)


	//   ....[0]....
.L_1377:
        /*0158*/ 	.word	0x00000040


	//   ....[1]....
        /*015c*/ 	.word	0x000000a0


	//   ....[2]....
        /*0160*/ 	.word	0x000026c0


	//   ....[3]....
        /*0164*/ 	.word	0x000026f0


	//----- nvinfo : EIATTR_CRS_STACK_SIZE
	.align		4
.L_1378:
        /*0168*/ 	.byte	0x04, 0x1e
        /*016a*/ 	.short	(.L_1380 - .L_1379)
.L_1379:
        /*016c*/ 	.word	0x00000000


	//----- nvinfo : EIATTR_CBANK_PARAM_SIZE
	.align		4
.L_1380:
        /*0170*/ 	.byte	0x03, 0x19
        /*0172*/ 	.short	0x0034


	//----- nvinfo : EIATTR_PARAM_CBANK
	.align		4
        /*0174*/ 	.byte	0x04, 0x0a
        /*0176*/ 	.short	(.L_1382 - .L_1381)
	.align		4
.L_1381:
        /*0178*/ 	.word	index@(.nv.constant0._ZN17fastertransformer19segmented_topp_impl15blockSortKernelIfLi1024ELi4EEEvPKT_PS2_PKiPiS7_iii)
        /*017c*/ 	.short	0x0210
        /*017e*/ 	.short	0x0034


	//----- nvinfo : EIATTR_SW_WAR
	.align		4
.L_1382:
        /*0180*/ 	.byte	0x04, 0x36
        /*0182*/ 	.short	(.L_1384 - .L_1383)
.L_1383:
        /*0184*/ 	.word	0x00000008
.L_1384:


//--------------------- .nv.info._ZN17fastertransformer19segmented_topp_impl15blockSortKernelIfLi1024ELi2EEEvPKT_PS2_PKiPiS7_iii --------------------------
	.section	.nv.info._ZN17fastertransformer19segmented_topp_impl15blockSortKernelIfLi1024ELi2EEEvPKT_PS2_PKiPiS7_iii,"",@"SHT_CUDA_INFO"
	.sectionflags	@""
	.align	4


	//----- nvinfo : EIATTR_CUDA_API_VERSION
	.align		4
        /*0000*/ 	.byte	0x04, 0x37
        /*0002*/ 	.short	(.L_1386 - .L_1385)
.L_1385:
        /*0004*/ 	.word	0x00000082


	//----- nvinfo : EIATTR_KPARAM_INFO
	.align		4
.L_1386:
        /*0008*/ 	.byte	0x04, 0x17
        /*000a*/ 	.short	(.L_1388 - .L_1387)
.L_1387:
        /*000c*/ 	.word	0x00000000
        /*0010*/ 	.short	0x0007
        /*0012*/ 	.short	0x0030
        /*0014*/ 	.byte	0x00, 0xf0, 0x11, 0x00


	//----- nvinfo : EIATTR_KPARAM_INFO
	.align		4
.L_1388:
        /*0018*/ 	.byte	0x04, 0x17
        /*001a*/ 	.short	(.L_1390 - .L_1389)
.L_1389:
        /*001c*/ 	.word	0x00000000
        /*0020*/ 	.short	0x0006
        /*0022*/ 	.short	0x002c
        /*0024*/ 	.byte	0x00, 0xf0, 0x11, 0x00


	//----- nvinfo : EIATTR_KPARAM_INFO
	.align		4
.L_1390:
        /*0028*/ 	.byte	0x04, 0x17
        /*002a*/ 	.short	(.L_1392 - .L_1391)
.L_1391:
        /*002c*/ 	.word	0x00000000
        /*0030*/ 	.short	0x0005
        /*0032*/ 	.short	0x0028
        /*0034*/ 	.byte	0x00, 0xf0, 0x11, 0x00


	//----- nvinfo : EIATTR_KPARAM_INFO
	.align		4
.L_1392:
        /*0038*/ 	.byte	0x04, 0x17
        /*003a*/ 	.short	(.L_1394 - .L_1393)
.L_1393:
        /*003c*/ 	.word	0x00000000
        /*0040*/ 	.short	0x0004
        /*0042*/ 	.short	0x0020
        /*0044*/ 	.byte	0x00, 0xf0, 0x21, 0x00


	//----- nvinfo : EIATTR_KPARAM_INFO
	.align		4
.L_1394:
        /*0048*/ 	.byte	0x04, 0x17
        /*004a*/ 	.short	(.L_1396 - .L_1395)
.L_1395:
        /*004c*/ 	.word	0x00000000
        /*0050*/ 	.short	0x0003
        /*0052*/ 	.short	0x0018
        /*0054*/ 	.byte	0x00, 0xf0, 0x21, 0x00


	//----- nvinfo : EIATTR_KPARAM_INFO
	.align		4
.L_1396:
        /*0058*/ 	.byte	0x04, 0x17
        /*005a*/ 	.short	(.L_1398 - .L_1397)
.L_1397:
        /*005c*/ 	.word	0x00000000
        /*0060*/ 	.short	0x0002
        /*0062*/ 	.short	0x0010
        /*0064*/ 	.byte	0x00, 0xf0, 0x21, 0x00


	//----- nvinfo : EIATTR_KPARAM_INFO
	.align		4
.L_1398:
        /*0068*/ 	.byte	0x04, 0x17
        /*006a*/ 	.short	(.L_1400 - .L_1399)
.L_1399:
        /*006c*/ 	.word	0x00000000
        /*0070*/ 	.short	0x0001
        /*0072*/ 	.short	0x0008
        /*0074*/ 	.byte	0x00, 0xf0, 0x21, 0x00


	//----- nvinfo : EIATTR_KPARAM_INFO
	.align		4
.L_1400:
        /*0078*/ 	.byte	0x04, 0x17
        /*007a*/ 	.short	(.L_1402 - .L_1401)
.L_1401:
        /*007c*/ 	.word	0x00000000
        /*0080*/ 	.short	0x0000
        /*0082*/ 	.short	0x0000
        /*0084*/ 	.byte	0x00, 0xf0, 0x21, 0x00


	//----- nvinfo : EIATTR_SPARSE_MMA_MASK
	.align		4
.L_1402:
        /*0088*/ 	.byte	0x03, 0x50
        /*008a*/ 	.short	0x0000


	//----- nvinfo : EIATTR_MAXREG_COUNT
	.align		4
        /*008c*/ 	.byte	0x03, 0x1b
        /*008e*/ 	.short	0x00ff


	//----- nvinfo : EIATTR_NUM_BARRIERS
	.align		4
        /*0090*/ 	.byte	0x02, 0x4c
        /*0092*/ 	.byte	0x01
	.zero		1


	//----- nvinfo : EIATTR_MERCURY_ISA_VERSION
	.align		4
        /*0094*/ 	.byte	0x03, 0x5f
        /*0096*/ 	.short	0x0101


	//----- nvinfo : EIATTR_UNUSED_LOAD_BYTE_OFFSET
	.align		4
        /*0098*/ 	.byte	0x04, 0x44
        /*009a*/ 	.short	(.L_1404 - .L_1403)


	//   ....[0]....
.L_1403:
        /*009c*/ 	.word	0x00000730
        /*00a0*/ 	.word	0x0000f0ff


	//   ....[1]....
        /*00a4*/ 	.word	0x00000760
        /*00a8*/ 	.word	0x0000fff0


	//   ....[2]....
        /*00ac*/ 	.word	0x00000840
        /*00b0*/ 	.word	0x0000f0ff


	//   ....[3]....
        /*00b4*/ 	.word	0x00000970
        /*00b8*/ 	.word	0x0000fff0


	//   ....[4]....
        /*00bc*/ 	.word	0x00000b00
        /*00c0*/ 	.word	0x0000f0ff


	//   ....[5]....
        /*00c4*/ 	.word	0x00000bf0
        /*00c8*/ 	.word	0x0000fff0


	//   ....[6]....
        /*00cc*/ 	.word	0x000015a0
        /*00d0*/ 	.word	0x0000f0ff


	//   ....[7]....
        /*00d4*/ 	.word	0x000015d0
        /*00d8*/ 	.word	0x0000fff0


	//   ....[8]....
        /*00dc*/ 	.word	0x00001700
        /*00e0*/ 	.word	0x0000f0ff


	//   ....[9]....
        /*00e4*/ 	.word	0x00001800
        /*00e8*/ 	.word	0x0000fff0


	//   ....[10]....
        /*00ec*/ 	.word	0x00001980
        /*00f0*/ 	.word	0x0000f0ff


	//   ....[11]....
        /*00f4*/ 	.word	0x00001a90
        /*00f8*/ 	.word	0x0000fff0


	//----- nvinfo : EIATTR_COOP_GROUP_MASK_REGIDS
	.align		4
.L_1404:
        /*00fc*/ 	.byte	0x04, 0x29
        /*00fe*/ 	.short	(.L_1406 - .L_1405)


	//   ....[0]....
.L_1405:
        /*0100*/ 	.word	0xffffffff


	//   ....[1]....
        /*0104*/ 	.word	0xffffffff


	//   ....[2]....
        /*0108*/ 	.word	0xffffffff


	//   ....[3]....
        /*010c*/ 	.word	0xffffffff


	//   ....[4]....
        /*0110*/ 	.word	0xffffffff


	//   ....[5]....
        /*0114*/ 	.word	0xffffffff


	//   ....[6]....
        /*0118*/ 	.word	0xffffffff


	//   ....[7]....
        /*011c*/ 	.word	0xffffffff


	//   ....[8]....
        /*0120*/ 	.word	0xffffffff


	//   ....[9]....
        /*0124*/ 	.word	0xffffffff


	//----- nvinfo : EIATTR_COOP_GROUP_INSTR_OFFSETS
	.align		4
.L_1406:
        /*0128*/ 	.byte	0x04, 0x28
        /*012a*/ 	.short	(.L_1408 - .L_1407)


	//   ....[0]....
.L_1407:
        /*012c*/ 	.word	0x00000630


	//   ....[1]....
        /*0130*/ 	.word	0x00000650


	//   ....[2]....
        /*0134*/ 	.word	0x00000670


	//   ....[3]....
        /*0138*/ 	.word	0x000006a0


	//   ....[4]....
        /*013c*/ 	.word	0x000006c0


	//   ....[5]....
        /*0140*/ 	.word	0x000014c0


	//   ....[6]....
        /*0144*/ 	.word	0x000014e0


	//   ....[7]....
        /*0148*/ 	.word	0x00001500


	//   ....[8]....
        /*014c*/ 	.word	0x00001520


	//   ....[9]....
        /*0150*/ 	.word	0x00001540


	//----- nvinfo : EIATTR_EXIT_INSTR_OFFSETS
	.align		4
.L_1408:
        /*0154*/ 	.byte	0x04, 0x1c
        /*0156*/ 	.short	(.L_1410 - .L_1409)


	//   ....[0]....
.L_1409:
        /*0158*/ 	.word	0x00000040


	//   ....[1]....
        /*015c*/ 	.word	0x000000a0


	//   ....[2]....
        /*0160*/ 	.word	0x00001ff0


	//   ....[3]....
        /*0164*/ 	.word	0x00002020


	//----- nvinfo : EIATTR_CRS_STACK_SIZE
	.align		4
.L_1410:
        /*0168*/ 	.byte	0x04, 0x1e
        /*016a*/ 	.short	(.L_1412 - .L_1411)
.L_1411:
        /*016c*/ 	.word	0x00000000


	//----- nvinfo : EIATTR_CBANK_PARAM_SIZE
	.align		4
.L_1412:
        /*0170*/ 	.byte	0x03, 0x19
        /*0172*/ 	.short	0x0034


	//----- nvinfo : EIATTR_PARAM_CBANK
	.align		4
        /*0174*/ 	.byte	0x04, 0x0a
        /*0176*/ 	.short	(.L_1414 - .L_1413)
	.align		4
.L_1413:
        /*0178*/ 	.word	index@(.nv.constant0._ZN17fastertransformer19segmented_topp_impl15blockSortKernelIfLi1024ELi2EEEvPKT_PS2_PKiPiS7_iii)
        /*017c*/ 	.short	0x0210
        /*017e*/ 	.short	0x0034


	//----- nvinfo : EIATTR_SW_WAR
	.align		4
.L_1414:
        /*0180*/ 	.byte	0x04, 0x36
        /*0182*/ 	.short	(.L_1416 - .L_1415)
.L_1415:
        /*0184*/ 	.word	0x00000008
.L_1416:


//--------------------- .nv.info._ZN17fastertransformer19segmented_topp_impl15blockSortKernelIfLi1024ELi1EEEvPKT_PS2_PKiPiS7_iii --------------------------
	.section	.nv.info._ZN17fastertransformer19segmented_topp_impl15blockSortKernelIfLi1024ELi1EEEvPKT_PS2_PKiPiS7_iii,"",@"SHT_CUDA_INFO"
	.sectionflags	@""
	.align	4


	//----- nvinfo : EIATTR_CUDA_API_VERSION
	.align		4
        /*0000*/ 	.byte	0x04, 0x37
        /*0002*/ 	.short	(.L_1418 - .L_1417)
.L_1417:
        /*0004*/ 	.word	0x00000082


	//----- nvinfo : EIATTR_KPARAM_INFO
	.align		4
.L_1418:
        /*0008*/ 	.byte	0x04, 0x17
        /*000a*/ 	.short	(.L_1420 - .L_1419)
.L_1419:
        /*000c*/ 	.word	0x00000000
        /*0010*/ 	.short	0x0007
        /*0012*/ 	.short	0x0030
        /*0014*/ 	.byte	0x00, 0xf0, 0x11, 0x00


	//----- nvinfo : EIATTR_KPARAM_INFO
	.align		4
.L_1420:
        /*0018*/ 	.byte	0x04, 0x17
        /*001a*/ 	.short	(.L_1422 - .L_1421)
.L_1421:
        /*001c*/ 	.word	0x00000000
        /*0020*/ 	.short	0x0006
        /*0022*/ 	.short	0x002c
        /*0024*/ 	.byte	0x00, 0xf0, 0x11, 0x00


	//----- nvinfo : EIATTR_KPARAM_INFO
	.align		4
.L_1422:
        /*0028*/ 	.byte	0x04, 0x17
        /*002a*/ 	.short	(.L_1424 - .L_1423)
.L_1423:
        /*002c*/ 	.word	0x00000000
        /*0030*/ 	.short	0x0005
        /*0032*/ 	.short	0x0028
        /*0034*/ 	.byte	0x00, 0xf0, 0x11, 0x00


	//----- nvinfo : EIATTR_KPARAM_INFO
	.align		4
.L_1424:
        /*0038*/ 	.byte	0x04, 0x17
        /*003a*/ 	.short	(.L_1426 - .L_1425)
.L_1425:
        /*003c*/ 	.word	0x00000000
        /*0040*/ 	.short	0x0004
        /*0042*/ 	.short	0x0020
        /*0044*/ 	.byte	0x00, 0xf0, 0x21, 0x00


	//----- nvinfo : EIATTR_KPARAM_INFO
	.align		4
.L_1426:
        /*0048*/ 	.byte	0x04, 0x17
        /*004a*/ 	.short	(.L_1428 - .L_1427)
.L_1427:
        /*004c*/ 	.word	0x00000000
        /*0050*/ 	.short	0x0003
        /*0052*/ 	.short	0x0018
        /*0054*/ 	.byte	0x00, 0xf0, 0x21, 0x00


	//----- nvinfo : EIATTR_KPARAM_INFO
	.align		4
.L_1428:
        /*0058*/ 	.byte	0x04, 0x17
        /*005a*/ 	.short	(.L_1430 - .L_1429)
.L_1429:
        /*005c*/ 	.word	0x00000000
        /*0060*/ 	.short	0x0002
        /*0062*/ 	.short	0x0010
        /*0064*/ 	.byte	0x00, 0xf0, 0x21, 0x00


	//----- nvinfo : EIATTR_KPARAM_INFO
	.align		4
.L_1430:
        /*0068*/ 	.byte	0x04, 0x17
        /*006a*/ 	.short	(.L_1432 - .L_1431)
.L_1431:
        /*006c*/ 	.word	0x00000000
        /*0070*/ 	.short	0x0001
        /*0072*/ 	.short	0x0008
        /*0074*/ 	.byte	0x00, 0xf0, 0x21, 0x00


	//----- nvinfo : EIATTR_KPARAM_INFO
	.align		4
.L_1432:
        /*0078*/ 	.byte	0x04, 0x17
        /*007a*/ 	.short	(.L_1434 - .L_1433)
.L_1433:
        /*007c*/ 	.word	0x00000000
        /*0080*/ 	.short	0x0000
        /*0082*/ 	.short	0x0000
        /*0084*/ 	.byte	0x00, 0xf0, 0x21, 0x00


	//----- nvinfo : EIATTR_SPARSE_MMA_MASK
	.align		4
.L_1434:
        /*0088*/ 	.byte	0x03, 0x50
        /*008a*/ 	.short	0x0000


	//----- nvinfo : EIATTR_MAXREG_COUNT
	.align		4
        /*008c*/ 	.byte	0x03, 0x1b
        /*008e*/ 	.short	0x00ff


	//----- nvinfo : EIATTR_NUM_BARRIERS
	.align		4
        /*0090*/ 	.byte	0x02, 0x4c
        /*0092*/ 	.byte	0x01
	.zero		1


	//----- nvinfo : EIATTR_MERCURY_ISA_VERSION
	.align		4
        /*0094*/ 	.byte	0x03, 0x5f
        /*0096*/ 	.short	0x0101


	//----- nvinfo : EIATTR_UNUSED_LOAD_BYTE_OFFSET
	.align		4
        /*0098*/ 	.byte	0x04, 0x44
        /*009a*/ 	.short	(.L_1436 - .L_1435)


	//   ....[0]....
.L_1435:
        /*009c*/ 	.word	0x000005e0
        /*00a0*/ 	.word	0x0000f0ff


	//   ....[1]....
        /*00a4*/ 	.word	0x00000620
        /*00a8*/ 	.word	0x0000fff0


	//   ....[2]....
        /*00ac*/ 	.word	0x000007b0
        /*00b0*/ 	.word	0x0000f0ff


	//   ....[3]....
        /*00b4*/ 	.word	0x000008b0
        /*00b8*/ 	.word	0x0000fff0


	//   ....[4]....
        /*00bc*/ 	.word	0x00000a20
        /*00c0*/ 	.word	0x0000f0ff


	//   ....[5]....
        /*00c4*/ 	.word	0x00000b40
        /*00c8*/ 	.word	0x0000fff0


	//   ....[6]....
        /*00cc*/ 	.word	0x00001310
        /*00d0*/ 	.word	0x0000f0ff


	//   ....[7]....
        /*00d4*/ 	.word	0x00001380
        /*00d8*/ 	.word	0x0000fff0


	//   ....[8]....
        /*00dc*/ 	.word	0x000014c0
        /*00e0*/ 	.word	0x0000f0ff


	//   ....[9]....
        /*00e4*/ 	.word	0x00001610
        /*00e8*/ 	.word	0x0000fff0


	//   ....[10]....
        /*00ec*/ 	.word	0x00001750
        /*00f0*/ 	.word	0x0000f0ff


	//   ....[11]....
        /*00f4*/ 	.word	0x000018a0
        /*00f8*/ 	.word	0x0000fff0


	//----- nvinfo : EIATTR_COOP_GROUP_MASK_REGIDS
	.align		4
.L_1436:
        /*00fc*/ 	.byte	0x04, 0x29
        /*00fe*/ 	.short	(.L_1438 - .L_1437)


	//   ....[0]....
.L_1437:
        /*0100*/ 	.word	0xffffffff


	//   ....[1]....
        /*0104*/ 	.word	0xffffffff


	//   ....[2]....
        /*0108*/ 	.word	0xffffffff


	//   ....[3]....
        /*010c*/ 	.word	0xffffffff


	//   ....[4]....
        /*0110*/ 	.word	0xffffffff


	//   ....[5]....
        /*0114*/ 	.word	0xffffffff


	//   ....[6]....
        /*0118*/ 	.word	0xffffffff


	//   ....[7]....
        /*011c*/ 	.word	0xffffffff


	//   ....[8]....
        /*0120*/ 	.word	0xffffffff


	//   ....[9]....
        /*0124*/ 	.word	0xffffffff


	//----- nvinfo : EIATTR_COOP_GROUP_INSTR_OFFSETS
	.align		4
.L_1438:
        /*0128*/ 	.byte	0x04, 0x28
        /*012a*/ 	.short	(.L_1440 - .L_1439)


	//   ....[0]....
.L_1439:
        /*012c*/ 	.word	0x000004e0


	//   ....[1]....
        /*0130*/ 	.word	0x00000500


	//   ....[2]....
        /*0134*/ 	.word	0x00000520


	//   ....[3]....
        /*0138*/ 	.word	0x00000550


	//   ....[4]....
        /*013c*/ 	.word	0x00000570


	//   ....[5]....
        /*0140*/ 	.word	0x00001220


	//   ....[6]....
        /*0144*/ 	.word	0x00001250


	//   ....[7]....
        /*0148*/ 	.word	0x00001270


	//   ....[8]....
        /*014c*/ 	.word	0x00001290


	//   ....[9]....
        /*0150*/ 	.word	0x000012b0


	//----- nvinfo : EIATTR_EXIT_INSTR_OFFSETS
	.align		4
.L_1440:
        /*0154*/ 	.byte	0x04, 0x1c
        /*0156*/ 	.short	(.L_1442 - .L_1441)


	//   ....[0]....
.L_1441:
        /*0158*/ 	.word	0x00000040


	//   ....[1]....
        /*015c*/ 	.word	0x000000a0


	//   ....[2]....
        /*0160*/ 	.word	0x00001c40


	//   ....[3]....
        /*0164*/ 	.word	0x00001cc0


	//----- nvinfo : EIATTR_CRS_STACK_SIZE
	.align		4
.L_1442:
        /*0168*/ 	.byte	0x04, 0x1e
        /*016a*/ 	.short	(.L_1444 - .L_1443)
.L_1443:
        /*016c*/ 	.word	0x00000000


	//----- nvinfo : EIATTR_CBANK_PARAM_SIZE
	.align		4
.L_1444:
        /*0170*/ 	.byte	0x03, 0x19
        /*0172*/ 	.short	0x0034


	//----- nvinfo : EIATTR_PARAM_CBANK
	.align		4
        /*0174*/ 	.byte	0x04, 0x0a
        /*0176*/ 	.short	(.L_1446 - .L_1445)
	.align		4
.L_1445:
        /*0178*/ 	.word	index@(.nv.constant0._ZN17fastertransformer19segmented_topp_impl15blockSortKernelIfLi1024ELi1EEEvPKT_PS2_PKiPiS7_iii)
        /*017c*/ 	.short	0x0210
        /*017e*/ 	.short	0x0034


	//----- nvinfo : EIATTR_SW_WAR
	.align		4
.L_1446:
        /*0180*/ 	.byte	0x04, 0x36
        /*0182*/ 	.short	(.L_1448 - .L_1447)
.L_1447:
        /*0184*/ 	.word	0x00000008
.L_1448:


//--------------------- .nv.info._ZN17fastertransformer19segmented_topp_impl15blockSortKernelIfLi896ELi1EEEvPKT_PS2_PKiPiS7_iii --------------------------
	.section	.nv.info._ZN17fastertransformer19segmented_topp_impl15blockSortKernelIfLi896ELi1EEEvPKT_PS2_PKiPiS7_iii,"",@"SHT_CUDA_INFO"
	.sectionflags	@""
	.align	4


	//----- nvinfo : EIATTR_CUDA_API_VERSION
	.align		4
        /*0000*/ 	.byte	0x04, 0x37
        /*0002*/ 	.short	(.L_1450 - .L_1449)
.L_1449:
        /*0004*/ 	.word	0x00000082


	//----- nvinfo : EIATTR_KPARAM_INFO
	.align		4
.L_1450:
        /*0008*/ 	.byte	0x04, 0x17
        /*000a*/ 	.short	(.L_1452 - .L_1451)
.L_1451:
        /*000c*/ 	.word	0x00000000
        /*0010*/ 	.short	0x0007
        /*0012*/ 	.short	0x0030
        /*0014*/ 	.byte	0x00, 0xf0, 0x11, 0x00


	//----- nvinfo : EIATTR_KPARAM_INFO
	.align		4
.L_1452:
        /*0018*/ 	.byte	0x04, 0x17
        /*001a*/ 	.short	(.L_1454 - .L_1453)
.L_1453:
        /*001c*/ 	.word	0x00000000
        /*0020*/ 	.short	0x0006
        /*0022*/ 	.short	0x002c
        /*0024*/ 	.byte	0x00, 0xf0, 0x11, 0x00


	//----- nvinfo : EIATTR_KPARAM_INFO
	.align		4
.L_1454:
        /*0028*/ 	.byte	0x04, 0x17
        /*002a*/ 	.short	(.L_1456 - .L_1455)
.L_1455:
        /*002c*/ 	.word	0x00000000
        /*0030*/ 	.short	0x0005
        /*0032*/ 	.short	0x0028
        /*0034*/ 	.byte	0x00, 0xf0, 0x11, 0x00


	//----- nvinfo : EIATTR_KPARAM_INFO
	.align		4
.L_1456:
        /*0038*/ 	.byte	0x04, 0x17
        /*003a*/ 	.short	(.L_1458 - .L_1457)
.L_1457:
        /*003c*/ 	.word	0x00000000
        /*0040*/ 	.short	0x0004
        /*0042*/ 	.short	0x0020
        /*0044*/ 	.byte	0x00, 0xf0, 0x21, 0x00


	//----- nvinfo : EIATTR_KPARAM_INFO
	.align		4
.L_1458:
        /*0048*/ 	.byte	0x04, 0x17
        /*004a*/ 	.short	(.L_1460 - .L_1459)
.L_1459:
        /*004c*/ 	.word	0x00000000
        /*0050*/ 	.short	0x0003
        /*0052*/ 	.short	0x0018
        /*0054*/ 	.byte	0x00, 0xf0, 0x21, 0x00


	//----- nvinfo : EIATTR_KPARAM_INFO
	.align		4
.L_1460:
        /*0058*/ 	.byte	0x04, 0x17
        /*005a*/ 	.short	(.L_1462 - .L_1461)
.L_1461:
        /*005c*/ 	.word	0x00000000
        /*0060*/ 	.short	0x0002
        /*0062*/ 	.short	0x0010
        /*0064*/ 	.byte	0x00, 0xf0, 0x21, 0x00


	//----- nvinfo : EIATTR_KPARAM_INFO
	.align		4
.L_1462:
        /*0068*/ 	.byte	0x04, 0x17
        /*006a*/ 	.short	(.L_1464 - .L_1463)
.L_1463:
        /*006c*/ 	.word	0x00000000
        /*0070*/ 	.short	0x0001
        /*0072*/ 	.short	0x0008
        /*0074*/ 	.byte	0x00, 0xf0, 0x21, 0x00


	//----- nvinfo : EIATTR_KPARAM_INFO
	.align		4
.L_1464:
        /*0078*/ 	.byte	0x04, 0x17
        /*007a*/ 	.short	(.L_1466 - .L_1465)
.L_1465:
        /*007c*/ 	.word	0x00000000
        /*0080*/ 	.short	0x0000
        /*0082*/ 	.short	0x0000
        /*0084*/ 	.byte	0x00, 0xf0, 0x21, 0x00


	//----- nvinfo : EIATTR_SPARSE_MMA_MASK
	.align		4
.L_1466:
        /*0088*/ 	.byte	0x03, 0x50
        /*008a*/ 	.short	0x0000


	//----- nvinfo : EIATTR_MAXREG_COUNT
	.align		4
        /*008c*/ 	.byte	0x03, 0x1b
        /*008e*/ 	.short	0x00ff


	//----- nvinfo : EIATTR_NUM_BARRIERS
	.align		4
        /*0090*/ 	.byte	0x02, 0x4c
        /*0092*/ 	.byte	0x01
	.zero		1


	//----- nvinfo : EIATTR_MERCURY_ISA_VERSION
	.align		4
        /*0094*/ 	.byte	0x03, 0x5f
        /*0096*/ 	.short	0x0101


	//----- nvinfo : EIATTR_UNUSED_LOAD_BYTE_OFFSET
	.align		4
        /*0098*/ 	.byte	0x04, 0x44
        /*009a*/ 	.short	(.L_1468 - .L_1467)


	//   ....[0]....
.L_1467:
        /*009c*/ 	.word	0x000005d0
        /*00a0*/ 	.word	0x0000f0ff


	//   ....[1]....
        /*00a4*/ 	.word	0x00000610
        /*00a8*/ 	.word	0x0000fff0


	//   ....[2]....
        /*00ac*/ 	.word	0x000007a0
        /*00b0*/ 	.word	0x0000f0ff


	//   ....[3]....
        /*00b4*/ 	.word	0x000008a0
        /*00b8*/ 	.word	0x0000fff0


	//   ....[4]....
        /*00bc*/ 	.word	0x00000a10
        /*00c0*/ 	.word	0x0000f0ff


	//   ....[5]....
        /*00c4*/ 	.word	0x00001210
        /*00c8*/ 	.word	0x0000f0ff


	//   ....[6]....
        /*00cc*/ 	.word	0x00001280
        /*00d0*/ 	.word	0x0000fff0


	//   ....[7]....
        /*00d4*/ 	.word	0x000013c0
        /*00d8*/ 	.word	0x0000f0ff


	//   ....[8]....
        /*00dc*/ 	.word	0x00001510
        /*00e0*/ 	.word	0x0000fff0


	//   ....[9]....
        /*00e4*/ 	.word	0x00001650
        /*00e8*/ 	.word	0x0000f0ff


	//----- nvinfo : EIATTR_COOP_GROUP_MASK_REGIDS
	.align		4
.L_1468:
        /*00ec*/ 	.byte	0x04, 0x29
        /*00ee*/ 	.short	(.L_1470 - .L_1469)


	//   ....[0]....
.L_1469:
        /*00f0*/ 	.word	0xffffffff


	//   ....[1]....
        /*00f4*/ 	.word	0xffffffff


	//   ....[2]....
        /*00f8*/ 	.word	0xffffffff


	//   ....[3]....
        /*00fc*/ 	.word	0xffffffff


	//   ....[4]....
        /*0100*/ 	.word	0xffffffff


	//   ....[5]....
        /*0104*/ 	.word	0xffffffff


	//   ....[6]....
        /*0108*/ 	.word	0xffffffff


	//   ....[7]....
        /*010c*/ 	.word	0xffffffff


	//   ....[8]....
        /*0110*/ 	.word	0xffffffff


	//   ....[9]....
        /*0114*/ 	.word	0xffffffff


	//----- nvinfo : EIATTR_COOP_GROUP_INSTR_OFFSETS
	.align		4
.L_1470:
        /*0118*/ 	.byte	0x04, 0x28
        /*011a*/ 	.short	(.L_1472 - .L_1471)


	//   ....[0]....
.L_1471:
        /*011c*/ 	.word	0x000004d0


	//   ....[1]....
        /*0120*/ 	.word	0x000004f0


	//   ....[2]....
        /*0124*/ 	.word	0x00000510


	//   ....[3]....
        /*0128*/ 	.word	0x00000540


	//   ....[4]....
        /*012c*/ 	.word	0x00000560


	//   ....[5]....
        /*0130*/ 	.word	0x00001120


	//   ....[6]....
        /*0134*/ 	.word	0x00001150


	//   ....[7]....
        /*0138*/ 	.word	0x00001170


	//   ....[8]....
        /*013c*/ 	.word	0x00001190


	//   ....[9]....
        /*0140*/ 	.word	0x000011b0


	//----- nvinfo : EIATTR_EXIT_INSTR_OFFSETS
	.align		4
.L_1472:
        /*0144*/ 	.byte	0x04, 0x1c
        /*0146*/ 	.short	(.L_1474 - .L_1473)


	//   ....[0]....
.L_1473:
        /*0148*/ 	.word	0x00000040


	//   ....[1]....
        /*014c*/ 	.word	0x000000a0


	//   ....[2]....
        /*0150*/ 	.word	0x00001a60


	//   ....[3]....
        /*0154*/ 	.word	0x00001ae0


	//----- nvinfo : EIATTR_CRS_STACK_SIZE
	.align		4
.L_1474:
        /*0158*/ 	.byte	0x04, 0x1e
        /*015a*/ 	.short	(.L_1476 - .L_1475)
.L_1475:
        /*015c*/ 	.word	0x00000000


	//----- nvinfo : EIATTR_CBANK_PARAM_SIZE
	.align		4
.L_1476:
        /*0160*/ 	.byte	0x03, 0x19
        /*0162*/ 	.short	0x0034


	//----- nvinfo : EIATTR_PARAM_CBANK
	.align		4
        /*0164*/ 	.byte	0x04, 0x0a
        /*0166*/ 	.short	(.L_1478 - .L_1477)
	.align		4
.L_1477:
        /*0168*/ 	.word	index@(.nv.constant0._ZN17fastertransformer19segmented_topp_impl15blockSortKernelIfLi896ELi1EEEvPKT_PS2_PKiPiS7_iii)
        /*016c*/ 	.short	0x0210
        /*016e*/ 	.short	0x0034


	//----- nvinfo : EIATTR_SW_WAR
	.align		4
.L_1478:
        /*0170*/ 	.byte	0x04, 0x36
        /*0172*/ 	.short	(.L_1480 - .L_1479)
.L_1479:
        /*0174*/ 	.word	0x00000008
.L_1480:


//--------------------- .nv.info._ZN17fastertransformer19segmented_topp_impl15blockSortKernelIfLi768ELi1EEEvPKT_PS2_PKiPiS7_iii --------------------------
	.section	.nv.info._ZN17fastertransformer19segmented_topp_impl15blockSortKernelIfLi768ELi1EEEvPKT_PS2_PKiPiS7_iii,"",@"SHT_CUDA_INFO"
	.sectionflags	@""
	.align	4


	//----- nvinfo : EIATTR_CUDA_API_VERSION
	.align		4
        /*0000*/ 	.byte	0x04, 0x37
        /*0002*/ 	.short	(.L_1482 - .L_1481)
.L_1481:
        /*0004*/ 	.word	0x00000082


	//----- nvinfo : EIATTR_KPARAM_INFO
	.align		4
.L_1482:
        /*0008*/ 	.byte	0x04, 0x17
        /*000a*/ 	.short	(.L_1484 - .L_1483)
.L_1483:
        /*000c*/ 	.word	0x00000000
        /*0010*/ 	.short	0x0007
        /*0012*/ 	.short	0x0030
        /*0014*/ 	.byte	0x00, 0xf0, 0x11, 0x00


	//----- nvinfo : EIATTR_KPARAM_INFO
	.align		4
.L_1484:
        /*0018*/ 	.byte	0x04, 0x17
        /*001a*/ 	.short	(.L_1486 - .L_1485)
.L_1485:
        /*001c*/ 	.word	0x00000000
        /*0020*/ 	.short	0x0006
        /*0022*/ 	.short	0x002c
        /*0024*/ 	.byte	0x00, 0xf0, 0x11, 0x00


	//----- nvinfo : EIATTR_KPARAM_INFO
	.align		4
.L_1486:
        /*0028*/ 	.byte	0x04, 0x17
        /*002a*/ 	.short	(.L_1488 - .L_1487)
.L_1487:
        /*002c*/ 	.word	0x00000000
        /*0030*/ 	.short	0x0005
        /*0032*/ 	.short	0x0028
        /*0034*/ 	.byte	0x00, 0xf0, 0x11, 0x00


	//----- nvinfo : EIATTR_KPARAM_INFO
	.align		4
.L_1488:
        /*0038*/ 	.byte	0x04, 0x17
        /*003a*/ 	.short	(.L_1490 - .L_1489)
.L_1489:
        /*003c*/ 	.word	0x00000000
        /*0040*/ 	.short	0x0004
        /*0042*/ 	.short	0x0020
        /*0044*/ 	.byte	0x00, 0xf0, 0x21, 0x00


	//----- nvinfo : EIATTR_KPARAM_INFO
	.align		4
.L_1490:
        /*0048*/ 	.byte	0x04, 0x17
        /*004a*/ 	.short	(.L_1492 - .L_1491)
.L_1491:
        /*004c*/ 	.word	0x00000000
        /*0050*/ 	.short	0x0003
        /*0052*/ 	.short	0x0018
        /*0054*/ 	.byte	0x00, 0xf0, 0x21, 0x00


	//----- nvinfo : EIATTR_KPARAM_INFO
	.align		4
.L_1492:
        /*0058*/ 	.byte	0x04, 0x17
        /*005a*/ 	.short	(.L_1494 - .L_1493)
.L_1493:
        /*005c*/ 	.word	0x00000000
        /*0060*/ 	.short	0x0002
        /*0062*/ 	.short	0x0010
        /*0064*/ 	.byte	0x00, 0xf0, 0x21, 0x00


	//----- nvinfo : EIATTR_KPARAM_INFO
	.align		4
.L_1494:
        /*0068*/ 	.byte	0x04, 0x17
        /*006a*/ 	.short	(.L_1496 - .L_1495)
.L_1495:
        /*006c*/ 	.word	0x00000000
        /*0070*/ 	.short	0x0001
        /*0072*/ 	.short	0x0008
        /*0074*/ 	.byte	0x00, 0xf0, 0x21, 0x00


	//----- nvinfo : EIATTR_KPARAM_INFO
	.align		4
.L_1496:
        /*0078*/ 	.byte	0x04, 0x17
        /*007a*/ 	.short	(.L_1498 - .L_1497)
.L_1497:
        /*007c*/ 	.word	0x00000000
        /*0080*/ 	.short	0x0000
        /*0082*/ 	.short	0x0000
        /*0084*/ 	.byte	0x00, 0xf0, 0x21, 0x00


	//----- nvinfo : EIATTR_SPARSE_MMA_MASK
	.align		4
.L_1498:
        /*0088*/ 	.byte	0x03, 0x50
        /*008a*/ 	.short	0x0000


	//----- nvinfo : EIATTR_MAXREG_COUNT
	.align		4
        /*008c*/ 	.byte	0x03, 0x1b
        /*008e*/ 	.short	0x00ff


	//----- nvinfo : EIATTR_NUM_BARRIERS
	.align		4
        /*0090*/ 	.byte	0x02, 0x4c
        /*0092*/ 	.byte	0x01
	.zero		1


	//----- nvinfo : EIATTR_MERCURY_ISA_VERSION
	.align		4
        /*0094*/ 	.byte	0x03, 0x5f
        /*0096*/ 	.short	0x0101


	//----- nvinfo : EIATTR_UNUSED_LOAD_BYTE_OFFSET
	.align		4
        /*0098*/ 	.byte	0x04, 0x44
        /*009a*/ 	.short	(.L_1500 - .L_1499)


	//   ....[0]....
.L_1499:
        /*009c*/ 	.word	0x000005d0
        /*00a0*/ 	.word	0x0000f0ff


	//   ....[1]....
        /*00a4*/ 	.word	0x00000610
        /*00a8*/ 	.word	0x0000fff0


	//   ....[2]....
        /*00ac*/ 	.word	0x000007a0
        /*00b0*/ 	.word	0x0000f0ff


	//   ....[3]....
        /*00b4*/ 	.word	0x000008b0
        /*00b8*/ 	.word	0x0000fff0


	//   ....[4]....
        /*00bc*/ 	.word	0x00001130
        /*00c0*/ 	.word	0x0000f0ff


	//   ....[5]....
        /*00c4*/ 	.word	0x000011a0
        /*00c8*/ 	.word	0x0000fff0


	//   ....[6]....
        /*00cc*/ 	.word	0x000012e0
        /*00d0*/ 	.word	0x0000f0ff


	//   ....[7]....
        /*00d4*/ 	.word	0x00001430
        /*00d8*/ 	.word	0x0000fff0


	//----- nvinfo : EIATTR_COOP_GROUP_MASK_REGIDS
	.align		4
.L_1500:
        /*00dc*/ 	.byte	0x04, 0x29
        /*00de*/ 	.short	(.L_1502 - .L_1501)


	//   ....[0]....
.L_1501:
        /*00e0*/ 	.word	0xffffffff


	//   ....[1]....
        /*00e4*/ 	.word	0xffffffff


	//   ....[2]....
        /*00e8*/ 	.word	0xffffffff


	//   ....[3]....
        /*00ec*/ 	.word	0xffffffff


	//   ....[4]....
        /*00f0*/ 	.word	0xffffffff


	//   ....[5]....
        /*00f4*/ 	.word	0xffffffff


	//   ....[6]....
        /*00f8*/ 	.word	0xffffffff


	//   ....[7]....
        /*00fc*/ 	.word	0xffffffff


	//   ....[8]....
        /*0100*/ 	.word	0xffffffff


	//   ....[9]....
        /*0104*/ 	.word	0xffffffff


	//----- nvinfo : EIATTR_COOP_GROUP_INSTR_OFFSETS
	.align		4
.L_1502:
        /*0108*/ 	.byte	0x04, 0x28
        /*010a*/ 	.short	(.L_1504 - .L_1503)


	//   ....[0]....
.L_1503:
        /*010c*/ 	.word	0x000004d0


	//   ....[1]....
        /*0110*/ 	.word	0x000004f0


	//   ....[2]....
        /*0114*/ 	.word	0x00000510


	//   ....[3]....
        /*0118*/ 	.word	0x00000540


	//   ....[4]....
        /*011c*/ 	.word	0x00000560


	//   ....[5]....
        /*0120*/ 	.word	0x00001040


	//   ....[6]....
        /*0124*/ 	.word	0x00001070


	//   ....[7]....
        /*0128*/ 	.word	0x00001090


	//   ....[8]....
        /*012c*/ 	.word	0x000010b0


	//   ....[9]....
        /*0130*/ 	.word	0x000010d0


	//----- nvinfo : EIATTR_EXIT_INSTR_OFFSETS
	.align		4
.L_1504:
        /*0134*/ 	.byte	0x04, 0x1c
        /*0136*/ 	.short	(.L_1506 - .L_1505)


	//   ....[0]....
.L_1505:
        /*0138*/ 	.word	0x00000040


	//   ....[1]....
        /*013c*/ 	.word	0x000000a0


	//   ....[2]....
        /*0140*/ 	.word	0x000018a0


	//   ....[3]....
        /*0144*/ 	.word	0x00001920


	//----- nvinfo : EIATTR_CRS_STACK_SIZE
	.align		4
.L_1506:
        /*0148*/ 	.byte	0x04, 0x1e
        /*014a*/ 	.short	(.L_1508 - .L_1507)
.L_1507:
        /*014c*/ 	.word	0x00000000


	//----- nvinfo : EIATTR_CBANK_PARAM_SIZE
	.align		4
.L_1508:
        /*0150*/ 	.byte	0x03, 0x19
        /*0152*/ 	.short	0x0034


	//----- nvinfo : EIATTR_PARAM_CBANK
	.align		4
        /*0154*/ 	.byte	0x04, 0x0a
        /*0156*/ 	.short	(.L_1510 - .L_1509)
	.align		4
.L_1509:
        /*0158*/ 	.word	index@(.nv.constant0._ZN17fastertransformer19segmented_topp_impl15blockSortKernelIfLi768ELi1EEEvPKT_PS2_PKiPiS7_iii)
        /*015c*/ 	.short	0x0210
        /*015e*/ 	.short	0x0034


	//----- nvinfo : EIATTR_SW_WAR
	.align		4
.L_1510:
        /*0160*/ 	.byte	0x04, 0x36
        /*0162*/ 	.short	(.L_1512 - .L_1511)
.L_1511:
        /*0164*/ 	.word	0x00000008
.L_1512:


//--------------------- .nv.info._ZN17fastertransformer19segmented_topp_impl15blockSortKernelIfLi640ELi1EEEvPKT_PS2_PKiPiS7_iii --------------------------
	.section	.nv.info._ZN17fastertransformer19segmented_topp_impl15blockSortKernelIfLi640ELi1EEEvPKT_PS2_PKiPiS7_iii,"",@"SHT_CUDA_INFO"
	.sectionflags	@""
	.align	4


	//----- nvinfo : EIATTR_CUDA_API_VERSION
	.align		4
        /*0000*/ 	.byte	0x04, 0x37
        /*0002*/ 	.short	(.L_1514 - .L_1513)
.L_1513:
        /*0004*/ 	.word	0x00000082


	//----- nvinfo : EIATTR_KPARAM_INFO
	.align		4
.L_1514:
        /*0008*/ 	.byte	0x04, 0x17
        /*000a*/ 	.short	(.L_1516 - .L_1515)
.L_1515:
        /*000c*/ 	.word	0x00000000
        /*0010*/ 	.short	0x0007
        /*0012*/ 	.short	0x0030
        /*0014*/ 	.byte	0x00, 0xf0, 0x11, 0x00


	//----- nvinfo : EIATTR_KPARAM_INFO
	.align		4
.L_1516:
        /*0018*/ 	.byte	0x04, 0x17
        /*001a*/ 	.short	(.L_1518 - .L_1517)
.L_1517:
        /*001c*/ 	.word	0x00000000
        /*0020*/ 	.short	0x0006
        /*0022*/ 	.short	0x002c
        /*0024*/ 	.byte	0x00, 0xf0, 0x11, 0x00


	//----- nvinfo : EIATTR_KPARAM_INFO
	.align		4
.L_1518:
        /*0028*/ 	.byte	0x04, 0x17
        /*002a*/ 	.short	(.L_1520 - .L_1519)
.L_1519:
        /*002c*/ 	.word	0x00000000
        /*0030*/ 	.short	0x0005
        /*0032*/ 	.short	0x0028
        /*0034*/ 	.byte	0x00, 0xf0, 0x11, 0x00


	//----- nvinfo : EIATTR_KPARAM_INFO
	.align		4
.L_1520:
        /*0038*/ 	.byte	0x04, 0x17
        /*003a*/ 	.short	(.L_1522 - .L_1521)
.L_1521:
        /*003c*/ 	.word	0x00000000
        /*0040*/ 	.short	0x0004
        /*0042*/ 	.short	0x0020
        /*0044*/ 	.byte	0x00, 0xf0, 0x21, 0x00


	//----- nvinfo : EIATTR_KPARAM_INFO
	.align		4
.L_1522:
        /*0048*/ 	.byte	0x04, 0x17
        /*004a*/ 	.short	(.L_1524 - .L_1523)
.L_1523:
        /*004c*/ 	.word	0x00000000
        /*0050*/ 	.short	0x0003
        /*0052*/ 	.short	0x0018
        /*0054*/ 	.byte	0x00, 0xf0, 0x21, 0x00


	//----- nvinfo : EIATTR_KPARAM_INFO
	.align		4
.L_1524:
        /*0058*/ 	.byte	0x04, 0x17
        /*005a*/ 	.short	(.L_1526 - .L_1525)
.L_1525:
        /*005c*/ 	.word	0x00000000
        /*0060*/ 	.short	0x0002
        /*0062*/ 	.short	0x0010
        /*0064*/ 	.byte	0x00, 0xf0, 0x21, 0x00


	//----- nvinfo : EIATTR_KPARAM_INFO
	.align		4
.L_1526:
        /*0068*/ 	.byte	0x04, 0x17
        /*006a*/ 	.short	(.L_1528 - .L_1527)
.L_1527:
        /*006c*/ 	.word	0x00000000
        /*0070*/ 	.short	0x0001
        /*0072*/ 	.short	0x0008
        /*0074*/ 	.byte	0x00, 0xf0, 0x21, 0x00


	//----- nvinfo : EIATTR_KPARAM_INFO
	.align		4
.L_1528:
        /*0078*/ 	.byte	0x04, 0x17
        /*007a*/ 	.short	(.L_1530 - .L_1529)
.L_1529:
        /*007c*/ 	.word	0x00000000
        /*0080*/ 	.short	0x0000
        /*0082*/ 	.short	0x0000
        /*0084*/ 	.byte	0x00, 0xf0, 0x21, 0x00


	//----- nvinfo : EIATTR_SPARSE_MMA_MASK
	.align		4
.L_1530:
        /*0088*/ 	.byte	0x03, 0x50
        /*008a*/ 	.short	0x0000


	//----- nvinfo : EIATTR_MAXREG_COUNT
	.align		4
        /*008c*/ 	.byte	0x03, 0x1b
        /*008e*/ 	.short	0x00ff


	//----- nvinfo : EIATTR_NUM_BARRIERS
	.align		4
        /*0090*/ 	.byte	0x02, 0x4c
        /*0092*/ 	.byte	0x01
	.zero		1


	//----- nvinfo : EIATTR_MERCURY_ISA_VERSION
	.align		4
        /*0094*/ 	.byte	0x03, 0x5f
        /*0096*/ 	.short	0x0101


	//----- nvinfo : EIATTR_UNUSED_LOAD_BYTE_OFFSET
	.align		4
        /*0098*/ 	.byte	0x04, 0x44
        /*009a*/ 	.short	(.L_1532 - .L_1531)


	//   ....[0]....
.L_1531:
        /*009c*/ 	.word	0x000005d0
        /*00a0*/ 	.word	0x0000f0ff


	//   ....[1]....
        /*00a4*/ 	.word	0x00000610
        /*00a8*/ 	.word	0x0000fff0


	//   ....[2]....
        /*00ac*/ 	.word	0x00000790
        /*00b0*/ 	.word	0x0000f0ff


	//   ....[3]....
        /*00b4*/ 	.word	0x000008a0
        /*00b8*/ 	.word	0x0000fff0


	//   ....[4]....
        /*00bc*/ 	.word	0x00001060
        /*00c0*/ 	.word	0x0000f0ff


	//   ....[5]....
        /*00c4*/ 	.word	0x000010d0
        /*00c8*/ 	.word	0x0000fff0


	//   ....[6]....
        /*00cc*/ 	.word	0x00001210
        /*00d0*/ 	.word	0x0000f0ff


	//   ....[7]....
        /*00d4*/ 	.word	0x00001360
        /*00d8*/ 	.word	0x0000fff0


	//----- nvinfo : EIATTR_COOP_GROUP_MASK_REGIDS
	.align		4
.L_1532:
        /*00dc*/ 	.byte	0x04, 0x29
        /*00de*/ 	.short	(.L_1534 - .L_1533)


	//   ....[0]....
.L_1533:
        /*00e0*/ 	.word	0xffffffff


	//   ....[1]....
        /*00e4*/ 	.word	0xffffffff


	//   ....[2]....
        /*00e8*/ 	.word	0xffffffff


	//   ....[3]....
        /*00ec*/ 	.word	0xffffffff


	//   ....[4]....
        /*00f0*/ 	.word	0xffffffff


	//   ....[5]....
        /*00f4*/ 	.word	0xffffffff


	//   ....[6]....
        /*00f8*/ 	.word	0xffffffff


	//   ....[7]....
        /*00fc*/ 	.word	0xffffffff


	//   ....[8]....
        /*0100*/ 	.word	0xffffffff


	//   ....[9]....
        /*0104*/ 	.word	0xffffffff


	//----- nvinfo : EIATTR_COOP_GROUP_INSTR_OFFSETS
	.align		4
.L_1534:
        /*0108*/ 	.byte	0x04, 0x28
        /*010a*/ 	.short	(.L_1536 - .L_1535)


	//   ....[0]....
.L_1535:
        /*010c*/ 	.word	0x000004d0


	//   ....[1]....
        /*0110*/ 	.word	0x000004f0


	//   ....[2]....
        /*0114*/ 	.word	0x00000510


	//   ....[3]....
        /*0118*/ 	.word	0x00000540


	//   ....[4]....
        /*011c*/ 	.word	0x00000560


	//   ....[5]....
        /*0120*/ 	.word	0x00000f80


	//   ....[6]....
        /*0124*/ 	.word	0x00000fa0


	//   ....[7]....
        /*0128*/ 	.word	0x00000fc0


	//   ....[8]....
        /*012c*/ 	.word	0x00000fe0


	//   ....[9]....
        /*0130*/ 	.word	0x00001000


	//----- nvinfo : EIATTR_EXIT_INSTR_OFFSETS
	.align		4
.L_1536:
        /*0134*/ 	.byte	0x04, 0x1c
        /*0136*/ 	.short	(.L_1538 - .L_1537)


	//   ....[0]....
.L_1537:
        /*0138*/ 	.word	0x00000040


	//   ....[1]....
        /*013c*/ 	.word	0x000000a0


	//   ....[2]....
        /*0140*/ 	.word	0x00001700


	//   ....[3]....
        /*0144*/ 	.word	0x00001780


	//----- nvinfo : EIATTR_CRS_STACK_SIZE
	.align		4
.L_1538:
        /*0148*/ 	.byte	0x04, 0x1e
        /*014a*/ 	.short	(.L_1540 - .L_1539)
.L_1539:
        /*014c*/ 	.word	0x00000000


	//----- nvinfo : EIATTR_CBANK_PARAM_SIZE
	.align		4
.L_1540:
        /*0150*/ 	.byte	0x03, 0x19
        /*0152*/ 	.short	0x0034


	//----- nvinfo : EIATTR_PARAM_CBANK
	.align		4
        /*0154*/ 	.byte	0x04, 0x0a
        /*0156*/ 	.short	(.L_1542 - .L_1541)
	.align		4
.L_1541:
        /*0158*/ 	.word	index@(.nv.constant0._ZN17fastertransformer19segmented_topp_impl15blockSortKernelIfLi640ELi1EEEvPKT_PS2_PKiPiS7_iii)
        /*015c*/ 	.short	0x0210
        /*015e*/ 	.short	0x0034


	//----- nvinfo : EIATTR_SW_WAR
	.align		4
.L_1542:
        /*0160*/ 	.byte	0x04, 0x36
        /*0162*/ 	.short	(.L_1544 - .L_1543)
.L_1543:
        /*0164*/ 	.word	0x00000008
.L_1544:


//--------------------- .nv.info._ZN17fastertransformer19segmented_topp_impl15blockSortKernelIfLi512ELi1EEEvPKT_PS2_PKiPiS7_iii --------------------------
	.section	.nv.info._ZN17fastertransformer19segmented_topp_impl15blockSortKernelIfLi512ELi1EEEvPKT_PS2_PKiPiS7_iii,"",@"SHT_CUDA_INFO"
	.sectionflags	@""
	.align	4


	//----- nvinfo : EIATTR_CUDA_API_VERSION
	.align		4
        /*0000*/ 	.byte	0x04, 0x37
        /*0002*/ 	.short	(.L_1546 - .L_1545)
.L_1545:
        /*0004*/ 	.word	0x00000082


	//----- nvinfo : EIATTR_KPARAM_INFO
	.align		4
.L_1546:
        /*0008*/ 	.byte	0x04, 0x17
        /*000a*/ 	.short	(.L_1548 - .L_1547)
.L_1547:
        /*000c*/ 	.word	0x00000000
        /*0010*/ 	.short	0x0007
        /*0012*/ 	.short	0x0030
        /*0014*/ 	.byte	0x00, 0xf0, 0x11, 0x00


	//----- nvinfo : EIATTR_KPARAM_INFO
	.align		4
.L_1548:
        /*0018*/ 	.byte	0x04, 0x17
        /*001a*/ 	.short	(.L_1550 - .L_1549)
.L_1549:
        /*001c*/ 	.word	0x00000000
        /*0020*/ 	.short	0x0006
        /*0022*/ 	.short	0x002c
        /*0024*/ 	.byte	0x00, 0xf0, 0x11, 0x00


	//----- nvinfo : EIATTR_KPARAM_INFO
	.align		4
.L_1550:
        /*0028*/ 	.byte	0x04, 0x17
        /*002a*/ 	.short	(.L_1552 - .L_1551)
.L_1551:
        /*002c*/ 	.word	0x00000000
        /*0030*/ 	.short	0x0005
        /*0032*/ 	.short	0x0028
        /*0034*/ 	.byte	0x00, 0xf0, 0x11, 0x00


	//----- nvinfo : EIATTR_KPARAM_INFO
	.align		4
.L_1552:
        /*0038*/ 	.byte	0x04, 0x17
        /*003a*/ 	.short	(.L_1554 - .L_1553)
.L_1553:
        /*003c*/ 	.word	0x00000000
        /*0040*/ 	.short	0x0004
        /*0042*/ 	.short	0x0020
        /*0044*/ 	.byte	0x00, 0xf0, 0x21, 0x00


	//----- nvinfo : EIATTR_KPARAM_INFO
	.align		4
.L_1554:
        /*0048*/ 	.byte	0x04, 0x17
        /*004a*/ 	.short	(.L_1556 - .L_1555)
.L_1555:
        /*004c*/ 	.word	0x00000000
        /*0050*/ 	.short	0x0003
        /*0052*/ 	.short	0x0018
        /*0054*/ 	.byte	0x00, 0xf0, 0x21, 0x00


	//----- nvinfo : EIATTR_KPARAM_INFO
	.align		4
.L_1556:
        /*0058*/ 	.byte	0x04, 0x17
        /*005a*/ 	.short	(.L_1558 - .L_1557)
.L_1557:
        /*005c*/ 	.word	0x00000000
        /*0060*/ 	.short	0x0002
        /*0062*/ 	.short	0x0010
        /*0064*/ 	.byte	0x00, 0xf0, 0x21, 0x00


	//----- nvinfo : EIATTR_KPARAM_INFO
	.align		4
.L_1558:
        /*0068*/ 	.byte	0x04, 0x17
        /*006a*/ 	.short	(.L_1560 - .L_1559)
.L_1559:
        /*006c*/ 	.word	0x00000000
        /*0070*/ 	.short	0x0001
        /*0072*/ 	.short	0x0008
        /*0074*/ 	.byte	0x00, 0xf0, 0x21, 0x00


	//----- nvinfo : EIATTR_KPARAM_INFO
	.align		4
.L_1560:
        /*0078*/ 	.byte	0x04, 0x17
        /*007a*/ 	.short	(.L_1562 - .L_1561)
.L_1561:
        /*007c*/ 	.word	0x00000000
        /*0080*/ 	.short	0x0000
        /*0082*/ 	.short	0x0000
        /*0084*/ 	.byte	0x00, 0xf0, 0x21, 0x00


	//----- nvinfo : EIATTR_SPARSE_MMA_MASK
	.align		4
.L_1562:
        /*0088*/ 	.byte	0x03, 0x50
        /*008a*/ 	.short	0x0000


	//----- nvinfo : EIATTR_MAXREG_COUNT
	.align		4
        /*008c*/ 	.byte	0x03, 0x1b
        /*008e*/ 	.short	0x00ff


	//----- nvinfo : EIATTR_NUM_BARRIERS
	.align		4
        /*0090*/ 	.byte	0x02, 0x4c
        /*0092*/ 	.byte	0x01
	.zero		1


	//----- nvinfo : EIATTR_MERCURY_ISA_VERSION
	.align		4
        /*0094*/ 	.byte	0x03, 0x5f
        /*0096*/ 	.short	0x0101


	//----- nvinfo : EIATTR_UNUSED_LOAD_BYTE_OFFSET
	.align		4
        /*0098*/ 	.byte	0x04, 0x44
        /*009a*/ 	.short	(.L_1564 - .L_1563)


	//   ....[0]....
.L_1563:
        /*009c*/ 	.word	0x000005e0
        /*00a0*/ 	.word	0x0000f0ff


	//   ....[1]....
        /*00a4*/ 	.word	0x00000620
        /*00a8*/ 	.word	0x0000fff0


	//   ....[2]....
        /*00ac*/ 	.word	0x00000790
        /*00b0*/ 	.word	0x0000f0ff


	//   ....[3]....
        /*00b4*/ 	.word	0x00000fa0
        /*00b8*/ 	.word	0x0000f0ff


	//   ....[4]....
        /*00bc*/ 	.word	0x00001010
        /*00c0*/ 	.word	0x0000fff0


	//   ....[5]....
        /*00c4*/ 	.word	0x00001150
        /*00c8*/ 	.word	0x0000f0ff


	//----- nvinfo : EIATTR_COOP_GROUP_MASK_REGIDS
	.align		4
.L_1564:
        /*00cc*/ 	.byte	0x04, 0x29
        /*00ce*/ 	.short	(.L_1566 - .L_1565)


	//   ....[0]....
.L_1565:
        /*00d0*/ 	.word	0xffffffff


	//   ....[1]....
        /*00d4*/ 	.word	0xffffffff


	//   ....[2]....
        /*00d8*/ 	.word	0xffffffff


	//   ....[3]....
        /*00dc*/ 	.word	0xffffffff


	//   ....[4]....
        /*00e0*/ 	.word	0xffffffff


	//   ....[5]....
        /*00e4*/ 	.word	0xffffffff


	//   ....[6]....
        /*00e8*/ 	.word	0xffffffff


	//   ....[7]....
        /*00ec*/ 	.word	0xffffffff


	//   ....[8]....
        /*00f0*/ 	.word	0xffffffff


	//   ....[9]....
        /*00f4*/ 	.word	0xffffffff


	//----- nvinfo : EIATTR_COOP_GROUP_INSTR_OFFSETS
	.align		4
.L_1566:
        /*00f8*/ 	.byte	0x04, 0x28
        /*00fa*/ 	.short	(.L_1568 - .L_1567)


	//   ....[0]....
.L_1567:
        /*00fc*/ 	.word	0x000004e0


	//   ....[1]....
        /*0100*/ 	.word	0x00000500


	//   ....[2]....
        /*0104*/ 	.word	0x00000520


	//   ....[3]....
        /*0108*/ 	.word	0x00000550


	//   ....[4]....
        /*010c*/ 	.word	0x00000570


	//   ....[5]....
        /*0110*/ 	.word	0x00000ec0


	//   ....[6]....
        /*0114*/ 	.word	0x00000ee0


	//   ....[7]....
        /*0118*/ 	.word	0x00000f00


	//   ....[8]....
        /*011c*/ 	.word	0x00000f20


	//   ....[9]....
        /*0120*/ 	.word	0x00000f40


	//----- nvinfo : EIATTR_EXIT_INSTR_OFFSETS
	.align		4
.L_1568:
        /*0124*/ 	.byte	0x04, 0x1c
        /*0126*/ 	.short	(.L_1570 - .L_1569)


	//   ....[0]....
.L_1569:
        /*0128*/ 	.word	0x00000040


	//   ....[1]....
        /*012c*/ 	.word	0x000000a0


	//   ....[2]....
        /*0130*/ 	.word	0x00001560


	//   ....[3]....
        /*0134*/ 	.word	0x000015e0


	//----- nvinfo : EIATTR_CRS_STACK_SIZE
	.align		4
.L_1570:
        /*0138*/ 	.byte	0x04, 0x1e
        /*013a*/ 	.short	(.L_1572 - .L_1571)
.L_1571:
        /*013c*/ 	.word	0x00000000


	//----- nvinfo : EIATTR_CBANK_PARAM_SIZE
	.align		4
.L_1572:
        /*0140*/ 	.byte	0x03, 0x19
        /*0142*/ 	.short	0x0034


	//----- nvinfo : EIATTR_PARAM_CBANK
	.align		4
        /*0144*/ 	.byte	0x04, 0x0a
        /*0146*/ 	.short	(.L_1574 - .L_1573)
	.align		4
.L_1573:
        /*0148*/ 	.word	index@(.nv.constant0._ZN17fastertransformer19segmented_topp_impl15blockSortKernelIfLi512ELi1EEEvPKT_PS2_PKiPiS7_iii)
        /*014c*/ 	.short	0x0210
        /*014e*/ 	.short	0x0034


	//----- nvinfo : EIATTR_SW_WAR
	.align		4
.L_1574:
        /*0150*/ 	.byte	0x04, 0x36
        /*0152*/ 	.short	(.L_1576 - .L_1575)
.L_1575:
        /*0154*/ 	.word	0x00000008
.L_1576:


//--------------------- .nv.info._ZN17fastertransformer19segmented_topp_impl15blockSortKernelIfLi384ELi1EEEvPKT_PS2_PKiPiS7_iii --------------------------
	.section	.nv.info._ZN17fastertransformer19segmented_topp_impl15blockSortKernelIfLi384ELi1EEEvPKT_PS2_PKiPiS7_iii,"",@"SHT_CUDA_INFO"
	.sectionflags	@""
	.align	4


	//----- nvinfo : EIATTR_CUDA_API_VERSION
	.align		4
        /*0000*/ 	.byte	0x04, 0x37
        /*0002*/ 	.short	(.L_1578 - .L_1577)
.L_1577:
        /*0004*/ 	.word	0x00000082


	//----- nvinfo : EIATTR_KPARAM_INFO
	.align		4
.L_1578:
        /*0008*/ 	.byte	0x04, 0x17
        /*000a*/ 	.short	(.L_1580 - .L_1579)
.L_1579:
        /*000c*/ 	.word	0x00000000
        /*0010*/ 	.short	0x0007
        /*0012*/ 	.short	0x0030
        /*0014*/ 	.byte	0x00, 0xf0, 0x11, 0x00


	//----- nvinfo : EIATTR_KPARAM_INFO
	.align		4
.L_1580:
        /*0018*/ 	.byte	0x04, 0x17
        /*001a*/ 	.short	(.L_1582 - .L_1581)
.L_1581:
        /*001c*/ 	.word	0x00000000
        /*0020*/ 	.short	0x0006
        /*0022*/ 	.short	0x002c
        /*0024*/ 	.byte	0x00, 0xf0, 0x11, 0x00


	//----- nvinfo : EIATTR_KPARAM_INFO
	.align		4
.L_1582:
        /*0028*/ 	.byte	0x04, 0x17
        /*002a*/ 	.short	(.L_1584 - .L_1583)
.L_1583:
        /*002c*/ 	.word	0x00000000
        /*0030*/ 	.short	0x0005
        /*0032*/ 	.short	0x0028
        /*0034*/ 	.byte	0x00, 0xf0, 0x11, 0x00


	//----- nvinfo : EIATTR_KPARAM_INFO
	.align		4
.L_1584:
        /*0038*/ 	.byte	0x04, 0x17
        /*003a*/ 	.short	(.L_1586 - .L_1585)
.L_1585:
        /*003c*/ 	.word	0x00000000
        /*0040*/ 	.short	0x0004
        /*0042*/ 	.short	0x0020
        /*0044*/ 	.byte	0x00, 0xf0, 0x21, 0x00


	//----- nvinfo : EIATTR_KPARAM_INFO
	.align		4
.L_1586:
        /*0048*/ 	.byte	0x04, 0x17
        /*004a*/ 	.short	(.L_1588 - .L_1587)
.L_1587:
        /*004c*/ 	.word	0x00000000
        /*0050*/ 	.short	0x0003
        /*0052*/ 	.short	0x0018
        /*0054*/ 	.byte	0x00, 0xf0, 0x21, 0x00


	//----- nvinfo : EIATTR_KPARAM_INFO
	.align		4
.L_1588:
        /*0058*/ 	.byte	0x04, 0x17
        /*005a*/ 	.short	(.L_1590 - .L_1589)
.L_1589:
        /*005c*/ 	.word	0x00000000
        /*0060*/ 	.short	0x0002
        /*0062*/ 	.short	0x0010
        /*0064*/ 	.byte	0x00, 0xf0, 0x21, 0x00


	//----- nvinfo : EIATTR_KPARAM_INFO
	.align		4
.L_1590:
        /*0068*/ 	.byte	0x04, 0x17
        /*006a*/ 	.short	(.L_1592 - .L_1591)
.L_1591:
        /*006c*/ 	.word	0x00000000
        /*0070*/ 	.short	0x0001
        /*0072*/ 	.short	0x0008
        /*0074*/ 	.byte	0x00, 0xf0, 0x21, 0x00


	//----- nvinfo : EIATTR_KPARAM_INFO
	.align		4
.L_1592:
        /*0078*/ 	.byte	0x04, 0x17
        /*007a*/ 	.short	(.L_1594 - .L_1593)
.L_1593:
        /*007c*/ 	.word	0x00000000
        /*0080*/ 	.short	0x0000
        /*0082*/ 	.short	0x0000
        /*0084*/ 	.byte	0x00, 0xf0, 0x21, 0x00


	//----- nvinfo : EIATTR_SPARSE_MMA_MASK
	.align		4
.L_1594:
        /*0088*/ 	.byte	0x03, 0x50
        /*008a*/ 	.short	0x0000


	//----- nvinfo : EIATTR_MAXREG_COUNT
	.align		4
        /*008c*/ 	.byte	0x03, 0x1b
        /*008e*/ 	.short	0x00ff


	//----- nvinfo : EIATTR_NUM_BARRIERS
	.align		4
        /*0090*/ 	.byte	0x02, 0x4c
        /*0092*/ 	.byte	0x01
	.zero		1


	//----- nvinfo : EIATTR_MERCURY_ISA_VERSION
	.align		4
        /*0094*/ 	.byte	0x03, 0x5f
        /*0096*/ 	.short	0x0101


	//----- nvinfo : EIATTR_UNUSED_LOAD_BYTE_OFFSET
	.align		4
        /*0098*/ 	.byte	0x04, 0x44
        /*009a*/ 	.short	(.L_1596 - .L_1595)


	//   ....[0]....
.L_1595:
        /*009c*/ 	.word	0x000005d0
        /*00a0*/ 	.word	0x0000f0ff


	//   ....[1]....
        /*00a4*/ 	.word	0x00000610
        /*00a8*/ 	.word	0x0000fff0


	//   ....[2]....
        /*00ac*/ 	.word	0x00000ea0
        /*00b0*/ 	.word	0x0000f0ff


	//   ....[3]....
        /*00b4*/ 	.word	0x00000f10
        /*00b8*/ 	.word	0x0000fff0


	//----- nvinfo : EIATTR_COOP_GROUP_MASK_REGIDS
	.align		4
.L_1596:
        /*00bc*/ 	.byte	0x04, 0x29
        /*00be*/ 	.short	(.L_1598 - .L_1597)


	//   ....[0]....
.L_1597:
        /*00c0*/ 	.word	0xffffffff


	//   ....[1]....
        /*00c4*/ 	.word	0xffffffff


	//   ....[2]....
        /*00c8*/ 	.word	0xffffffff


	//   ....[3]....
        /*00cc*/ 	.word	0xffffffff


	//   ....[4]....
        /*00d0*/ 	.word	0xffffffff


	//   ....[5]....
        /*00d4*/ 	.word	0xffffffff


	//   ....[6]....
        /*00d8*/ 	.word	0xffffffff


	//   ....[7]....
        /*00dc*/ 	.word	0xffffffff


	//   ....[8]....
        /*00e0*/ 	.word	0xffffffff


	//   ....[9]....
        /*00e4*/ 	.word	0xffffffff


	//----- nvinfo : EIATTR_COOP_GROUP_INSTR_OFFSETS
	.align		4
.L_1598:
        /*00e8*/ 	.byte	0x04, 0x28
        /*00ea*/ 	.short	(.L_1600 - .L_1599)


	//   ....[0]....
.L_1599:
        /*00ec*/ 	.word	0x000004d0


	//   ....[1]....
        /*00f0*/ 	.word	0x000004f0


	//   ....[2]....
        /*00f4*/ 	.word	0x00000510


	//   ....[3]....
        /*00f8*/ 	.word	0x00000540


	//   ....[4]....
        /*00fc*/ 	.word	0x00000560


	//   ....[5]....
        /*0100*/ 	.word	0x00000dc0


	//   ....[6]....
        /*0104*/ 	.word	0x00000de0


	//   ....[7]....
        /*0108*/ 	.word	0x00000e00


	//   ....[8]....
        /*010c*/ 	.word	0x00000e20


	//   ....[9]....
        /*0110*/ 	.word	0x00000e40


	//----- nvinfo : EIATTR_EXIT_INSTR_OFFSETS
	.align		4
.L_1600:
        /*0114*/ 	.byte	0x04, 0x1c
        /*0116*/ 	.short	(.L_1602 - .L_1601)


	//   ....[0]....
.L_1601:
        /*0118*/ 	.word	0x00000040


	//   ....[1]....
        /*011c*/ 	.word	0x000000a0


	//   ....[2]....
        /*0120*/ 	.word	0x00001380


	//   ....[3]....
        /*0124*/ 	.word	0x00001400


	//----- nvinfo : EIATTR_CRS_STACK_SIZE
	.align		4
.L_1602:
        /*0128*/ 	.byte	0x04, 0x1e
        /*012a*/ 	.short	(.L_1604 - .L_1603)
.L_1603:
        /*012c*/ 	.word	0x00000000


	//----- nvinfo : EIATTR_CBANK_PARAM_SIZE
	.align		4
.L_1604:
        /*0130*/ 	.byte	0x03, 0x19
        /*0132*/ 	.short	0x0034


	//----- nvinfo : EIATTR_PARAM_CBANK
	.align		4
        /*0134*/ 	.byte	0x04, 0x0a
        /*0136*/ 	.short	(.L_1606 - .L_1605)
	.align		4
.L_1605:
        /*0138*/ 	.word	index@(.nv.constant0._ZN17fastertransformer19segmented_topp_impl15blockSortKernelIfLi384ELi1EEEvPKT_PS2_PKiPiS7_iii)
        /*013c*/ 	.short	0x0210
        /*013e*/ 	.short	0x0034


	//----- nvinfo : EIATTR_SW_WAR
	.align		4
.L_1606:
        /*0140*/ 	.byte	0x04, 0x36
        /*0142*/ 	.short	(.L_1608 - .L_1607)
.L_1607:
        /*0144*/ 	.word	0x00000008
.L_1608:


//--------------------- .nv.info._ZN17fastertransformer19segmented_topp_impl15blockSortKernelIfLi256ELi1EEEvPKT_PS2_PKiPiS7_iii --------------------------
	.section	.nv.info._ZN17fastertransformer19segmented_topp_impl15blockSortKernelIfLi256ELi1EEEvPKT_PS2_PKiPiS7_iii,"",@"SHT_CUDA_INFO"
	.sectionflags	@""
	.align	4


	//----- nvinfo : EIATTR_CUDA_API_VERSION
	.align		4
        /*0000*/ 	.byte	0x04, 0x37
        /*0002*/ 	.short	(.L_1610 - .L_1609)
.L_1609:
        /*0004*/ 	.word	0x00000082


	//----- nvinfo : EIATTR_KPARAM_INFO
	.align		4
.L_1610:
        /*0008*/ 	.byte	0x04, 0x17
        /*000a*/ 	.short	(.L_1612 - .L_1611)
.L_1611:
        /*000c*/ 	.word	0x00000000
        /*0010*/ 	.short	0x0007
        /*0012*/ 	.short	0x0030
        /*0014*/ 	.byte	0x00, 0xf0, 0x11, 0x00


	//----- nvinfo : EIATTR_KPARAM_INFO
	.align		4
.L_1612:
        /*0018*/ 	.byte	0x04, 0x17
        /*001a*/ 	.short	(.L_1614 - .L_1613)
.L_1613:
        /*001c*/ 	.word	0x00000000
        /*0020*/ 	.short	0x0006
        /*0022*/ 	.short	0x002c
        /*0024*/ 	.byte	0x00, 0xf0, 0x11, 0x00


	//----- nvinfo : EIATTR_KPARAM_INFO
	.align		4
.L_1614:
        /*0028*/ 	.byte	0x04, 0x17
        /*002a*/ 	.short	(.L_1616 - .L_1615)
.L_1615:
        /*002c*/ 	.word	0x00000000
        /*0030*/ 	.short	0x0005
        /*0032*/ 	.short	0x0028
        /*0034*/ 	.byte	0x00, 0xf0, 0x11, 0x00


	//----- nvinfo : EIATTR_KPARAM_INFO
	.align		4
.L_1616:
        /*0038*/ 	.byte	0x04, 0x17
        /*003a*/ 	.short	(.L_1618 - .L_1617)
.L_1617:
        /*003c*/ 	.word	0x00000000
        /*0040*/ 	.short	0x0004
        /*0042*/ 	.short	0x0020
        /*0044*/ 	.byte	0x00, 0xf0, 0x21, 0x00


	//----- nvinfo : EIATTR_KPARAM_INFO
	.align		4
.L_1618:
        /*0048*/ 	.byte	0x04, 0x17
        /*004a*/ 	.short	(.L_1620 - .L_1619)
.L_1619:
        /*004c*/ 	.word	0x00000000
        /*0050*/ 	.short	0x0003
        /*0052*/ 	.short	0x0018
        /*0054*/ 	.byte	0x00, 0xf0, 0x21, 0x00


	//----- nvinfo : EIATTR_KPARAM_INFO
	.align		4
.L_1620:
        /*0058*/ 	.byte	0x04, 0x17
        /*005a*/ 	.short	(.L_1622 - .L_1621)
.L_1621:
        /*005c*/ 	.word	0x00000000
        /*0060*/ 	.short	0x0002
        /*0062*/ 	.short	0x0010
        /*0064*/ 	.byte	0x00, 0xf0, 0x21, 0x00


	//----- nvinfo : EIATTR_KPARAM_INFO
	.align		4
.L_1622:
        /*0068*/ 	.byte	0x04, 0x17
        /*006a*/ 	.short	(.L_1624 - .L_1623)
.L_1623:
        /*006c*/ 	.word	0x00000000
        /*0070*/ 	.short	0x0001
        /*0072*/ 	.short	0x0008
        /*0074*/ 	.byte	0x00, 0xf0, 0x21, 0x00


	//----- nvinfo : EIATTR_KPARAM_INFO
	.align		4
.L_1624:
        /*0078*/ 	.byte	0x04, 0x17
        /*007a*/ 	.short	(.L_1626 - .L_1625)
.L_1625:
        /*007c*/ 	.word	0x00000000
        /*0080*/ 	.short	0x0000
        /*0082*/ 	.short	0x0000
        /*0084*/ 	.byte	0x00, 0xf0, 0x21, 0x00


	//----- nvinfo : EIATTR_SPARSE_MMA_MASK
	.align		4
.L_1626:
        /*0088*/ 	.byte	0x03, 0x50
        /*008a*/ 	.short	0x0000


	//----- nvinfo : EIATTR_MAXREG_COUNT
	.align		4
        /*008c*/ 	.byte	0x03, 0x1b
        /*008e*/ 	.short	0x00ff


	//----- nvinfo : EIATTR_NUM_BARRIERS
	.align		4
        /*0090*/ 	.byte	0x02, 0x4c
        /*0092*/ 	.byte	0x01
	.zero		1


	//----- nvinfo : EIATTR_MERCURY_ISA_VERSION
	.align		4
        /*0094*/ 	.byte	0x03, 0x5f
        /*0096*/ 	.short	0x0101


	//----- nvinfo : EIATTR_UNUSED_LOAD_BYTE_OFFSET
	.align		4
        /*0098*/ 	.byte	0x04, 0x44
        /*009a*/ 	.short	(.L_1628 - .L_1627)


	//   ....[0]....
.L_1627:
        /*009c*/ 	.word	0x000005e0
        /*00a0*/ 	.word	0x0000f0ff


	//   ....[1]....
        /*00a4*/ 	.word	0x00000610
        /*00a8*/ 	.word	0x0000fff0


	//   ....[2]....
        /*00ac*/ 	.word	0x00000df0
        /*00b0*/ 	.word	0x0000f0ff


	//   ....[3]....
        /*00b4*/ 	.word	0x00000e60
        /*00b8*/ 	.word	0x0000fff0


	//----- nvinfo : EIATTR_COOP_GROUP_MASK_REGIDS
	.align		4
.L_1628:
        /*00bc*/ 	.byte	0x04, 0x29
        /*00be*/ 	.short	(.L_1630 - .L_1629)


	//   ....[0]....
.L_1629:
        /*00c0*/ 	.word	0xffffffff


	//   ....[1]....
        /*00c4*/ 	.word	0xffffffff


	//   ....[2]....
        /*00c8*/ 	.word	0xffffffff


	//   ....[3]....
        /*00cc*/ 	.word	0xffffffff


	//   ....[4]....
        /*00d0*/ 	.word	0xffffffff


	//   ....[5]....
        /*00d4*/ 	.word	0xffffffff


	//   ....[6]....
        /*00d8*/ 	.word	0xffffffff


	//   ....[7]....
        /*00dc*/ 	.word	0xffffffff


	//   ....[8]....
        /*00e0*/ 	.word	0xffffffff


	//   ....[9]....
        /*00e4*/ 	.word	0xffffffff


	//----- nvinfo : EIATTR_COOP_GROUP_INSTR_OFFSETS
	.align		4
.L_1630:
        /*00e8*/ 	.byte	0x04, 0x28
        /*00ea*/ 	.short	(.L_1632 - .L_1631)


	//   ....[0]....
.L_1631:
        /*00ec*/ 	.word	0x000004e0


	//   ....[1]....
        /*00f0*/ 	.word	0x00000500


	//   ....[2]....
        /*00f4*/ 	.word	0x00000520


	//   ....[3]....
        /*00f8*/ 	.word	0x00000550


	//   ....[4]....
        /*00fc*/ 	.word	0x00000570


	//   ....[5]....
        /*0100*/ 	.word	0x00000d10


	//   ....[6]....
        /*0104*/ 	.word	0x00000d30


	//   ....[7]....
        /*0108*/ 	.word	0x00000d50


	//   ....[8]....
        /*010c*/ 	.word	0x00000d70


	//   ....[9]....
        /*0110*/ 	.word	0x00000d90


	//----- nvinfo : EIATTR_EXIT_INSTR_OFFSETS
	.align		4
.L_1632:
        /*0114*/ 	.byte	0x04, 0x1c
        /*0116*/ 	.short	(.L_1634 - .L_1633)


	//   ....[0]....
.L_1633:
        /*0118*/ 	.word	0x00000040


	//   ....[1]....
        /*011c*/ 	.word	0x000000a0


	//   ....[2]....
        /*0120*/ 	.word	0x00001200


	//   ....[3]....
        /*0124*/ 	.word	0x00001280


	//----- nvinfo : EIATTR_CRS_STACK_SIZE
	.align		4
.L_1634:
        /*0128*/ 	.byte	0x04, 0x1e
        /*012a*/ 	.short	(.L_1636 - .L_1635)
.L_1635:
        /*012c*/ 	.word	0x00000000


	//----- nvinfo : EIATTR_CBANK_PARAM_SIZE
	.align		4
.L_1636:
        /*0130*/ 	.byte	0x03, 0x19
        /*0132*/ 	.short	0x0034


	//----- nvinfo : EIATTR_PARAM_CBANK
	.align		4
        /*0134*/ 	.byte	0x04, 0x0a
        /*0136*/ 	.short	(.L_1638 - .L_1637)
	.align		4
.L_1637:
        /*0138*/ 	.word	index@(.nv.constant0._ZN17fastertransformer19segmented_topp_impl15blockSortKernelIfLi256ELi1EEEvPKT_PS2_PKiPiS7_iii)
        /*013c*/ 	.short	0x0210
        /*013e*/ 	.short	0x0034


	//----- nvinfo : EIATTR_SW_WAR
	.align		4
.L_1638:
        /*0140*/ 	.byte	0x04, 0x36
        /*0142*/ 	.short	(.L_1640 - .L_1639)
.L_1639:
        /*0144*/ 	.word	0x00000008
.L_1640:


//--------------------- .nv.info._ZN17fastertransformer19segmented_topp_impl15blockSortKernelIfLi128ELi1EEEvPKT_PS2_PKiPiS7_iii --------------------------
	.section	.nv.info._ZN17fastertransformer19segmented_topp_impl15blockSortKernelIfLi128ELi1EEEvPKT_PS2_PKiPiS7_iii,"",@"SHT_CUDA_INFO"
	.sectionflags	@""
	.align	4


	//----- nvinfo : EIATTR_CUDA_API_VERSION
	.align		4
        /*0000*/ 	.byte	0x04, 0x37
        /*0002*/ 	.short	(.L_1642 - .L_1641)
.L_1641:
        /*0004*/ 	.word	0x00000082


	//----- nvinfo : EIATTR_KPARAM_INFO
	.align		4
.L_1642:
        /*0008*/ 	.byte	0x04, 0x17
        /*000a*/ 	.short	(.L_1644 - .L_1643)
.L_1643:
        /*000c*/ 	.word	0x00000000
        /*0010*/ 	.short	0x0007
        /*0012*/ 	.short	0x0030
        /*0014*/ 	.byte	0x00, 0xf0, 0x11, 0x00


	//----- nvinfo : EIATTR_KPARAM_INFO
	.align		4
.L_1644:
        /*0018*/ 	.byte	0x04, 0x17
        /*001a*/ 	.short	(.L_1646 - .L_1645)
.L_1645:
        /*001c*/ 	.word	0x00000000
        /*0020*/ 	.short	0x0006
        /*0022*/ 	.short	0x002c
        /*0024*/ 	.byte	0x00, 0xf0, 0x11, 0x00


	//----- nvinfo : EIATTR_KPARAM_INFO
	.align		4
.L_1646:
        /*0028*/ 	.byte	0x04, 0x17
        /*002a*/ 	.short	(.L_1648 - .L_1647)
.L_1647:
        /*002c*/ 	.word	0x00000000
        /*0030*/ 	.short	0x0005
        /*0032*/ 	.short	0x0028
        /*0034*/ 	.byte	0x00, 0xf0, 0x11, 0x00


	//----- nvinfo : EIATTR_KPARAM_INFO
	.align		4
.L_1648:
        /*0038*/ 	.byte	0x04, 0x17
        /*003a*/ 	.short	(.L_1650 - .L_1649)
.L_1649:
        /*003c*/ 	.word	0x00000000
        /*0040*/ 	.short	0x0004
        /*0042*/ 	.short	0x0020
        /*0044*/ 	.byte	0x00, 0xf0, 0x21, 0x00


	//----- nvinfo : EIATTR_KPARAM_INFO
	.align		4
.L_1650:
        /*0048*/ 	.byte	0x04, 0x17
        /*004a*/ 	.short	(.L_1652 - .L_1651)
.L_1651:
        /*004c*/ 	.word	0x00000000
        /*0050*/ 	.short	0x0003
        /*0052*/ 	.short	0x0018
        /*0054*/ 	.byte	0x00, 0xf0, 0x21, 0x00


	//----- nvinfo : EIATTR_KPARAM_INFO
	.align		4
.L_1652:
        /*0058*/ 	.byte	0x04, 0x17
        /*005a*/ 	.short	(.L_1654 - .L_1653)
.L_1653:
        /*005c*/ 	.word	0x00000000
        /*0060*/ 	.short	0x0002
        /*0062*/ 	.short	0x0010
        /*0064*/ 	.byte	0x00, 0xf0, 0x21, 0x00


	//----- nvinfo : EIATTR_KPARAM_INFO
	.align		4
.L_1654:
        /*0068*/ 	.byte	0x04, 0x17
        /*006a*/ 	.short	(.L_1656 - .L_1655)
.L_1655:
        /*006c*/ 	.word	0x00000000
        /*0070*/ 	.short	0x0001
        /*0072*/ 	.short	0x0008
        /*0074*/ 	.byte	0x00, 0xf0, 0x21, 0x00


	//----- nvinfo : EIATTR_KPARAM_INFO
	.align		4
.L_1656:
        /*0078*/ 	.byte	0x04, 0x17
        /*007a*/ 	.short	(.L_1658 - .L_1657)
.L_1657:
        /*007c*/ 	.word	0x00000000
        /*0080*/ 	.short	0x0000
        /*0082*/ 	.short	0x0000
        /*0084*/ 	.byte	0x00, 0xf0, 0x21, 0x00


	//----- nvinfo : EIATTR_SPARSE_MMA_MASK
	.align		4
.L_1658:
        /*0088*/ 	.byte	0x03, 0x50
        /*008a*/ 	.short	0x0000


	//----- nvinfo : EIATTR_MAXREG_COUNT
	.align		4
        /*008c*/ 	.byte	0x03, 0x1b
        /*008e*/ 	.short	0x00ff


	//----- nvinfo : EIATTR_NUM_BARRIERS
	.align		4
        /*0090*/ 	.byte	0x02, 0x4c
        /*0092*/ 	.byte	0x01
	.zero		1


	//----- nvinfo : EIATTR_MERCURY_ISA_VERSION
	.align		4
        /*0094*/ 	.byte	0x03, 0x5f
        /*0096*/ 	.short	0x0101


	//----- nvinfo : EIATTR_UNUSED_LOAD_BYTE_OFFSET
	.align		4
        /*0098*/ 	.byte	0x04, 0x44
        /*009a*/ 	.short	(.L_1660 - .L_1659)


	//   ....[0]....
.L_1659:
        /*009c*/ 	.word	0x000005f0
        /*00a0*/ 	.word	0x0000f0ff


	//   ....[1]....
        /*00a4*/ 	.word	0x00000ce0
        /*00a8*/ 	.word	0x0000f0ff


	//----- nvinfo : EIATTR_COOP_GROUP_MASK_REGIDS
	.align		4
.L_1660:
        /*00ac*/ 	.byte	0x04, 0x29
        /*00ae*/ 	.short	(.L_1662 - .L_1661)


	//   ....[0]....
.L_1661:
        /*00b0*/ 	.word	0xffffffff


	//   ....[1]....
        /*00b4*/ 	.word	0xffffffff


	//   ....[2]....
        /*00b8*/ 	.word	0xffffffff


	//   ....[3]....
        /*00bc*/ 	.word	0xffffffff


	//   ....[4]....
        /*00c0*/ 	.word	0xffffffff


	//   ....[5]....
        /*00c4*/ 	.word	0xffffffff


	//   ....[6]....
        /*00c8*/ 	.word	0xffffffff


	//   ....[7]....
        /*00cc*/ 	.word	0xffffffff


	//   ....[8]....
        /*00d0*/ 	.word	0xffffffff


	//   ....[9]....
        /*00d4*/ 	.word	0xffffffff


	//----- nvinfo : EIATTR_COOP_GROUP_INSTR_OFFSETS
	.align		4
.L_1662:
        /*00d8*/ 	.byte	0x04, 0x28
        /*00da*/ 	.short	(.L_1664 - .L_1663)


	//   ....[0]....
.L_1663:
        /*00dc*/ 	.word	0x000004e0


	//   ....[1]....
        /*00e0*/ 	.word	0x00000500


	//   ....[2]....
        /*00e4*/ 	.word	0x00000520


	//   ....[3]....
        /*00e8*/ 	.word	0x00000550


	//   ....[4]....
        /*00ec*/ 	.word	0x00000570


	//   ....[5]....
        /*00f0*/ 	.word	0x00000bd0


	//   ....[6]....
        /*00f4*/ 	.word	0x00000bf0


	//   ....[7]....
        /*00f8*/ 	.word	0x00000c20


	//   ....[8]....
        /*00fc*/ 	.word	0x00000c50


	//   ....[9]....
        /*0100*/ 	.word	0x00000c70


	//----- nvinfo : EIATTR_EXIT_INSTR_OFFSETS
	.align		4
.L_1664:
        /*0104*/ 	.byte	0x04, 0x1c
        /*0106*/ 	.short	(.L_1666 - .L_1665)


	//   ....[0]....
.L_1665:
        /*0108*/ 	.word	0x00000040


	//   ....[1]....
        /*010c*/ 	.word	0x000000a0


	//   ....[2]....
        /*0110*/ 	.word	0x00001040


	//   ....[3]....
        /*0114*/ 	.word	0x000010c0


	//----- nvinfo : EIATTR_CRS_STACK_SIZE
	.align		4
.L_1666:
        /*0118*/ 	.byte	0x04, 0x1e
        /*011a*/ 	.short	(.L_1668 - .L_1667)
.L_1667:
        /*011c*/ 	.word	0x00000000


	//----- nvinfo : EIATTR_CBANK_PARAM_SIZE
	.align		4
.L_1668:
        /*0120*/ 	.byte	0x03, 0x19
        /*0122*/ 	.short	0x0034


	//----- nvinfo : EIATTR_PARAM_CBANK
	.align		4
        /*0124*/ 	.byte	0x04, 0x0a
        /*0126*/ 	.short	(.L_1670 - .L_1669)
	.align		4
.L_1669:
        /*0128*/ 	.word	index@(.nv.constant0._ZN17fastertransformer19segmented_topp_impl15blockSortKernelIfLi128ELi1EEEvPKT_PS2_PKiPiS7_iii)
        /*012c*/ 	.short	0x0210
        /*012e*/ 	.short	0x0034


	//----- nvinfo : EIATTR_SW_WAR
	.align		4
.L_1670:
        /*0130*/ 	.byte	0x04, 0x36
        /*0132*/ 	.short	(.L_1672 - .L_1671)
.L_1671:
        /*0134*/ 	.word	0x00000008
.L_1672:


//--------------------- .nv.info._ZN17fastertransformer19segmented_topp_impl27segmented_top_p_single_passINS0_28Segmented_topk_kernel_paramsIfiLi256ELi2EEELi256EEEvNS0_20TopKPerSegmentParamsE --------------------------
	.section	.nv.info._ZN17fastertransformer19segmented_topp_impl27segmented_top_p_single_passINS0_28Segmented_topk_kernel_paramsIfiLi256ELi2EEELi256EEEvNS0_20TopKPerSegmentParamsE,"",@"SHT_CUDA_INFO"
	.sectionflags	@""
	.align	4


	//----- nvinfo : EIATTR_CUDA_API_VERSION
	.align		4
        /*0000*/ 	.byte	0x04, 0x37
        /*0002*/ 	.short	(.L_1674 - .L_1673)
.L_1673:
        /*0004*/ 	.word	0x00000082


	//----- nvinfo : EIATTR_KPARAM_INFO
	.align		4
.L_1674:
        /*0008*/ 	.byte	0x04, 0x17
        /*000a*/ 	.short	(.L_1676 - .L_1675)
.L_1675:
        /*000c*/ 	.word	0x00000000
        /*0010*/ 	.short	0x0000
        /*0012*/ 	.short	0x0000
        /*0014*/ 	.byte	0x00, 0xf0, 0x81, 0x01


	//----- nvinfo : EIATTR_SPARSE_MMA_MASK
	.align		4
.L_1676:
        /*0018*/ 	.byte	0x03, 0x50
        /*001a*/ 	.short	0x0000


	//----- nvinfo : EIATTR_MAXREG_COUNT
	.align		4
        /*001c*/ 	.byte	0x03, 0x1b
        /*001e*/ 	.short	0x00ff


	//----- nvinfo : EIATTR_NUM_BARRIERS
	.align		4
        /*0020*/ 	.byte	0x02, 0x4c
        /*0022*/ 	.byte	0x01
	.zero		1


	//----- nvinfo : EIATTR_MERCURY_ISA_VERSION
	.align		4
        /*0024*/ 	.byte	0x03, 0x5f
        /*0026*/ 	.short	0x0101


	//----- nvinfo : EIATTR_UNUSED_LOAD_BYTE_OFFSET
	.align		4
        /*0028*/ 	.byte	0x04, 0x44
        /*002a*/ 	.short	(.L_1678 - .L_1677)


	//   ....[0]....
.L_1677:
        /*002c*/ 	.word	0x0000c690
        /*0030*/ 	.word	0x0000f0ff


	//----- nvinfo : EIATTR_INT_WARP_WIDE_INSTR_OFFSETS
	.align		4
.L_1678:
        /*0034*/ 	.byte	0x04, 0x31
        /*0036*/ 	.short	(.L_1680 - .L_1679)


	//   ....[0]....
.L_1679:
        /*0038*/ 	.word	0x0000de80


	//   ....[1]....
        /*003c*/ 	.word	0x0000de90


	//----- nvinfo : EIATTR_COOP_GROUP_MASK_REGIDS
	.align		4
.L_1680:
        /*0040*/ 	.byte	0x04, 0x29
        /*0042*/ 	.short	(.L_1682 - .L_1681)


	//   ....[0]....
.L_1681:
        /*0044*/ 	.word	0xffffffff


	//   ....[1]....
        /*0048*/ 	.word	0xffffffff


	//   ....[2]....
        /*004c*/ 	.word	0xffffffff


	//   ....[3]....
        /*0050*/ 	.word	0xffffffff


	//   ....[4]....
        /*0054*/ 	.word	0xffffffff


	//   ....[5]....
        /*0058*/ 	.word	0xffffffff


	//   ....[6]....
        /*005c*/ 	.word	0xffffffff


	//   ....[7]....
        /*0060*/ 	.word	0xffffffff


	//   ....[8]....
        /*0064*/ 	.word	0xffffffff


	//   ....[9]....
        /*0068*/ 	.word	0xffffffff


	//   ....[10]....
        /*006c*/ 	.word	0xffffffff


	//   ....[11]....
        /*0070*/ 	.word	0xffffffff


	//   ....[12]....
        /*0074*/ 	.word	0x05000019


	//   ....[13]....
        /*0078*/ 	.word	0x05000019


	//   ....[14]....
        /*007c*/ 	.word	0x05000019


	//   ....[15]....
        /*0080*/ 	.word	0x05000019


	//   ....[16]....
        /*0084*/ 	.word	0x05000019


	//   ....[17]....
        /*0088*/ 	.word	0x05000019


	//   ....[18]....
        /*008c*/ 	.word	0x05000019


	//----- nvinfo : EIATTR_COOP_GROUP_INSTR_OFFSETS
	.align		4
.L_1682:
        /*0090*/ 	.byte	0x04, 0x28
        /*0092*/ 	.short	(.L_1684 - .L_1683)


	//   ....[0]....
.L_1683:
        /*0094*/ 	.word	0x000086b0


	//   ....[1]....
        /*0098*/ 	.word	0x000087b0


	//   ....[2]....
        /*009c*/ 	.word	0x000088b0


	//   ....[3]....
        /*00a0*/ 	.word	0x000089b0


	//   ....[4]....
        /*00a4*/ 	.word	0x00008b30


	//   ....[5]....
        /*00a8*/ 	.word	0x0000caa0


	//   ....[6]....
        /*00ac*/ 	.word	0x0000cab0


	//   ....[7]....
        /*00b0*/ 	.word	0x0000cad0


	//   ....[8]....
        /*00b4*/ 	.word	0x0000caf0


	//   ....[9]....
        /*00b8*/ 	.word	0x0000cb10


	//   ....[10]....
        /*00bc*/ 	.word	0x0000cb30


	//   ....[11]....
        /*00c0*/ 	.word	0x0000cb60


	//   ....[12]....
        /*00c4*/ 	.word	0x0000e170


	//   ....[13]....
        /*00c8*/ 	.word	0x0000e1e0


	//   ....[14]....
        /*00cc*/ 	.word	0x0000e250


	//   ....[15]....
        /*00d0*/ 	.word	0x0000e2c0


	//   ....[16]....
        /*00d4*/ 	.word	0x0000e340


	//   ....[17]....
        /*00d8*/ 	.word	0x0000e3b0


	//   ....[18]....
        /*00dc*/ 	.word	0x0000e410


	//----- nvinfo : EIATTR_EXIT_INSTR_OFFSETS
	.align		4
.L_1684:
        /*00e0*/ 	.byte	0x04, 0x1c
        /*00e2*/ 	.short	(.L_1686 - .L_1685)


	//   ....[0]....
.L_1685:
        /*00e4*/ 	.word	0x0000df60


	//   ....[1]....
        /*00e8*/ 	.word	0x0000e090


	//   ....[2]....
        /*00ec*/ 	.word	0x0000e0c0


	//   ....[3]....
        /*00f0*/ 	.word	0x0000e110


	//----- nvinfo : EIATTR_MAX_THREADS
	.align		4
.L_1686:
        /*00f4*/ 	.byte	0x04, 0x05
        /*00f6*/ 	.short	(.L_1688 - .L_1687)
.L_1687:
        /*00f8*/ 	.word	0x00000100
        /*00fc*/ 	.word	0x00000001
        /*0100*/ 	.word	0x00000001


	//----- nvinfo : EIATTR_CRS_STACK_SIZE
	.align		4
.L_1688:
        /*0104*/ 	.byte	0x04, 0x1e
        /*0106*/ 	.short	(.L_1690 - .L_1689)
.L_1689:
        /*0108*/ 	.word	0x00000000


	//----- nvinfo : EIATTR_CBANK_PARAM_SIZE
	.align		4
.L_1690:
        /*010c*/ 	.byte	0x03, 0x19
        /*010e*/ 	.short	0x0060


	//----- nvinfo : EIATTR_PARAM_CBANK
	.align		4
        /*0110*/ 	.byte	0x04, 0x0a
        /*0112*/ 	.short	(.L_1692 - .L_1691)
	.align		4
.L_1691:
        /*0114*/ 	.word	index@(.nv.constant0._ZN17fastertransformer19segmented_topp_impl27segmented_top_p_single_passINS0_28Segmented_topk_kernel_paramsIfiLi256ELi2EEELi256EEEvNS0_20TopKPerSegmentParamsE)
        /*0118*/ 	.short	0x0210
        /*011a*/ 	.short	0x0060


	//----- nvinfo : EIATTR_SW_WAR
	.align		4
.L_1692:
        /*011c*/ 	.byte	0x04, 0x36
        /*011e*/ 	.short	(.L_1694 - .L_1693)
.L_1693:
        /*0120*/ 	.word	0x00000008
.L_1694:


//--------------------- .nv.info._ZN17fastertransformer19segmented_topp_impl27segmented_top_p_single_passINS0_28Segmented_topk_kernel_paramsIfiLi256ELi2EEELi224EEEvNS0_20TopKPerSegmentParamsE --------------------------
	.section	.nv.info._ZN17fastertransformer19segmented_topp_impl27segmented_top_p_single_passINS0_28Segmented_topk_kernel_paramsIfiLi256ELi2EEELi224EEEvNS0_20TopKPerSegmentParamsE,"",@"SHT_CUDA_INFO"
	.sectionflags	@""
	.align	4


	//----- nvinfo : EIATTR_CUDA_API_VERSION
	.align		4
        /*0000*/ 	.byte	0x04, 0x37
        /*0002*/ 	.short	(.L_1696 - .L_1695)
.L_1695:
        /*0004*/ 	.word	0x00000082


	//----- nvinfo : EIATTR_KPARAM_INFO
	.align		4
.L_1696:
        /*0008*/ 	.byte	0x04, 0x17
        /*000a*/ 	.short	(.L_1698 - .L_1697)
.L_1697:
        /*000c*/ 	.word	0x00000000
        /*0010*/ 	.short	0x0000
        /*0012*/ 	.short	0x0000
        /*0014*/ 	.byte	0x00, 0xf0, 0x81, 0x01


	//----- nvinfo : EIATTR_SPARSE_MMA_MASK
	.align		4
.L_1698:
        /*0018*/ 	.byte	0x03, 0x50
        /*001a*/ 	.short	0x0000


	//----- nvinfo : EIATTR_MAXREG_COUNT
	.align		4
        /*001c*/ 	.byte	0x03, 0x1b
        /*001e*/ 	.short	0x00ff


	//----- nvinfo : EIATTR_NUM_BARRIERS
	.align		4
        /*0020*/ 	.byte	0x02, 0x4c
        /*0022*/ 	.byte	0x01
	.zero		1


	//----- nvinfo : EIATTR_ANNOTATIONS
	.align		4
        /*0024*/ 	.byte	0x04, 0x55
        /*0026*/ 	.short	(.L_1700 - .L_1699)


	//   ....[0]....
.L_1699:
        /*0028*/ 	.word	0x00000001
        /*002c*/ 	.byte	0x10, 0x24, 0x00, 0x00, 0x01, 0x00, 0x00, 0x00, 0x00, 0x25, 0x00, 0x00, 0x01, 0x00, 0x00, 0x00
        /*003c*/ 	.byte	0x30, 0x25, 0x00, 0x00, 0x01, 0x00, 0x00, 0x00, 0x20, 0x73, 0x00, 0x00, 0x01, 0x00, 0x00, 0x00
        /*004c*/ 	.byte	0x40, 0x7a, 0x00, 0x00, 0x01, 0x00, 0x00, 0x00, 0x30, 0x86, 0x00, 0x00


	//----- nvinfo : EIATTR_MERCURY_ISA_VERSION
	.align		4
.L_1700:
        /*0058*/ 	.byte	0x03, 0x5f
        /*005a*/ 	.short	0x0101


	//----- nvinfo : EIATTR_UNUSED_LOAD_BYTE_OFFSET
	.align		4
        /*005c*/ 	.byte	0x04, 0x44
        /*005e*/ 	.short	(.L_1702 - .L_1701)


	//   ....[0]....
.L_1701:
        /*0060*/ 	.word	0x00009bf0
        /*0064*/ 	.word	0x0000f0ff


	//----- nvinfo : EIATTR_INT_WARP_WIDE_INSTR_OFFSETS
	.align		4
.L_1702:
        /*0068*/ 	.byte	0x04, 0x31
        /*006a*/ 	.short	(.L_1704 - .L_1703)


	//   ....[0]....
.L_1703:
        /*006c*/ 	.word	0x0000dd30


	//   ....[1]....
        /*0070*/ 	.word	0x0000dd40


	//----- nvinfo : EIATTR_COOP_GROUP_MASK_REGIDS
	.align		4
.L_1704:
        /*0074*/ 	.byte	0x04, 0x29
        /*0076*/ 	.short	(.L_1706 - .L_1705)


	//   ....[0]....
.L_1705:
        /*0078*/ 	.word	0xffffffff


	//   ....[1]....
        /*007c*/ 	.word	0xffffffff


	//   ....[2]....
        /*0080*/ 	.word	0xffffffff


	//   ....[3]....
        /*0084*/ 	.word	0xffffffff


	//   ....[4]....
        /*0088*/ 	.word	0xffffffff


	//   ....[5]....
        /*008c*/ 	.word	0xffffffff


	//   ....[6]....
        /*0090*/ 	.word	0xffffffff


	//   ....[7]....
        /*0094*/ 	.word	0xffffffff


	//   ....[8]....
        /*0098*/ 	.word	0xffffffff


	//   ....[9]....
        /*009c*/ 	.word	0xffffffff


	//   ....[10]....
        /*00a0*/ 	.word	0xffffffff


	//   ....[11]....
        /*00a4*/ 	.word	0xffffffff


	//   ....[12]....
        /*00a8*/ 	.word	0x05000057


	//   ....[13]....
        /*00ac*/ 	.word	0x05000057


	//   ....[14]....
        /*00b0*/ 	.word	0x05000057


	//   ....[15]....
        /*00b4*/ 	.word	0x05000057


	//   ....[16]....
        /*00b8*/ 	.word	0x05000057


	//   ....[17]....
        /*00bc*/ 	.word	0x05000057


	//   ....[18]....
        /*00c0*/ 	.word	0x05000057


	//----- nvinfo : EIATTR_COOP_GROUP_INSTR_OFFSETS
	.align		4
.L_1706:
        /*00c4*/ 	.byte	0x04, 0x28
        /*00c6*/ 	.short	(.L_1708 - .L_1707)


	//   ....[0]....
.L_1707:
        /*00c8*/ 	.word	0x00006a60


	//   ....[1]....
        /*00cc*/ 	.word	0x00006a80


	//   ....[2]....
        /*00d0*/ 	.word	0x00006ac0


	//   ....[3]....
        /*00d4*/ 	.word	0x00006b30


	//   ....[4]....
        /*00d8*/ 	.word	0x00006c30


	//   ....[5]....
        /*00dc*/ 	.word	0x00009f00


	//   ....[6]....
        /*00e0*/ 	.word	0x00009f10


	//   ....[7]....
        /*00e4*/ 	.word	0x00009f30


	//   ....[8]....
        /*00e8*/ 	.word	0x00009f50


	//   ....[9]....
        /*00ec*/ 	.word	0x00009f70


	//   ....[10]....
        /*00f0*/ 	.word	0x00009f90


	//   ....[11]....
        /*00f4*/ 	.word	0x00009fc0


	//   ....[12]....
        /*00f8*/ 	.word	0x0000e030


	//   ....[13]....
        /*00fc*/ 	.word	0x0000e0a0


	//   ....[14]....
        /*0100*/ 	.word	0x0000e120


	//   ....[15]....
        /*0104*/ 	.word	0x0000e190


	//   ....[16]....
        /*0108*/ 	.word	0x0000e210


	//   ....[17]....
        /*010c*/ 	.word	0x0000e260


	//   ....[18]....
        /*0110*/ 	.word	0x0000e2c0


	//----- nvinfo : EIATTR_EXIT_INSTR_OFFSETS
	.align		4
.L_1708:
        /*0114*/ 	.byte	0x04, 0x1c
        /*0116*/ 	.short	(.L_1710 - .L_1709)


	//   ....[0]....
.L_1709:
        /*0118*/ 	.word	0x0000de10


	//   ....[1]....
        /*011c*/ 	.word	0x0000df50


	//   ....[2]....
        /*0120*/ 	.word	0x0000df80


	//   ....[3]....
        /*0124*/ 	.word	0x0000dfd0


	//----- nvinfo : EIATTR_MAX_THREADS
	.align		4
.L_1710:
        /*0128*/ 	.byte	0x04, 0x05
        /*012a*/ 	.short	(.L_1712 - .L_1711)
.L_1711:
        /*012c*/ 	.word	0x00000100
        /*0130*/ 	.word	0x00000001
        /*0134*/ 	.word	0x00000001


	//----- nvinfo : EIATTR_CRS_STACK_SIZE
	.align		4
.L_1712:
        /*0138*/ 	.byte	0x04, 0x1e
        /*013a*/ 	.short	(.L_1714 - .L_1713)
.L_1713:
        /*013c*/ 	.word	0x00000000


	//----- nvinfo : EIATTR_CBANK_PARAM_SIZE
	.align		4
.L_1714:
        /*0140*/ 	.byte	0x03, 0x19
        /*0142*/ 	.short	0x0060


	//----- nvinfo : EIATTR_PARAM_CBANK
	.align		4
        /*0144*/ 	.byte	0x04, 0x0a
        /*0146*/ 	.short	(.L_1716 - .L_1715)
	.align		4
.L_1715:
        /*0148*/ 	.word	index@(.nv.constant0._ZN17fastertransformer19segmented_topp_impl27segmented_top_p_single_passINS0_28Segmented_topk_kernel_paramsIfiLi256ELi2EEELi224EEEvNS0_20TopKPerSegmentParamsE)
        /*014c*/ 	.short	0x0210
        /*014e*/ 	.short	0x0060


	//----- nvinfo : EIATTR_SW_WAR
	.align		4
.L_1716:
        /*0150*/ 	.byte	0x04, 0x36
        /*0152*/ 	.short	(.L_1718 - .L_1717)
.L_1717:
        /*0154*/ 	.word	0x00000008
.L_1718:


//--------------------- .nv.info._ZN17fastertransformer19segmented_topp_impl27segmented_top_p_single_passINS0_28Segmented_topk_kernel_paramsIfiLi256ELi2EEELi192EEEvNS0_20TopKPerSegmentParamsE --------------------------
	.section	.nv.info._ZN17fastertransformer19segmented_topp_impl27segmented_top_p_single_passINS0_28Segmented_topk_kernel_paramsIfiLi256ELi2EEELi192EEEvNS0_20TopKPerSegmentParamsE,"",@"SHT_CUDA_INFO"
	.sectionflags	@""
	.align	4


	//----- nvinfo : EIATTR_CUDA_API_VERSION
	.align		4
        /*0000*/ 	.byte	0x04, 0x37
        /*0002*/ 	.short	(.L_1720 - .L_1719)
.L_1719:
        /*0004*/ 	.word	0x00000082


	//----- nvinfo : EIATTR_KPARAM_INFO
	.align		4
.L_1720:
        /*0008*/ 	.byte	0x04, 0x17
        /*000a*/ 	.short	(.L_1722 - .L_1721)
.L_1721:
        /*000c*/ 	.word	0x00000000
        /*0010*/ 	.short	0x0000
        /*0012*/ 	.short	0x0000
        /*0014*/ 	.byte	0x00, 0xf0, 0x81, 0x01


	//----- nvinfo : EIATTR_SPARSE_MMA_MASK
	.align		4
.L_1722:
        /*0018*/ 	.byte	0x03, 0x50
        /*001a*/ 	.short	0x0000


	//----- nvinfo : EIATTR_MAXREG_COUNT
	.align		4
        /*001c*/ 	.byte	0x03, 0x1b
        /*001e*/ 	.short	0x00ff


	//----- nvinfo : EIATTR_NUM_BARRIERS
	.align		4
        /*0020*/ 	.byte	0x02, 0x4c
        /*0022*/ 	.byte	0x01
	.zero		1


	//----- nvinfo : EIATTR_ANNOTATIONS
	.align		4
        /*0024*/ 	.byte	0x04, 0x55
        /*0026*/ 	.short	(.L_1724 - .L_1723)


	//   ....[0]....
.L_1723:
        /* <DEDUP_REMOVED lines=86> */


	//----- nvinfo : EIATTR_MERCURY_ISA_VERSION
	.align		4
.L_1724:
        /*0578*/ 	.byte	0x03, 0x5f
        /*057a*/ 	.short	0x0101


	//----- nvinfo : EIATTR_UNUSED_LOAD_BYTE_OFFSET
	.align		4
        /*057c*/ 	.byte	0x04, 0x44
        /*057e*/ 	.short	(.L_1726 - .L_1725)


	//   ....[0]....
.L_1725:
        /*0580*/ 	.word	0x00008370
        /*0584*/ 	.word	0x0000f0ff


	//----- nvinfo : EIATTR_INT_WARP_WIDE_INSTR_OFFSETS
	.align		4
.L_1726:
        /*0588*/ 	.byte	0x04, 0x31
        /*058a*/ 	.short	(.L_1728 - .L_1727)


	//   ....[0]....
.L_1727:
        /*058c*/ 	.word	0x0000f7a0


	//   ....[1]....
        /*0590*/ 	.word	0x0000f7b0


	//----- nvinfo : EIATTR_COOP_GROUP_MASK_REGIDS
	.align		4
.L_1728:
        /*0594*/ 	.byte	0x04, 0x29
        /*0596*/ 	.short	(.L_1730 - .L_1729)


	//   ....[0]....
.L_1729:
        /*0598*/ 	.word	0xffffffff


	//   ....[1]....
        /*059c*/ 	.word	0xffffffff


	//   ....[2]....
        /*05a0*/ 	.word	0xffffffff


	//   ....[3]....
        /*05a4*/ 	.word	0xffffffff


	//   ....[4]....
        /*05a8*/ 	.word	0xffffffff


	//   ....[5]....
        /*05ac*/ 	.word	0xffffffff


	//   ....[6]....
        /*05b0*/ 	.word	0xffffffff


	//   ....[7]....
        /*05b4*/ 	.word	0xffffffff


	//   ....[8]....
        /*05b8*/ 	.word	0xffffffff


	//   ....[9]....
        /*05bc*/ 	.word	0xffffffff


	//   ....[10]....
        /*05c0*/ 	.word	0xffffffff


	//   ....[11]....
        /*05c4*/ 	.word	0xffffffff


	//   ....[12]....
        /*05c8*/ 	.word	0x050000d3


	//   ....[13]....
        /*05cc*/ 	.word	0x050000d3


	//   ....[14]....
        /*05d0*/ 	.word	0x050000d3


	//   ....[15]....
        /*05d4*/ 	.word	0x050000d3


	//   ....[16]....
        /*05d8*/ 	.word	0x050000d3


	//   ....[17]....
        /*05dc*/ 	.word	0x050000d3


	//   ....[18]....
        /*05e0*/ 	.word	0x050000d3


	//----- nvinfo : EIATTR_COOP_GROUP_INSTR_OFFSETS
	.align		4
.L_1730:
        /*05e4*/ 	.byte	0x04, 0x28
        /*05e6*/ 	.short	(.L_1732 - .L_1731)


	//   ....[0]....
.L_1731:
        /*05e8*/ 	.word	0x000060d0


	//   ....[1]....
        /*05ec*/ 	.word	0x000061d0


	//   ....[2]....
        /*05f0*/ 	.word	0x000062d0


	//   ....[3]....
        /*05f4*/ 	.word	0x000063d0


	//   ....[4]....
        /*05f8*/ 	.word	0x000064d0


	//   ....[5]....
        /*05fc*/ 	.word	0x000093b0


	//   ....[6]....
        /*0600*/ 	.word	0x000093d0


	//   ....[7]....
        /*0604*/ 	.word	0x000093f0


	//   ....[8]....
        /*0608*/ 	.word	0x00009410


	//   ....[9]....
        /*060c*/ 	.word	0x00009430


	//   ....[10]....
        /*0610*/ 	.word	0x00009450


	//   ....[11]....
        /*0614*/ 	.word	0x00009470


	//   ....[12]....
        /*0618*/ 	.word	0x0000fab0


	//   ....[13]....
        /*061c*/ 	.word	0x0000fb20


	//   ....[14]....
        /*0620*/ 	.word	0x0000fb90


	//   ....[15]....
        /*0624*/ 	.word	0x0000fc00


	//   ....[16]....
        /*0628*/ 	.word	0x0000fc80


	//   ....[17]....
        /*062c*/ 	.word	0x0000fcf0


	//   ....[18]....
        /*0630*/ 	.word	0x0000fd50


	//----- nvinfo : EIATTR_EXIT_INSTR_OFFSETS
	.align		4
.L_1732:
        /*0634*/ 	.byte	0x04, 0x1c
        /*0636*/ 	.short	(.L_1734 - .L_1733)


	//   ....[0]....
.L_1733:
        /*0638*/ 	.word	0x0000f880


	//   ....[1]....
        /*063c*/ 	.word	0x0000f9d0


	//   ....[2]....
        /*0640*/ 	.word	0x0000fa00


	//   ....[3]....
        /*0644*/ 	.word	0x0000fa50


	//----- nvinfo : EIATTR_MAX_THREADS
	.align		4
.L_1734:
        /*0648*/ 	.byte	0x04, 0x05
        /*064a*/ 	.short	(.L_1736 - .L_1735)
.L_1735:
        /*064c*/ 	.word	0x00000100
        /*0650*/ 	.word	0x00000001
        /*0654*/ 	.word	0x00000001


	//----- nvinfo : EIATTR_CRS_STACK_SIZE
	.align		4
.L_1736:
        /*0658*/ 	.byte	0x04, 0x1e
        /*065a*/ 	.short	(.L_1738 - .L_1737)
.L_1737:
        /*065c*/ 	.word	0x00000000


	//----- nvinfo : EIATTR_CBANK_PARAM_SIZE
	.align		4
.L_1738:
        /*0660*/ 	.byte	0x03, 0x19
        /*0662*/ 	.short	0x0060


	//----- nvinfo : EIATTR_PARAM_CBANK
	.align		4
        /*0664*/ 	.byte	0x04, 0x0a
        /*0666*/ 	.short	(.L_1740 - .L_1739)
	.align		4
.L_1739:
        /*0668*/ 	.word	index@(.nv.constant0._ZN17fastertransformer19segmented_topp_impl27segmented_top_p_single_passINS0_28Segmented_topk_kernel_paramsIfiLi256ELi2EEELi192EEEvNS0_20TopKPerSegmentParamsE)
        /*066c*/ 	.short	0x0210
        /*066e*/ 	.short	0x0060


	//----- nvinfo : EIATTR_SW_WAR
	.align		4
.L_1740:
        /*0670*/ 	.byte	0x04, 0x36
        /*0672*/ 	.short	(.L_1742 - .L_1741)
.L_1741:
        /*0674*/ 	.word	0x00000008
.L_1742:


//--------------------- .nv.info._ZN17fastertransformer19segmented_topp_impl27segmented_top_p_single_passINS0_28Segmented_topk_kernel_paramsIfiLi256ELi2EEELi160EEEvNS0_20TopKPerSegmentParamsE --------------------------
	.section	.nv.info._ZN17fastertransformer19segmented_topp_impl27segmented_top_p_single_passINS0_28Segmented_topk_kernel_paramsIfiLi256ELi2EEELi160EEEvNS0_20TopKPerSegmentParamsE,"",@"SHT_CUDA_INFO"
	.sectionflags	@""
	.align	4


	//----- nvinfo : EIATTR_CUDA_API_VERSION
	.align		4
        /*0000*/ 	.byte	0x04, 0x37
        /*0002*/ 	.short	(.L_1744 - .L_1743)
.L_1743:
        /*0004*/ 	.word	0x00000082


	//----- nvinfo : EIATTR_KPARAM_INFO
	.align		4
.L_1744:
        /*0008*/ 	.byte	0x04, 0x17
        /*000a*/ 	.short	(.L_1746 - .L_1745)
.L_1745:
        /*000c*/ 	.word	0x00000000
        /*0010*/ 	.short	0x0000
        /*0012*/ 	.short	0x0000
        /*0014*/ 	.byte	0x00, 0xf0, 0x81, 0x01


	//----- nvinfo : EIATTR_SPARSE_MMA_MASK
	.align		4
.L_1746:
        /*0018*/ 	.byte	0x03, 0x50
        /*001a*/ 	.short	0x0000


	//----- nvinfo : EIATTR_MAXREG_COUNT
	.align		4
        /*001c*/ 	.byte	0x03, 0x1b
        /*001e*/ 	.short	0x00ff


	//----- nvinfo : EIATTR_NUM_BARRIERS
	.align		4
        /*0020*/ 	.byte	0x02, 0x4c
        /*0022*/ 	.byte	0x01
	.zero		1


	//----- nvinfo : EIATTR_ANNOTATIONS
	.align		4
        /*0024*/ 	.byte	0x04, 0x55
        /*0026*/ 	.short	(.L_1748 - .L_1747)


	//   ....[0]....
.L_1747:
        /*0028*/ 	.word	0x00000001
        /*002c*/ 	.byte	0x00, 0x1c, 0x00, 0x00, 0x01, 0x00, 0x00, 0x00, 0x50, 0x41, 0x00, 0x00, 0x01, 0x00, 0x00, 0x00
        /*003c*/ 	.byte	0xb0, 0x41, 0x00, 0x00, 0x01, 0x00, 0x00, 0x00, 0x30, 0x42, 0x00, 0x00, 0x01, 0x00, 0x00, 0x00
        /*004c*/ 	.byte	0xb0, 0x42, 0x00, 0x00, 0x01, 0x00, 0x00, 0x00, 0xc0, 0x42, 0x00, 0x00, 0x01, 0x00, 0x00, 0x00
        /*005c*/ 	.byte	0x30, 0x43, 0x00, 0x00, 0x01, 0x00, 0x00, 0x00, 0x30, 0x78, 0x00, 0x00, 0x01, 0x00, 0x00, 0x00
        /*006c*/ 	.byte	0xc0, 0x7d, 0x00, 0x00, 0x01, 0x00, 0x00, 0x00, 0x40, 0x7e, 0x00, 0x00, 0x01, 0x00, 0x00, 0x00
        /*007c*/ 	.byte	0x40, 0xb3, 0x00, 0x00, 0x01, 0x00, 0x00, 0x00, 0xd0, 0xb3, 0x00, 0x00


	//----- nvinfo : EIATTR_MERCURY_ISA_VERSION
	.align		4
.L_1748:
        /*0088*/ 	.byte	0x03, 0x5f
        /*008a*/ 	.short	0x0101


	//----- nvinfo : EIATTR_UNUSED_LOAD_BYTE_OFFSET
	.align		4
        /*008c*/ 	.byte	0x04, 0x44
        /*008e*/ 	.short	(.L_1750 - .L_1749)


	//   ....[0]....
.L_1749:
        /*0090*/ 	.word	0x00006e10
        /*0094*/ 	.word	0x0000f0ff


	//----- nvinfo : EIATTR_INT_WARP_WIDE_INSTR_OFFSETS
	.align		4
.L_1750:
        /*0098*/ 	.byte	0x04, 0x31
        /*009a*/ 	.short	(.L_1752 - .L_1751)


	//   ....[0]....
.L_1751:
        /*009c*/ 	.word	0x0000c650


	//   ....[1]....
        /*00a0*/ 	.word	0x0000c660


	//----- nvinfo : EIATTR_COOP_GROUP_MASK_REGIDS
	.align		4
.L_1752:
        /*00a4*/ 	.byte	0x04, 0x29
        /*00a6*/ 	.short	(.L_1754 - .L_1753)


	//   ....[0]....
.L_1753:
        /*00a8*/ 	.word	0xffffffff


	//   ....[1]....
        /*00ac*/ 	.word	0xffffffff


	//   ....[2]....
        /*00b0*/ 	.word	0xffffffff


	//   ....[3]....
        /*00b4*/ 	.word	0xffffffff


	//   ....[4]....
        /*00b8*/ 	.word	0xffffffff


	//   ....[5]....
        /*00bc*/ 	.word	0xffffffff


	//   ....[6]....
        /*00c0*/ 	.word	0xffffffff


	//   ....[7]....
        /*00c4*/ 	.word	0xffffffff


	//   ....[8]....
        /*00c8*/ 	.word	0xffffffff


	//   ....[9]....
        /*00cc*/ 	.word	0xffffffff


	//   ....[10]....
        /*00d0*/ 	.word	0xffffffff


	//   ....[11]....
        /*00d4*/ 	.word	0xffffffff


	//   ....[12]....
        /*00d8*/ 	.word	0x050000c5


	//   ....[13]....
        /*00dc*/ 	.word	0x050000c5


	//   ....[14]....
        /*00e0*/ 	.word	0x050000c5


	//   ....[15]....
        /*00e4*/ 	.word	0x050000c5


	//   ....[16]....
        /*00e8*/ 	.word	0x050000c5


	//   ....[17]....
        /*00ec*/ 	.word	0x050000c5


	//   ....[18]....
        /*00f0*/ 	.word	0x050000c5


	//----- nvinfo : EIATTR_COOP_GROUP_INSTR_OFFSETS
	.align		4
.L_1754:
        /*00f4*/ 	.byte	0x04, 0x28
        /*00f6*/ 	.short	(.L_1756 - .L_1755)


	//   ....[0]....
.L_1755:
        /*00f8*/ 	.word	0x00004c20


	//   ....[1]....
        /*00fc*/ 	.word	0x00004c60


	//   ....[2]....
        /*0100*/ 	.word	0x00004cf0


	//   ....[3]....
        /*0104*/ 	.word	0x00004da0


	//   ....[4]....
        /*0108*/ 	.word	0x00004e80


	//   ....[5]....
        /*010c*/ 	.word	0x000074f0


	//   ....[6]....
        /*0110*/ 	.word	0x00007500


	//   ....[7]....
        /*0114*/ 	.word	0x00007520


	//   ....[8]....
        /*0118*/ 	.word	0x00007540


	//   ....[9]....
        /*011c*/ 	.word	0x00007560


	//   ....[10]....
        /*0120*/ 	.word	0x00007580


	//   ....[11]....
        /*0124*/ 	.word	0x000075b0


	//   ....[12]....
        /*0128*/ 	.word	0x0000c950


	//   ....[13]....
        /*012c*/ 	.word	0x0000c9c0


	//   ....[14]....
        /*0130*/ 	.word	0x0000ca30


	//   ....[15]....
        /*0134*/ 	.word	0x0000caa0


	//   ....[16]....
        /*0138*/ 	.word	0x0000cb20


	//   ....[17]....
        /*013c*/ 	.word	0x0000cb90


	//   ....[18]....
        /*0140*/ 	.word	0x0000cbf0


	//----- nvinfo : EIATTR_EXIT_INSTR_OFFSETS
	.align		4
.L_1756:
        /*0144*/ 	.byte	0x04, 0x1c
        /*0146*/ 	.short	(.L_1758 - .L_1757)


	//   ....[0]....
.L_1757:
        /*0148*/ 	.word	0x0000c730


	//   ....[1]....
        /*014c*/ 	.word	0x0000c870


	//   ....[2]....
        /*0150*/ 	.word	0x0000c8a0


	//   ....[3]....
        /*0154*/ 	.word	0x0000c8f0


	//----- nvinfo : EIATTR_MAX_THREADS
	.align		4
.L_1758:
        /*0158*/ 	.byte	0x04, 0x05
        /*015a*/ 	.short	(.L_1760 - .L_1759)
.L_1759:
        /*015c*/ 	.word	0x00000100
        /*0160*/ 	.word	0x00000001
        /*0164*/ 	.word	0x00000001


	//----- nvinfo : EIATTR_CRS_STACK_SIZE
	.align		4
.L_1760:
        /*0168*/ 	.byte	0x04, 0x1e
        /*016a*/ 	.short	(.L_1762 - .L_1761)
.L_1761:
        /*016c*/ 	.word	0x00000000


	//----- nvinfo : EIATTR_CBANK_PARAM_SIZE
	.align		4
.L_1762:
        /*0170*/ 	.byte	0x03, 0x19
        /*0172*/ 	.short	0x0060


	//----- nvinfo : EIATTR_PARAM_CBANK
	.align		4
        /*0174*/ 	.byte	0x04, 0x0a
        /*0176*/ 	.short	(.L_1764 - .L_1763)
	.align		4
.L_1763:
        /*0178*/ 	.word	index@(.nv.constant0._ZN17fastertransformer19segmented_topp_impl27segmented_top_p_single_passINS0_28Segmented_topk_kernel_paramsIfiLi256ELi2EEELi160EEEvNS0_20TopKPerSegmentParamsE)
        /*017c*/ 	.short	0x0210
        /*017e*/ 	.short	0x0060


	//----- nvinfo : EIATTR_SW_WAR
	.align		4
.L_1764:
        /*0180*/ 	.byte	0x04, 0x36
        /*0182*/ 	.short	(.L_1766 - .L_1765)
.L_1765:
        /*0184*/ 	.word	0x00000008
.L_1766:


//--------------------- .nv.info._ZN17fastertransformer19segmented_topp_impl27segmented_top_p_single_passINS0_28Segmented_topk_kernel_paramsIfiLi256ELi2EEELi128EEEvNS0_20TopKPerSegmentParamsE --------------------------
	.section	.nv.info._ZN17fastertransformer19segmented_topp_impl27segmented_top_p_single_passINS0_28Segmented_topk_kernel_paramsIfiLi256ELi2EEELi128EEEvNS0_20TopKPerSegmentParamsE,"",@"SHT_CUDA_INFO"
	.sectionflags	@""
	.align	4


	//----- nvinfo : EIATTR_CUDA_API_VERSION
	.align		4
        /*0000*/ 	.byte	0x04, 0x37
        /*0002*/ 	.short	(.L_1768 - .L_1767)
.L_1767:
        /*0004*/ 	.word	0x00000082


	//----- nvinfo : EIATTR_KPARAM_INFO
	.align		4
.L_1768:
        /*0008*/ 	.byte	0x04, 0x17
        /*000a*/ 	.short	(.L_1770 - .L_1769)
.L_1769:
        /*000c*/ 	.word	0x00000000
        /*0010*/ 	.short	0x0000
        /*0012*/ 	.short	0x0000
        /*0014*/ 	.byte	0x00, 0xf0, 0x81, 0x01


	//----- nvinfo : EIATTR_SPARSE_MMA_MASK
	.align		4
.L_1770:
        /*0018*/ 	.byte	0x03, 0x50
        /*001a*/ 	.short	0x0000


	//----- nvinfo : EIATTR_MAXREG_COUNT
	.align		4
        /*001c*/ 	.byte	0x03, 0x1b
        /*001e*/ 	.short	0x00ff


	//----- nvinfo : EIATTR_NUM_BARRIERS
	.align		4
        /*0020*/ 	.byte	0x02, 0x4c
        /*0022*/ 	.byte	0x01
	.zero		1


	//----- nvinfo : EIATTR_MERCURY_ISA_VERSION
	.align		4
        /*0024*/ 	.byte	0x03, 0x5f
        /*0026*/ 	.short	0x0101


	//----- nvinfo : EIATTR_UNUSED_LOAD_BYTE_OFFSET
	.align		4
        /*0028*/ 	.byte	0x04, 0x44
        /*002a*/ 	.short	(.L_1772 - .L_1771)


	//   ....[0]....
.L_1771:
        /*002c*/ 	.word	0x00005c70
        /*0030*/ 	.word	0x0000f0ff


	//----- nvinfo : EIATTR_INT_WARP_WIDE_INSTR_OFFSETS
	.align		4
.L_1772:
        /*0034*/ 	.byte	0x04, 0x31
        /*0036*/ 	.short	(.L_1774 - .L_1773)


	//   ....[0]....
.L_1773:
        /*0038*/ 	.word	0x0000a1f0


	//   ....[1]....
        /*003c*/ 	.word	0x0000a200


	//----- nvinfo : EIATTR_COOP_GROUP_MASK_REGIDS
	.align		4
.L_1774:
        /*0040*/ 	.byte	0x04, 0x29
        /*0042*/ 	.short	(.L_1776 - .L_1775)


	//   ....[0]....
.L_1775:
        /*0044*/ 	.word	0xffffffff


	//   ....[1]....
        /*0048*/ 	.word	0xffffffff


	//   ....[2]....
        /*004c*/ 	.word	0xffffffff


	//   ....[3]....
        /*0050*/ 	.word	0xffffffff


	//   ....[4]....
        /*0054*/ 	.word	0xffffffff


	//   ....[5]....
        /*0058*/ 	.word	0xffffffff


	//   ....[6]....
        /*005c*/ 	.word	0xffffffff


	//   ....[7]....
        /*0060*/ 	.word	0xffffffff


	//   ....[8]....
        /*0064*/ 	.word	0xffffffff


	//   ....[9]....
        /*0068*/ 	.word	0xffffffff


	//   ....[10]....
        /*006c*/ 	.word	0xffffffff


	//   ....[11]....
        /*0070*/ 	.word	0xffffffff


	//   ....[12]....
        /*0074*/ 	.word	0x05000047


	//   ....[13]....
        /*0078*/ 	.word	0x05000047


	//   ....[14]....
        /*007c*/ 	.word	0x05000047


	//   ....[15]....
        /*0080*/ 	.word	0x05000047


	//   ....[16]....
        /*0084*/ 	.word	0x05000047


	//   ....[17]....
        /*0088*/ 	.word	0x05000047


	//   ....[18]....
        /*008c*/ 	.word	0x05000047


	//----- nvinfo : EIATTR_COOP_GROUP_INSTR_OFFSETS
	.align		4
.L_1776:
        /*0090*/ 	.byte	0x04, 0x28
        /*0092*/ 	.short	(.L_1778 - .L_1777)


	//   ....[0]....
.L_1777:
        /*0094*/ 	.word	0x00004110


	//   ....[1]....
        /*0098*/ 	.word	0x00004210


	//   ....[2]....
        /*009c*/ 	.word	0x00004310


	//   ....[3]....
        /*00a0*/ 	.word	0x00004410


	//   ....[4]....
        /*00a4*/ 	.word	0x00004510


	//   ....[5]....
        /*00a8*/ 	.word	0x00006060


	//   ....[6]....
        /*00ac*/ 	.word	0x00006070


	//   ....[7]....
        /*00b0*/ 	.word	0x00006090


	//   ....[8]....
        /*00b4*/ 	.word	0x000060b0


	//   ....[9]....
        /*00b8*/ 	.word	0x000060d0


	//   ....[10]....
        /*00bc*/ 	.word	0x000060f0


	//   ....[11]....
        /*00c0*/ 	.word	0x00006120


	//   ....[12]....
        /*00c4*/ 	.word	0x0000a4e0


	//   ....[13]....
        /*00c8*/ 	.word	0x0000a550


	//   ....[14]....
        /*00cc*/ 	.word	0x0000a5c0


	//   ....[15]....
        /*00d0*/ 	.word	0x0000a630


	//   ....[16]....
        /*00d4*/ 	.word	0x0000a6b0


	//   ....[17]....
        /*00d8*/ 	.word	0x0000a720


	//   ....[18]....
        /*00dc*/ 	.word	0x0000a780


	//----- nvinfo : EIATTR_EXIT_INSTR_OFFSETS
	.align		4
.L_1778:
        /*00e0*/ 	.byte	0x04, 0x1c
        /*00e2*/ 	.short	(.L_1780 - .L_1779)


	//   ....[0]....
.L_1779:
        /*00e4*/ 	.word	0x0000a2d0


	//   ....[1]....
        /*00e8*/ 	.word	0x0000a400


	//   ....[2]....
        /*00ec*/ 	.word	0x0000a430


	//   ....[3]....
        /*00f0*/ 	.word	0x0000a480


	//----- nvinfo : EIATTR_MAX_THREADS
	.align		4
.L_1780:
        /*00f4*/ 	.byte	0x04, 0x05
        /*00f6*/ 	.short	(.L_1782 - .L_1781)
.L_1781:
        /*00f8*/ 	.word	0x00000100
        /*00fc*/ 	.word	0x00000001
        /*0100*/ 	.word	0x00000001


	//----- nvinfo : EIATTR_CRS_STACK_SIZE
	.align		4
.L_1782:
        /*0104*/ 	.byte	0x04, 0x1e
        /*0106*/ 	.short	(.L_1784 - .L_1783)
.L_1783:
        /*0108*/ 	.word	0x00000000


	//----- nvinfo : EIATTR_CBANK_PARAM_SIZE
	.align		4
.L_1784:
        /*010c*/ 	.byte	0x03, 0x19
        /*010e*/ 	.short	0x0060


	//----- nvinfo : EIATTR_PARAM_CBANK
	.align		4
        /*0110*/ 	.byte	0x04, 0x0a
        /*0112*/ 	.short	(.L_1786 - .L_1785)
	.align		4
.L_1785:
        /*0114*/ 	.word	index@(.nv.constant0._ZN17fastertransformer19segmented_topp_impl27segmented_top_p_single_passINS0_28Segmented_topk_kernel_paramsIfiLi256ELi2EEELi128EEEvNS0_20TopKPerSegmentParamsE)
        /*0118*/ 	.short	0x0210
        /*011a*/ 	.short	0x0060


	//----- nvinfo : EIATTR_SW_WAR
	.align		4
.L_1786:
        /*011c*/ 	.byte	0x04, 0x36
        /*011e*/ 	.short	(.L_1788 - .L_1787)
.L_1787:
        /*0120*/ 	.word	0x00000008
.L_1788:


//--------------------- .nv.info._ZN17fastertransformer19segmented_topp_impl27segmented_top_p_single_passINS0_28Segmented_topk_kernel_paramsIfiLi256ELi2EEELi96EEEvNS0_20TopKPerSegmentParamsE --------------------------
	.section	.nv.info._ZN17fastertransformer19segmented_topp_impl27segmented_top_p_single_passINS0_28Segmented_topk_kernel_paramsIfiLi256ELi2EEELi96EEEvNS0_20TopKPerSegmentParamsE,"",@"SHT_CUDA_INFO"
	.sectionflags	@""
	.align	4


	//----- nvinfo : EIATTR_CUDA_API_VERSION
	.align		4
        /*0000*/ 	.byte	0x04, 0x37
        /*0002*/ 	.short	(.L_1790 - .L_1789)
.L_1789:
        /*0004*/ 	.word	0x00000082


	//----- nvinfo : EIATTR_KPARAM_INFO
	.align		4
.L_1790:
        /*0008*/ 	.byte	0x04, 0x17
        /*000a*/ 	.short	(.L_1792 - .L_1791)
.L_1791:
        /*000c*/ 	.word	0x00000000
        /*0010*/ 	.short	0x0000
        /*0012*/ 	.short	0x0000
        /*0014*/ 	.byte	0x00, 0xf0, 0x81, 0x01


	//----- nvinfo : EIATTR_SPARSE_MMA_MASK
	.align		4
.L_1792:
        /*0018*/ 	.byte	0x03, 0x50
        /*001a*/ 	.short	0x0000


	//----- nvinfo : EIATTR_MAXREG_COUNT
	.align		4
        /*001c*/ 	.byte	0x03, 0x1b
        /*001e*/ 	.short	0x00ff


	//----- nvinfo : EIATTR_NUM_BARRIERS
	.align		4
        /*0020*/ 	.byte	0x02, 0x4c
        /*0022*/ 	.byte	0x01
	.zero		1


	//----- nvinfo : EIATTR_MERCURY_ISA_VERSION
	.align		4
        /*0024*/ 	.byte	0x03, 0x5f
        /*0026*/ 	.short	0x0101


	//----- nvinfo : EIATTR_UNUSED_LOAD_BYTE_OFFSET
	.align		4
        /*0028*/ 	.byte	0x04, 0x44
        /*002a*/ 	.short	(.L_1794 - .L_1793)


	//   ....[0]....
.L_1793:
        /*002c*/ 	.word	0x00004930
        /*0030*/ 	.word	0x0000f0ff


	//----- nvinfo : EIATTR_INT_WARP_WIDE_INSTR_OFFSETS
	.align		4
.L_1794:
        /*0034*/ 	.byte	0x04, 0x31
        /*0036*/ 	.short	(.L_1796 - .L_1795)


	//   ....[0]....
.L_1795:
        /*0038*/ 	.word	0x00007f70


	//   ....[1]....
        /*003c*/ 	.word	0x00007f80


	//----- nvinfo : EIATTR_COOP_GROUP_MASK_REGIDS
	.align		4
.L_1796:
        /*0040*/ 	.byte	0x04, 0x29
        /*0042*/ 	.short	(.L_1798 - .L_1797)


	//   ....[0]....
.L_1797:
        /*0044*/ 	.word	0xffffffff


	//   ....[1]....
        /*0048*/ 	.word	0xffffffff


	//   ....[2]....
        /*004c*/ 	.word	0xffffffff


	//   ....[3]....
        /*0050*/ 	.word	0xffffffff


	//   ....[4]....
        /*0054*/ 	.word	0xffffffff


	//   ....[5]....
        /*0058*/ 	.word	0xffffffff


	//   ....[6]....
        /*005c*/ 	.word	0xffffffff


	//   ....[7]....
        /*0060*/ 	.word	0xffffffff


	//   ....[8]....
        /*0064*/ 	.word	0xffffffff


	//   ....[9]....
        /*0068*/ 	.word	0xffffffff


	//   ....[10]....
        /*006c*/ 	.word	0xffffffff


	//   ....[11]....
        /*0070*/ 	.word	0xffffffff


	//   ....[12]....
        /*0074*/ 	.word	0x05000025


	//   ....[13]....
        /*0078*/ 	.word	0x05000025


	//   ....[14]....
        /*007c*/ 	.word	0x05000025


	//   ....[15]....
        /*0080*/ 	.word	0x05000025


	//   ....[16]....
        /*0084*/ 	.word	0x05000025


	//   ....[17]....
        /*0088*/ 	.word	0x05000025


	//   ....[18]....
        /*008c*/ 	.word	0x05000025


	//----- nvinfo : EIATTR_COOP_GROUP_INSTR_OFFSETS
	.align		4
.L_1798:
        /*0090*/ 	.byte	0x04, 0x28
        /*0092*/ 	.short	(.L_1800 - .L_1799)


	//   ....[0]....
.L_1799:
        /*0094*/ 	.word	0x000034a0


	//   ....[1]....
        /*0098*/ 	.word	0x000035a0


	//   ....[2]....
        /*009c*/ 	.word	0x00003680


	//   ....[3]....
        /*00a0*/ 	.word	0x00003760


	//   ....[4]....
        /*00a4*/ 	.word	0x00003850


	//   ....[5]....
        /*00a8*/ 	.word	0x00004cf0


	//   ....[6]....
        /*00ac*/ 	.word	0x00004d00


	//   ....[7]....
        /*00b0*/ 	.word	0x00004d20


	//   ....[8]....
        /*00b4*/ 	.word	0x00004d40


	//   ....[9]....
        /*00b8*/ 	.word	0x00004d60


	//   ....[10]....
        /*00bc*/ 	.word	0x00004d80


	//   ....[11]....
        /*00c0*/ 	.word	0x00004db0


	//   ....[12]....
        /*00c4*/ 	.word	0x00008260


	//   ....[13]....
        /*00c8*/ 	.word	0x000082d0


	//   ....[14]....
        /*00cc*/ 	.word	0x00008340


	//   ....[15]....
        /*00d0*/ 	.word	0x000083b0


	//   ....[16]....
        /*00d4*/ 	.word	0x00008430


	//   ....[17]....
        /*00d8*/ 	.word	0x000084a0


	//   ....[18]....
        /*00dc*/ 	.word	0x00008500


	//----- nvinfo : EIATTR_EXIT_INSTR_OFFSETS
	.align		4
.L_1800:
        /*00e0*/ 	.byte	0x04, 0x1c
        /*00e2*/ 	.short	(.L_1802 - .L_1801)


	//   ....[0]....
.L_1801:
        /*00e4*/ 	.word	0x00008050


	//   ....[1]....
        /*00e8*/ 	.word	0x00008180


	//   ....[2]....
        /*00ec*/ 	.word	0x000081b0


	//   ....[3]....
        /*00f0*/ 	.word	0x00008200


	//----- nvinfo : EIATTR_MAX_THREADS
	.align		4
.L_1802:
        /*00f4*/ 	.byte	0x04, 0x05
        /*00f6*/ 	.short	(.L_1804 - .L_1803)
.L_1803:
        /*00f8*/ 	.word	0x00000100
        /*00fc*/ 	.word	0x00000001
        /*0100*/ 	.word	0x00000001


	//----- nvinfo : EIATTR_CRS_STACK_SIZE
	.align		4
.L_1804:
        /*0104*/ 	.byte	0x04, 0x1e
        /*0106*/ 	.short	(.L_1806 - .L_1805)
.L_1805:
        /*0108*/ 	.word	0x00000000


	//----- nvinfo : EIATTR_CBANK_PARAM_SIZE
	.align		4
.L_1806:
        /*010c*/ 	.byte	0x03, 0x19
        /*010e*/ 	.short	0x0060


	//----- nvinfo : EIATTR_PARAM_CBANK
	.align		4
        /*0110*/ 	.byte	0x04, 0x0a
        /*0112*/ 	.short	(.L_1808 - .L_1807)
	.align		4
.L_1807:
        /*0114*/ 	.word	index@(.nv.constant0._ZN17fastertransformer19segmented_topp_impl27segmented_top_p_single_passINS0_28Segmented_topk_kernel_paramsIfiLi256ELi2EEELi96EEEvNS0_20TopKPerSegmentParamsE)
        /*0118*/ 	.short	0x0210
        /*011a*/ 	.short	0x0060


	//----- nvinfo : EIATTR_SW_WAR
	.align		4
.L_1808:
        /*011c*/ 	.byte	0x04, 0x36
        /*011e*/ 	.short	(.L_1810 - .L_1809)
.L_1809:
        /*0120*/ 	.word	0x00000008
.L_1810:


//--------------------- .nv.info._ZN17fastertransformer19segmented_topp_impl27segmented_top_p_single_passINS0_28Segmented_topk_kernel_paramsIfiLi256ELi2EEELi64EEEvNS0_20TopKPerSegmentParamsE --------------------------
	.section	.nv.info._ZN17fastertransformer19segmented_topp_impl27segmented_top_p_single_passINS0_28Segmented_topk_kernel_paramsIfiLi256ELi2EEELi64EEEvNS0_20TopKPerSegmentParamsE,"",@"SHT_CUDA_INFO"
	.sectionflags	@""
	.align	4


	//----- nvinfo : EIATTR_CUDA_API_VERSION
	.align		4
        /*0000*/ 	.byte	0x04, 0x37
        /*0002*/ 	.short	(.L_1812 - .L_1811)
.L_1811:
        /*0004*/ 	.word	0x00000082


	//----- nvinfo : EIATTR_KPARAM_INFO
	.align		4
.L_1812:
        /*0008*/ 	.byte	0x04, 0x17
        /*000a*/ 	.short	(.L_1814 - .L_1813)
.L_1813:
        /*000c*/ 	.word	0x00000000
        /*0010*/ 	.short	0x0000
        /*0012*/ 	.short	0x0000
        /*0014*/ 	.byte	0x00, 0xf0, 0x81, 0x01


	//----- nvinfo : EIATTR_SPARSE_MMA_MASK
	.align		4
.L_1814:
        /*0018*/ 	.byte	0x03, 0x50
        /*001a*/ 	.short	0x0000


	//----- nvinfo : EIATTR_MAXREG_COUNT
	.align		4
        /*001c*/ 	.byte	0x03, 0x1b
        /*001e*/ 	.short	0x00ff


	//----- nvinfo : EIATTR_NUM_BARRIERS
	.align		4
        /*0020*/ 	.byte	0x02, 0x4c
        /*0022*/ 	.byte	0x01
	.zero		1


	//----- nvinfo : EIATTR_MERCURY_ISA_VERSION
	.align		4
        /*0024*/ 	.byte	0x03, 0x5f
        /*0026*/ 	.short	0x0101


	//----- nvinfo : EIATTR_UNUSED_LOAD_BYTE_OFFSET
	.align		4
        /*0028*/ 	.byte	0x04, 0x44
        /*002a*/ 	.short	(.L_1816 - .L_1815)


	//   ....[0]....
.L_1815:
        /*002c*/ 	.word	0x000034b0
        /*0030*/ 	.word	0x0000f0ff


	//----- nvinfo : EIATTR_INT_WARP_WIDE_INSTR_OFFSETS
	.align		4
.L_1816:
        /*0034*/ 	.byte	0x04, 0x31
        /*0036*/ 	.short	(.L_1818 - .L_1817)


	//   ....[0]....
.L_1817:
        /*0038*/ 	.word	0x00005ba0


	//   ....[1]....
        /*003c*/ 	.word	0x00005bb0


	//----- nvinfo : EIATTR_COOP_GROUP_MASK_REGIDS
	.align		4
.L_1818:
        /*0040*/ 	.byte	0x04, 0x29
        /*0042*/ 	.short	(.L_1820 - .L_1819)


	//   ....[0]....
.L_1819:
        /*0044*/ 	.word	0xffffffff


	//   ....[1]....
        /*0048*/ 	.word	0xffffffff


	//   ....[2]....
        /*004c*/ 	.word	0xffffffff


	//   ....[3]....
        /*0050*/ 	.word	0xffffffff


	//   ....[4]....
        /*0054*/ 	.word	0xffffffff


	//   ....[5]....
        /*0058*/ 	.word	0xffffffff


	//   ....[6]....
        /*005c*/ 	.word	0xffffffff


	//   ....[7]....
        /*0060*/ 	.word	0xffffffff


	//   ....[8]....
        /*0064*/ 	.word	0xffffffff


	//   ....[9]....
        /*0068*/ 	.word	0xffffffff


	//   ....[10]....
        /*006c*/ 	.word	0xffffffff


	//   ....[11]....
        /*0070*/ 	.word	0xffffffff


	//   ....[12]....
        /*0074*/ 	.word	0x0500001d


	//   ....[13]....
        /*0078*/ 	.word	0x0500001d


	//   ....[14]....
        /*007c*/ 	.word	0x0500001d


	//   ....[15]....
        /*0080*/ 	.word	0x0500001d


	//   ....[16]....
        /*0084*/ 	.word	0x0500001d


	//   ....[17]....
        /*0088*/ 	.word	0x0500001d


	//   ....[18]....
        /*008c*/ 	.word	0x0500001d


	//----- nvinfo : EIATTR_COOP_GROUP_INSTR_OFFSETS
	.align		4
.L_1820:
        /*0090*/ 	.byte	0x04, 0x28
        /*0092*/ 	.short	(.L_1822 - .L_1821)


	//   ....[0]....
.L_1821:
        /*0094*/ 	.word	0x00002670


	//   ....[1]....
        /*0098*/ 	.word	0x00002780


	//   ....[2]....
        /*009c*/ 	.word	0x00002890


	//   ....[3]....
        /*00a0*/ 	.word	0x000029a0


	//   ....[4]....
        /*00a4*/ 	.word	0x00002ab0


	//   ....[5]....
        /*00a8*/ 	.word	0x00003830


	//   ....[6]....
        /*00ac*/ 	.word	0x00003840


	//   ....[7]....
        /*00b0*/ 	.word	0x00003860


	//   ....[8]....
        /*00b4*/ 	.word	0x00003880


	//   ....[9]....
        /*00b8*/ 	.word	0x000038a0


	//   ....[10]....
        /*00bc*/ 	.word	0x000038c0


	//   ....[11]....
        /*00c0*/ 	.word	0x000038f0


	//   ....[12]....
        /*00c4*/ 	.word	0x00005e90


	//   ....[13]....
        /*00c8*/ 	.word	0x00005f00


	//   ....[14]....
        /*00cc*/ 	.word	0x00005f70


	//   ....[15]....
        /*00d0*/ 	.word	0x00005fe0


	//   ....[16]....
        /*00d4*/ 	.word	0x00006060


	//   ....[17]....
        /*00d8*/ 	.word	0x000060d0


	//   ....[18]....
        /*00dc*/ 	.word	0x00006130


	//----- nvinfo : EIATTR_EXIT_INSTR_OFFSETS
	.align		4
.L_1822:
        /*00e0*/ 	.byte	0x04, 0x1c
        /*00e2*/ 	.short	(.L_1824 - .L_1823)


	//   ....[0]....
.L_1823:
        /*00e4*/ 	.word	0x00005c80


	//   ....[1]....
        /*00e8*/ 	.word	0x00005db0


	//   ....[2]....
        /*00ec*/ 	.word	0x00005de0


	//   ....[3]....
        /*00f0*/ 	.word	0x00005e30


	//----- nvinfo : EIATTR_MAX_THREADS
	.align		4
.L_1824:
        /*00f4*/ 	.byte	0x04, 0x05
        /*00f6*/ 	.short	(.L_1826 - .L_1825)
.L_1825:
        /*00f8*/ 	.word	0x00000100
        /*00fc*/ 	.word	0x00000001
        /*0100*/ 	.word	0x00000001


	//----- nvinfo : EIATTR_CRS_STACK_SIZE
	.align		4
.L_1826:
        /*0104*/ 	.byte	0x04, 0x1e
        /*0106*/ 	.short	(.L_1828 - .L_1827)
.L_1827:
        /*0108*/ 	.word	0x00000000


	//----- nvinfo : EIATTR_CBANK_PARAM_SIZE
	.align		4
.L_1828:
        /*010c*/ 	.byte	0x03, 0x19
        /*010e*/ 	.short	0x0060


	//----- nvinfo : EIATTR_PARAM_CBANK
	.align		4
        /*0110*/ 	.byte	0x04, 0x0a
        /*0112*/ 	.short	(.L_1830 - .L_1829)
	.align		4
.L_1829:
        /*0114*/ 	.word	index@(.nv.constant0._ZN17fastertransformer19segmented_topp_impl27segmented_top_p_single_passINS0_28Segmented_topk_kernel_paramsIfiLi256ELi2EEELi64EEEvNS0_20TopKPerSegmentParamsE)
        /*0118*/ 	.short	0x0210
        /*011a*/ 	.short	0x0060


	//----- nvinfo : EIATTR_SW_WAR
	.align		4
.L_1830:
        /*011c*/ 	.byte	0x04, 0x36
        /*011e*/ 	.short	(.L_1832 - .L_1831)
.L_1831:
        /*0120*/ 	.word	0x00000008
.L_1832:


//--------------------- .nv.info._ZN17fastertransformer19segmented_topp_impl27segmented_top_p_single_passINS0_28Segmented_topk_kernel_paramsIfiLi256ELi2EEELi32EEEvNS0_20TopKPerSegmentParamsE --------------------------
	.section	.nv.info._ZN17fastertransformer19segmented_topp_impl27segmented_top_p_single_passINS0_28Segmented_topk_kernel_paramsIfiLi256ELi2EEELi32EEEvNS0_20TopKPerSegmentParamsE,"",@"SHT_CUDA_INFO"
	.sectionflags	@""
	.align	4


	//----- nvinfo : EIATTR_CUDA_API_VERSION
	.align		4
        /*0000*/ 	.byte	0x04, 0x37
        /*0002*/ 	.short	(.L_1834 - .L_1833)
.L_1833:
        /*0004*/ 	.word	0x00000082


	//----- nvinfo : EIATTR_KPARAM_INFO
	.align		4
.L_1834:
        /*0008*/ 	.byte	0x04, 0x17
        /*000a*/ 	.short	(.L_1836 - .L_1835)
.L_1835:
        /*000c*/ 	.word	0x00000000
        /*0010*/ 	.short	0x0000
        /*0012*/ 	.short	0x0000
        /*0014*/ 	.byte	0x00, 0xf0, 0x81, 0x01


	//----- nvinfo : EIATTR_SPARSE_MMA_MASK
	.align		4
.L_1836:
        /*0018*/ 	.byte	0x03, 0x50
        /*001a*/ 	.short	0x0000


	//----- nvinfo : EIATTR_MAXREG_COUNT
	.align		4
        /*001c*/ 	.byte	0x03, 0x1b
        /*001e*/ 	.short	0x00ff


	//----- nvinfo : EIATTR_NUM_BARRIERS
	.align		4
        /*0020*/ 	.byte	0x02, 0x4c
        /*0022*/ 	.byte	0x01
	.zero		1


	//----- nvinfo : EIATTR_MERCURY_ISA_VERSION
	.align		4
        /*0024*/ 	.byte	0x03, 0x5f
        /*0026*/ 	.short	0x0101


	//----- nvinfo : EIATTR_UNUSED_LOAD_BYTE_OFFSET
	.align		4
        /*0028*/ 	.byte	0x04, 0x44
        /*002a*/ 	.short	(.L_1838 - .L_1837)


	//   ....[0]....
.L_1837:
        /*002c*/ 	.word	0x00001f90
        /*0030*/ 	.word	0x0000f0ff


	//----- nvinfo : EIATTR_INT_WARP_WIDE_INSTR_OFFSETS
	.align		4
.L_1838:
        /*0034*/ 	.byte	0x04, 0x31
        /*0036*/ 	.short	(.L_1840 - .L_1839)


	//   ....[0]....
.L_1839:
        /*0038*/ 	.word	0x00003700


	//   ....[1]....
        /*003c*/ 	.word	0x00003710


	//----- nvinfo : EIATTR_COOP_GROUP_MASK_REGIDS
	.align		4
.L_1840:
        /*0040*/ 	.byte	0x04, 0x29
        /*0042*/ 	.short	(.L_1842 - .L_1841)


	//   ....[0]....
.L_1841:
        /*0044*/ 	.word	0xffffffff


	//   ....[1]....
        /*0048*/ 	.word	0xffffffff


	//   ....[2]....
        /*004c*/ 	.word	0xffffffff


	//   ....[3]....
        /*0050*/ 	.word	0xffffffff


	//   ....[4]....
        /*0054*/ 	.word	0xffffffff


	//   ....[5]....
        /*0058*/ 	.word	0xffffffff


	//   ....[6]....
        /*005c*/ 	.word	0xffffffff


	//   ....[7]....
        /*0060*/ 	.word	0xffffffff


	//   ....[8]....
        /*0064*/ 	.word	0xffffffff


	//   ....[9]....
        /*0068*/ 	.word	0xffffffff


	//   ....[10]....
        /*006c*/ 	.word	0xffffffff


	//   ....[11]....
        /*0070*/ 	.word	0xffffffff


	//   ....[12]....
        /*0074*/ 	.word	0x0500004f


	//   ....[13]....
        /*0078*/ 	.word	0x0500004f


	//   ....[14]....
        /*007c*/ 	.word	0x0500004f


	//   ....[15]....
        /*0080*/ 	.word	0x0500004f


	//   ....[16]....
        /*0084*/ 	.word	0x0500004f


	//   ....[17]....
        /*0088*/ 	.word	0x0500004f


	//   ....[18]....
        /*008c*/ 	.word	0x0500004f


	//----- nvinfo : EIATTR_COOP_GROUP_INSTR_OFFSETS
	.align		4
.L_1842:
        /*0090*/ 	.byte	0x04, 0x28
        /*0092*/ 	.short	(.L_1844 - .L_1843)


	//   ....[0]....
.L_1843:
        /*0094*/ 	.word	0x00001920


	//   ....[1]....
        /*0098*/ 	.word	0x00001a20


	//   ....[2]....
        /*009c*/ 	.word	0x00001ae0


	//   ....[3]....
        /*00a0*/ 	.word	0x00001b30


	//   ....[4]....
        /*00a4*/ 	.word	0x00001b70


	//   ....[5]....
        /*00a8*/ 	.word	0x000022b0


	//   ....[6]....
        /*00ac*/ 	.word	0x000022c0


	//   ....[7]....
        /*00b0*/ 	.word	0x000022e0


	//   ....[8]....
        /*00b4*/ 	.word	0x00002300


	//   ....[9]....
        /*00b8*/ 	.word	0x00002320


	//   ....[10]....
        /*00bc*/ 	.word	0x00002340


	//   ....[11]....
        /*00c0*/ 	.word	0x00002370


	//   ....[12]....
        /*00c4*/ 	.word	0x000039f0


	//   ....[13]....
        /*00c8*/ 	.word	0x00003a60


	//   ....[14]....
        /*00cc*/ 	.word	0x00003ad0


	//   ....[15]....
        /*00d0*/ 	.word	0x00003b40


	//   ....[16]....
        /*00d4*/ 	.word	0x00003bc0


	//   ....[17]....
        /*00d8*/ 	.word	0x00003c30


	//   ....[18]....
        /*00dc*/ 	.word	0x00003c90


	//----- nvinfo : EIATTR_EXIT_INSTR_OFFSETS
	.align		4
.L_1844:
        /*00e0*/ 	.byte	0x04, 0x1c
        /*00e2*/ 	.short	(.L_1846 - .L_1845)


	//   ....[0]....
.L_1845:
        /*00e4*/ 	.word	0x000037e0


	//   ....[1]....
        /*00e8*/ 	.word	0x00003910


	//   ....[2]....
        /*00ec*/ 	.word	0x00003940


	//   ....[3]....
        /*00f0*/ 	.word	0x00003990


	//----- nvinfo : EIATTR_MAX_THREADS
	.align		4
.L_1846:
        /*00f4*/ 	.byte	0x04, 0x05
        /*00f6*/ 	.short	(.L_1848 - .L_1847)
.L_1847:
        /*00f8*/ 	.word	0x00000100
        /*00fc*/ 	.word	0x00000001
        /*0100*/ 	.word	0x00000001


	//----- nvinfo : EIATTR_CRS_STACK_SIZE
	.align		4
.L_1848:
        /*0104*/ 	.byte	0x04, 0x1e
        /*0106*/ 	.short	(.L_1850 - .L_1849)
.L_1849:
        /*0108*/ 	.word	0x00000000


	//----- nvinfo : EIATTR_CBANK_PARAM_SIZE
	.align		4
.L_1850:
        /*010c*/ 	.byte	0x03, 0x19
        /*010e*/ 	.short	0x0060


	//----- nvinfo : EIATTR_PARAM_CBANK
	.align		4
        /*0110*/ 	.byte	0x04, 0x0a
        /*0112*/ 	.short	(.L_1852 - .L_1851)
	.align		4
.L_1851:
        /*0114*/ 	.word	index@(.nv.constant0._ZN17fastertransformer19segmented_topp_impl27segmented_top_p_single_passINS0_28Segmented_topk_kernel_paramsIfiLi256ELi2EEELi32EEEvNS0_20TopKPerSegmentParamsE)
        /*0118*/ 	.short	0x0210
        /*011a*/ 	.short	0x0060


	//----- nvinfo : EIATTR_SW_WAR
	.align		4
.L_1852:
        /*011c*/ 	.byte	0x04, 0x36
        /*011e*/ 	.short	(.L_1854 - .L_1853)
.L_1853:
        /*0120*/ 	.word	0x00000008
.L_1854:


//--------------------- .nv.info._ZN17fastertransformer14addBiasSoftMaxI6__halfEEvPT_PKS2_PKiPKbii --------------------------
	.section	.nv.info._ZN17fastertransformer14addBiasSoftMaxI6__halfEEvPT_PKS2_PKiPKbii,"",@"SHT_CUDA_INFO"
	.sectionflags	@""
	.align	4


	//----- nvinfo : EIATTR_CUDA_API_VERSION
	.align		4
        /*0000*/ 	.byte	0x04, 0x37
        /*0002*/ 	.short	(.L_1856 - .L_1855)
.L_1855:
        /*0004*/ 	.word	0x00000082


	//----- nvinfo : EIATTR_KPARAM_INFO
	.align		4
.L_1856:
        /*0008*/ 	.byte	0x04, 0x17
        /*000a*/ 	.short	(.L_1858 - .L_1857)
.L_1857:
        /*000c*/ 	.word	0x00000000
        /*0010*/ 	.short	0x0005
        /*0012*/ 	.short	0x0024
        /*0014*/ 	.byte	0x00, 0xf0, 0x11, 0x00


	//----- nvinfo : EIATTR_KPARAM_INFO
	.align		4
.L_1858:
        /*0018*/ 	.byte	0x04, 0x17
        /*001a*/ 	.short	(.L_1860 - .L_1859)
.L_1859:
        /*001c*/ 	.word	0x00000000
        /*0020*/ 	.short	0x0004
        /*0022*/ 	.short	0x0020
        /*0024*/ 	.byte	0x00, 0xf0, 0x11, 0x00


	//----- nvinfo : EIATTR_KPARAM_INFO
	.align		4
.L_1860:
        /*0028*/ 	.byte	0x04, 0x17
        /*002a*/ 	.short	(.L_1862 - .L_1861)
.L_1861:
        /*002c*/ 	.word	0x00000000
        /*0030*/ 	.short	0x0003
        /*0032*/ 	.short	0x0018
        /*0034*/ 	.byte	0x00, 0xf0, 0x21, 0x00


	//----- nvinfo : EIATTR_KPARAM_INFO
	.align		4
.L_1862:
        /*0038*/ 	.byte	0x04, 0x17
        /*003a*/ 	.short	(.L_1864 - .L_1863)
.L_1863:
        /*003c*/ 	.word	0x00000000
        /*0040*/ 	.short	0x0002
        /*0042*/ 	.short	0x0010
        /*0044*/ 	.byte	0x00, 0xf0, 0x21, 0x00


	//----- nvinfo : EIATTR_KPARAM_INFO
	.align		4
.L_1864:
        /*0048*/ 	.byte	0x04, 0x17
        /*004a*/ 	.short	(.L_1866 - .L_1865)
.L_1865:
        /*004c*/ 	.word	0x00000000
        /*0050*/ 	.short	0x0001
        /*0052*/ 	.short	0x0008
        /*0054*/ 	.byte	0x00, 0xf0, 0x21, 0x00


	//----- nvinfo : EIATTR_KPARAM_INFO
	.align		4
.L_1866:
        /*0058*/ 	.byte	0x04, 0x17
        /*005a*/ 	.short	(.L_1868 - .L_1867)
.L_1867:
        /*005c*/ 	.word	0x00000000
        /*0060*/ 	.short	0x0000
        /*0062*/ 	.short	0x0000
        /*0064*/ 	.byte	0x00, 0xf0, 0x21, 0x00


	//----- nvinfo : EIATTR_SPARSE_MMA_MASK
	.align		4
.L_1868:
        /*0068*/ 	.byte	0x03, 0x50
        /*006a*/ 	.short	0x0000


	//----- nvinfo : EIATTR_MAXREG_COUNT
	.align		4
        /*006c*/ 	.byte	0x03, 0x1b
        /*006e*/ 	.short	0x00ff


	//----- nvinfo : EIATTR_NUM_BARRIERS
	.align		4
        /*0070*/ 	.byte	0x02, 0x4c
        /*0072*/ 	.byte	0x01
	.zero		1


	//----- nvinfo : EIATTR_MERCURY_ISA_VERSION
	.align		4
        /*0074*/ 	.byte	0x03, 0x5f
        /*0076*/ 	.short	0x0101


	//----- nvinfo : EIATTR_COOP_GROUP_MASK_REGIDS
	.align		4
        /*0078*/ 	.byte	0x04, 0x29
        /*007a*/ 	.short	(.L_1870 - .L_1869)


	//   ....[0]....
.L_1869:
        /*007c*/ 	.word	0xffffffff


	//   ....[1]....
        /*0080*/ 	.word	0xffffffff


	//   ....[2]....
        /*0084*/ 	.word	0xffffffff


	//   ....[3]....
        /*0088*/ 	.word	0xffffffff


	//   ....[4]....
        /*008c*/ 	.word	0xffffffff


	//   ....[5]....
        /*0090*/ 	.word	0xffffffff


	//   ....[6]....
        /*0094*/ 	.word	0xffffffff


	//   ....[7]....
        /*0098*/ 	.word	0xffffffff


	//   ....[8]....
        /*009c*/ 	.word	0xffffffff


	//   ....[9]....
        /*00a0*/ 	.word	0xffffffff


	//   ....[10]....
        /*00a4*/ 	.word	0xffffffff


	//   ....[11]....
        /*00a8*/ 	.word	0xffffffff


	//   ....[12]....
        /*00ac*/ 	.word	0xffffffff


	//   ....[13]....
        /*00b0*/ 	.word	0xffffffff


	//   ....[14]....
        /*00b4*/ 	.word	0xffffffff


	//   ....[15]....
        /*00b8*/ 	.word	0xffffffff


	//   ....[16]....
        /*00bc*/ 	.word	0xffffffff


	//   ....[17]....
        /*00c0*/ 	.word	0xffffffff


	//   ....[18]....
        /*00c4*/ 	.word	0xffffffff


	//   ....[19]....
        /*00c8*/ 	.word	0xffffffff


	//----- nvinfo : EIATTR_COOP_GROUP_INSTR_OFFSETS
	.align		4
.L_1870:
        /*00cc*/ 	.byte	0x04, 0x28
        /*00ce*/ 	.short	(.L_1872 - .L_1871)


	//   ....[0]....
.L_1871:
        /*00d0*/ 	.word	0x00000650


	//   ....[1]....
        /*00d4*/ 	.word	0x00000710


	//   ....[2]....
        /*00d8*/ 	.word	0x00000750


	//   ....[3]....
        /*00dc*/ 	.word	0x000007b0


	//   ....[4]....
        /*00e0*/ 	.word	0x00000810


	//   ....[5]....
        /*00e4*/ 	.word	0x000008b0


	//   ....[6]....
        /*00e8*/ 	.word	0x000008d0


	//   ....[7]....
        /*00ec*/ 	.word	0x000008f0


	//   ....[8]....
        /*00f0*/ 	.word	0x00000910


	//   ....[9]....
        /*00f4*/ 	.word	0x00000930


	//   ....[10]....
        /*00f8*/ 	.word	0x00000af0


	//   ....[11]....
        /*00fc*/ 	.word	0x00000b50


	//   ....[12]....
        /*0100*/ 	.word	0x00000bb0


	//   ....[13]....
        /*0104*/ 	.word	0x00000c30


	//   ....[14]....
        /*0108*/ 	.word	0x00000c50


	//   ....[15]....
        /*010c*/ 	.word	0x00000cc0


	//   ....[16]....
        /*0110*/ 	.word	0x00000ce0


	//   ....[17]....
        /*0114*/ 	.word	0x00000d00


	//   ....[18]....
        /*0118*/ 	.word	0x00000d20


	//   ....[19]....
        /*011c*/ 	.word	0x00000d40


	//----- nvinfo : EIATTR_EXIT_INSTR_OFFSETS
	.align		4
.L_1872:
        /*0120*/ 	.byte	0x04, 0x1c
        /*0122*/ 	.short	(.L_1874 - .L_1873)


	//   ....[0]....
.L_1873:
        /*0124*/ 	.word	0x00000d80


	//   ....[1]....
        /*0128*/ 	.word	0x00000ea0


	//----- nvinfo : EIATTR_CRS_STACK_SIZE
	.align		4
.L_1874:
        /*012c*/ 	.byte	0x04, 0x1e
        /*012e*/ 	.short	(.L_1876 - .L_1875)
.L_1875:
        /*0130*/ 	.word	0x00000000


	//----- nvinfo : EIATTR_CBANK_PARAM_SIZE
	.align		4
.L_1876:
        /*0134*/ 	.byte	0x03, 0x19
        /*0136*/ 	.short	0x0028


	//----- nvinfo : EIATTR_PARAM_CBANK
	.align		4
        /*0138*/ 	.byte	0x04, 0x0a
        /*013a*/ 	.short	(.L_1878 - .L_1877)
	.align		4
.L_1877:
        /*013c*/ 	.word	index@(.nv.constant0._ZN17fastertransformer14addBiasSoftMaxI6__halfEEvPT_PKS2_PKiPKbii)
        /*0140*/ 	.short	0x0210
        /*0142*/ 	.short	0x0028


	//----- nvinfo : EIATTR_SW_WAR
	.align		4
.L_1878:
        /*0144*/ 	.byte	0x04, 0x36
        /*0146*/ 	.short	(.L_1880 - .L_1879)
.L_1879:
        /*0148*/ 	.word	0x00000008
.L_1880:


//--------------------- .nv.info._ZN17fastertransformer14addBiasSoftMaxIfEEvPT_PKS1_PKiPKbii --------------------------
	.section	.nv.info._ZN17fastertransformer14addBiasSoftMaxIfEEvPT_PKS1_PKiPKbii,"",@"SHT_CUDA_INFO"
	.sectionflags	@""
	.align	4


	//----- nvinfo : EIATTR_CUDA_API_VERSION
	.align		4
        /*0000*/ 	.byte	0x04, 0x37
        /*0002*/ 	.short	(.L_1882 - .L_1881)
.L_1881:
        /*0004*/ 	.word	0x00000082


	//----- nvinfo : EIATTR_KPARAM_INFO
	.align		4
.L_1882:
        /*0008*/ 	.byte	0x04, 0x17
        /*000a*/ 	.short	(.L_1884 - .L_1883)
.L_1883:
        /*000c*/ 	.word	0x00000000
        /*0010*/ 	.short	0x0005
        /*0012*/ 	.short	0x0024
        /*0014*/ 	.byte	0x00, 0xf0, 0x11, 0x00


	//----- nvinfo : EIATTR_KPARAM_INFO
	.align		4
.L_1884:
        /*0018*/ 	.byte	0x04, 0x17
        /*001a*/ 	.short	(.L_1886 - .L_1885)
.L_1885:
        /*001c*/ 	.word	0x00000000
        /*0020*/ 	.short	0x0004
        /*0022*/ 	.short	0x0020
        /*0024*/ 	.byte	0x00, 0xf0, 0x11, 0x00


	//----- nvinfo : EIATTR_KPARAM_INFO
	.align		4
.L_1886:
        /*0028*/ 	.byte	0x04, 0x17
        /*002a*/ 	.short	(.L_1888 - .L_1887)
.L_1887:
        /*002c*/ 	.word	0x00000000
        /*0030*/ 	.short	0x0003
        /*0032*/ 	.short	0x0018
        /*0034*/ 	.byte	0x00, 0xf0, 0x21, 0x00


	//----- nvinfo : EIATTR_KPARAM_INFO
	.align		4
.L_1888:
        /*0038*/ 	.byte	0x04, 0x17
        /*003a*/ 	.short	(.L_1890 - .L_1889)
.L_1889:
        /*003c*/ 	.word	0x00000000
        /*0040*/ 	.short	0x0002
        /*0042*/ 	.short	0x0010
        /*0044*/ 	.byte	0x00, 0xf0, 0x21, 0x00


	//----- nvinfo : EIATTR_KPARAM_INFO
	.align		4
.L_1890:
        /*0048*/ 	.byte	0x04, 0x17
        /*004a*/ 	.short	(.L_1892 - .L_1891)
.L_1891:
        /*004c*/ 	.word	0x00000000
        /*0050*/ 	.short	0x0001
        /*0052*/ 	.short	0x0008
        /*0054*/ 	.byte	0x00, 0xf0, 0x21, 0x00


	//----- nvinfo : EIATTR_KPARAM_INFO
	.align		4
.L_1892:
        /*0058*/ 	.byte	0x04, 0x17
        /*005a*/ 	.short	(.L_1894 - .L_1893)
.L_1893:
        /*005c*/ 	.word	0x00000000
        /*0060*/ 	.short	0x0000
        /*0062*/ 	.short	0x0000
        /*0064*/ 	.byte	0x00, 0xf0, 0x21, 0x00


	//----- nvinfo : EIATTR_SPARSE_MMA_MASK
	.align		4
.L_1894:
        /*0068*/ 	.byte	0x03, 0x50
        /*006a*/ 	.short	0x0000


	//----- nvinfo : EIATTR_MAXREG_COUNT
	.align		4
        /*006c*/ 	.byte	0x03, 0x1b
        /*006e*/ 	.short	0x00ff


	//----- nvinfo : EIATTR_NUM_BARRIERS
	.align		4
        /*0070*/ 	.byte	0x02, 0x4c
        /*0072*/ 	.byte	0x01
	.zero		1


	//----- nvinfo : EIATTR_MERCURY_ISA_VERSION
	.align		4
        /*0074*/ 	.byte	0x03, 0x5f
        /*0076*/ 	.short	0x0101


	//----- nvinfo : EIATTR_COOP_GROUP_MASK_REGIDS
	.align		4
        /*0078*/ 	.byte	0x04, 0x29
        /*007a*/ 	.short	(.L_1896 - .L_1895)


	//   ....[0]....
.L_1895:
        /*007c*/ 	.word	0xffffffff


	//   ....[1]....
        /*0080*/ 	.word	0xffffffff


	//   ....[2]....
        /*0084*/ 	.word	0xffffffff


	//   ....[3]....
        /*0088*/ 	.word	0xffffffff


	//   ....[4]....
        /*008c*/ 	.word	0xffffffff


	//   ....[5]....
        /*0090*/ 	.word	0xffffffff


	//   ....[6]....
        /*0094*/ 	.word	0xffffffff


	//   ....[7]....
        /*0098*/ 	.word	0xffffffff


	//   ....[8]....
        /*009c*/ 	.word	0xffffffff


	//   ....[9]....
        /*00a0*/ 	.word	0xffffffff


	//   ....[10]....
        /*00a4*/ 	.word	0xffffffff


	//   ....[11]....
        /*00a8*/ 	.word	0xffffffff


	//   ....[12]....
        /*00ac*/ 	.word	0xffffffff


	//   ....[13]....
        /*00b0*/ 	.word	0xffffffff


	//   ....[14]....
        /*00b4*/ 	.word	0xffffffff


	//   ....[15]....
        /*00b8*/ 	.word	0xffffffff


	//   ....[16]....
        /*00bc*/ 	.word	0xffffffff


	//   ....[17]....
        /*00c0*/ 	.word	0xffffffff


	//   ....[18]....
        /*00c4*/ 	.word	0xffffffff


	//   ....[19]....
        /*00c8*/ 	.word	0xffffffff


	//----- nvinfo : EIATTR_COOP_GROUP_INSTR_OFFSETS
	.align		4
.L_1896:
        /*00cc*/ 	.byte	0x04, 0x28
        /*00ce*/ 	.short	(.L_1898 - .L_1897)


	//   ....[0]....
.L_1897:
        /*00d0*/ 	.word	0x000005a0


	//   ....[1]....
        /*00d4*/ 	.word	0x00000660


	//   ....[2]....
        /*00d8*/ 	.word	0x000006a0


	//   ....[3]....
        /*00dc*/ 	.word	0x00000700


	//   ....[4]....
        /*00e0*/ 	.word	0x00000760


	//   ....[5]....
        /*00e4*/ 	.word	0x00000800


	//   ....[6]....
        /*00e8*/ 	.word	0x00000820


	//   ....[7]....
        /*00ec*/ 	.word	0x00000840


	//   ....[8]....
        /*00f0*/ 	.word	0x00000860


	//   ....[9]....
        /*00f4*/ 	.word	0x00000880


	//   ....[10]....
        /*00f8*/ 	.word	0x00000a00


	//   ....[11]....
        /*00fc*/ 	.word	0x00000a60


	//   ....[12]....
        /*0100*/ 	.word	0x00000ac0


	//   ....[13]....
        /*0104*/ 	.word	0x00000b40


	//   ....[14]....
        /*0108*/ 	.word	0x00000b60


	//   ....[15]....
        /*010c*/ 	.word	0x00000bd0


	//   ....[16]....
        /*0110*/ 	.word	0x00000bf0


	//   ....[17]....
        /*0114*/ 	.word	0x00000c10


	//   ....[18]....
        /*0118*/ 	.word	0x00000c30


	//   ....[19]....
        /*011c*/ 	.word	0x00000c50


	//----- nvinfo : EIATTR_EXIT_INSTR_OFFSETS
	.align		4
.L_1898:
        /*0120*/ 	.byte	0x04, 0x1c
        /*0122*/ 	.short	(.L_1900 - .L_1899)


	//   ....[0]....
.L_1899:
        /*0124*/ 	.word	0x00000c90


	//   ....[1]....
        /*0128*/ 	.word	0x00000d90


	//----- nvinfo : EIATTR_CRS_STACK_SIZE
	.align		4
.L_1900:
        /*012c*/ 	.byte	0x04, 0x1e
        /*012e*/ 	.short	(.L_1902 - .L_1901)
.L_1901:
        /*0130*/ 	.word	0x00000000


	//----- nvinfo : EIATTR_CBANK_PARAM_SIZE
	.align		4
.L_1902:
        /*0134*/ 	.byte	0x03, 0x19
        /*0136*/ 	.short	0x0028


	//----- nvinfo : EIATTR_PARAM_CBANK
	.align		4
        /*0138*/ 	.byte	0x04, 0x0a
        /*013a*/ 	.short	(.L_1904 - .L_1903)
	.align		4
.L_1903:
        /*013c*/ 	.word	index@(.nv.constant0._ZN17fastertransformer14addBiasSoftMaxIfEEvPT_PKS1_PKiPKbii)
        /*0140*/ 	.short	0x0210
        /*0142*/ 	.short	0x0028


	//----- nvinfo : EIATTR_SW_WAR
	.align		4
.L_1904:
        /*0144*/ 	.byte	0x04, 0x36
        /*0146*/ 	.short	(.L_1906 - .L_1905)
.L_1905:
        /*0148*/ 	.word	0x00000008
.L_1906:


//--------------------- .nv.info._ZN17fastertransformer13topp_samplingI6__halfLi256EEEvPT_PiS4_S4_PbPfS6_PKiS8_iP17curandStateXORWOWfPKfS8_iPKb --------------------------
	.section	.nv.info._ZN17fastertransformer13topp_samplingI6__halfLi256EEEvPT_PiS4_S4_PbPfS6_PKiS8_iP17curandStateXORWOWfPKfS8_iPKb,"",@"SHT_CUDA_INFO"
	.sectionflags	@""
	.align	4


	//----- nvinfo : EIATTR_CUDA_API_VERSION
	.align		4
        /*0000*/ 	.byte	0x04, 0x37
        /*0002*/ 	.short	(.L_1908 - .L_1907)
.L_1907:
        /*0004*/ 	.word	0x00000082


	//----- nvinfo : EIATTR_KPARAM_INFO
	.align		4
.L_1908:
        /*0008*/ 	.byte	0x04, 0x17
        /*000a*/ 	.short	(.L_1910 - .L_1909)
.L_1909:
        /*000c*/ 	.word	0x00000000
        /*0010*/ 	.short	0x000f
        /*0012*/ 	.short	0x0078
        /*0014*/ 	.byte	0x00, 0xf0, 0x21, 0x00


	//----- nvinfo : EIATTR_KPARAM_INFO
	.align		4
.L_1910:
        /*0018*/ 	.byte	0x04, 0x17
        /*001a*/ 	.short	(.L_1912 - .L_1911)
.L_1911:
        /*001c*/ 	.word	0x00000000
        /*0020*/ 	.short	0x000e
        /*0022*/ 	.short	0x0070
        /*0024*/ 	.byte	0x00, 0xf0, 0x11, 0x00


	//----- nvinfo : EIATTR_KPARAM_INFO
	.align		4
.L_1912:
        /*0028*/ 	.byte	0x04, 0x17
        /*002a*/ 	.short	(.L_1914 - .L_1913)
.L_1913:
        /*002c*/ 	.word	0x00000000
        /*0030*/ 	.short	0x000d
        /*0032*/ 	.short	0x0068
        /*0034*/ 	.byte	0x00, 0xf0, 0x21, 0x00


	//----- nvinfo : EIATTR_KPARAM_INFO
	.align		4
.L_1914:
        /*0038*/ 	.byte	0x04, 0x17
        /*003a*/ 	.short	(.L_1916 - .L_1915)
.L_1915:
        /*003c*/ 	.word	0x00000000
        /*0040*/ 	.short	0x000c
        /*0042*/ 	.short	0x0060
        /*0044*/ 	.byte	0x00, 0xf0, 0x21, 0x00


	//----- nvinfo : EIATTR_KPARAM_INFO
	.align		4
.L_1916:
        /*0048*/ 	.byte	0x04, 0x17
        /*004a*/ 	.short	(.L_1918 - .L_1917)
.L_1917:
        /*004c*/ 	.word	0x00000000
        /*0050*/ 	.short	0x000b
        /*0052*/ 	.short	0x0058
        /*0054*/ 	.byte	0x00, 0xf0, 0x11, 0x00


	//----- nvinfo : EIATTR_KPARAM_INFO
	.align		4
.L_1918:
        /*0058*/ 	.byte	0x04, 0x17
        /*005a*/ 	.short	(.L_1920 - .L_1919)
.L_1919:
        /*005c*/ 	.word	0x00000000
        /*0060*/ 	.short	0x000a
        /*0062*/ 	.short	0x0050
        /*0064*/ 	.byte	0x00, 0xf0, 0x21, 0x00


	//----- nvinfo : EIATTR_KPARAM_INFO
	.align		4
.L_1920:
        /*0068*/ 	.byte	0x04, 0x17
        /*006a*/ 	.short	(.L_1922 - .L_1921)
.L_1921:
        /*006c*/ 	.word	0x00000000
        /*0070*/ 	.short	0x0009
        /*0072*/ 	.short	0x0048
        /*0074*/ 	.byte	0x00, 0xf0, 0x11, 0x00


	//----- nvinfo : EIATTR_KPARAM_INFO
	.align		4
.L_1922:
        /*0078*/ 	.byte	0x04, 0x17
        /*007a*/ 	.short	(.L_1924 - .L_1923)
.L_1923:
        /*007c*/ 	.word	0x00000000
        /*0080*/ 	.short	0x0008
        /*0082*/ 	.short	0x0040
        /*0084*/ 	.byte	0x00, 0xf0, 0x21, 0x00


	//----- nvinfo : EIATTR_KPARAM_INFO
	.align		4
.L_1924:
        /*0088*/ 	.byte	0x04, 0x17
        /*008a*/ 	.short	(.L_1926 - .L_1925)
.L_1925:
        /*008c*/ 	.word	0x00000000
        /*0090*/ 	.short	0x0007
        /*0092*/ 	.short	0x0038
        /*0094*/ 	.byte	0x00, 0xf0, 0x21, 0x00


	//----- nvinfo : EIATTR_KPARAM_INFO
	.align		4
.L_1926:
        /*0098*/ 	.byte	0x04, 0x17
        /*009a*/ 	.short	(.L_1928 - .L_1927)
.L_1927:
        /*009c*/ 	.word	0x00000000
        /*00a0*/ 	.short	0x0006
        /*00a2*/ 	.short	0x0030
        /*00a4*/ 	.byte	0x00, 0xf0, 0x21, 0x00


	//----- nvinfo : EIATTR_KPARAM_INFO
	.align		4
.L_1928:
        /*00a8*/ 	.byte	0x04, 0x17
        /*00aa*/ 	.short	(.L_1930 - .L_1929)
.L_1929:
        /*00ac*/ 	.word	0x00000000
        /*00b0*/ 	.short	0x0005
        /*00b2*/ 	.short	0x0028
        /*00b4*/ 	.byte	0x00, 0xf0, 0x21, 0x00


	//----- nvinfo : EIATTR_KPARAM_INFO
	.align		4
.L_1930:
        /*00b8*/ 	.byte	0x04, 0x17
        /*00ba*/ 	.short	(.L_1932 - .L_1931)
.L_1931:
        /*00bc*/ 	.word	0x00000000
        /*00c0*/ 	.short	0x0004
        /*00c2*/ 	.short	0x0020
        /*00c4*/ 	.byte	0x00, 0xf0, 0x21, 0x00


	//----- nvinfo : EIATTR_KPARAM_INFO
	.align		4
.L_1932:
        /*00c8*/ 	.byte	0x04, 0x17
        /*00ca*/ 	.short	(.L_1934 - .L_1933)
.L_1933:
        /*00cc*/ 	.word	0x00000000
        /*00d0*/ 	.short	0x0003
        /*00d2*/ 	.short	0x0018
        /*00d4*/ 	.byte	0x00, 0xf0, 0x21, 0x00


	//----- nvinfo : EIATTR_KPARAM_INFO
	.align		4
.L_1934:
        /*00d8*/ 	.byte	0x04, 0x17
        /*00da*/ 	.short	(.L_1936 - .L_1935)
.L_1935:
        /*00dc*/ 	.word	0x00000000
        /*00e0*/ 	.short	0x0002
        /*00e2*/ 	.short	0x0010
        /*00e4*/ 	.byte	0x00, 0xf0, 0x21, 0x00


	//----- nvinfo : EIATTR_KPARAM_INFO
	.align		4
.L_1936:
        /*00e8*/ 	.byte	0x04, 0x17
        /*00ea*/ 	.short	(.L_1938 - .L_1937)
.L_1937:
        /*00ec*/ 	.word	0x00000000
        /*00f0*/ 	.short	0x0001
        /*00f2*/ 	.short	0x0008
        /*00f4*/ 	.byte	0x00, 0xf0, 0x21, 0x00


	//----- nvinfo : EIATTR_KPARAM_INFO
	.align		4
.L_1938:
        /*00f8*/ 	.byte	0x04, 0x17
        /*00fa*/ 	.short	(.L_1940 - .L_1939)
.L_1939:
        /*00fc*/ 	.word	0x00000000
        /*0100*/ 	.short	0x0000
        /*0102*/ 	.short	0x0000
        /*0104*/ 	.byte	0x00, 0xf0, 0x21, 0x00


	//----- nvinfo : EIATTR_SPARSE_MMA_MASK
	.align		4
.L_1940:
        /*0108*/ 	.byte	0x03, 0x50
        /*010a*/ 	.short	0x0000


	//----- nvinfo : EIATTR_MAXREG_COUNT
	.align		4
        /*010c*/ 	.byte	0x03, 0x1b
        /*010e*/ 	.short	0x00ff


	//----- nvinfo : EIATTR_NUM_BARRIERS
	.align		4
        /*0110*/ 	.byte	0x02, 0x4c
        /*0112*/ 	.byte	0x01
	.zero		1


	//----- nvinfo : EIATTR_MERCURY_ISA_VERSION
	.align		4
        /*0114*/ 	.byte	0x03, 0x5f
        /*0116*/ 	.short	0x0101


	//----- nvinfo : EIATTR_COOP_GROUP_MASK_REGIDS
	.align		4
        /*0118*/ 	.byte	0x04, 0x29
        /*011a*/ 	.short	(.L_1942 - .L_1941)


	//   ....[0]....
.L_1941:
        /*011c*/ 	.word	0xffffffff


	//   ....[1]....
        /*0120*/ 	.word	0xffffffff


	//   ....[2]....
        /*0124*/ 	.word	0xffffffff


	//   ....[3]....
        /*0128*/ 	.word	0xffffffff


	//   ....[4]....
        /*012c*/ 	.word	0xffffffff


	//   ....[5]....
        /*0130*/ 	.word	0xffffffff


	//   ....[6]....
        /*0134*/ 	.word	0xffffffff


	//   ....[7]....
        /*0138*/ 	.word	0xffffffff


	//   ....[8]....
        /*013c*/ 	.word	0xffffffff


	//   ....[9]....
        /*0140*/ 	.word	0x05000000


	//   ....[10]....
        /*0144*/ 	.word	0x05000000


	//   ....[11]....
        /*0148*/ 	.word	0x05000000


	//   ....[12]....
        /*014c*/ 	.word	0x05000000


	//   ....[13]....
        /*0150*/ 	.word	0x05000000


	//   ....[14]....
        /*0154*/ 	.word	0x05000000


	//   ....[15]....
        /*0158*/ 	.word	0x05000000


	//   ....[16]....
        /*015c*/ 	.word	0x05000000


	//----- nvinfo : EIATTR_COOP_GROUP_INSTR_OFFSETS
	.align		4
.L_1942:
        /*0160*/ 	.byte	0x04, 0x28
        /*0162*/ 	.short	(.L_1944 - .L_1943)


	//   ....[0]....
.L_1943:
        /*0164*/ 	.word	0x00000830


	//   ....[1]....
        /*0168*/ 	.word	0x00000840


	//   ....[2]....
        /*016c*/ 	.word	0x00000860


	//   ....[3]....
        /*0170*/ 	.word	0x00000880


	//   ....[4]....
        /*0174*/ 	.word	0x000008a0


	//   ....[5]....
        /*0178*/ 	.word	0x000008c0


	//   ....[6]....
        /*017c*/ 	.word	0x000008e0


	//   ....[7]....
        /*0180*/ 	.word	0x000008f0


	//   ....[8]....
        /*0184*/ 	.word	0x00000ab0


	//   ....[9]....
        /*0188*/ 	.word	0x00001870


	//   ....[10]....
        /*018c*/ 	.word	0x000018e0


	//   ....[11]....
        /*0190*/ 	.word	0x00001940


	//   ....[12]....
        /*0194*/ 	.word	0x000019b0


	//   ....[13]....
        /*0198*/ 	.word	0x00001a30


	//   ....[14]....
        /*019c*/ 	.word	0x00001aa0


	//   ....[15]....
        /*01a0*/ 	.word	0x00001ae0


	//   ....[16]....
        /*01a4*/ 	.word	0x00001b50


	//----- nvinfo : EIATTR_EXIT_INSTR_OFFSETS
	.align		4
.L_1944:
        /*01a8*/ 	.byte	0x04, 0x1c
        /*01aa*/ 	.short	(.L_1946 - .L_1945)


	//   ....[0]....
.L_1945:
        /*01ac*/ 	.word	0x000000e0


	//   ....[1]....
        /*01b0*/ 	.word	0x000010e0


	//   ....[2]....
        /*01b4*/ 	.word	0x00001130


	//   ....[3]....
        /*01b8*/ 	.word	0x00001350


	//   ....[4]....
        /*01bc*/ 	.word	0x000014a0


	//   ....[5]....
        /*01c0*/ 	.word	0x000014b0


	//   ....[6]....
        /*01c4*/ 	.word	0x000016c0


	//   ....[7]....
        /*01c8*/ 	.word	0x00001810


	//----- nvinfo : EIATTR_CRS_STACK_SIZE
	.align		4
.L_1946:
        /*01cc*/ 	.byte	0x04, 0x1e
        /*01ce*/ 	.short	(.L_1948 - .L_1947)
.L_1947:
        /*01d0*/ 	.word	0x00000000


	//----- nvinfo : EIATTR_CBANK_PARAM_SIZE
	.align		4
.L_1948:
        /*01d4*/ 	.byte	0x03, 0x19
        /*01d6*/ 	.short	0x0080


	//----- nvinfo : EIATTR_PARAM_CBANK
	.align		4
        /*01d8*/ 	.byte	0x04, 0x0a
        /*01da*/ 	.short	(.L_1950 - .L_1949)
	.align		4
.L_1949:
        /*01dc*/ 	.word	index@(.nv.constant0._ZN17fastertransformer13topp_samplingI6__halfLi256EEEvPT_PiS4_S4_PbPfS6_PKiS8_iP17curandStateXORWOWfPKfS8_iPKb)
        /*01e0*/ 	.short	0x0210
        /*01e2*/ 	.short	0x0080


	//----- nvinfo : EIATTR_SW_WAR
	.align		4
.L_1950:
        /*01e4*/ 	.byte	0x04, 0x36
        /*01e6*/ 	.short	(.L_1952 - .L_1951)
.L_1951:
        /*01e8*/ 	.word	0x00000008
.L_1952:


//--------------------- .nv.info._ZN17fastertransformer21topp_beam_topk_kernelI6__halfLi1ELi256EEEvPKT_PiPS2_iS5_S5_fPKfPKb --------------------------
	.section	.nv.info._ZN17fastertransformer21topp_beam_topk_kernelI6__halfLi1ELi256EEEvPKT_PiPS2_iS5_S5_fPKfPKb,"",@"SHT_CUDA_INFO"
	.sectionflags	@""
	.align	4


	//----- nvinfo : EIATTR_CUDA_API_VERSION
	.align		4
        /*0000*/ 	.byte	0x04, 0x37
        /*0002*/ 	.short	(.L_1954 - .L_1953)
.L_1953:
        /*0004*/ 	.word	0x00000082


	//----- nvinfo : EIATTR_KPARAM_INFO
	.align		4
.L_1954:
        /*0008*/ 	.byte	0x04, 0x17
        /*000a*/ 	.short	(.L_1956 - .L_1955)
.L_1955:
        /*000c*/ 	.word	0x00000000
        /*0010*/ 	.short	0x0008
        /*0012*/ 	.short	0x0040
        /*0014*/ 	.byte	0x00, 0xf0, 0x21, 0x00


	//----- nvinfo : EIATTR_KPARAM_INFO
	.align		4
.L_1956:
        /*0018*/ 	.byte	0x04, 0x17
        /*001a*/ 	.short	(.L_1958 - .L_1957)
.L_1957:
        /*001c*/ 	.word	0x00000000
        /*0020*/ 	.short	0x0007
        /*0022*/ 	.short	0x0038
        /*0024*/ 	.byte	0x00, 0xf0, 0x21, 0x00


	//----- nvinfo : EIATTR_KPARAM_INFO
	.align		4
.L_1958:
        /*0028*/ 	.byte	0x04, 0x17
        /*002a*/ 	.short	(.L_1960 - .L_1959)
.L_1959:
        /*002c*/ 	.word	0x00000000
        /*0030*/ 	.short	0x0006
        /*0032*/ 	.short	0x0030
        /*0034*/ 	.byte	0x00, 0xf0, 0x11, 0x00


	//----- nvinfo : EIATTR_KPARAM_INFO
	.align		4
.L_1960:
        /*0038*/ 	.byte	0x04, 0x17
        /*003a*/ 	.short	(.L_1962 - .L_1961)
.L_1961:
        /*003c*/ 	.word	0x00000000
        /*0040*/ 	.short	0x0005
        /*0042*/ 	.short	0x0028
        /*0044*/ 	.byte	0x00, 0xf0, 0x21, 0x00


	//----- nvinfo : EIATTR_KPARAM_INFO
	.align		4
.L_1962:
        /*0048*/ 	.byte	0x04, 0x17
        /*004a*/ 	.short	(.L_1964 - .L_1963)
.L_1963:
        /*004c*/ 	.word	0x00000000
        /*0050*/ 	.short	0x0004
        /*0052*/ 	.short	0x0020
        /*0054*/ 	.byte	0x00, 0xf0, 0x21, 0x00


	//----- nvinfo : EIATTR_KPARAM_INFO
	.align		4
.L_1964:
        /*0058*/ 	.byte	0x04, 0x17
        /*005a*/ 	.short	(.L_1966 - .L_1965)
.L_1965:
        /*005c*/ 	.word	0x00000000
        /*0060*/ 	.short	0x0003
        /*0062*/ 	.short	0x0018
        /*0064*/ 	.byte	0x00, 0xf0, 0x11, 0x00


	//----- nvinfo : EIATTR_KPARAM_INFO
	.align		4
.L_1966:
        /*0068*/ 	.byte	0x04, 0x17
        /*006a*/ 	.short	(.L_1968 - .L_1967)
.L_1967:
        /*006c*/ 	.word	0x00000000
        /*0070*/ 	.short	0x0002
        /*0072*/ 	.short	0x0010
        /*0074*/ 	.byte	0x00, 0xf0, 0x21, 0x00


	//----- nvinfo : EIATTR_KPARAM_INFO
	.align		4
.L_1968:
        /*0078*/ 	.byte	0x04, 0x17
        /*007a*/ 	.short	(.L_1970 - .L_1969)
.L_1969:
        /*007c*/ 	.word	0x00000000
        /*0080*/ 	.short	0x0001
        /*0082*/ 	.short	0x0008
        /*0084*/ 	.byte	0x00, 0xf0, 0x21, 0x00


	//----- nvinfo : EIATTR_KPARAM_INFO
	.align		4
.L_1970:
        /*0088*/ 	.byte	0x04, 0x17
        /*008a*/ 	.short	(.L_1972 - .L_1971)
.L_1971:
        /*008c*/ 	.word	0x00000000
        /*0090*/ 	.short	0x0000
        /*0092*/ 	.short	0x0000
        /*0094*/ 	.byte	0x00, 0xf0, 0x21, 0x00


	//----- nvinfo : EIATTR_SPARSE_MMA_MASK
	.align		4
.L_1972:
        /*0098*/ 	.byte	0x03, 0x50
        /*009a*/ 	.short	0x0000


	//----- nvinfo : EIATTR_MAXREG_COUNT
	.align		4
        /*009c*/ 	.byte	0x03, 0x1b
        /*009e*/ 	.short	0x00ff


	//----- nvinfo : EIATTR_NUM_BARRIERS
	.align		4
        /*00a0*/ 	.byte	0x02, 0x4c
        /*00a2*/ 	.byte	0x01
	.zero		1


	//----- nvinfo : EIATTR_MERCURY_ISA_VERSION
	.align		4
        /*00a4*/ 	.byte	0x03, 0x5f
        /*00a6*/ 	.short	0x0101


	//----- nvinfo : EIATTR_COOP_GROUP_MASK_REGIDS
	.align		4
        /*00a8*/ 	.byte	0x04, 0x29
        /*00aa*/ 	.short	(.L_1974 - .L_1973)


	//   ....[0]....
.L_1973:
        /*00ac*/ 	.word	0xffffffff


	//   ....[1]....
        /*00b0*/ 	.word	0xffffffff


	//   ....[2]....
        /*00b4*/ 	.word	0xffffffff


	//   ....[3]....
        /*00b8*/ 	.word	0xffffffff


	//   ....[4]....
        /*00bc*/ 	.word	0xffffffff


	//   ....[5]....
        /*00c0*/ 	.word	0xffffffff


	//   ....[6]....
        /*00c4*/ 	.word	0xffffffff


	//   ....[7]....
        /*00c8*/ 	.word	0xffffffff


	//   ....[8]....
        /*00cc*/ 	.word	0xffffffff


	//   ....[9]....
        /*00d0*/ 	.word	0xffffffff


	//----- nvinfo : EIATTR_COOP_GROUP_INSTR_OFFSETS
	.align		4
.L_1974:
        /*00d4*/ 	.byte	0x04, 0x28
        /*00d6*/ 	.short	(.L_1976 - .L_1975)


	//   ....[0]....
.L_1975:
        /*00d8*/ 	.word	0x00000740


	//   ....[1]....
        /*00dc*/ 	.word	0x000007c0


	//   ....[2]....
        /*00e0*/ 	.word	0x00000870


	//   ....[3]....
        /*00e4*/ 	.word	0x000008a0


	//   ....[4]....
        /*00e8*/ 	.word	0x00000950


	//   ....[5]....
        /*00ec*/ 	.word	0x00000970


	//   ....[6]....
        /*00f0*/ 	.word	0x00000a20


	//   ....[7]....
        /*00f4*/ 	.word	0x00000a40


	//   ....[8]....
        /*00f8*/ 	.word	0x00000af0


	//   ....[9]....
        /*00fc*/ 	.word	0x00000b10


	//----- nvinfo : EIATTR_EXIT_INSTR_OFFSETS
	.align		4
.L_1976:
        /*0100*/ 	.byte	0x04, 0x1c
        /*0102*/ 	.short	(.L_1978 - .L_1977)


	//   ....[0]....
.L_1977:
        /*0104*/ 	.word	0x000000e0


	//   ....[1]....
        /*0108*/ 	.word	0x000010e0


	//   ....[2]....
        /*010c*/ 	.word	0x00001180


	//   ....[3]....
        /*0110*/ 	.word	0x00001380


	//----- nvinfo : EIATTR_MAX_THREADS
	.align		4
.L_1978:
        /*0114*/ 	.byte	0x04, 0x05
        /*0116*/ 	.short	(.L_1980 - .L_1979)
.L_1979:
        /*0118*/ 	.word	0x00000100
        /*011c*/ 	.word	0x00000001
        /*0120*/ 	.word	0x00000001


	//----- nvinfo : EIATTR_CRS_STACK_SIZE
	.align		4
.L_1980:
        /*0124*/ 	.byte	0x04, 0x1e
        /*0126*/ 	.short	(.L_1982 - .L_1981)
.L_1981:
        /*0128*/ 	.word	0x00000000


	//----- nvinfo : EIATTR_CBANK_PARAM_SIZE
	.align		4
.L_1982:
        /*012c*/ 	.byte	0x03, 0x19
        /*012e*/ 	.short	0x0048


	//----- nvinfo : EIATTR_PARAM_CBANK
	.align		4
        /*0130*/ 	.byte	0x04, 0x0a
        /*0132*/ 	.short	(.L_1984 - .L_1983)
	.align		4
.L_1983:
        /*0134*/ 	.word	index@(.nv.constant0._ZN17fastertransformer21topp_beam_topk_kernelI6__halfLi1ELi256EEEvPKT_PiPS2_iS5_S5_fPKfPKb)
        /*0138*/ 	.short	0x0210
        /*013a*/ 	.short	0x0048


	//----- nvinfo : EIATTR_SW_WAR
	.align		4
.L_1984:
        /*013c*/ 	.byte	0x04, 0x36
        /*013e*/ 	.short	(.L_1986 - .L_1985)
.L_1985:
        /*0140*/ 	.word	0x00000008
.L_1986:


//--------------------- .nv.info._ZN17fastertransformer13topp_samplingIfLi256EEEvPT_PiS3_S3_PbPfS5_PKiS7_iP17curandStateXORWOWfPKfS7_iPKb --------------------------
	.section	.nv.info._ZN17fastertransformer13topp_samplingIfLi256EEEvPT_PiS3_S3_PbPfS5_PKiS7_iP17curandStateXORWOWfPKfS7_iPKb,"",@"SHT_CUDA_INFO"
	.sectionflags	@""
	.align	4


	//----- nvinfo : EIATTR_CUDA_API_VERSION
	.align		4
        /*0000*/ 	.byte	0x04, 0x37
        /*0002*/ 	.short	(.L_1988 - .L_1987)
.L_1987:
        /*0004*/ 	.word	0x00000082


	//----- nvinfo : EIATTR_KPARAM_INFO
	.align		4
.L_1988:
        /*0008*/ 	.byte	0x04, 0x17
        /*000a*/ 	.short	(.L_1990 - .L_1989)
.L_1989:
        /*000c*/ 	.word	0x00000000
        /*0010*/ 	.short	0x000f
        /*0012*/ 	.short	0x0078
        /*0014*/ 	.byte	0x00, 0xf0, 0x21, 0x00


	//----- nvinfo : EIATTR_KPARAM_INFO
	.align		4
.L_1990:
        /*0018*/ 	.byte	0x04, 0x17
        /*001a*/ 	.short	(.L_1992 - .L_1991)
.L_1991:
        /*001c*/ 	.word	0x00000000
        /*0020*/ 	.short	0x000e
        /*0022*/ 	.short	0x0070
        /*0024*/ 	.byte	0x00, 0xf0, 0x11, 0x00


	//----- nvinfo : EIATTR_KPARAM_INFO
	.align		4
.L_1992:
        /*0028*/ 	.byte	0x04, 0x17
        /*002a*/ 	.short	(.L_1994 - .L_1993)
.L_1993:
        /*002c*/ 	.word	0x00000000
        /*0030*/ 	.short	0x000d
        /*0032*/ 	.short	0x0068
        /*0034*/ 	.byte	0x00, 0xf0, 0x21, 0x00


	//----- nvinfo : EIATTR_KPARAM_INFO
	.align		4
.L_1994:
        /*0038*/ 	.byte	0x04, 0x17
        /*003a*/ 	.short	(.L_1996 - .L_1995)
.L_1995:
        /*003c*/ 	.word	0x00000000
        /*0040*/ 	.short	0x000c
        /*0042*/ 	.short	0x0060
        /*0044*/ 	.byte	0x00, 0xf0, 0x21, 0x00


	//----- nvinfo : EIATTR_KPARAM_INFO
	.align		4
.L_1996:
        /*0048*/ 	.byte	0x04, 0x17
        /*004a*/ 	.short	(.L_1998 - .L_1997)
.L_1997:
        /*004c*/ 	.word	0x00000000
        /*0050*/ 	.short	0x000b
        /*0052*/ 	.short	0x0058
        /*0054*/ 	.byte	0x00, 0xf0, 0x11, 0x00


	//----- nvinfo : EIATTR_KPARAM_INFO
	.align		4
.L_1998:
        /*0058*/ 	.byte	0x04, 0x17
        /*005a*/ 	.short	(.L_2000 - .L_1999)
.L_1999:
        /*005c*/ 	.word	0x00000000
        /*0060*/ 	.short	0x000a
        /*0062*/ 	.short	0x0050
        /*0064*/ 	.byte	0x00, 0xf0, 0x21, 0x00


	//----- nvinfo : EIATTR_KPARAM_INFO
	.align		4
.L_2000:
        /*0068*/ 	.byte	0x04, 0x17
        /*006a*/ 	.short	(.L_2002 - .L_2001)
.L_2001:
        /*006c*/ 	.word	0x00000000
        /*0070*/ 	.short	0x0009
        /*0072*/ 	.short	0x0048
        /*0074*/ 	.byte	0x00, 0xf0, 0x11, 0x00


	//----- nvinfo : EIATTR_KPARAM_INFO
	.align		4
.L_2002:
        /*0078*/ 	.byte	0x04, 0x17
        /*007a*/ 	.short	(.L_2004 - .L_2003)
.L_2003:
        /*007c*/ 	.word	0x00000000
        /*0080*/ 	.short	0x0008
        /*0082*/ 	.short	0x0040
        /*0084*/ 	.byte	0x00, 0xf0, 0x21, 0x00


	//----- nvinfo : EIATTR_KPARAM_INFO
	.align		4
.L_2004:
        /*0088*/ 	.byte	0x04, 0x17
        /*008a*/ 	.short	(.L_2006 - .L_2005)
.L_2005:
        /*008c*/ 	.word	0x00000000
        /*0090*/ 	.short	0x0007
        /*0092*/ 	.short	0x0038
        /*0094*/ 	.byte	0x00, 0xf0, 0x21, 0x00


	//----- nvinfo : EIATTR_KPARAM_INFO
	.align		4
.L_2006:
        /*0098*/ 	.byte	0x04, 0x17
        /*009a*/ 	.short	(.L_2008 - .L_2007)
.L_2007:
        /*009c*/ 	.word	0x00000000
        /*00a0*/ 	.short	0x0006
        /*00a2*/ 	.short	0x0030
        /*00a4*/ 	.byte	0x00, 0xf0, 0x21, 0x00


	//----- nvinfo : EIATTR_KPARAM_INFO
	.align		4
.L_2008:
        /*00a8*/ 	.byte	0x04, 0x17
        /*00aa*/ 	.short	(.L_2010 - .L_2009)
.L_2009:
        /*00ac*/ 	.word	0x00000000
        /*00b0*/ 	.short	0x0005
        /*00b2*/ 	.short	0x0028
        /*00b4*/ 	.byte	0x00, 0xf0, 0x21, 0x00


	//----- nvinfo : EIATTR_KPARAM_INFO
	.align		4
.L_2010:
        /*00b8*/ 	.byte	0x04, 0x17
        /*00ba*/ 	.short	(.L_2012 - .L_2011)
.L_2011:
        /*00bc*/ 	.word	0x00000000
        /*00c0*/ 	.short	0x0004
        /*00c2*/ 	.short	0x0020
        /*00c4*/ 	.byte	0x00, 0xf0, 0x21, 0x00


	//----- nvinfo : EIATTR_KPARAM_INFO
	.align		4
.L_2012:
        /*00c8*/ 	.byte	0x04, 0x17
        /*00ca*/ 	.short	(.L_2014 - .L_2013)
.L_2013:
        /*00cc*/ 	.word	0x00000000
        /*00d0*/ 	.short	0x0003
        /*00d2*/ 	.short	0x0018
        /*00d4*/ 	.byte	0x00, 0xf0, 0x21, 0x00


	//----- nvinfo : EIATTR_KPARAM_INFO
	.align		4
.L_2014:
        /*00d8*/ 	.byte	0x04, 0x17
        /*00da*/ 	.short	(.L_2016 - .L_2015)
.L_2015:
        /*00dc*/ 	.word	0x00000000
        /*00e0*/ 	.short	0x0002
        /*00e2*/ 	.short	0x0010
        /*00e4*/ 	.byte	0x00, 0xf0, 0x21, 0x00


	//----- nvinfo : EIATTR_KPARAM_INFO
	.align		4
.L_2016:
        /*00e8*/ 	.byte	0x04, 0x17
        /*00ea*/ 	.short	(.L_2018 - .L_2017)
.L_2017:
        /*00ec*/ 	.word	0x00000000
        /*00f0*/ 	.short	0x0001
        /*00f2*/ 	.short	0x0008
        /*00f4*/ 	.byte	0x00, 0xf0, 0x21, 0x00


	//----- nvinfo : EIATTR_KPARAM_INFO
	.align		4
.L_2018:
        /*00f8*/ 	.byte	0x04, 0x17
        /*00fa*/ 	.short	(.L_2020 - .L_2019)
.L_2019:
        /*00fc*/ 	.word	0x00000000
        /*0100*/ 	.short	0x0000
        /*0102*/ 	.short	0x0000
        /*0104*/ 	.byte	0x00, 0xf0, 0x21, 0x00


	//----- nvinfo : EIATTR_SPARSE_MMA_MASK
	.align		4
.L_2020:
        /*0108*/ 	.byte	0x03, 0x50
        /*010a*/ 	.short	0x0000


	//----- nvinfo : EIATTR_MAXREG_COUNT
	.align		4
        /*010c*/ 	.byte	0x03, 0x1b
        /*010e*/ 	.short	0x00ff


	//----- nvinfo : EIATTR_NUM_BARRIERS
	.align		4
        /*0110*/ 	.byte	0x02, 0x4c
        /*0112*/ 	.byte	0x01
	.zero		1


	//----- nvinfo : EIATTR_MERCURY_ISA_VERSION
	.align		4
        /*0114*/ 	.byte	0x03, 0x5f
        /*0116*/ 	.short	0x0101


	//----- nvinfo : EIATTR_COOP_GROUP_MASK_REGIDS
	.align		4
        /*0118*/ 	.byte	0x04, 0x29
        /*011a*/ 	.short	(.L_2022 - .L_2021)


	//   ....[0]....
.L_2021:
        /*011c*/ 	.word	0xffffffff


	//   ....[1]....
        /*0120*/ 	.word	0xffffffff


	//   ....[2]....
        /*0124*/ 	.word	0xffffffff


	//   ....[3]....
        /*0128*/ 	.word	0xffffffff


	//   ....[4]....
        /*012c*/ 	.word	0xffffffff


	//   ....[5]....
        /*0130*/ 	.word	0xffffffff


	//   ....[6]....
        /*0134*/ 	.word	0xffffffff


	//   ....[7]....
        /*0138*/ 	.word	0xffffffff


	//   ....[8]....
        /*013c*/ 	.word	0xffffffff


	//   ....[9]....
        /*0140*/ 	.word	0x05000000


	//   ....[10]....
        /*0144*/ 	.word	0x05000000


	//   ....[11]....
        /*0148*/ 	.word	0x05000000


	//   ....[12]....
        /*014c*/ 	.word	0x05000000


	//   ....[13]....
        /*0150*/ 	.word	0x05000000


	//   ....[14]....
        /*0154*/ 	.word	0x05000000


	//   ....[15]....
        /*0158*/ 	.word	0x05000000


	//   ....[16]....
        /*015c*/ 	.word	0x05000000


	//----- nvinfo : EIATTR_COOP_GROUP_INSTR_OFFSETS
	.align		4
.L_2022:
        /*0160*/ 	.byte	0x04, 0x28
        /*0162*/ 	.short	(.L_2024 - .L_2023)


	//   ....[0]....
.L_2023:
        /*0164*/ 	.word	0x00000820


	//   ....[1]....
        /*0168*/ 	.word	0x00000830


	//   ....[2]....
        /*016c*/ 	.word	0x00000850


	//   ....[3]....
        /*0170*/ 	.word	0x00000870


	//   ....[4]....
        /*0174*/ 	.word	0x00000890


	//   ....[5]....
        /*0178*/ 	.word	0x000008b0


	//   ....[6]....
        /*017c*/ 	.word	0x000008d0


	//   ....[7]....
        /*0180*/ 	.word	0x000008e0


	//   ....[8]....
        /*0184*/ 	.word	0x00000aa0


	//   ....[9]....
        /*0188*/ 	.word	0x00001840


	//   ....[10]....
        /*018c*/ 	.word	0x000018b0


	//   ....[11]....
        /*0190*/ 	.word	0x00001910


	//   ....[12]....
        /*0194*/ 	.word	0x00001980


	//   ....[13]....
        /*0198*/ 	.word	0x00001a00


	//   ....[14]....
        /*019c*/ 	.word	0x00001a70


	//   ....[15]....
        /*01a0*/ 	.word	0x00001ab0


	//   ....[16]....
        /*01a4*/ 	.word	0x00001b20


	//----- nvinfo : EIATTR_EXIT_INSTR_OFFSETS
	.align		4
.L_2024:
        /*01a8*/ 	.byte	0x04, 0x1c
        /*01aa*/ 	.short	(.L_2026 - .L_2025)


	//   ....[0]....
.L_2025:
        /*01ac*/ 	.word	0x000000e0


	//   ....[1]....
        /*01b0*/ 	.word	0x000010d0


	//   ....[2]....
        /*01b4*/ 	.word	0x00001120


	//   ....[3]....
        /*01b8*/ 	.word	0x00001330


	//   ....[4]....
        /*01bc*/ 	.word	0x00001480


	//   ....[5]....
        /*01c0*/ 	.word	0x00001490


	//   ....[6]....
        /*01c4*/ 	.word	0x00001690


	//   ....[7]....
        /*01c8*/ 	.word	0x000017e0


	//----- nvinfo : EIATTR_CRS_STACK_SIZE
	.align		4
.L_2026:
        /*01cc*/ 	.byte	0x04, 0x1e
        /*01ce*/ 	.short	(.L_2028 - .L_2027)
.L_2027:
        /*01d0*/ 	.word	0x00000000


	//----- nvinfo : EIATTR_CBANK_PARAM_SIZE
	.align		4
.L_2028:
        /*01d4*/ 	.byte	0x03, 0x19
        /*01d6*/ 	.short	0x0080


	//----- nvinfo : EIATTR_PARAM_CBANK
	.align		4
        /*01d8*/ 	.byte	0x04, 0x0a
        /*01da*/ 	.short	(.L_2030 - .L_2029)
	.align		4
.L_2029:
        /*01dc*/ 	.word	index@(.nv.constant0._ZN17fastertransformer13topp_samplingIfLi256EEEvPT_PiS3_S3_PbPfS5_PKiS7_iP17curandStateXORWOWfPKfS7_iPKb)
        /*01e0*/ 	.short	0x0210
        /*01e2*/ 	.short	0x0080


	//----- nvinfo : EIATTR_SW_WAR
	.align		4
.L_2030:
        /*01e4*/ 	.byte	0x04, 0x36
        /*01e6*/ 	.short	(.L_2032 - .L_2031)
.L_2031:
        /*01e8*/ 	.word	0x00000008
.L_2032:


//--------------------- .nv.info._ZN17fastertransformer21topp_beam_topk_kernelIfLi1ELi256EEEvPKT_PiPS1_iS4_S4_fPKfPKb --------------------------
	.section	.nv.info._ZN17fastertransformer21topp_beam_topk_kernelIfLi1ELi256EEEvPKT_PiPS1_iS4_S4_fPKfPKb,"",@"SHT_CUDA_INFO"
	.sectionflags	@""
	.align	4


	//----- nvinfo : EIATTR_CUDA_API_VERSION
	.align		4
        /*0000*/ 	.byte	0x04, 0x37
        /*0002*/ 	.short	(.L_2034 - .L_2033)
.L_2033:
        /*0004*/ 	.word	0x00000082


	//----- nvinfo : EIATTR_KPARAM_INFO
	.align		4
.L_2034:
        /*0008*/ 	.byte	0x04, 0x17
        /*000a*/ 	.short	(.L_2036 - .L_2035)
.L_2035:
        /*000c*/ 	.word	0x00000000
        /*0010*/ 	.short	0x0008
        /*0012*/ 	.short	0x0040
        /*0014*/ 	.byte	0x00, 0xf0, 0x21, 0x00


	//----- nvinfo : EIATTR_KPARAM_INFO
	.align		4
.L_2036:
        /*0018*/ 	.byte	0x04, 0x17
        /*001a*/ 	.short	(.L_2038 - .L_2037)
.L_2037:
        /*001c*/ 	.word	0x00000000
        /*0020*/ 	.short	0x0007
        /*0022*/ 	.short	0x0038
        /*0024*/ 	.byte	0x00, 0xf0, 0x21, 0x00


	//----- nvinfo : EIATTR_KPARAM_INFO
	.align		4
.L_2038:
        /*0028*/ 	.byte	0x04, 0x17
        /*002a*/ 	.short	(.L_2040 - .L_2039)
.L_2039:
        /*002c*/ 	.word	0x00000000
        /*0030*/ 	.short	0x0006
        /*0032*/ 	.short	0x0030
        /*0034*/ 	.byte	0x00, 0xf0, 0x11, 0x00


	//----- nvinfo : EIATTR_KPARAM_INFO
	.align		4
.L_2040:
        /*0038*/ 	.byte	0x04, 0x17
        /*003a*/ 	.short	(.L_2042 - .L_2041)
.L_2041:
        /*003c*/ 	.word	0x00000000
        /*0040*/ 	.short	0x0005
        /*0042*/ 	.short	0x0028
        /*0044*/ 	.byte	0x00, 0xf0, 0x21, 0x00


	//----- nvinfo : EIATTR_KPARAM_INFO
	.align		4
.L_2042:
        /*0048*/ 	.byte	0x04, 0x17
        /*004a*/ 	.short	(.L_2044 - .L_2043)
.L_2043:
        /*004c*/ 	.word	0x00000000
        /*0050*/ 	.short	0x0004
        /*0052*/ 	.short	0x0020
        /*0054*/ 	.byte	0x00, 0xf0, 0x21, 0x00


	//----- nvinfo : EIATTR_KPARAM_INFO
	.align		4
.L_2044:
        /*0058*/ 	.byte	0x04, 0x17
        /*005a*/ 	.short	(.L_2046 - .L_2045)
.L_2045:
        /*005c*/ 	.word	0x00000000
        /*0060*/ 	.short	0x0003
        /*0062*/ 	.short	0x0018
        /*0064*/ 	.byte	0x00, 0xf0, 0x11, 0x00


	//----- nvinfo : EIATTR_KPARAM_INFO
	.align		4
.L_2046:
        /*0068*/ 	.byte	0x04, 0x17
        /*006a*/ 	.short	(.L_2048 - .L_2047)
.L_2047:
        /*006c*/ 	.word	0x00000000
        /*0070*/ 	.short	0x0002
        /*0072*/ 	.short	0x0010
        /*0074*/ 	.byte	0x00, 0xf0, 0x21, 0x00


	//----- nvinfo : EIATTR_KPARAM_INFO
	.align		4
.L_2048:
        /*0078*/ 	.byte	0x04, 0x17
        /*007a*/ 	.short	(.L_2050 - .L_2049)
.L_2049:
        /*007c*/ 	.word	0x00000000
        /*0080*/ 	.short	0x0001
        /*0082*/ 	.short	0x0008
        /*0084*/ 	.byte	0x00, 0xf0, 0x21, 0x00


	//----- nvinfo : EIATTR_KPARAM_INFO
	.align		4
.L_2050:
        /*0088*/ 	.byte	0x04, 0x17
        /*008a*/ 	.short	(.L_2052 - .L_2051)
.L_2051:
        /*008c*/ 	.word	0x00000000
        /*0090*/ 	.short	0x0000
        /*0092*/ 	.short	0x0000
        /*0094*/ 	.byte	0x00, 0xf0, 0x21, 0x00


	//----- nvinfo : EIATTR_SPARSE_MMA_MASK
	.align		4
.L_2052:
        /*0098*/ 	.byte	0x03, 0x50
        /*009a*/ 	.short	0x0000


	//----- nvinfo : EIATTR_MAXREG_COUNT
	.align		4
        /*009c*/ 	.byte	0x03, 0x1b
        /*009e*/ 	.short	0x00ff


	//----- nvinfo : EIATTR_NUM_BARRIERS
	.align		4
        /*00a0*/ 	.byte	0x02, 0x4c
        /*00a2*/ 	.byte	0x01
	.zero		1


	//----- nvinfo : EIATTR_MERCURY_ISA_VERSION
	.align		4
        /*00a4*/ 	.byte	0x03, 0x5f
        /*00a6*/ 	.short	0x0101


	//----- nvinfo : EIATTR_COOP_GROUP_MASK_REGIDS
	.align		4
        /*00a8*/ 	.byte	0x04, 0x29
        /*00aa*/ 	.short	(.L_2054 - .L_2053)


	//   ....[0]....
.L_2053:
        /*00ac*/ 	.word	0xffffffff


	//   ....[1]....
        /*00b0*/ 	.word	0xffffffff


	//   ....[2]....
        /*00b4*/ 	.word	0xffffffff


	//   ....[3]....
        /*00b8*/ 	.word	0xffffffff


	//   ....[4]....
        /*00bc*/ 	.word	0xffffffff


	//   ....[5]....
        /*00c0*/ 	.word	0xffffffff


	//   ....[6]....
        /*00c4*/ 	.word	0xffffffff


	//   ....[7]....
        /*00c8*/ 	.word	0xffffffff


	//   ....[8]....
        /*00cc*/ 	.word	0xffffffff


	//   ....[9]....
        /*00d0*/ 	.word	0xffffffff


	//----- nvinfo : EIATTR_COOP_GROUP_INSTR_OFFSETS
	.align		4
.L_2054:
        /*00d4*/ 	.byte	0x04, 0x28
        /*00d6*/ 	.short	(.L_2056 - .L_2055)


	//   ....[0]....
.L_2055:
        /*00d8*/ 	.word	0x00000740


	//   ....[1]....
        /*00dc*/ 	.word	0x000007a0


	//   ....[2]....
        /*00e0*/ 	.word	0x000008d0


	//   ....[3]....
        /*00e4*/ 	.word	0x000008e0


	//   ....[4]....
        /*00e8*/ 	.word	0x00000980


	//   ....[5]....
        /*00ec*/ 	.word	0x000009a0


	//   ....[6]....
        /*00f0*/ 	.word	0x00000a40


	//   ....[7]....
        /*00f4*/ 	.word	0x00000a60


	//   ....[8]....
        /*00f8*/ 	.word	0x00000b00


	//   ....[9]....
        /*00fc*/ 	.word	0x00000b20


	//----- nvinfo : EIATTR_EXIT_INSTR_OFFSETS
	.align		4
.L_2056:
        /*0100*/ 	.byte	0x04, 0x1c
        /*0102*/ 	.short	(.L_2058 - .L_2057)


	//   ....[0]....
.L_2057:
        /*0104*/ 	.word	0x000000b0


	//   ....[1]....
        /*0108*/ 	.word	0x00000f90


	//   ....[2]....
        /*010c*/ 	.word	0x00001020


	//   ....[3]....
        /*0110*/ 	.word	0x00001220


	//----- nvinfo : EIATTR_MAX_THREADS
	.align		4
.L_2058:
        /*0114*/ 	.byte	0x04, 0x05
        /*0116*/ 	.short	(.L_2060 - .L_2059)
.L_2059:
        /*0118*/ 	.word	0x00000100
        /*011c*/ 	.word	0x00000001
        /*0120*/ 	.word	0x00000001


	//----- nvinfo : EIATTR_CRS_STACK_SIZE
	.align		4
.L_2060:
        /*0124*/ 	.byte	0x04, 0x1e
        /*0126*/ 	.short	(.L_2062 - .L_2061)
.L_2061:
        /*0128*/ 	.word	0x00000000


	//----- nvinfo : EIATTR_CBANK_PARAM_SIZE
	.align		4
.L_2062:
        /*012c*/ 	.byte	0x03, 0x19
        /*012e*/ 	.short	0x0048


	//----- nvinfo : EIATTR_PARAM_CBANK
	.align		4
        /*0130*/ 	.byte	0x04, 0x0a
        /*0132*/ 	.short	(.L_2064 - .L_2063)
	.align		4
.L_2063:
        /*0134*/ 	.word	index@(.nv.constant0._ZN17fastertransformer21topp_beam_topk_kernelIfLi1ELi256EEEvPKT_PiPS1_iS4_S4_fPKfPKb)
        /*0138*/ 	.short	0x0210
        /*013a*/ 	.short	0x0048


	//----- nvinfo : EIATTR_SW_WAR
	.align		4
.L_2064:
        /*013c*/ 	.byte	0x04, 0x36
        /*013e*/ 	.short	(.L_2066 - .L_2065)
.L_2065:
        /*0140*/ 	.word	0x00000008
.L_2066:


//--------------------- .nv.info._ZN17fastertransformer16computeToppDecayEPfPKfPKiS2_S2_S4_i --------------------------
	.section	.nv.info._ZN17fastertransformer16computeToppDecayEPfPKfPKiS2_S2_S4_i,"",@"SHT_CUDA_INFO"
	.sectionflags	@""
	.align	4


	//----- nvinfo : EIATTR_CUDA_API_VERSION
	.align		4
        /*0000*/ 	.byte	0x04, 0x37
        /*0002*/ 	.short	(.L_2068 - .L_2067)
.L_2067:
        /*0004*/ 	.word	0x00000082


	//----- nvinfo : EIATTR_KPARAM_INFO
	.align		4
.L_2068:
        /*0008*/ 	.byte	0x04, 0x17
        /*000a*/ 	.short	(.L_2070 - .L_2069)
.L_2069:
        /*000c*/ 	.word	0x00000000
        /*0010*/ 	.short	0x0006
        /*0012*/ 	.short	0x0030
        /*0014*/ 	.byte	0x00, 0xf0, 0x11, 0x00


	//----- nvinfo : EIATTR_KPARAM_INFO
	.align		4
.L_2070:
        /*0018*/ 	.byte	0x04, 0x17
        /*001a*/ 	.short	(.L_2072 - .L_2071)
.L_2071:
        /*001c*/ 	.word	0x00000000
        /*0020*/ 	.short	0x0005
        /*0022*/ 	.short	0x0028
        /*0024*/ 	.byte	0x00, 0xf0, 0x21, 0x00


	//----- nvinfo : EIATTR_KPARAM_INFO
	.align		4
.L_2072:
        /*0028*/ 	.byte	0x04, 0x17
        /*002a*/ 	.short	(.L_2074 - .L_2073)
.L_2073:
        /*002c*/ 	.word	0x00000000
        /*0030*/ 	.short	0x0004
        /*0032*/ 	.short	0x0020
        /*0034*/ 	.byte	0x00, 0xf0, 0x21, 0x00


	//----- nvinfo : EIATTR_KPARAM_INFO
	.align		4
.L_2074:
        /*0038*/ 	.byte	0x04, 0x17
        /*003a*/ 	.short	(.L_2076 - .L_2075)
.L_2075:
        /*003c*/ 	.word	0x00000000
        /*0040*/ 	.short	0x0003
        /*0042*/ 	.short	0x0018
        /*0044*/ 	.byte	0x00, 0xf0, 0x21, 0x00


	//----- nvinfo : EIATTR_KPARAM_INFO
	.align		4
.L_2076:
        /*0048*/ 	.byte	0x04, 0x17
        /*004a*/ 	.short	(.L_2078 - .L_2077)
.L_2077:
        /*004c*/ 	.word	0x00000000
        /*0050*/ 	.short	0x0002
        /*0052*/ 	.short	0x0010
        /*0054*/ 	.byte	0x00, 0xf0, 0x21, 0x00


	//----- nvinfo : EIATTR_KPARAM_INFO
	.align		4
.L_2078:
        /*0058*/ 	.byte	0x04, 0x17
        /*005a*/ 	.short	(.L_2080 - .L_2079)
.L_2079:
        /*005c*/ 	.word	0x00000000
        /*0060*/ 	.short	0x0001
        /*0062*/ 	.short	0x0008
        /*0064*/ 	.byte	0x00, 0xf0, 0x21, 0x00


	//----- nvinfo : EIATTR_KPARAM_INFO
	.align		4
.L_2080:
        /*0068*/ 	.byte	0x04, 0x17
        /*006a*/ 	.short	(.L_2082 - .L_2081)
.L_2081:
        /*006c*/ 	.word	0x00000000
        /*0070*/ 	.short	0x0000
        /*0072*/ 	.short	0x0000
        /*0074*/ 	.byte	0x00, 0xf0, 0x21, 0x00


	//----- nvinfo : EIATTR_SPARSE_MMA_MASK
	.align		4
.L_2082:
        /*0078*/ 	.byte	0x03, 0x50
        /*007a*/ 	.short	0x0000


	//----- nvinfo : EIATTR_MAXREG_COUNT
	.align		4
        /*007c*/ 	.byte	0x03, 0x1b
        /*007e*/ 	.short	0x00ff


	//----- nvinfo : EIATTR_MERCURY_ISA_VERSION
	.align		4
        /*0080*/ 	.byte	0x03, 0x5f
        /*0082*/ 	.short	0x0101


	//----- nvinfo : EIATTR_EXIT_INSTR_OFFSETS
	.align		4
        /*0084*/ 	.byte	0x04, 0x1c
        /*0086*/ 	.short	(.L_2084 - .L_2083)


	//   ....[0]....
.L_2083:
        /*0088*/ 	.word	0x000001f0


	//   ....[1]....
        /*008c*/ 	.word	0x00000250


	//----- nvinfo : EIATTR_CRS_STACK_SIZE
	.align		4
.L_2084:
        /*0090*/ 	.byte	0x04, 0x1e
        /*0092*/ 	.short	(.L_2086 - .L_2085)
.L_2085:
        /*0094*/ 	.word	0x00000000


	//----- nvinfo : EIATTR_CBANK_PARAM_SIZE
	.align		4
.L_2086:
        /*0098*/ 	.byte	0x03, 0x19
        /*009a*/ 	.short	0x0034


	//----- nvinfo : EIATTR_PARAM_CBANK
	.align		4
        /*009c*/ 	.byte	0x04, 0x0a
        /*009e*/ 	.short	(.L_2088 - .L_2087)
	.align		4
.L_2087:
        /*00a0*/ 	.word	index@(.nv.constant0._ZN17fastertransformer16computeToppDecayEPfPKfPKiS2_S2_S4_i)
        /*00a4*/ 	.short	0x0210
        /*00a6*/ 	.short	0x0034


	//----- nvinfo : EIATTR_SW_WAR
	.align		4
.L_2088:
        /*00a8*/ 	.byte	0x04, 0x36
        /*00aa*/ 	.short	(.L_2090 - .L_2089)
.L_2089:
        /*00ac*/ 	.word	0x00000008
.L_2090:


//--------------------- .nv.info._ZN17fastertransformer14topPInitializeEPiS0_S0_ii --------------------------
	.section	.nv.info._ZN17fastertransformer14topPInitializeEPiS0_S0_ii,"",@"SHT_CUDA_INFO"
	.sectionflags	@""
	.align	4


	//----- nvinfo : EIATTR_CUDA_API_VERSION
	.align		4
        /*0000*/ 	.byte	0x04, 0x37
        /*0002*/ 	.short	(.L_2092 - .L_2091)
.L_2091:
        /*0004*/ 	.word	0x00000082


	//----- nvinfo : EIATTR_KPARAM_INFO
	.align		4
.L_2092:
        /*0008*/ 	.byte	0x04, 0x17
        /*000a*/ 	.short	(.L_2094 - .L_2093)
.L_2093:
        /*000c*/ 	.word	0x00000000
        /*0010*/ 	.short	0x0004
        /*0012*/ 	.short	0x001c
        /*0014*/ 	.byte	0x00, 0xf0, 0x11, 0x00


	//----- nvinfo : EIATTR_KPARAM_INFO
	.align		4
.L_2094:
        /*0018*/ 	.byte	0x04, 0x17
        /*001a*/ 	.short	(.L_2096 - .L_2095)
.L_2095:
        /*001c*/ 	.word	0x00000000
        /*0020*/ 	.short	0x0003
        /*0022*/ 	.short	0x0018
        /*0024*/ 	.byte	0x00, 0xf0, 0x11, 0x00


	//----- nvinfo : EIATTR_KPARAM_INFO
	.align		4
.L_2096:
        /*0028*/ 	.byte	0x04, 0x17
        /*002a*/ 	.short	(.L_2098 - .L_2097)
.L_2097:
        /*002c*/ 	.word	0x00000000
        /*0030*/ 	.short	0x0002
        /*0032*/ 	.short	0x0010
        /*0034*/ 	.byte	0x00, 0xf0, 0x21, 0x00


	//----- nvinfo : EIATTR_KPARAM_INFO
	.align		4
.L_2098:
        /*0038*/ 	.byte	0x04, 0x17
        /*003a*/ 	.short	(.L_2100 - .L_2099)
.L_2099:
        /*003c*/ 	.word	0x00000000
        /*0040*/ 	.short	0x0001
        /*0042*/ 	.short	0x0008
        /*0044*/ 	.byte	0x00, 0xf0, 0x21, 0x00


	//----- nvinfo : EIATTR_KPARAM_INFO
	.align		4
.L_2100:
        /*0048*/ 	.byte	0x04, 0x17
        /*004a*/ 	.short	(.L_2102 - .L_2101)
.L_2101:
        /*004c*/ 	.word	0x00000000
        /*0050*/ 	.short	0x0000
        /*0052*/ 	.short	0x0000
        /*0054*/ 	.byte	0x00, 0xf0, 0x21, 0x00


	//----- nvinfo : EIATTR_SPARSE_MMA_MASK
	.align		4
.L_2102:
        /*0058*/ 	.byte	0x03, 0x50
        /*005a*/ 	.short	0x0000


	//----- nvinfo : EIATTR_MAXREG_COUNT
	.align		4
        /*005c*/ 	.byte	0x03, 0x1b
        /*005e*/ 	.short	0x00ff


	//----- nvinfo : EIATTR_MERCURY_ISA_VERSION
	.align		4
        /*0060*/ 	.byte	0x03, 0x5f
        /*0062*/ 	.short	0x0101


	//----- nvinfo : EIATTR_EXIT_INSTR_OFFSETS
	.align		4
        /*0064*/ 	.byte	0x04, 0x1c
        /*0066*/ 	.short	(.L_2104 - .L_2103)


	//   ....[0]....
.L_2103:
        /*0068*/ 	.word	0x000001c0


	//   ....[1]....
        /*006c*/ 	.word	0x000003e0


	//----- nvinfo : EIATTR_CRS_STACK_SIZE
	.align		4
.L_2104:
        /*0070*/ 	.byte	0x04, 0x1e
        /*0072*/ 	.short	(.L_2106 - .L_2105)
.L_2105:
        /*0074*/ 	.word	0x00000000


	//----- nvinfo : EIATTR_CBANK_PARAM_SIZE
	.align		4
.L_2106:
        /*0078*/ 	.byte	0x03, 0x19
        /*007a*/ 	.short	0x0020


	//----- nvinfo : EIATTR_PARAM_CBANK
	.align		4
        /*007c*/ 	.byte	0x04, 0x0a
        /*007e*/ 	.short	(.L_2108 - .L_2107)
	.align		4
.L_2107:
        /*0080*/ 	.word	index@(.nv.constant0._ZN17fastertransformer14topPInitializeEPiS0_S0_ii)
        /*0084*/ 	.short	0x0210
        /*0086*/ 	.short	0x0020


	//----- nvinfo : EIATTR_SW_WAR
	.align		4
.L_2108:
        /*0088*/ 	.byte	0x04, 0x36
        /*008a*/ 	.short	(.L_2110 - .L_2109)
.L_2109:
        /*008c*/ 	.word	0x00000008
.L_2110:


//--------------------- .nv.info._ZN3cub17CUB_300001_SM_9006detail10radix_sort29DeviceRadixSortOnesweepKernelINS1_5radix10policy_hubI6__halfijE10Policy1000ELNS0_9SortOrderE1ES6_ijiiNS1_21identity_decomposer_tEEEvPT5_SC_PT3_PKSD_PT1_PKSH_PT2_PKSL_T4_iiT6_ --------------------------
	.section	.nv.info._ZN3cub17CUB_300001_SM_9006detail10radix_sort29DeviceRadixSortOnesweepKernelINS1_5radix10policy_hubI6__halfijE10Policy1000ELNS0_9SortOrderE1ES6_ijiiNS1_21identity_decomposer_tEEEvPT5_SC_PT3_PKSD_PT1_PKSH_PT2_PKSL_T4_iiT6_,"",@"SHT_CUDA_INFO"
	.sectionflags	@""
	.align	4


	//----- nvinfo : EIATTR_CUDA_API_VERSION
	.align		4
        /*0000*/ 	.byte	0x04, 0x37
        /*0002*/ 	.short	(.L_2112 - .L_2111)
.L_2111:
        /*0004*/ 	.word	0x00000082


	//----- nvinfo : EIATTR_KPARAM_INFO
	.align		4
.L_2112:
        /*0008*/ 	.byte	0x04, 0x17
        /*000a*/ 	.short	(.L_2114 - .L_2113)
.L_2113:
        /*000c*/ 	.word	0x00000000
        /*0010*/ 	.short	0x000b
        /*0012*/ 	.short	0x004c
        /*0014*/ 	.byte	0x00, 0xf0, 0x05, 0x00


	//----- nvinfo : EIATTR_KPARAM_INFO
	.align		4
.L_2114:
        /*0018*/ 	.byte	0x04, 0x17
        /*001a*/ 	.short	(.L_2116 - .L_2115)
.L_2115:
        /*001c*/ 	.word	0x00000000
        /*0020*/ 	.short	0x000a
        /*0022*/ 	.short	0x0048
        /*0024*/ 	.byte	0x00, 0xf0, 0x11, 0x00


	//----- nvinfo : EIATTR_KPARAM_INFO
	.align		4
.L_2116:
        /*0028*/ 	.byte	0x04, 0x17
        /*002a*/ 	.short	(.L_2118 - .L_2117)
.L_2117:
        /*002c*/ 	.word	0x00000000
        /*0030*/ 	.short	0x0009
        /*0032*/ 	.short	0x0044
        /*0034*/ 	.byte	0x00, 0xf0, 0x11, 0x00


	//----- nvinfo : EIATTR_KPARAM_INFO
	.align		4
.L_2118:
        /*0038*/ 	.byte	0x04, 0x17
        /*003a*/ 	.short	(.L_2120 - .L_2119)
.L_2119:
        /*003c*/ 	.word	0x00000000
        /*0040*/ 	.short	0x0008
        /*0042*/ 	.short	0x0040
        /*0044*/ 	.byte	0x00, 0xf0, 0x11, 0x00


	//----- nvinfo : EIATTR_KPARAM_INFO
	.align		4
.L_2120:
        /*0048*/ 	.byte	0x04, 0x17
        /*004a*/ 	.short	(.L_2122 - .L_2121)
.L_2121:
        /*004c*/ 	.word	0x00000000
        /*0050*/ 	.short	0x0007
        /*0052*/ 	.short	0x0038
        /*0054*/ 	.byte	0x00, 0xf0, 0x21, 0x00


	//----- nvinfo : EIATTR_KPARAM_INFO
	.align		4
.L_2122:
        /*0058*/ 	.byte	0x04, 0x17
        /*005a*/ 	.short	(.L_2124 - .L_2123)
.L_2123:
        /*005c*/ 	.word	0x00000000
        /*0060*/ 	.short	0x0006
        /*0062*/ 	.short	0x0030
        /*0064*/ 	.byte	0x00, 0xf0, 0x21, 0x00


	//----- nvinfo : EIATTR_KPARAM_INFO
	.align		4
.L_2124:
        /*0068*/ 	.byte	0x04, 0x17
        /*006a*/ 	.short	(.L_2126 - .L_2125)
.L_2125:
        /*006c*/ 	.word	0x00000000
        /*0070*/ 	.short	0x0005
        /*0072*/ 	.short	0x0028
        /*0074*/ 	.byte	0x00, 0xf0, 0x21, 0x00


	//----- nvinfo : EIATTR_KPARAM_INFO
	.align		4
.L_2126:
        /*0078*/ 	.byte	0x04, 0x17
        /*007a*/ 	.short	(.L_2128 - .L_2127)
.L_2127:
        /*007c*/ 	.word	0x00000000
        /*0080*/ 	.short	0x0004
        /*0082*/ 	.short	0x0020
        /*0084*/ 	.byte	0x00, 0xf0, 0x21, 0x00


	//----- nvinfo : EIATTR_KPARAM_INFO
	.align		4
.L_2128:
        /*0088*/ 	.byte	0x04, 0x17
        /*008a*/ 	.short	(.L_2130 - .L_2129)
.L_2129:
        /*008c*/ 	.word	0x00000000
        /*0090*/ 	.short	0x0003
        /*0092*/ 	.short	0x0018
        /*0094*/ 	.byte	0x00, 0xf0, 0x21, 0x00


	//----- nvinfo : EIATTR_KPARAM_INFO
	.align		4
.L_2130:
        /*0098*/ 	.byte	0x04, 0x17
        /*009a*/ 	.short	(.L_2132 - .L_2131)
.L_2131:
        /*009c*/ 	.word	0x00000000
        /*00a0*/ 	.short	0x0002
        /*00a2*/ 	.short	0x0010
        /*00a4*/ 	.byte	0x00, 0xf0, 0x21, 0x00


	//----- nvinfo : EIATTR_KPARAM_INFO
	.align		4
.L_2132:
        /*00a8*/ 	.byte	0x04, 0x17
        /*00aa*/ 	.short	(.L_2134 - .L_2133)
.L_2133:
        /*00ac*/ 	.word	0x00000000
        /*00b0*/ 	.short	0x0001
        /*00b2*/ 	.short	0x0008
        /*00b4*/ 	.byte	0x00, 0xf0, 0x21, 0x00


	//----- nvinfo : EIATTR_KPARAM_INFO
	.align		4
.L_2134:
        /*00b8*/ 	.byte	0x04, 0x17
        /*00ba*/ 	.short	(.L_2136 - .L_2135)
.L_2135:
        /*00bc*/ 	.word	0x00000000
        /*00c0*/ 	.short	0x0000
        /*00c2*/ 	.short	0x0000
        /*00c4*/ 	.byte	0x00, 0xf0, 0x21, 0x00


	//----- nvinfo : EIATTR_SPARSE_MMA_MASK
	.align		4
.L_2136:
        /*00c8*/ 	.byte	0x03, 0x50
        /*00ca*/ 	.short	0x0000


	//----- nvinfo : EIATTR_MAXREG_COUNT
	.align		4
        /*00cc*/ 	.byte	0x03, 0x1b
        /*00ce*/ 	.short	0x0080


	//----- nvinfo : EIATTR_NUM_BARRIERS
	.align		4
        /*00d0*/ 	.byte	0x02, 0x4c
        /*00d2*/ 	.byte	0x01
	.zero		1


	//----- nvinfo : EIATTR_MERCURY_ISA_VERSION
	.align		4
        /*00d4*/ 	.byte	0x03, 0x5f
        /*00d6*/ 	.short	0x0101


	//----- nvinfo : EIATTR_COOP_GROUP_MASK_REGIDS
	.align		4
        /*00d8*/ 	.byte	0x04, 0x29
        /*00da*/ 	.short	(.L_2138 - .L_2137)


	//   ....[0]....
.L_2137:
        /*00dc*/ 	.word	0xffffffff


	//   ....[1]....
        /*00e0*/ 	.word	0x05000007


	//   ....[2]....
        /*00e4*/ 	.word	0xffffffff


	//   ....[3]....
        /*00e8*/ 	.word	0xffffffff


	//   ....[4]....
        /*00ec*/ 	.word	0xffffffff


	//   ....[5]....
        /*00f0*/ 	.word	0xffffffff


	//   ....[6]....
        /*00f4*/ 	.word	0xffffffff


	//   ....[7]....
        /*00f8*/ 	.word	0xffffffff


	//   ....[8]....
        /*00fc*/ 	.word	0xffffffff


	//   ....[9]....
        /*0100*/ 	.word	0xffffffff


	//   ....[10]....
        /*0104*/ 	.word	0xffffffff


	//   ....[11]....
        /*0108*/ 	.word	0xffffffff


	//   ....[12]....
        /*010c*/ 	.word	0xffffffff


	//   ....[13]....
        /*0110*/ 	.word	0xffffffff


	//   ....[14]....
        /*0114*/ 	.word	0xffffffff


	//   ....[15]....
        /*0118*/ 	.word	0xffffffff


	//   ....[16]....
        /*011c*/ 	.word	0xffffffff


	//   ....[17]....
        /*0120*/ 	.word	0xffffffff


	//   ....[18]....
        /*0124*/ 	.word	0xffffffff


	//   ....[19]....
        /*0128*/ 	.word	0xffffffff


	//   ....[20]....
        /*012c*/ 	.word	0xffffffff


	//   ....[21]....
        /*0130*/ 	.word	0xffffffff


	//   ....[22]....
        /*0134*/ 	.word	0xffffffff


	//   ....[23]....
        /*0138*/ 	.word	0xffffffff


	//   ....[24]....
        /*013c*/ 	.word	0xffffffff


	//   ....[25]....
        /*0140*/ 	.word	0xffffffff


	//   ....[26]....
        /*0144*/ 	.word	0xffffffff


	//   ....[27]....
        /*0148*/ 	.word	0xffffffff


	//   ....[28]....
        /*014c*/ 	.word	0xffffffff


	//   ....[29]....
        /*0150*/ 	.word	0xffffffff


	//   ....[30]....
        /*0154*/ 	.word	0xffffffff


	//   ....[31]....
        /*0158*/ 	.word	0xffffffff


	//   ....[32]....
        /*015c*/ 	.word	0xffffffff


	//   ....[33]....
        /*0160*/ 	.word	0xffffffff


	//   ....[34]....
        /*0164*/ 	.word	0xffffffff


	//   ....[35]....
        /*0168*/ 	.word	0xffffffff


	//   ....[36]....
        /*016c*/ 	.word	0xffffffff


	//   ....[37]....
        /*0170*/ 	.word	0xffffffff


	//   ....[38]....
        /*0174*/ 	.word	0xffffffff


	//   ....[39]....
        /*0178*/ 	.word	0xffffffff


	//   ....[40]....
        /*017c*/ 	.word	0xffffffff


	//   ....[41]....
        /*0180*/ 	.word	0xffffffff


	//   ....[42]....
        /*0184*/ 	.word	0xffffffff


	//   ....[43]....
        /*0188*/ 	.word	0xffffffff


	//   ....[44]....
        /*018c*/ 	.word	0xffffffff


	//   ....[45]....
        /*0190*/ 	.word	0xffffffff


	//   ....[46]....
        /*0194*/ 	.word	0xffffffff


	//   ....[47]....
        /*0198*/ 	.word	0xffffffff


	//   ....[48]....
        /*019c*/ 	.word	0xffffffff


	//   ....[49]....
        /*01a0*/ 	.word	0xffffffff


	//   ....[50]....
        /*01a4*/ 	.word	0xffffffff


	//   ....[51]....
        /*01a8*/ 	.word	0xffffffff


	//   ....[52]....
        /*01ac*/ 	.word	0xffffffff


	//   ....[53]....
        /*01b0*/ 	.word	0xffffffff


	//   ....[54]....
        /*01b4*/ 	.word	0xffffffff


	//   ....[55]....
        /*01b8*/ 	.word	0xffffffff


	//   ....[56]....
        /*01bc*/ 	.word	0xffffffff


	//   ....[57]....
        /*01c0*/ 	.word	0xffffffff


	//   ....[58]....
        /*01c4*/ 	.word	0xffffffff


	//   ....[59]....
        /*01c8*/ 	.word	0xffffffff


	//   ....[60]....
        /*01cc*/ 	.word	0xffffffff


	//   ....[61]....
        /*01d0*/ 	.word	0xffffffff


	//   ....[62]....
        /*01d4*/ 	.word	0xffffffff


	//   ....[63]....
        /*01d8*/ 	.word	0xffffffff


	//   ....[64]....
        /*01dc*/ 	.word	0xffffffff


	//   ....[65]....
        /*01e0*/ 	.word	0xffffffff


	//   ....[66]....
        /*01e4*/ 	.word	0xffffffff


	//   ....[67]....
        /*01e8*/ 	.word	0xffffffff


	//   ....[68]....
        /*01ec*/ 	.word	0xffffffff


	//   ....[69]....
        /*01f0*/ 	.word	0xffffffff


	//   ....[70]....
        /*01f4*/ 	.word	0xffffffff


	//   ....[71]....
        /*01f8*/ 	.word	0xffffffff


	//   ....[72]....
        /*01fc*/ 	.word	0xffffffff


	//   ....[73]....
        /*0200*/ 	.word	0xffffffff


	//   ....[74]....
        /*0204*/ 	.word	0xffffffff


	//   ....[75]....
        /*0208*/ 	.word	0xffffffff


	//   ....[76]....
        /*020c*/ 	.word	0xffffffff


	//   ....[77]....
        /*0210*/ 	.word	0xffffffff


	//   ....[78]....
        /*0214*/ 	.word	0xffffffff


	//   ....[79]....
        /*0218*/ 	.word	0xffffffff


	//   ....[80]....
        /*021c*/ 	.word	0xffffffff


	//   ....[81]....
        /*0220*/ 	.word	0xffffffff


	//   ....[82]....
        /*0224*/ 	.word	0xffffffff


	//   ....[83]....
        /*0228*/ 	.word	0xffffffff


	//   ....[84]....
        /*022c*/ 	.word	0xffffffff


	//   ....[85]....
        /*0230*/ 	.word	0xffffffff


	//   ....[86]....
        /*0234*/ 	.word	0xffffffff


	//   ....[87]....
        /*0238*/ 	.word	0xffffffff


	//   ....[88]....
        /*023c*/ 	.word	0xffffffff


	//   ....[89]....
        /*0240*/ 	.word	0xffffffff


	//   ....[90]....
        /*0244*/ 	.word	0xffffffff


	//   ....[91]....
        /*0248*/ 	.word	0xffffffff


	//   ....[92]....
        /*024c*/ 	.word	0xffffffff


	//   ....[93]....
        /*0250*/ 	.word	0xffffffff


	//   ....[94]....
        /*0254*/ 	.word	0xffffffff


	//   ....[95]....
        /*0258*/ 	.word	0xffffffff


	//   ....[96]....
        /*025c*/ 	.word	0xffffffff


	//   ....[97]....
        /*0260*/ 	.word	0xffffffff


	//   ....[98]....
        /*0264*/ 	.word	0xffffffff


	//   ....[99]....
        /*0268*/ 	.word	0xffffffff


	//   ....[100]....
        /*026c*/ 	.word	0xffffffff


	//   ....[101]....
        /*0270*/ 	.word	0xffffffff


	//   ....[102]....
        /*0274*/ 	.word	0xffffffff


	//   ....[103]....
        /*0278*/ 	.word	0xffffffff


	//   ....[104]....
        /*027c*/ 	.word	0xffffffff


	//   ....[105]....
        /*0280*/ 	.word	0xffffffff


	//   ....[106]....
        /*0284*/ 	.word	0xffffffff


	//   ....[107]....
        /*0288*/ 	.word	0xffffffff


	//   ....[108]....
        /*028c*/ 	.word	0xffffffff


	//   ....[109]....
        /*0290*/ 	.word	0xffffffff


	//   ....[110]....
        /*0294*/ 	.word	0xffffffff


	//   ....[111]....
        /*0298*/ 	.word	0xffffffff


	//   ....[112]....
        /*029c*/ 	.word	0xffffffff


	//   ....[113]....
        /*02a0*/ 	.word	0xffffffff


	//   ....[114]....
        /*02a4*/ 	.word	0xffffffff


	//   ....[115]....
        /*02a8*/ 	.word	0xffffffff


	//   ....[116]....
        /*02ac*/ 	.word	0xffffffff


	//   ....[117]....
        /*02b0*/ 	.word	0xffffffff


	//   ....[118]....
        /*02b4*/ 	.word	0xffffffff


	//   ....[119]....
        /*02b8*/ 	.word	0xffffffff


	//   ....[120]....
        /*02bc*/ 	.word	0xffffffff


	//   ....[121]....
        /*02c0*/ 	.word	0xffffffff


	//   ....[122]....
        /*02c4*/ 	.word	0xffffffff


	//   ....[123]....
        /*02c8*/ 	.word	0xffffffff


	//   ....[124]....
        /*02cc*/ 	.word	0xffffffff


	//   ....[125]....
        /*02d0*/ 	.word	0xffffffff


	//   ....[126]....
        /*02d4*/ 	.word	0xffffffff


	//   ....[127]....
        /*02d8*/ 	.word	0xffffffff


	//   ....[128]....
        /*02dc*/ 	.word	0xffffffff


	//   ....[129]....
        /*02e0*/ 	.word	0xffffffff


	//   ....[130]....
        /*02e4*/ 	.word	0xffffffff


	//   ....[131]....
        /*02e8*/ 	.word	0xffffffff


	//   ....[132]....
        /*02ec*/ 	.word	0xffffffff


	//   ....[133]....
        /*02f0*/ 	.word	0xffffffff


	//   ....[134]....
        /*02f4*/ 	.word	0xffffffff


	//   ....[135]....
        /*02f8*/ 	.word	0xffffffff


	//   ....[136]....
        /*02fc*/ 	.word	0xffffffff


	//   ....[137]....
        /*0300*/ 	.word	0xffffffff


	//   ....[138]....
        /*0304*/ 	.word	0xffffffff


	//   ....[139]....
        /*0308*/ 	.word	0xffffffff


	//   ....[140]....
        /*030c*/ 	.word	0xffffffff


	//   ....[141]....
        /*0310*/ 	.word	0xffffffff


	//   ....[142]....
        /*0314*/ 	.word	0xffffffff


	//   ....[143]....
        /*0318*/ 	.word	0xffffffff


	//   ....[144]....
        /*031c*/ 	.word	0xffffffff


	//   ....[145]....
        /*0320*/ 	.word	0xffffffff


	//   ....[146]....
        /*0324*/ 	.word	0xffffffff


	//   ....[147]....
        /*0328*/ 	.word	0xffffffff


	//   ....[148]....
        /*032c*/ 	.word	0xffffffff


	//   ....[149]....
        /*0330*/ 	.word	0xffffffff


	//   ....[150]....
        /*0334*/ 	.word	0xffffffff


	//   ....[151]....
        /*0338*/ 	.word	0xffffffff


	//   ....[152]....
        /*033c*/ 	.word	0xffffffff


	//   ....[153]....
        /*0340*/ 	.word	0xffffffff


	//   ....[154]....
        /*0344*/ 	.word	0xffffffff


	//   ....[155]....
        /*0348*/ 	.word	0xffffffff


	//   ....[156]....
        /*034c*/ 	.word	0xffffffff


	//   ....[157]....
        /*0350*/ 	.word	0xffffffff


	//   ....[158]....
        /*0354*/ 	.word	0xffffffff


	//   ....[159]....
        /*0358*/ 	.word	0xffffffff


	//   ....[160]....
        /*035c*/ 	.word	0x05000005


	//   ....[161]....
        /*0360*/ 	.word	0xffffffff


	//   ....[162]....
        /*0364*/ 	.word	0xffffffff


	//   ....[163]....
        /*0368*/ 	.word	0xffffffff


	//   ....[164]....
        /*036c*/ 	.word	0xffffffff


	//   ....[165]....
        /*0370*/ 	.word	0xffffffff


	//   ....[166]....
        /*0374*/ 	.word	0xffffffff


	//   ....[167]....
        /*0378*/ 	.word	0xffffffff


	//   ....[168]....
        /*037c*/ 	.word	0xffffffff


	//   ....[169]....
        /*0380*/ 	.word	0xffffffff


	//   ....[170]....
        /*0384*/ 	.word	0xffffffff


	//   ....[171]....
        /*0388*/ 	.word	0xffffffff


	//   ....[172]....
        /*038c*/ 	.word	0xffffffff


	//   ....[173]....
        /*0390*/ 	.word	0xffffffff


	//   ....[174]....
        /*0394*/ 	.word	0xffffffff


	//   ....[175]....
        /*0398*/ 	.word	0xffffffff


	//   ....[176]....
        /*039c*/ 	.word	0xffffffff


	//   ....[177]....
        /*03a0*/ 	.word	0xffffffff


	//   ....[178]....
        /*03a4*/ 	.word	0xffffffff


	//   ....[179]....
        /*03a8*/ 	.word	0xffffffff


	//   ....[180]....
        /*03ac*/ 	.word	0xffffffff


	//   ....[181]....
        /*03b0*/ 	.word	0xffffffff


	//   ....[182]....
        /*03b4*/ 	.word	0xffffffff


	//   ....[183]....
        /*03b8*/ 	.word	0xffffffff


	//   ....[184]....
        /*03bc*/ 	.word	0xffffffff


	//   ....[185]....
        /*03c0*/ 	.word	0xffffffff


	//   ....[186]....
        /*03c4*/ 	.word	0xffffffff


	//   ....[187]....
        /*03c8*/ 	.word	0xffffffff


	//   ....[188]....
        /*03cc*/ 	.word	0xffffffff


	//   ....[189]....
        /*03d0*/ 	.word	0xffffffff


	//   ....[190]....
        /*03d4*/ 	.word	0xffffffff


	//   ....[191]....
        /*03d8*/ 	.word	0xffffffff


	//   ....[192]....
        /*03dc*/ 	.word	0xffffffff


	//   ....[193]....
        /*03e0*/ 	.word	0xffffffff


	//   ....[194]....
        /*03e4*/ 	.word	0xffffffff


	//   ....[195]....
        /*03e8*/ 	.word	0xffffffff


	//   ....[196]....
        /*03ec*/ 	.word	0xffffffff


	//   ....[197]....
        /*03f0*/ 	.word	0xffffffff


	//   ....[198]....
        /*03f4*/ 	.word	0xffffffff


	//   ....[199]....
        /*03f8*/ 	.word	0xffffffff


	//   ....[200]....
        /*03fc*/ 	.word	0xffffffff


	//   ....[201]....
        /*0400*/ 	.word	0xffffffff


	//   ....[202]....
        /*0404*/ 	.word	0xffffffff


	//   ....[203]....
        /*0408*/ 	.word	0xffffffff


	//   ....[204]....
        /*040c*/ 	.word	0xffffffff


	//   ....[205]....
        /*0410*/ 	.word	0xffffffff


	//   ....[206]....
        /*0414*/ 	.word	0xffffffff


	//   ....[207]....
        /*0418*/ 	.word	0xffffffff


	//   ....[208]....
        /*041c*/ 	.word	0xffffffff


	//   ....[209]....
        /*0420*/ 	.word	0xffffffff


	//   ....[210]....
        /*0424*/ 	.word	0xffffffff


	//   ....[211]....
        /*0428*/ 	.word	0xffffffff


	//   ....[212]....
        /*042c*/ 	.word	0xffffffff


	//   ....[213]....
        /*0430*/ 	.word	0xffffffff


	//   ....[214]....
        /*0434*/ 	.word	0xffffffff


	//   ....[215]....
        /*0438*/ 	.word	0xffffffff


	//   ....[216]....
        /*043c*/ 	.word	0xffffffff


	//   ....[217]....
        /*0440*/ 	.word	0xffffffff


	//   ....[218]....
        /*0444*/ 	.word	0xffffffff


	//   ....[219]....
        /*0448*/ 	.word	0xffffffff


	//   ....[220]....
        /*044c*/ 	.word	0xffffffff


	//   ....[221]....
        /*0450*/ 	.word	0xffffffff


	//   ....[222]....
        /*0454*/ 	.word	0xffffffff


	//   ....[223]....
        /*0458*/ 	.word	0xffffffff


	//   ....[224]....
        /*045c*/ 	.word	0xffffffff


	//   ....[225]....
        /*0460*/ 	.word	0xffffffff


	//   ....[226]....
        /*0464*/ 	.word	0xffffffff


	//   ....[227]....
        /*0468*/ 	.word	0xffffffff


	//   ....[228]....
        /*046c*/ 	.word	0xffffffff


	//   ....[229]....
        /*0470*/ 	.word	0x05000032


	//   ....[230]....
        /*0474*/ 	.word	0x05000032


	//   ....[231]....
        /*0478*/ 	.word	0x05000032


	//   ....[232]....
        /*047c*/ 	.word	0x05000032


	//   ....[233]....
        /*0480*/ 	.word	0x05000032


	//----- nvinfo : EIATTR_COOP_GROUP_INSTR_OFFSETS
	.align		4
.L_2138:
        /*0484*/ 	.byte	0x04, 0x28
        /*0486*/ 	.short	(.L_2140 - .L_2139)


	//   ....[0]....
.L_2139:
        /*0488*/ 	.word	0x000013c0


	//   ....[1]....
        /*048c*/ 	.word	0x00001f40


	//   ....[2]....
        /*0490*/ 	.word	0x00003870


	//   ....[3]....
        /*0494*/ 	.word	0x00003890


	//   ....[4]....
        /*0498*/ 	.word	0x000038b0


	//   ....[5]....
        /*049c*/ 	.word	0x000038d0


	//   ....[6]....
        /*04a0*/ 	.word	0x000038f0


	//   ....[7]....
        /*04a4*/ 	.word	0x00003f30


	//   ....[8]....
        /*04a8*/ 	.word	0x00003f40


	//   ....[9]....
        /*04ac*/ 	.word	0x00003f60


	//   ....[10]....
        /*04b0*/ 	.word	0x00003f80


	//   ....[11]....
        /*04b4*/ 	.word	0x00003fd0


	//   ....[12]....
        /*04b8*/ 	.word	0x00004000


	//   ....[13]....
        /*04bc*/ 	.word	0x00004040


	//   ....[14]....
        /*04c0*/ 	.word	0x00004060


	//   ....[15]....
        /*04c4*/ 	.word	0x000041b0


	//   ....[16]....
        /*04c8*/ 	.word	0x000041c0


	//   ....[17]....
        /*04cc*/ 	.word	0x000041e0


	//   ....[18]....
        /*04d0*/ 	.word	0x00004220


	//   ....[19]....
        /*04d4*/ 	.word	0x00004250


	//   ....[20]....
        /*04d8*/ 	.word	0x00004290


	//   ....[21]....
        /*04dc*/ 	.word	0x000042b0


	//   ....[22]....
        /*04e0*/ 	.word	0x000042d0


	//   ....[23]....
        /*04e4*/ 	.word	0x00004310


	//   ....[24]....
        /*04e8*/ 	.word	0x00004430


	//   ....[25]....
        /*04ec*/ 	.word	0x00004460


	//   ....[26]....
        /*04f0*/ 	.word	0x00004470


	//   ....[27]....
        /*04f4*/ 	.word	0x00004490


	//   ....[28]....
        /*04f8*/ 	.word	0x000044d0


	//   ....[29]....
        /*04fc*/ 	.word	0x00004500


	//   ....[30]....
        /*0500*/ 	.word	0x00004540


	//   ....[31]....
        /*0504*/ 	.word	0x00004560


	//   ....[32]....
        /*0508*/ 	.word	0x00004580


	//   ....[33]....
        /*050c*/ 	.word	0x000046e0


	//   ....[34]....
        /*0510*/ 	.word	0x00004700


	//   ....[35]....
        /*0514*/ 	.word	0x00004710


	//   ....[36]....
        /*0518*/ 	.word	0x00004730


	//   ....[37]....
        /*051c*/ 	.word	0x00004770


	//   ....[38]....
        /*0520*/ 	.word	0x000047a0


	//   ....[39]....
        /*0524*/ 	.word	0x000047e0


	//   ....[40]....
        /*0528*/ 	.word	0x00004800


	//   ....[41]....
        /*052c*/ 	.word	0x00004820


	//   ....[42]....
        /*0530*/ 	.word	0x00004970


	//   ....[43]....
        /*0534*/ 	.word	0x000049b0


	//   ....[44]....
        /*0538*/ 	.word	0x000049c0


	//   ....[45]....
        /*053c*/ 	.word	0x000049e0


	//   ....[46]....
        /*0540*/ 	.word	0x00004a20


	//   ....[47]....
        /*0544*/ 	.word	0x00004a50


	//   ....[48]....
        /*0548*/ 	.word	0x00004a90


	//   ....[49]....
        /*054c*/ 	.word	0x00004ab0


	//   ....[50]....
        /*0550*/ 	.word	0x00004ad0


	//   ....[51]....
        /*0554*/ 	.word	0x00004c20


	//   ....[52]....
        /*0558*/ 	.word	0x00004c40


	//   ....[53]....
        /*055c*/ 	.word	0x00004c50


	//   ....[54]....
        /*0560*/ 	.word	0x00004c70


	//   ....[55]....
        /*0564*/ 	.word	0x00004cb0


	//   ....[56]....
        /*0568*/ 	.word	0x00004ce0


	//   ....[57]....
        /*056c*/ 	.word	0x00004d20


	//   ....[58]....
        /*0570*/ 	.word	0x00004d40


	//   ....[59]....
        /*0574*/ 	.word	0x00004d60


	//   ....[60]....
        /*0578*/ 	.word	0x00004eb0


	//   ....[61]....
        /*057c*/ 	.word	0x00004ef0


	//   ....[62]....
        /*0580*/ 	.word	0x00004f00


	//   ....[63]....
        /*0584*/ 	.word	0x00004f20


	//   ....[64]....
        /*0588*/ 	.word	0x00004f60


	//   ....[65]....
        /*058c*/ 	.word	0x00004f90


	//   ....[66]....
        /*0590*/ 	.word	0x00004fd0


	//   ....[67]....
        /*0594*/ 	.word	0x00004ff0


	//   ....[68]....
        /*0598*/ 	.word	0x00005010


	//   ....[69]....
        /*059c*/ 	.word	0x00005160


	//   ....[70]....
        /*05a0*/ 	.word	0x00005180


	//   ....[71]....
        /*05a4*/ 	.word	0x00005190


	//   ....[72]....
        /*05a8*/ 	.word	0x000051b0


	//   ....[73]....
        /*05ac*/ 	.word	0x000051f0


	//   ....[74]....
        /*05b0*/ 	.word	0x00005220


	//   ....[75]....
        /*05b4*/ 	.word	0x00005260


	//   ....[76]....
        /*05b8*/ 	.word	0x00005280


	//   ....[77]....
        /*05bc*/ 	.word	0x000052a0


	//   ....[78]....
        /*05c0*/ 	.word	0x000053f0


	//   ....[79]....
        /*05c4*/ 	.word	0x00005420


	//   ....[80]....
        /*05c8*/ 	.word	0x00005430


	//   ....[81]....
        /*05cc*/ 	.word	0x00005450


	//   ....[82]....
        /*05d0*/ 	.word	0x00005490


	//   ....[83]....
        /*05d4*/ 	.word	0x000054c0


	//   ....[84]....
        /*05d8*/ 	.word	0x00005500


	//   ....[85]....
        /*05dc*/ 	.word	0x00005520


	//   ....[86]....
        /*05e0*/ 	.word	0x00005540


	//   ....[87]....
        /*05e4*/ 	.word	0x000056a0


	//   ....[88]....
        /*05e8*/ 	.word	0x000056c0


	//   ....[89]....
        /*05ec*/ 	.word	0x000056d0


	//   ....[90]....
        /*05f0*/ 	.word	0x00005700


	//   ....[91]....
        /*05f4*/ 	.word	0x00005720


	//   ....[92]....
        /*05f8*/ 	.word	0x00005770


	//   ....[93]....
        /*05fc*/ 	.word	0x00005790


	//   ....[94]....
        /*0600*/ 	.word	0x000057d0


	//   ....[95]....
        /*0604*/ 	.word	0x000057f0


	//   ....[96]....
        /*0608*/ 	.word	0x00005930


	//   ....[97]....
        /*060c*/ 	.word	0x00005960


	//   ....[98]....
        /*0610*/ 	.word	0x00005970


	//   ....[99]....
        /*0614*/ 	.word	0x000059a0


	//   ....[100]....
        /*0618*/ 	.word	0x000059d0


	//   ....[101]....
        /*061c*/ 	.word	0x00005a20


	//   ....[102]....
        /*0620*/ 	.word	0x00005a30


	//   ....[103]....
        /*0624*/ 	.word	0x00005a70


	//   ....[104]....
        /*0628*/ 	.word	0x00005aa0


	//   ....[105]....
        /*062c*/ 	.word	0x00005be0


	//   ....[106]....
        /*0630*/ 	.word	0x00005c00


	//   ....[107]....
        /*0634*/ 	.word	0x00005c10


	//   ....[108]....
        /*0638*/ 	.word	0x00005c60


	//   ....[109]....
        /*063c*/ 	.word	0x00005c90


	//   ....[110]....
        /*0640*/ 	.word	0x00005cc0


	//   ....[111]....
        /*0644*/ 	.word	0x00005cf0


	//   ....[112]....
        /*0648*/ 	.word	0x00005d20


	//   ....[113]....
        /*064c*/ 	.word	0x00005d50


	//   ....[114]....
        /*0650*/ 	.word	0x00005ea0


	//   ....[115]....
        /*0654*/ 	.word	0x00005eb0


	//   ....[116]....
        /*0658*/ 	.word	0x00005ec0


	//   ....[117]....
        /*065c*/ 	.word	0x00005f10


	//   ....[118]....
        /*0660*/ 	.word	0x00005f40


	//   ....[119]....
        /*0664*/ 	.word	0x00005f70


	//   ....[120]....
        /*0668*/ 	.word	0x00005fa0


	//   ....[121]....
        /*066c*/ 	.word	0x00005fd0


	//   ....[122]....
        /*0670*/ 	.word	0x00006000


	//   ....[123]....
        /*0674*/ 	.word	0x00006140


	//   ....[124]....
        /*0678*/ 	.word	0x00006170


	//   ....[125]....
        /*067c*/ 	.word	0x00006180


	//   ....[126]....
        /*0680*/ 	.word	0x000061d0


	//   ....[127]....
        /*0684*/ 	.word	0x00006200


	//   ....[128]....
        /*0688*/ 	.word	0x00006210


	//   ....[129]....
        /*068c*/ 	.word	0x00006250


	//   ....[130]....
        /*0690*/ 	.word	0x00006280


	//   ....[131]....
        /*0694*/ 	.word	0x000062b0


	//   ....[132]....
        /*0698*/ 	.word	0x000063e0


	//   ....[133]....
        /*069c*/ 	.word	0x00006440


	//   ....[134]....
        /*06a0*/ 	.word	0x00006450


	//   ....[135]....
        /*06a4*/ 	.word	0x000064a0


	//   ....[136]....
        /*06a8*/ 	.word	0x000064d0


	//   ....[137]....
        /*06ac*/ 	.word	0x00006500


	//   ....[138]....
        /*06b0*/ 	.word	0x00006530


	//   ....[139]....
        /*06b4*/ 	.word	0x00006560


	//   ....[140]....
        /*06b8*/ 	.word	0x00006590


	//   ....[141]....
        /*06bc*/ 	.word	0x000066c0


	//   ....[142]....
        /*06c0*/ 	.word	0x000066f0


	//   ....[143]....
        /*06c4*/ 	.word	0x00006700


	//   ....[144]....
        /*06c8*/ 	.word	0x00006750


	//   ....[145]....
        /*06cc*/ 	.word	0x00006780


	//   ....[146]....
        /*06d0*/ 	.word	0x000067b0


	//   ....[147]....
        /*06d4*/ 	.word	0x000067e0


	//   ....[148]....
        /*06d8*/ 	.word	0x00006810


	//   ....[149]....
        /*06dc*/ 	.word	0x00006840


	//   ....[150]....
        /*06e0*/ 	.word	0x00006960


	//   ....[151]....
        /*06e4*/ 	.word	0x00006980


	//   ....[152]....
        /*06e8*/ 	.word	0x00006990


	//   ....[153]....
        /*06ec*/ 	.word	0x000069e0


	//   ....[154]....
        /*06f0*/ 	.word	0x00006a10


	//   ....[155]....
        /*06f4*/ 	.word	0x00006a40


	//   ....[156]....
        /*06f8*/ 	.word	0x00006a70


	//   ....[157]....
        /*06fc*/ 	.word	0x00006aa0


	//   ....[158]....
        /*0700*/ 	.word	0x00006ad0


	//   ....[159]....
        /*0704*/ 	.word	0x00006c10


	//   ....[160]....
        /*0708*/ 	.word	0x00007070


	//   ....[161]....
        /*070c*/ 	.word	0x00007420


	//   ....[162]....
        /*0710*/ 	.word	0x00007590


	//   ....[163]....
        /*0714*/ 	.word	0x00007740


	//   ....[164]....
        /*0718*/ 	.word	0x00007890


	//   ....[165]....
        /*071c*/ 	.word	0x000079e0


	//   ....[166]....
        /*0720*/ 	.word	0x00007b40


	//   ....[167]....
        /*0724*/ 	.word	0x00007cc0


	//   ....[168]....
        /*0728*/ 	.word	0x00007e70


	//   ....[169]....
        /*072c*/ 	.word	0x00007fc0


	//   ....[170]....
        /*0730*/ 	.word	0x00008110


	//   ....[171]....
        /*0734*/ 	.word	0x00008270


	//   ....[172]....
        /*0738*/ 	.word	0x000083f0


	//   ....[173]....
        /*073c*/ 	.word	0x000085a0


	//   ....[174]....
        /*0740*/ 	.word	0x000086f0


	//   ....[175]....
        /*0744*/ 	.word	0x00008840


	//   ....[176]....
        /*0748*/ 	.word	0x00008990


	//   ....[177]....
        /*074c*/ 	.word	0x00008ae0


	//   ....[178]....
        /*0750*/ 	.word	0x00008c10


	//   ....[179]....
        /*0754*/ 	.word	0x00008d10


	//   ....[180]....
        /*0758*/ 	.word	0x00008e10


	//   ....[181]....
        /*075c*/ 	.word	0x00008f10


	//   ....[182]....
        /*0760*/ 	.word	0x00009010


	//   ....[183]....
        /*0764*/ 	.word	0x00009110


	//   ....[184]....
        /*0768*/ 	.word	0x00009210


	//   ....[185]....
        /*076c*/ 	.word	0x00009310


	//   ....[186]....
        /*0770*/ 	.word	0x00009410


	//   ....[187]....
        /*0774*/ 	.word	0x00009510


	//   ....[188]....
        /*0778*/ 	.word	0x00009610


	//   ....[189]....
        /*077c*/ 	.word	0x00009710


	//   ....[190]....
        /*0780*/ 	.word	0x00009810


	//   ....[191]....
        /*0784*/ 	.word	0x00009910


	//   ....[192]....
        /*0788*/ 	.word	0x00009a10


	//   ....[193]....
        /*078c*/ 	.word	0x00009b10


	//   ....[194]....
        /*0790*/ 	.word	0x00009c10


	//   ....[195]....
        /*0794*/ 	.word	0x0000abf0


	//   ....[196]....
        /*0798*/ 	.word	0x0000ac70


	//   ....[197]....
        /*079c*/ 	.word	0x0000ad00


	//   ....[198]....
        /*07a0*/ 	.word	0x0000ad90


	//   ....[199]....
        /*07a4*/ 	.word	0x0000ae20


	//   ....[200]....
        /*07a8*/ 	.word	0x0000aeb0


	//   ....[201]....
        /*07ac*/ 	.word	0x0000af40


	//   ....[202]....
        /*07b0*/ 	.word	0x0000afd0


	//   ....[203]....
        /*07b4*/ 	.word	0x0000b060


	//   ....[204]....
        /*07b8*/ 	.word	0x0000b0f0


	//   ....[205]....
        /*07bc*/ 	.word	0x0000b180


	//   ....[206]....
        /*07c0*/ 	.word	0x0000b210


	//   ....[207]....
        /*07c4*/ 	.word	0x0000b2a0


	//   ....[208]....
        /*07c8*/ 	.word	0x0000b330


	//   ....[209]....
        /*07cc*/ 	.word	0x0000b3d0


	//   ....[210]....
        /*07d0*/ 	.word	0x0000b460


	//   ....[211]....
        /*07d4*/ 	.word	0x0000b4c0


	//   ....[212]....
        /*07d8*/ 	.word	0x0000b5e0


	//   ....[213]....
        /*07dc*/ 	.word	0x0000b640


	//   ....[214]....
        /*07e0*/ 	.word	0x0000b6a0


	//   ....[215]....
        /*07e4*/ 	.word	0x0000b700


	//   ....[216]....
        /*07e8*/ 	.word	0x0000b760


	//   ....[217]....
        /*07ec*/ 	.word	0x0000b7c0


	//   ....[218]....
        /*07f0*/ 	.word	0x0000b820


	//   ....[219]....
        /*07f4*/ 	.word	0x0000b880


	//   ....[220]....
        /*07f8*/ 	.word	0x0000b8e0


	//   ....[221]....
        /*07fc*/ 	.word	0x0000b940


	//   ....[222]....
        /*0800*/ 	.word	0x0000b9a0


	//   ....[223]....
        /*0804*/ 	.word	0x0000ba00


	//   ....[224]....
        /*0808*/ 	.word	0x0000ba60


	//   ....[225]....
        /*080c*/ 	.word	0x0000bac0


	//   ....[226]....
        /*0810*/ 	.word	0x0000bb20


	//   ....[227]....
        /*0814*/ 	.word	0x0000bb80


	//   ....[228]....
        /*0818*/ 	.word	0x0000bbe0


	//   ....[229]....
        /*081c*/ 	.word	0x0000bc50


	//   ....[230]....
        /*0820*/ 	.word	0x0000bcc0


	//   ....[231]....
        /*0824*/ 	.word	0x0000bd30


	//   ....[232]....
        /*0828*/ 	.word	0x0000bda0


	//   ....[233]....
        /*082c*/ 	.word	0x0000be10


	//----- nvinfo : EIATTR_EXIT_INSTR_OFFSETS
	.align		4
.L_2140:
        /*0830*/ 	.byte	0x04, 0x1c
        /*0832*/ 	.short	(.L_2142 - .L_2141)


	//   ....[0]....
.L_2141:
        /*0834*/ 	.word	0x00003500


	//   ....[1]....
        /*0838*/ 	.word	0x00003520


	//   ....[2]....
        /*083c*/ 	.word	0x00003640


	//   ....[3]....
        /*0840*/ 	.word	0x0000b4d0


	//   ....[4]....
        /*0844*/ 	.word	0x0000bbf0


	//----- nvinfo : EIATTR_MAX_THREADS
	.align		4
.L_2142:
        /*0848*/ 	.byte	0x04, 0x05
        /*084a*/ 	.short	(.L_2144 - .L_2143)
.L_2143:
        /*084c*/ 	.word	0x00000200
        /*0850*/ 	.word	0x00000001
        /*0854*/ 	.word	0x00000001


	//----- nvinfo : EIATTR_CRS_STACK_SIZE
	.align		4
.L_2144:
        /*0858*/ 	.byte	0x04, 0x1e
        /*085a*/ 	.short	(.L_2146 - .L_2145)
.L_2145:
        /*085c*/ 	.word	0x00000000


	//----- nvinfo : EIATTR_CBANK_PARAM_SIZE
	.align		4
.L_2146:
        /*0860*/ 	.byte	0x03, 0x19
        /*0862*/ 	.short	0x004d


	//----- nvinfo : EIATTR_PARAM_CBANK
	.align		4
        /*0864*/ 	.byte	0x04, 0x0a
        /*0866*/ 	.short	(.L_2148 - .L_2147)
	.align		4
.L_2147:
        /*0868*/ 	.word	index@(.nv.constant0._ZN3cub17CUB_300001_SM_9006detail10radix_sort29DeviceRadixSortOnesweepKernelINS1_5radix10policy_hubI6__halfijE10Policy1000ELNS0_9SortOrderE1ES6_ijiiNS1_21identity_decomposer_tEEEvPT5_SC_PT3_PKSD_PT1_PKSH_PT2_PKSL_T4_iiT6_)
        /*086c*/ 	.short	0x0210
        /*086e*/ 	.short	0x004d


	//----- nvinfo : EIATTR_SW_WAR
	.align		4
.L_2148:
        /*0870*/ 	.byte	0x04, 0x36
        /*0872*/ 	.short	(.L_2150 - .L_2149)
.L_2149:
        /*0874*/ 	.word	0x00000008
.L_2150:


//--------------------- .nv.info._ZN3cub17CUB_300001_SM_9006detail10radix_sort33DeviceRadixSortExclusiveSumKernelINS1_5radix10policy_hubI6__halfijE10Policy1000EjEEvPT0_ --------------------------
	.section	.nv.info._ZN3cub17CUB_300001_SM_9006detail10radix_sort33DeviceRadixSortExclusiveSumKernelINS1_5radix10policy_hubI6__halfijE10Policy1000EjEEvPT0_,"",@"SHT_CUDA_INFO"
	.sectionflags	@""
	.align	4


	//----- nvinfo : EIATTR_CUDA_API_VERSION
	.align		4
        /*0000*/ 	.byte	0x04, 0x37
        /*0002*/ 	.short	(.L_2152 - .L_2151)
.L_2151:
        /*0004*/ 	.word	0x00000082


	//----- nvinfo : EIATTR_KPARAM_INFO
	.align		4
.L_2152:
        /*0008*/ 	.byte	0x04, 0x17
        /*000a*/ 	.short	(.L_2154 - .L_2153)
.L_2153:
        /*000c*/ 	.word	0x00000000
        /*0010*/ 	.short	0x0000
        /*0012*/ 	.short	0x0000
        /*0014*/ 	.byte	0x00, 0xf0, 0x21, 0x00


	//----- nvinfo : EIATTR_SPARSE_MMA_MASK
	.align		4
.L_2154:
        /*0018*/ 	.byte	0x03, 0x50
        /*001a*/ 	.short	0x0000


	//----- nvinfo : EIATTR_MAXREG_COUNT
	.align		4
        /*001c*/ 	.byte	0x03, 0x1b
        /*001e*/ 	.short	0x00ff


	//----- nvinfo : EIATTR_NUM_BARRIERS
	.align		4
        /*0020*/ 	.byte	0x02, 0x4c
        /*0022*/ 	.byte	0x01
	.zero		1


	//----- nvinfo : EIATTR_MERCURY_ISA_VERSION
	.align		4
        /*0024*/ 	.byte	0x03, 0x5f
        /*0026*/ 	.short	0x0101


	//----- nvinfo : EIATTR_COOP_GROUP_MASK_REGIDS
	.align		4
        /*0028*/ 	.byte	0x04, 0x29
        /*002a*/ 	.short	(.L_2156 - .L_2155)


	//   ....[0]....
.L_2155:
        /*002c*/ 	.word	0xffffffff


	//   ....[1]....
        /*0030*/ 	.word	0xffffffff


	//   ....[2]....
        /*0034*/ 	.word	0xffffffff


	//   ....[3]....
        /*0038*/ 	.word	0xffffffff


	//   ....[4]....
        /*003c*/ 	.word	0xffffffff


	//   ....[5]....
        /*0040*/ 	.word	0x05000012


	//   ....[6]....
        /*0044*/ 	.word	0x05000012


	//   ....[7]....
        /*0048*/ 	.word	0x05000012


	//   ....[8]....
        /*004c*/ 	.word	0x05000012


	//   ....[9]....
        /*0050*/ 	.word	0x05000012


	//----- nvinfo : EIATTR_COOP_GROUP_INSTR_OFFSETS
	.align		4
.L_2156:
        /*0054*/ 	.byte	0x04, 0x28
        /*0056*/ 	.short	(.L_2158 - .L_2157)


	//   ....[0]....
.L_2157:
        /*0058*/ 	.word	0x00000210


	//   ....[1]....
        /*005c*/ 	.word	0x00000230


	//   ....[2]....
        /*0060*/ 	.word	0x00000250


	//   ....[3]....
        /*0064*/ 	.word	0x00000270


	//   ....[4]....
        /*0068*/ 	.word	0x00000290


	//   ....[5]....
        /*006c*/ 	.word	0x00000460


	//   ....[6]....
        /*0070*/ 	.word	0x000004d0


	//   ....[7]....
        /*0074*/ 	.word	0x00000540


	//   ....[8]....
        /*0078*/ 	.word	0x000005b0


	//   ....[9]....
        /*007c*/ 	.word	0x00000620


	//----- nvinfo : EIATTR_EXIT_INSTR_OFFSETS
	.align		4
.L_2158:
        /*0080*/ 	.byte	0x04, 0x1c
        /*0082*/ 	.short	(.L_2160 - .L_2159)


	//   ....[0]....
.L_2159:
        /*0084*/ 	.word	0x000003d0


	//   ....[1]....
        /*0088*/ 	.word	0x00000400


	//----- nvinfo : EIATTR_CRS_STACK_SIZE
	.align		4
.L_2160:
        /*008c*/ 	.byte	0x04, 0x1e
        /*008e*/ 	.short	(.L_2162 - .L_2161)
.L_2161:
        /*0090*/ 	.word	0x00000000


	//----- nvinfo : EIATTR_CBANK_PARAM_SIZE
	.align		4
.L_2162:
        /*0094*/ 	.byte	0x03, 0x19
        /*0096*/ 	.short	0x0008


	//----- nvinfo : EIATTR_PARAM_CBANK
	.align		4
        /*0098*/ 	.byte	0x04, 0x0a
        /*009a*/ 	.short	(.L_2164 - .L_2163)
	.align		4
.L_2163:
        /*009c*/ 	.word	index@(.nv.constant0._ZN3cub17CUB_300001_SM_9006detail10radix_sort33DeviceRadixSortExclusiveSumKernelINS1_5radix10policy_hubI6__halfijE10Policy1000EjEEvPT0_)
        /*00a0*/ 	.short	0x0210
        /*00a2*/ 	.short	0x0008


	//----- nvinfo : EIATTR_SW_WAR
	.align		4
.L_2164:
        /*00a4*/ 	.byte	0x04, 0x36
        /*00a6*/ 	.short	(.L_2166 - .L_2165)
.L_2165:
        /*00a8*/ 	.word	0x00000008
.L_2166:


//--------------------- .nv.info._ZN3cub17CUB_300001_SM_9006detail10radix_sort30DeviceRadixSortHistogramKernelINS1_5radix10policy_hubI6__halfijE10Policy1000ELNS0_9SortOrderE1ES6_jNS1_21identity_decomposer_tEEEvPT2_PKT1_SB_iiT3_ --------------------------
	.section	.nv.info._ZN3cub17CUB_300001_SM_9006detail10radix_sort30DeviceRadixSortHistogramKernelINS1_5radix10policy_hubI6__halfijE10Policy1000ELNS0_9SortOrderE1ES6_jNS1_21identity_decomposer_tEEEvPT2_PKT1_SB_iiT3_,"",@"SHT_CUDA_INFO"
	.sectionflags	@""
	.align	4


	//----- nvinfo : EIATTR_CUDA_API_VERSION
	.align		4
        /*0000*/ 	.byte	0x04, 0x37
        /*0002*/ 	.short	(.L_2168 - .L_2167)
.L_2167:
        /*0004*/ 	.word	0x00000082


	//----- nvinfo : EIATTR_KPARAM_INFO
	.align		4
.L_2168:
        /*0008*/ 	.byte	0x04, 0x17
        /*000a*/ 	.short	(.L_2170 - .L_2169)
.L_2169:
        /*000c*/ 	.word	0x00000000
        /*0010*/ 	.short	0x0005
        /*0012*/ 	.short	0x001c
        /*0014*/ 	.byte	0x00, 0xf0, 0x05, 0x00


	//----- nvinfo : EIATTR_KPARAM_INFO
	.align		4
.L_2170:
        /*0018*/ 	.byte	0x04, 0x17
        /*001a*/ 	.short	(.L_2172 - .L_2171)
.L_2171:
        /*001c*/ 	.word	0x00000000
        /*0020*/ 	.short	0x0004
        /*0022*/ 	.short	0x0018
        /*0024*/ 	.byte	0x00, 0xf0, 0x11, 0x00


	//----- nvinfo : EIATTR_KPARAM_INFO
	.align		4
.L_2172:
        /*0028*/ 	.byte	0x04, 0x17
        /*002a*/ 	.short	(.L_2174 - .L_2173)
.L_2173:
        /*002c*/ 	.word	0x00000000
        /*0030*/ 	.short	0x0003
        /*0032*/ 	.short	0x0014
        /*0034*/ 	.byte	0x00, 0xf0, 0x11, 0x00


	//----- nvinfo : EIATTR_KPARAM_INFO
	.align		4
.L_2174:
        /*0038*/ 	.byte	0x04, 0x17
        /*003a*/ 	.short	(.L_2176 - .L_2175)
.L_2175:
        /*003c*/ 	.word	0x00000000
        /*0040*/ 	.short	0x0002
        /*0042*/ 	.short	0x0010
        /*0044*/ 	.byte	0x00, 0xf0, 0x11, 0x00


	//----- nvinfo : EIATTR_KPARAM_INFO
	.align		4
.L_2176:
        /*0048*/ 	.byte	0x04, 0x17
        /*004a*/ 	.short	(.L_2178 - .L_2177)
.L_2177:
        /*004c*/ 	.word	0x00000000
        /*0050*/ 	.short	0x0001
        /*0052*/ 	.short	0x0008
        /*0054*/ 	.byte	0x00, 0xf0, 0x21, 0x00


	//----- nvinfo : EIATTR_KPARAM_INFO
	.align		4
.L_2178:
        /*0058*/ 	.byte	0x04, 0x17
        /*005a*/ 	.short	(.L_2180 - .L_2179)
.L_2179:
        /*005c*/ 	.word	0x00000000
        /*0060*/ 	.short	0x0000
        /*0062*/ 	.short	0x0000
        /*0064*/ 	.byte	0x00, 0xf0, 0x21, 0x00


	//----- nvinfo : EIATTR_SPARSE_MMA_MASK
	.align		4
.L_2180:
        /*0068*/ 	.byte	0x03, 0x50
        /*006a*/ 	.short	0x0000


	//----- nvinfo : EIATTR_MAXREG_COUNT
	.align		4
        /*006c*/ 	.byte	0x03, 0x1b
        /*006e*/ 	.short	0x00ff


	//----- nvinfo : EIATTR_NUM_BARRIERS
	.align		4
        /*0070*/ 	.byte	0x02, 0x4c
        /*0072*/ 	.byte	0x01
	.zero		1


	//----- nvinfo : EIATTR_MERCURY_ISA_VERSION
	.align		4
        /*0074*/ 	.byte	0x03, 0x5f
        /*0076*/ 	.short	0x0101


	//----- nvinfo : EIATTR_EXIT_INSTR_OFFSETS
	.align		4
        /*0078*/ 	.byte	0x04, 0x1c
        /*007a*/ 	.short	(.L_2182 - .L_2181)


	//   ....[0]....
.L_2181:
        /*007c*/ 	.word	0x00000070


	//   ....[1]....
        /*0080*/ 	.word	0x00002140


	//----- nvinfo : EIATTR_MAX_THREADS
	.align		4
.L_2182:
        /*0084*/ 	.byte	0x04, 0x05
        /*0086*/ 	.short	(.L_2184 - .L_2183)
.L_2183:
        /*0088*/ 	.word	0x00000080
        /*008c*/ 	.word	0x00000001
        /*0090*/ 	.word	0x00000001


	//----- nvinfo : EIATTR_CRS_STACK_SIZE
	.align		4
.L_2184:
        /*0094*/ 	.byte	0x04, 0x1e
        /*0096*/ 	.short	(.L_2186 - .L_2185)
.L_2185:
        /*0098*/ 	.word	0x00000000


	//----- nvinfo : EIATTR_CBANK_PARAM_SIZE
	.align		4
.L_2186:
        /*009c*/ 	.byte	0x03, 0x19
        /*009e*/ 	.short	0x001d


	//----- nvinfo : EIATTR_PARAM_CBANK
	.align		4
        /*00a0*/ 	.byte	0x04, 0x0a
        /*00a2*/ 	.short	(.L_2188 - .L_2187)
	.align		4
.L_2187:
        /*00a4*/ 	.word	index@(.nv.constant0._ZN3cub17CUB_300001_SM_9006detail10radix_sort30DeviceRadixSortHistogramKernelINS1_5radix10policy_hubI6__halfijE10Policy1000ELNS0_9SortOrderE1ES6_jNS1_21identity_decomposer_tEEEvPT2_PKT1_SB_iiT3_)
        /*00a8*/ 	.short	0x0210
        /*00aa*/ 	.short	0x001d


	//----- nvinfo : EIATTR_SW_WAR
	.align		4
.L_2188:
        /*00ac*/ 	.byte	0x04, 0x36
        /*00ae*/ 	.short	(.L_2190 - .L_2189)
.L_2189:
        /*00b0*/ 	.word	0x00000008
.L_2190:


//--------------------- .nv.info._ZN3cub17CUB_300001_SM_9006detail10radix_sort31DeviceRadixSortSingleTileKernelINS1_5radix10policy_hubI6__halfijE10Policy1000ELNS0_9SortOrderE1ES6_ijNS1_21identity_decomposer_tEEEvPKT1_PSB_PKT2_PSF_T3_iiT4_ --------------------------
	.section	.nv.info._ZN3cub17CUB_300001_SM_9006detail10radix_sort31DeviceRadixSortSingleTileKernelINS1_5radix10policy_hubI6__halfijE10Policy1000ELNS0_9SortOrderE1ES6_ijNS1_21identity_decomposer_tEEEvPKT1_PSB_PKT2_PSF_T3_iiT4_,"",@"SHT_CUDA_INFO"
	.sectionflags	@""
	.align	4


	//----- nvinfo : EIATTR_CUDA_API_VERSION
	.align		4
        /*0000*/ 	.byte	0x04, 0x37
        /*0002*/ 	.short	(.L_2192 - .L_2191)
.L_2191:
        /*0004*/ 	.word	0x00000082


	//----- nvinfo : EIATTR_KPARAM_INFO
	.align		4
.L_2192:
        /*0008*/ 	.byte	0x04, 0x17
        /*000a*/ 	.short	(.L_2194 - .L_2193)
.L_2193:
        /*000c*/ 	.word	0x00000000
        /*0010*/ 	.short	0x0007
        /*0012*/ 	.short	0x002c
        /*0014*/ 	.byte	0x00, 0xf0, 0x05, 0x00


	//----- nvinfo : EIATTR_KPARAM_INFO
	.align		4
.L_2194:
        /*0018*/ 	.byte	0x04, 0x17
        /*001a*/ 	.short	(.L_2196 - .L_2195)
.L_2195:
        /*001c*/ 	.word	0x00000000
        /*0020*/ 	.short	0x0006
        /*0022*/ 	.short	0x0028
        /*0024*/ 	.byte	0x00, 0xf0, 0x11, 0x00


	//----- nvinfo : EIATTR_KPARAM_INFO
	.align		4
.L_2196:
        /*0028*/ 	.byte	0x04, 0x17
        /*002a*/ 	.short	(.L_2198 - .L_2197)
.L_2197:
        /*002c*/ 	.word	0x00000000
        /*0030*/ 	.short	0x0005
        /*0032*/ 	.short	0x0024
        /*0034*/ 	.byte	0x00, 0xf0, 0x11, 0x00


	//----- nvinfo : EIATTR_KPARAM_INFO
	.align		4
.L_2198:
        /*0038*/ 	.byte	0x04, 0x17
        /*003a*/ 	.short	(.L_2200 - .L_2199)
.L_2199:
        /*003c*/ 	.word	0x00000000
        /*0040*/ 	.short	0x0004
        /*0042*/ 	.short	0x0020
        /*0044*/ 	.byte	0x00, 0xf0, 0x11, 0x00


	//----- nvinfo : EIATTR_KPARAM_INFO
	.align		4
.L_2200:
        /*0048*/ 	.byte	0x04, 0x17
        /*004a*/ 	.short	(.L_2202 - .L_2201)
.L_2201:
        /*004c*/ 	.word	0x00000000
        /*0050*/ 	.short	0x0003
        /*0052*/ 	.short	0x0018
        /*0054*/ 	.byte	0x00, 0xf0, 0x21, 0x00


	//----- nvinfo : EIATTR_KPARAM_INFO
	.align		4
.L_2202:
        /*0058*/ 	.byte	0x04, 0x17
        /*005a*/ 	.short	(.L_2204 - .L_2203)
.L_2203:
        /*005c*/ 	.word	0x00000000
        /*0060*/ 	.short	0x0002
        /*0062*/ 	.short	0x0010
        /*0064*/ 	.byte	0x00, 0xf0, 0x21, 0x00


	//----- nvinfo : EIATTR_KPARAM_INFO
	.align		4
.L_2204:
        /*0068*/ 	.byte	0x04, 0x17
        /*006a*/ 	.short	(.L_2206 - .L_2205)
.L_2205:
        /*006c*/ 	.word	0x00000000
        /*0070*/ 	.short	0x0001
        /*0072*/ 	.short	0x0008
        /*0074*/ 	.byte	0x00, 0xf0, 0x21, 0x00


	//----- nvinfo : EIATTR_KPARAM_INFO
	.align		4
.L_2206:
        /*0078*/ 	.byte	0x04, 0x17
        /*007a*/ 	.short	(.L_2208 - .L_2207)
.L_2207:
        /*007c*/ 	.word	0x00000000
        /*0080*/ 	.short	0x0000
        /*0082*/ 	.short	0x0000
        /*0084*/ 	.byte	0x00, 0xf0, 0x21, 0x00


	//----- nvinfo : EIATTR_SPARSE_MMA_MASK
	.align		4
.L_2208:
        /*0088*/ 	.byte	0x03, 0x50
        /*008a*/ 	.short	0x0000


	//----- nvinfo : EIATTR_MAXREG_COUNT
	.align		4
        /*008c*/ 	.byte	0x03, 0x1b
        /*008e*/ 	.short	0x00ff


	//----- nvinfo : EIATTR_NUM_BARRIERS
	.align		4
        /*0090*/ 	.byte	0x02, 0x4c
        /*0092*/ 	.byte	0x01
	.zero		1


	//----- nvinfo : EIATTR_MERCURY_ISA_VERSION
	.align		4
        /*0094*/ 	.byte	0x03, 0x5f
        /*0096*/ 	.short	0x0101


	//----- nvinfo : EIATTR_UNUSED_LOAD_BYTE_OFFSET
	.align		4
        /*0098*/ 	.byte	0x04, 0x44
        /*009a*/ 	.short	(.L_2210 - .L_2209)


	//   ....[0]....
.L_2209:
        /*009c*/ 	.word	0x00002940
        /*00a0*/ 	.word	0x0000f0ff


	//   ....[1]....
        /*00a4*/ 	.word	0x00002970
        /*00a8*/ 	.word	0x0000fff0


	//   ....[2]....
        /*00ac*/ 	.word	0x00005400
        /*00b0*/ 	.word	0x0000f0ff


	//   ....[3]....
        /*00b4*/ 	.word	0x00005430
        /*00b8*/ 	.word	0x0000fff0


	//----- nvinfo : EIATTR_COOP_GROUP_MASK_REGIDS
	.align		4
.L_2210:
        /*00bc*/ 	.byte	0x04, 0x29
        /*00be*/ 	.short	(.L_2212 - .L_2211)


	//   ....[0]....
.L_2211:
        /*00c0*/ 	.word	0xffffffff


	//   ....[1]....
        /*00c4*/ 	.word	0xffffffff


	//   ....[2]....
        /*00c8*/ 	.word	0xffffffff


	//   ....[3]....
        /*00cc*/ 	.word	0xffffffff


	//   ....[4]....
        /*00d0*/ 	.word	0xffffffff


	//   ....[5]....
        /*00d4*/ 	.word	0xffffffff


	//   ....[6]....
        /*00d8*/ 	.word	0xffffffff


	//   ....[7]....
        /*00dc*/ 	.word	0xffffffff


	//   ....[8]....
        /*00e0*/ 	.word	0xffffffff


	//   ....[9]....
        /*00e4*/ 	.word	0xffffffff


	//----- nvinfo : EIATTR_COOP_GROUP_INSTR_OFFSETS
	.align		4
.L_2212:
        /*00e8*/ 	.byte	0x04, 0x28
        /*00ea*/ 	.short	(.L_2214 - .L_2213)


	//   ....[0]....
.L_2213:
        /*00ec*/ 	.word	0x00002840


	//   ....[1]....
        /*00f0*/ 	.word	0x00002860


	//   ....[2]....
        /*00f4*/ 	.word	0x00002880


	//   ....[3]....
        /*00f8*/ 	.word	0x000028b0


	//   ....[4]....
        /*00fc*/ 	.word	0x000028e0


	//   ....[5]....
        /*0100*/ 	.word	0x00005320


	//   ....[6]....
        /*0104*/ 	.word	0x00005340


	//   ....[7]....
        /*0108*/ 	.word	0x00005360


	//   ....[8]....
        /*010c*/ 	.word	0x00005380


	//   ....[9]....
        /*0110*/ 	.word	0x000053a0


	//----- nvinfo : EIATTR_EXIT_INSTR_OFFSETS
	.align		4
.L_2214:
        /*0114*/ 	.byte	0x04, 0x1c
        /*0116*/ 	.short	(.L_2216 - .L_2215)


	//   ....[0]....
.L_2215:
        /*0118*/ 	.word	0x00006f50


	//   ....[1]....
        /*011c*/ 	.word	0x00006fe0


	//----- nvinfo : EIATTR_MAX_THREADS
	.align		4
.L_2216:
        /*0120*/ 	.byte	0x04, 0x05
        /*0122*/ 	.short	(.L_2218 - .L_2217)
.L_2217:
        /*0124*/ 	.word	0x00000100
        /*0128*/ 	.word	0x00000001
        /*012c*/ 	.word	0x00000001


	//----- nvinfo : EIATTR_CRS_STACK_SIZE
	.align		4
.L_2218:
        /*0130*/ 	.byte	0x04, 0x1e
        /*0132*/ 	.short	(.L_2220 - .L_2219)
.L_2219:
        /*0134*/ 	.word	0x00000000


	//----- nvinfo : EIATTR_CBANK_PARAM_SIZE
	.align		4
.L_2220:
        /*0138*/ 	.byte	0x03, 0x19
        /*013a*/ 	.short	0x002d


	//----- nvinfo : EIATTR_PARAM_CBANK
	.align		4
        /*013c*/ 	.byte	0x04, 0x0a
        /*013e*/ 	.short	(.L_2222 - .L_2221)
	.align		4
.L_2221:
        /*0140*/ 	.word	index@(.nv.constant0._ZN3cub17CUB_300001_SM_9006detail10radix_sort31DeviceRadixSortSingleTileKernelINS1_5radix10policy_hubI6__halfijE10Policy1000ELNS0_9SortOrderE1ES6_ijNS1_21identity_decomposer_tEEEvPKT1_PSB_PKT2_PSF_T3_iiT4_)
        /*0144*/ 	.short	0x0210
        /*0146*/ 	.short	0x002d


	//----- nvinfo : EIATTR_SW_WAR
	.align		4
.L_2222:
        /*0148*/ 	.byte	0x04, 0x36
        /*014a*/ 	.short	(.L_2224 - .L_2223)
.L_2223:
        /*014c*/ 	.word	0x00000008
.L_2224:


//--------------------- .nv.info._ZN3cub17CUB_300001_SM_9006detail10radix_sort30DeviceSegmentedRadixSortKernelINS1_5radix10policy_hubI6__halfiiE10Policy1000ELb1ELNS0_9SortOrderE1ES6_iPiSA_iNS1_21identity_decomposer_tEEEvPKT2_PSC_PKT3_PSG_T4_T5_iiiT7_ --------------------------
	.section	.nv.info._ZN3cub17CUB_300001_SM_9006detail10radix_sort30DeviceSegmentedRadixSortKernelINS1_5radix10policy_hubI6__halfiiE10Policy1000ELb1ELNS0_9SortOrderE1ES6_iPiSA_iNS1_21identity_decomposer_tEEEvPKT2_PSC_PKT3_PSG_T4_T5_iiiT7_,"",@"SHT_CUDA_INFO"
	.sectionflags	@""
	.align	4


	//----- nvinfo : EIATTR_CUDA_API_VERSION
	.align		4
        /*0000*/ 	.byte	0x04, 0x37
        /*0002*/ 	.short	(.L_2226 - .L_2225)
.L_2225:
        /*0004*/ 	.word	0x00000082


	//----- nvinfo : EIATTR_KPARAM_INFO
	.align		4
.L_2226:
        /*0008*/ 	.byte	0x04, 0x17
        /*000a*/ 	.short	(.L_2228 - .L_2227)
.L_2227:
        /*000c*/ 	.word	0x00000000
        /*0010*/ 	.short	0x0009
        /*0012*/ 	.short	0x003c
        /*0014*/ 	.byte	0x00, 0xf0, 0x05, 0x00


	//----- nvinfo : EIATTR_KPARAM_INFO
	.align		4
.L_2228:
        /*0018*/ 	.byte	0x04, 0x17
        /*001a*/ 	.short	(.L_2230 - .L_2229)
.L_2229:
        /*001c*/ 	.word	0x00000000
        /*0020*/ 	.short	0x0008
        /*0022*/ 	.short	0x0038
        /*0024*/ 	.byte	0x00, 0xf0, 0x11, 0x00


	//----- nvinfo : EIATTR_KPARAM_INFO
	.align		4
.L_2230:
        /*0028*/ 	.byte	0x04, 0x17
        /*002a*/ 	.short	(.L_2232 - .L_2231)
.L_2231:
        /*002c*/ 	.word	0x00000000
        /*0030*/ 	.short	0x0007
        /*0032*/ 	.short	0x0034
        /*0034*/ 	.byte	0x00, 0xf0, 0x11, 0x00


	//----- nvinfo : EIATTR_KPARAM_INFO
	.align		4
.L_2232:
        /*0038*/ 	.byte	0x04, 0x17
        /*003a*/ 	.short	(.L_2234 - .L_2233)
.L_2233:
        /*003c*/ 	.word	0x00000000
        /*0040*/ 	.short	0x0006
        /*0042*/ 	.short	0x0030
        /*0044*/ 	.byte	0x00, 0xf0, 0x11, 0x00


	//----- nvinfo : EIATTR_KPARAM_INFO
	.align		4
.L_2234:
        /*0048*/ 	.byte	0x04, 0x17
        /*004a*/ 	.short	(.L_2236 - .L_2235)
.L_2235:
        /*004c*/ 	.word	0x00000000
        /*0050*/ 	.short	0x0005
        /*0052*/ 	.short	0x0028
        /*0054*/ 	.byte	0x00, 0xf0, 0x21, 0x00


	//----- nvinfo : EIATTR_KPARAM_INFO
	.align		4
.L_2236:
        /*0058*/ 	.byte	0x04, 0x17
        /*005a*/ 	.short	(.L_2238 - .L_2237)
.L_2237:
        /*005c*/ 	.word	0x00000000
        /*0060*/ 	.short	0x0004
        /*0062*/ 	.short	0x0020
        /*0064*/ 	.byte	0x00, 0xf0, 0x21, 0x00


	//----- nvinfo : EIATTR_KPARAM_INFO
	.align		4
.L_2238:
        /*0068*/ 	.byte	0x04, 0x17
        /*006a*/ 	.short	(.L_2240 - .L_2239)
.L_2239:
        /*006c*/ 	.word	0x00000000
        /*0070*/ 	.short	0x0003
        /*0072*/ 	.short	0x0018
        /*0074*/ 	.byte	0x00, 0xf0, 0x21, 0x00


	//----- nvinfo : EIATTR_KPARAM_INFO
	.align		4
.L_2240:
        /*0078*/ 	.byte	0x04, 0x17
        /*007a*/ 	.short	(.L_2242 - .L_2241)
.L_2241:
        /*007c*/ 	.word	0x00000000
        /*0080*/ 	.short	0x0002
        /*0082*/ 	.short	0x0010
        /*0084*/ 	.byte	0x00, 0xf0, 0x21, 0x00


	//----- nvinfo : EIATTR_KPARAM_INFO
	.align		4
.L_2242:
        /*0088*/ 	.byte	0x04, 0x17
        /*008a*/ 	.short	(.L_2244 - .L_2243)
.L_2243:
        /*008c*/ 	.word	0x00000000
        /*0090*/ 	.short	0x0001
        /*0092*/ 	.short	0x0008
        /*0094*/ 	.byte	0x00, 0xf0, 0x21, 0x00


	//----- nvinfo : EIATTR_KPARAM_INFO
	.align		4
.L_2244:
        /*0098*/ 	.byte	0x04, 0x17
        /*009a*/ 	.short	(.L_2246 - .L_2245)
.L_2245:
        /*009c*/ 	.word	0x00000000
        /*00a0*/ 	.short	0x0000
        /*00a2*/ 	.short	0x0000
        /*00a4*/ 	.byte	0x00, 0xf0, 0x21, 0x00


	//----- nvinfo : EIATTR_SPARSE_MMA_MASK
	.align		4
.L_2246:
        /*00a8*/ 	.byte	0x03, 0x50
        /*00aa*/ 	.short	0x0000


	//----- nvinfo : EIATTR_MAXREG_COUNT
	.align		4
        /*00ac*/ 	.byte	0x03, 0x1b
        /*00ae*/ 	.short	0x00a8


	//----- nvinfo : EIATTR_NUM_BARRIERS
	.align		4
        /*00b0*/ 	.byte	0x02, 0x4c
        /*00b2*/ 	.byte	0x01
	.zero		1


	//----- nvinfo : EIATTR_MERCURY_ISA_VERSION
	.align		4
        /*00b4*/ 	.byte	0x03, 0x5f
        /*00b6*/ 	.short	0x0101


	//----- nvinfo : EIATTR_UNUSED_LOAD_BYTE_OFFSET
	.align		4
        /*00b8*/ 	.byte	0x04, 0x44
        /*00ba*/ 	.short	(.L_2248 - .L_2247)


	//   ....[0]....
.L_2247:
        /*00bc*/ 	.word	0x00006b80
        /*00c0*/ 	.word	0x0000f0ff


	//   ....[1]....
        /*00c4*/ 	.word	0x00006ba0
        /*00c8*/ 	.word	0x0000fff0


	//   ....[2]....
        /*00cc*/ 	.word	0x00009e00
        /*00d0*/ 	.word	0x0000f0ff


	//   ....[3]....
        /*00d4*/ 	.word	0x00009ee0
        /*00d8*/ 	.word	0x0000fff0


	//----- nvinfo : EIATTR_COOP_GROUP_MASK_REGIDS
	.align		4
.L_2248:
        /*00dc*/ 	.byte	0x04, 0x29
        /*00de*/ 	.short	(.L_2250 - .L_2249)


	//   ....[0]....
.L_2249:
        /*00e0*/ 	.word	0xffffffff


	//   ....[1]....
        /*00e4*/ 	.word	0xffffffff


	//   ....[2]....
        /*00e8*/ 	.word	0xffffffff


	//   ....[3]....
        /*00ec*/ 	.word	0xffffffff


	//   ....[4]....
        /*00f0*/ 	.word	0xffffffff


	//   ....[5]....
        /*00f4*/ 	.word	0xffffffff


	//   ....[6]....
        /*00f8*/ 	.word	0xffffffff


	//   ....[7]....
        /*00fc*/ 	.word	0xffffffff


	//   ....[8]....
        /*0100*/ 	.word	0xffffffff


	//   ....[9]....
        /*0104*/ 	.word	0xffffffff


	//   ....[10]....
        /*0108*/ 	.word	0xffffffff


	//   ....[11]....
        /*010c*/ 	.word	0xffffffff


	//   ....[12]....
        /*0110*/ 	.word	0xffffffff


	//   ....[13]....
        /*0114*/ 	.word	0xffffffff


	//   ....[14]....
        /*0118*/ 	.word	0xffffffff


	//   ....[15]....
        /*011c*/ 	.word	0xffffffff


	//   ....[16]....
        /*0120*/ 	.word	0xffffffff


	//   ....[17]....
        /*0124*/ 	.word	0x05000018


	//   ....[18]....
        /*0128*/ 	.word	0x05000018


	//   ....[19]....
        /*012c*/ 	.word	0x05000018


	//   ....[20]....
        /*0130*/ 	.word	0x05000018


	//   ....[21]....
        /*0134*/ 	.word	0x05000018


	//----- nvinfo : EIATTR_COOP_GROUP_INSTR_OFFSETS
	.align		4
.L_2250:
        /*0138*/ 	.byte	0x04, 0x28
        /*013a*/ 	.short	(.L_2252 - .L_2251)


	//   ....[0]....
.L_2251:
        /*013c*/ 	.word	0x00003a00


	//   ....[1]....
        /*0140*/ 	.word	0x00003a20


	//   ....[2]....
        /*0144*/ 	.word	0x00003a40


	//   ....[3]....
        /*0148*/ 	.word	0x00003a60


	//   ....[4]....
        /*014c*/ 	.word	0x00003a80


	//   ....[5]....
        /*0150*/ 	.word	0x00006aa0


	//   ....[6]....
        /*0154*/ 	.word	0x00006ac0


	//   ....[7]....
        /*0158*/ 	.word	0x00006ae0


	//   ....[8]....
        /*015c*/ 	.word	0x00006b00


	//   ....[9]....
        /*0160*/ 	.word	0x00006b20


	//   ....[10]....
        /*0164*/ 	.word	0x00008740


	//   ....[11]....
        /*0168*/ 	.word	0x00009cc0


	//   ....[12]....
        /*016c*/ 	.word	0x00009d20


	//   ....[13]....
        /*0170*/ 	.word	0x00009d40


	//   ....[14]....
        /*0174*/ 	.word	0x00009d60


	//   ....[15]....
        /*0178*/ 	.word	0x00009d80


	//   ....[16]....
        /*017c*/ 	.word	0x0000a8a0


	//   ....[17]....
        /*0180*/ 	.word	0x0000bee0


	//   ....[18]....
        /*0184*/ 	.word	0x0000bf50


	//   ....[19]....
        /*0188*/ 	.word	0x0000bfc0


	//   ....[20]....
        /*018c*/ 	.word	0x0000c030


	//   ....[21]....
        /*0190*/ 	.word	0x0000c0a0


	//----- nvinfo : EIATTR_EXIT_INSTR_OFFSETS
	.align		4
.L_2252:
        /*0194*/ 	.byte	0x04, 0x1c
        /*0196*/ 	.short	(.L_2254 - .L_2253)


	//   ....[0]....
.L_2253:
        /*0198*/ 	.word	0x000000b0


	//   ....[1]....
        /*019c*/ 	.word	0x00005240


	//   ....[2]....
        /*01a0*/ 	.word	0x000056c0


	//   ....[3]....
        /*01a4*/ 	.word	0x000056e0


	//   ....[4]....
        /*01a8*/ 	.word	0x00008710


	//   ....[5]....
        /*01ac*/ 	.word	0x0000be20


	//   ....[6]....
        /*01b0*/ 	.word	0x0000be80


	//----- nvinfo : EIATTR_MAX_THREADS
	.align		4
.L_2254:
        /*01b4*/ 	.byte	0x04, 0x05
        /*01b6*/ 	.short	(.L_2256 - .L_2255)
.L_2255:
        /*01b8*/ 	.word	0x00000180
        /*01bc*/ 	.word	0x00000001
        /*01c0*/ 	.word	0x00000001


	//----- nvinfo : EIATTR_CRS_STACK_SIZE
	.align		4
.L_2256:
        /*01c4*/ 	.byte	0x04, 0x1e
        /*01c6*/ 	.short	(.L_2258 - .L_2257)
.L_2257:
        /*01c8*/ 	.word	0x00000000


	//----- nvinfo : EIATTR_CBANK_PARAM_SIZE
	.align		4
.L_2258:
        /*01cc*/ 	.byte	0x03, 0x19
        /*01ce*/ 	.short	0x003d


	//----- nvinfo : EIATTR_PARAM_CBANK
	.align		4
        /*01d0*/ 	.byte	0x04, 0x0a
        /*01d2*/ 	.short	(.L_2260 - .L_2259)
	.align		4
.L_2259:
        /*01d4*/ 	.word	index@(.nv.constant0._ZN3cub17CUB_300001_SM_9006detail10radix_sort30DeviceSegmentedRadixSortKernelINS1_5radix10policy_hubI6__halfiiE10Policy1000ELb1ELNS0_9SortOrderE1ES6_iPiSA_iNS1_21identity_decomposer_tEEEvPKT2_PSC_PKT3_PSG_T4_T5_iiiT7_)
        /*01d8*/ 	.short	0x0210
        /*01da*/ 	.short	0x003d


	//----- nvinfo : EIATTR_SW_WAR
	.align		4
.L_2260:
        /*01dc*/ 	.byte	0x04, 0x36
        /*01de*/ 	.short	(.L_2262 - .L_2261)
.L_2261:
        /*01e0*/ 	.word	0x00000008
.L_2262:


//--------------------- .nv.info._ZN3cub17CUB_300001_SM_9006detail10radix_sort30DeviceSegmentedRadixSortKernelINS1_5radix10policy_hubI6__halfiiE10Policy1000ELb0ELNS0_9SortOrderE1ES6_iPiSA_iNS1_21identity_decomposer_tEEEvPKT2_PSC_PKT3_PSG_T4_T5_iiiT7_ --------------------------
	.section	.nv.info._ZN3cub17CUB_300001_SM_9006detail10radix_sort30DeviceSegmentedRadixSortKernelINS1_5radix10policy_hubI6__halfiiE10Policy1000ELb0ELNS0_9SortOrderE1ES6_iPiSA_iNS1_21identity_decomposer_tEEEvPKT2_PSC_PKT3_PSG_T4_T5_iiiT7_,"",@"SHT_CUDA_INFO"
	.sectionflags	@""
	.align	4


	//----- nvinfo : EIATTR_CUDA_API_VERSION
	.align		4
        /*0000*/ 	.byte	0x04, 0x37
        /*0002*/ 	.short	(.L_2264 - .L_2263)
.L_2263:
        /*0004*/ 	.word	0x00000082


	//----- nvinfo : EIATTR_KPARAM_INFO
	.align		4
.L_2264:
        /*0008*/ 	.byte	0x04, 0x17
        /*000a*/ 	.short	(.L_2266 - .L_2265)
.L_2265:
        /*000c*/ 	.word	0x00000000
        /*0010*/ 	.short	0x0009
        /*0012*/ 	.short	0x003c
        /*0014*/ 	.byte	0x00, 0xf0, 0x05, 0x00


	//----- nvinfo : EIATTR_KPARAM_INFO
	.align		4
.L_2266:
        /*0018*/ 	.byte	0x04, 0x17
        /*001a*/ 	.short	(.L_2268 - .L_2267)
.L_2267:
        /*001c*/ 	.word	0x00000000
        /*0020*/ 	.short	0x0008
        /*0022*/ 	.short	0x0038
        /*0024*/ 	.byte	0x00, 0xf0, 0x11, 0x00


	//----- nvinfo : EIATTR_KPARAM_INFO
	.align		4
.L_2268:
        /*0028*/ 	.byte	0x04, 0x17
        /*002a*/ 	.short	(.L_2270 - .L_2269)
.L_2269:
        /*002c*/ 	.word	0x00000000
        /*0030*/ 	.short	0x0007
        /*0032*/ 	.short	0x0034
        /*0034*/ 	.byte	0x00, 0xf0, 0x11, 0x00


	//----- nvinfo : EIATTR_KPARAM_INFO
	.align		4
.L_2270:
        /*0038*/ 	.byte	0x04, 0x17
        /*003a*/ 	.short	(.L_2272 - .L_2271)
.L_2271:
        /*003c*/ 	.word	0x00000000
        /*0040*/ 	.short	0x0006
        /*0042*/ 	.short	0x0030
        /*0044*/ 	.byte	0x00, 0xf0, 0x11, 0x00


	//----- nvinfo : EIATTR_KPARAM_INFO
	.align		4
.L_2272:
        /*0048*/ 	.byte	0x04, 0x17
        /*004a*/ 	.short	(.L_2274 - .L_2273)
.L_2273:
        /*004c*/ 	.word	0x00000000
        /*0050*/ 	.short	0x0005
        /*0052*/ 	.short	0x0028
        /*0054*/ 	.byte	0x00, 0xf0, 0x21, 0x00


	//----- nvinfo : EIATTR_KPARAM_INFO
	.align		4
.L_2274:
        /*0058*/ 	.byte	0x04, 0x17
        /*005a*/ 	.short	(.L_2276 - .L_2275)
.L_2275:
        /*005c*/ 	.word	0x00000000
        /*0060*/ 	.short	0x0004
        /*0062*/ 	.short	0x0020
        /*0064*/ 	.byte	0x00, 0xf0, 0x21, 0x00


	//----- nvinfo : EIATTR_KPARAM_INFO
	.align		4
.L_2276:
        /*0068*/ 	.byte	0x04, 0x17
        /*006a*/ 	.short	(.L_2278 - .L_2277)
.L_2277:
        /*006c*/ 	.word	0x00000000
        /*0070*/ 	.short	0x0003
        /*0072*/ 	.short	0x0018
        /*0074*/ 	.byte	0x00, 0xf0, 0x21, 0x00


	//----- nvinfo : EIATTR_KPARAM_INFO
	.align		4
.L_2278:
        /*0078*/ 	.byte	0x04, 0x17
        /*007a*/ 	.short	(.L_2280 - .L_2279)
.L_2279:
        /*007c*/ 	.word	0x00000000
        /*0080*/ 	.short	0x0002
        /*0082*/ 	.short	0x0010
        /*0084*/ 	.byte	0x00, 0xf0, 0x21, 0x00


	//----- nvinfo : EIATTR_KPARAM_INFO
	.align		4
.L_2280:
        /*0088*/ 	.byte	0x04, 0x17
        /*008a*/ 	.short	(.L_2282 - .L_2281)
.L_2281:
        /*008c*/ 	.word	0x00000000
        /*0090*/ 	.short	0x0001
        /*0092*/ 	.short	0x0008
        /*0094*/ 	.byte	0x00, 0xf0, 0x21, 0x00


	//----- nvinfo : EIATTR_KPARAM_INFO
	.align		4
.L_2282:
        /*0098*/ 	.byte	0x04, 0x17
        /*009a*/ 	.short	(.L_2284 - .L_2283)
.L_2283:
        /*009c*/ 	.word	0x00000000
        /*00a0*/ 	.short	0x0000
        /*00a2*/ 	.short	0x0000
        /*00a4*/ 	.byte	0x00, 0xf0, 0x21, 0x00


	//----- nvinfo : EIATTR_SPARSE_MMA_MASK
	.align		4
.L_2284:
        /*00a8*/ 	.byte	0x03, 0x50
        /*00aa*/ 	.short	0x0000


	//----- nvinfo : EIATTR_MAXREG_COUNT
	.align		4
        /*00ac*/ 	.byte	0x03, 0x1b
        /*00ae*/ 	.short	0x00ff


	//----- nvinfo : EIATTR_NUM_BARRIERS
	.align		4
        /*00b0*/ 	.byte	0x02, 0x4c
        /*00b2*/ 	.byte	0x01
	.zero		1


	//----- nvinfo : EIATTR_MERCURY_ISA_VERSION
	.align		4
        /*00b4*/ 	.byte	0x03, 0x5f
        /*00b6*/ 	.short	0x0101


	//----- nvinfo : EIATTR_UNUSED_LOAD_BYTE_OFFSET
	.align		4
        /*00b8*/ 	.byte	0x04, 0x44
        /*00ba*/ 	.short	(.L_2286 - .L_2285)


	//   ....[0]....
.L_2285:
        /*00bc*/ 	.word	0x0000f6c0
        /*00c0*/ 	.word	0x0000f0ff


	//   ....[1]....
        /*00c4*/ 	.word	0x00018a60
        /*00c8*/ 	.word	0x0000f0ff


	//----- nvinfo : EIATTR_COOP_GROUP_MASK_REGIDS
	.align		4
.L_2286:
        /*00cc*/ 	.byte	0x04, 0x29
        /*00ce*/ 	.short	(.L_2288 - .L_2287)


	//   ....[0]....
.L_2287:
        /*00d0*/ 	.word	0xffffffff


	//   ....[1]....
        /*00d4*/ 	.word	0xffffffff


	//   ....[2]....
        /*00d8*/ 	.word	0xffffffff


	//   ....[3]....
        /*00dc*/ 	.word	0xffffffff


	//   ....[4]....
        /*00e0*/ 	.word	0xffffffff


	//   ....[5]....
        /*00e4*/ 	.word	0xffffffff


	//   ....[6]....
        /*00e8*/ 	.word	0xffffffff


	//   ....[7]....
        /*00ec*/ 	.word	0xffffffff


	//   ....[8]....
        /*00f0*/ 	.word	0xffffffff


	//   ....[9]....
        /*00f4*/ 	.word	0xffffffff


	//   ....[10]....
        /*00f8*/ 	.word	0xffffffff


	//   ....[11]....
        /*00fc*/ 	.word	0xffffffff


	//   ....[12]....
        /*0100*/ 	.word	0xffffffff


	//   ....[13]....
        /*0104*/ 	.word	0xffffffff


	//   ....[14]....
        /*0108*/ 	.word	0xffffffff


	//   ....[15]....
        /*010c*/ 	.word	0xffffffff


	//   ....[16]....
        /*0110*/ 	.word	0xffffffff


	//   ....[17]....
        /*0114*/ 	.word	0x05000010


	//   ....[18]....
        /*0118*/ 	.word	0x05000010


	//   ....[19]....
        /*011c*/ 	.word	0x05000010


	//   ....[20]....
        /*0120*/ 	.word	0x05000010


	//   ....[21]....
        /*0124*/ 	.word	0x05000010


	//----- nvinfo : EIATTR_COOP_GROUP_INSTR_OFFSETS
	.align		4
.L_2288:
        /*0128*/ 	.byte	0x04, 0x28
        /*012a*/ 	.short	(.L_2290 - .L_2289)


	//   ....[0]....
.L_2289:
        /*012c*/ 	.word	0x000083e0


	//   ....[1]....
        /*0130*/ 	.word	0x00008400


	//   ....[2]....
        /*0134*/ 	.word	0x00008420


	//   ....[3]....
        /*0138*/ 	.word	0x00008440


	//   ....[4]....
        /*013c*/ 	.word	0x00008460


	//   ....[5]....
        /*0140*/ 	.word	0x0000f5a0


	//   ....[6]....
        /*0144*/ 	.word	0x0000f5c0


	//   ....[7]....
        /*0148*/ 	.word	0x0000f5f0


	//   ....[8]....
        /*014c*/ 	.word	0x0000f630


	//   ....[9]....
        /*0150*/ 	.word	0x0000f650


	//   ....[10]....
        /*0154*/ 	.word	0x00014490


	//   ....[11]....
        /*0158*/ 	.word	0x00018910


	//   ....[12]....
        /*015c*/ 	.word	0x00018930


	//   ....[13]....
        /*0160*/ 	.word	0x00018950


	//   ....[14]....
        /*0164*/ 	.word	0x00018980


	//   ....[15]....
        /*0168*/ 	.word	0x000189c0


	//   ....[16]....
        /*016c*/ 	.word	0x000196e0


	//   ....[17]....
        /*0170*/ 	.word	0x0001eff0


	//   ....[18]....
        /*0174*/ 	.word	0x0001f060


	//   ....[19]....
        /*0178*/ 	.word	0x0001f0d0


	//   ....[20]....
        /*017c*/ 	.word	0x0001f140


	//   ....[21]....
        /*0180*/ 	.word	0x0001f1b0


	//----- nvinfo : EIATTR_EXIT_INSTR_OFFSETS
	.align		4
.L_2290:
        /*0184*/ 	.byte	0x04, 0x1c
        /*0186*/ 	.short	(.L_2292 - .L_2291)


	//   ....[0]....
.L_2291:
        /*0188*/ 	.word	0x000000b0


	//   ....[1]....
        /*018c*/ 	.word	0x0000a570


	//   ....[2]....
        /*0190*/ 	.word	0x0000b7f0


	//   ....[3]....
        /*0194*/ 	.word	0x0000b810


	//   ....[4]....
        /*0198*/ 	.word	0x00014470


	//   ....[5]....
        /*019c*/ 	.word	0x0001ef30


	//   ....[6]....
        /*01a0*/ 	.word	0x0001ef90


	//----- nvinfo : EIATTR_MAX_THREADS
	.align		4
.L_2292:
        /*01a4*/ 	.byte	0x04, 0x05
        /*01a6*/ 	.short	(.L_2294 - .L_2293)
.L_2293:
        /*01a8*/ 	.word	0x000000c0
        /*01ac*/ 	.word	0x00000001
        /*01b0*/ 	.word	0x00000001


	//----- nvinfo : EIATTR_CRS_STACK_SIZE
	.align		4
.L_2294:
        /*01b4*/ 	.byte	0x04, 0x1e
        /*01b6*/ 	.short	(.L_2296 - .L_2295)
.L_2295:
        /*01b8*/ 	.word	0x00000000


	//----- nvinfo : EIATTR_CBANK_PARAM_SIZE
	.align		4
.L_2296:
        /*01bc*/ 	.byte	0x03, 0x19
        /*01be*/ 	.short	0x003d


	//----- nvinfo : EIATTR_PARAM_CBANK
	.align		4
        /*01c0*/ 	.byte	0x04, 0x0a
        /*01c2*/ 	.short	(.L_2298 - .L_2297)
	.align		4
.L_2297:
        /*01c4*/ 	.word	index@(.nv.constant0._ZN3cub17CUB_300001_SM_9006detail10radix_sort30DeviceSegmentedRadixSortKernelINS1_5radix10policy_hubI6__halfiiE10Policy1000ELb0ELNS0_9SortOrderE1ES6_iPiSA_iNS1_21identity_decomposer_tEEEvPKT2_PSC_PKT3_PSG_T4_T5_iiiT7_)
        /*01c8*/ 	.short	0x0210
        /*01ca*/ 	.short	0x003d


	//----- nvinfo : EIATTR_SW_WAR
	.align		4
.L_2298:
        /*01cc*/ 	.byte	0x04, 0x36
        /*01ce*/ 	.short	(.L_2300 - .L_2299)
.L_2299:
        /*01d0*/ 	.word	0x00000008
.L_2300:


//--------------------- .nv.info._ZN3cub17CUB_300001_SM_9006detail10radix_sort29DeviceRadixSortOnesweepKernelINS1_5radix10policy_hubIfijE10Policy1000ELNS0_9SortOrderE1EfijiiNS1_21identity_decomposer_tEEEvPT5_SB_PT3_PKSC_PT1_PKSG_PT2_PKSK_T4_iiT6_ --------------------------
	.section	.nv.info._ZN3cub17CUB_300001_SM_9006detail10radix_sort29DeviceRadixSortOnesweepKernelINS1_5radix10policy_hubIfijE10Policy1000ELNS0_9SortOrderE1EfijiiNS1_21identity_decomposer_tEEEvPT5_SB_PT3_PKSC_PT1_PKSG_PT2_PKSK_T4_iiT6_,"",@"SHT_CUDA_INFO"
	.sectionflags	@""
	.align	4


	//----- nvinfo : EIATTR_CUDA_API_VERSION
	.align		4
        /*0000*/ 	.byte	0x04, 0x37
        /*0002*/ 	.short	(.L_2302 - .L_2301)
.L_2301:
        /*0004*/ 	.word	0x00000082


	//----- nvinfo : EIATTR_KPARAM_INFO
	.align		4
.L_2302:
        /*0008*/ 	.byte	0x04, 0x17
        /*000a*/ 	.short	(.L_2304 - .L_2303)
.L_2303:
        /*000c*/ 	.word	0x00000000
        /*0010*/ 	.short	0x000b
        /*0012*/ 	.short	0x004c
        /*0014*/ 	.byte	0x00, 0xf0, 0x05, 0x00


	//----- nvinfo : EIATTR_KPARAM_INFO
	.align		4
.L_2304:
        /*0018*/ 	.byte	0x04, 0x17
        /*001a*/ 	.short	(.L_2306 - .L_2305)
.L_2305:
        /*001c*/ 	.word	0x00000000
        /*0020*/ 	.short	0x000a
        /*0022*/ 	.short	0x0048
        /*0024*/ 	.byte	0x00, 0xf0, 0x11, 0x00


	//----- nvinfo : EIATTR_KPARAM_INFO
	.align		4
.L_2306:
        /*0028*/ 	.byte	0x04, 0x17
        /*002a*/ 	.short	(.L_2308 - .L_2307)
.L_2307:
        /*002c*/ 	.word	0x00000000
        /*0030*/ 	.short	0x0009
        /*0032*/ 	.short	0x0044
        /*0034*/ 	.byte	0x00, 0xf0, 0x11, 0x00


	//----- nvinfo : EIATTR_KPARAM_INFO
	.align		4
.L_2308:
        /*0038*/ 	.byte	0x04, 0x17
        /*003a*/ 	.short	(.L_2310 - .L_2309)
.L_2309:
        /*003c*/ 	.word	0x00000000
        /*0040*/ 	.short	0x0008
        /*0042*/ 	.short	0x0040
        /*0044*/ 	.byte	0x00, 0xf0, 0x11, 0x00


	//----- nvinfo : EIATTR_KPARAM_INFO
	.align		4
.L_2310:
        /*0048*/ 	.byte	0x04, 0x17
        /*004a*/ 	.short	(.L_2312 - .L_2311)
.L_2311:
        /*004c*/ 	.word	0x00000000
        /*0050*/ 	.short	0x0007
        /*0052*/ 	.short	0x0038
        /*0054*/ 	.byte	0x00, 0xf0, 0x21, 0x00


	//----- nvinfo : EIATTR_KPARAM_INFO
	.align		4
.L_2312:
        /*0058*/ 	.byte	0x04, 0x17
        /*005a*/ 	.short	(.L_2314 - .L_2313)
.L_2313:
        /*005c*/ 	.word	0x00000000
        /*0060*/ 	.short	0x0006
        /*0062*/ 	.short	0x0030
        /*0064*/ 	.byte	0x00, 0xf0, 0x21, 0x00


	//----- nvinfo : EIATTR_KPARAM_INFO
	.align		4
.L_2314:
        /*0068*/ 	.byte	0x04, 0x17
        /*006a*/ 	.short	(.L_2316 - .L_2315)
.L_2315:
        /*006c*/ 	.word	0x00000000
        /*0070*/ 	.short	0x0005
        /*0072*/ 	.short	0x0028
        /*0074*/ 	.byte	0x00, 0xf0, 0x21, 0x00


	//----- nvinfo : EIATTR_KPARAM_INFO
	.align		4
.L_2316:
        /*0078*/ 	.byte	0x04, 0x17
        /*007a*/ 	.short	(.L_2318 - .L_2317)
.L_2317:
        /*007c*/ 	.word	0x00000000
        /*0080*/ 	.short	0x0004
        /*0082*/ 	.short	0x0020
        /*0084*/ 	.byte	0x00, 0xf0, 0x21, 0x00


	//----- nvinfo : EIATTR_KPARAM_INFO
	.align		4
.L_2318:
        /*0088*/ 	.byte	0x04, 0x17
        /*008a*/ 	.short	(.L_2320 - .L_2319)
.L_2319:
        /*008c*/ 	.word	0x00000000
        /*0090*/ 	.short	0x0003
        /*0092*/ 	.short	0x0018
        /*0094*/ 	.byte	0x00, 0xf0, 0x21, 0x00


	//----- nvinfo : EIATTR_KPARAM_INFO
	.align		4
.L_2320:
        /*0098*/ 	.byte	0x04, 0x17
        /*009a*/ 	.short	(.L_2322 - .L_2321)
.L_2321:
        /*009c*/ 	.word	0x00000000
        /*00a0*/ 	.short	0x0002
        /*00a2*/ 	.short	0x0010
        /*00a4*/ 	.byte	0x00, 0xf0, 0x21, 0x00


	//----- nvinfo : EIATTR_KPARAM_INFO
	.align		4
.L_2322:
        /*00a8*/ 	.byte	0x04, 0x17
        /*00aa*/ 	.short	(.L_2324 - .L_2323)
.L_2323:
        /*00ac*/ 	.word	0x00000000
        /*00b0*/ 	.short	0x0001
        /*00b2*/ 	.short	0x0008
        /*00b4*/ 	.byte	0x00, 0xf0, 0x21, 0x00


	//----- nvinfo : EIATTR_KPARAM_INFO
	.align		4
.L_2324:
        /*00b8*/ 	.byte	0x04, 0x17
        /*00ba*/ 	.short	(.L_2326 - .L_2325)
.L_2325:
        /*00bc*/ 	.word	0x00000000
        /*00c0*/ 	.short	0x0000
        /*00c2*/ 	.short	0x0000
        /*00c4*/ 	.byte	0x00, 0xf0, 0x21, 0x00


	//----- nvinfo : EIATTR_SPARSE_MMA_MASK
	.align		4
.L_2326:
        /*00c8*/ 	.byte	0x03, 0x50
        /*00ca*/ 	.short	0x0000


	//----- nvinfo : EIATTR_MAXREG_COUNT
	.align		4
        /*00cc*/ 	.byte	0x03, 0x1b
        /*00ce*/ 	.short	0x00a8


	//----- nvinfo : EIATTR_NUM_BARRIERS
	.align		4
        /*00d0*/ 	.byte	0x02, 0x4c
        /*00d2*/ 	.byte	0x01
	.zero		1


	//----- nvinfo : EIATTR_MERCURY_ISA_VERSION
	.align		4
        /*00d4*/ 	.byte	0x03, 0x5f
        /*00d6*/ 	.short	0x0101


	//----- nvinfo : EIATTR_COOP_GROUP_MASK_REGIDS
	.align		4
        /*00d8*/ 	.byte	0x04, 0x29
        /*00da*/ 	.short	(.L_2328 - .L_2327)


	//   ....[0]....
.L_2327:
        /*00dc*/ 	.word	0xffffffff


	//   ....[1]....
        /*00e0*/ 	.word	0x0500001d


	//   ....[2]....
        /*00e4*/ 	.word	0xffffffff


	//   ....[3]....
        /*00e8*/ 	.word	0xffffffff


	//   ....[4]....
        /*00ec*/ 	.word	0xffffffff


	//   ....[5]....
        /*00f0*/ 	.word	0xffffffff


	//   ....[6]....
        /*00f4*/ 	.word	0xffffffff


	//   ....[7]....
        /*00f8*/ 	.word	0xffffffff


	//   ....[8]....
        /*00fc*/ 	.word	0xffffffff


	//   ....[9]....
        /*0100*/ 	.word	0xffffffff


	//   ....[10]....
        /*0104*/ 	.word	0xffffffff


	//   ....[11]....
        /*0108*/ 	.word	0xffffffff


	//   ....[12]....
        /*010c*/ 	.word	0xffffffff


	//   ....[13]....
        /*0110*/ 	.word	0xffffffff


	//   ....[14]....
        /*0114*/ 	.word	0xffffffff


	//   ....[15]....
        /*0118*/ 	.word	0xffffffff


	//   ....[16]....
        /*011c*/ 	.word	0xffffffff


	//   ....[17]....
        /*0120*/ 	.word	0xffffffff


	//   ....[18]....
        /*0124*/ 	.word	0xffffffff


	//   ....[19]....
        /*0128*/ 	.word	0xffffffff


	//   ....[20]....
        /*012c*/ 	.word	0xffffffff


	//   ....[21]....
        /*0130*/ 	.word	0xffffffff


	//   ....[22]....
        /*0134*/ 	.word	0xffffffff


	//   ....[23]....
        /*0138*/ 	.word	0xffffffff


	//   ....[24]....
        /*013c*/ 	.word	0xffffffff


	//   ....[25]....
        /*0140*/ 	.word	0xffffffff


	//   ....[26]....
        /*0144*/ 	.word	0xffffffff


	//   ....[27]....
        /*0148*/ 	.word	0xffffffff


	//   ....[28]....
        /*014c*/ 	.word	0xffffffff


	//   ....[29]....
        /*0150*/ 	.word	0xffffffff


	//   ....[30]....
        /*0154*/ 	.word	0xffffffff


	//   ....[31]....
        /*0158*/ 	.word	0xffffffff


	//   ....[32]....
        /*015c*/ 	.word	0xffffffff


	//   ....[33]....
        /*0160*/ 	.word	0xffffffff


	//   ....[34]....
        /*0164*/ 	.word	0xffffffff


	//   ....[35]....
        /*0168*/ 	.word	0xffffffff


	//   ....[36]....
        /*016c*/ 	.word	0xffffffff


	//   ....[37]....
        /*0170*/ 	.word	0xffffffff


	//   ....[38]....
        /*0174*/ 	.word	0xffffffff


	//   ....[39]....
        /*0178*/ 	.word	0xffffffff


	//   ....[40]....
        /*017c*/ 	.word	0xffffffff


	//   ....[41]....
        /*0180*/ 	.word	0xffffffff


	//   ....[42]....
        /*0184*/ 	.word	0xffffffff


	//   ....[43]....
        /*0188*/ 	.word	0xffffffff


	//   ....[44]....
        /*018c*/ 	.word	0xffffffff


	//   ....[45]....
        /*0190*/ 	.word	0xffffffff


	//   ....[46]....
        /*0194*/ 	.word	0xffffffff


	//   ....[47]....
        /*0198*/ 	.word	0xffffffff


	//   ....[48]....
        /*019c*/ 	.word	0xffffffff


	//   ....[49]....
        /*01a0*/ 	.word	0xffffffff


	//   ....[50]....
        /*01a4*/ 	.word	0xffffffff


	//   ....[51]....
        /*01a8*/ 	.word	0xffffffff


	//   ....[52]....
        /*01ac*/ 	.word	0xffffffff


	//   ....[53]....
        /*01b0*/ 	.word	0xffffffff


	//   ....[54]....
        /*01b4*/ 	.word	0xffffffff


	//   ....[55]....
        /*01b8*/ 	.word	0xffffffff


	//   ....[56]....
        /*01bc*/ 	.word	0xffffffff


	//   ....[57]....
        /*01c0*/ 	.word	0xffffffff


	//   ....[58]....
        /*01c4*/ 	.word	0xffffffff


	//   ....[59]....
        /*01c8*/ 	.word	0xffffffff


	//   ....[60]....
        /*01cc*/ 	.word	0xffffffff


	//   ....[61]....
        /*01d0*/ 	.word	0xffffffff


	//   ....[62]....
        /*01d4*/ 	.word	0xffffffff


	//   ....[63]....
        /*01d8*/ 	.word	0xffffffff


	//   ....[64]....
        /*01dc*/ 	.word	0xffffffff


	//   ....[65]....
        /*01e0*/ 	.word	0xffffffff


	//   ....[66]....
        /*01e4*/ 	.word	0xffffffff


	//   ....[67]....
        /*01e8*/ 	.word	0xffffffff


	//   ....[68]....
        /*01ec*/ 	.word	0xffffffff


	//   ....[69]....
        /*01f0*/ 	.word	0xffffffff


	//   ....[70]....
        /*01f4*/ 	.word	0xffffffff


	//   ....[71]....
        /*01f8*/ 	.word	0xffffffff


	//   ....[72]....
        /*01fc*/ 	.word	0xffffffff


	//   ....[73]....
        /*0200*/ 	.word	0xffffffff


	//   ....[74]....
        /*0204*/ 	.word	0xffffffff


	//   ....[75]....
        /*0208*/ 	.word	0xffffffff


	//   ....[76]....
        /*020c*/ 	.word	0xffffffff


	//   ....[77]....
        /*0210*/ 	.word	0xffffffff


	//   ....[78]....
        /*0214*/ 	.word	0xffffffff


	//   ....[79]....
        /*0218*/ 	.word	0xffffffff


	//   ....[80]....
        /*021c*/ 	.word	0xffffffff


	//   ....[81]....
        /*0220*/ 	.word	0xffffffff


	//   ....[82]....
        /*0224*/ 	.word	0xffffffff


	//   ....[83]....
        /*0228*/ 	.word	0xffffffff


	//   ....[84]....
        /*022c*/ 	.word	0xffffffff


	//   ....[85]....
        /*0230*/ 	.word	0xffffffff


	//   ....[86]....
        /*0234*/ 	.word	0xffffffff


	//   ....[87]....
        /*0238*/ 	.word	0xffffffff


	//   ....[88]....
        /*023c*/ 	.word	0xffffffff


	//   ....[89]....
        /*0240*/ 	.word	0xffffffff


	//   ....[90]....
        /*0244*/ 	.word	0xffffffff


	//   ....[91]....
        /*0248*/ 	.word	0xffffffff


	//   ....[92]....
        /*024c*/ 	.word	0xffffffff


	//   ....[93]....
        /*0250*/ 	.word	0xffffffff


	//   ....[94]....
        /*0254*/ 	.word	0xffffffff


	//   ....[95]....
        /*0258*/ 	.word	0xffffffff


	//   ....[96]....
        /*025c*/ 	.word	0xffffffff


	//   ....[97]....
        /*0260*/ 	.word	0xffffffff


	//   ....[98]....
        /*0264*/ 	.word	0xffffffff


	//   ....[99]....
        /*0268*/ 	.word	0xffffffff


	//   ....[100]....
        /*026c*/ 	.word	0xffffffff


	//   ....[101]....
        /*0270*/ 	.word	0xffffffff


	//   ....[102]....
        /*0274*/ 	.word	0xffffffff


	//   ....[103]....
        /*0278*/ 	.word	0xffffffff


	//   ....[104]....
        /*027c*/ 	.word	0xffffffff


	//   ....[105]....
        /*0280*/ 	.word	0xffffffff


	//   ....[106]....
        /*0284*/ 	.word	0xffffffff


	//   ....[107]....
        /*0288*/ 	.word	0xffffffff


	//   ....[108]....
        /*028c*/ 	.word	0xffffffff


	//   ....[109]....
        /*0290*/ 	.word	0xffffffff


	//   ....[110]....
        /*0294*/ 	.word	0xffffffff


	//   ....[111]....
        /*0298*/ 	.word	0xffffffff


	//   ....[112]....
        /*029c*/ 	.word	0xffffffff


	//   ....[113]....
        /*02a0*/ 	.word	0xffffffff


	//   ....[114]....
        /*02a4*/ 	.word	0xffffffff


	//   ....[115]....
        /*02a8*/ 	.word	0xffffffff


	//   ....[116]....
        /*02ac*/ 	.word	0xffffffff


	//   ....[117]....
        /*02b0*/ 	.word	0xffffffff


	//   ....[118]....
        /*02b4*/ 	.word	0xffffffff


	//   ....[119]....
        /*02b8*/ 	.word	0xffffffff


	//   ....[120]....
        /*02bc*/ 	.word	0xffffffff


	//   ....[121]....
        /*02c0*/ 	.word	0xffffffff


	//   ....[122]....
        /*02c4*/ 	.word	0xffffffff


	//   ....[123]....
        /*02c8*/ 	.word	0xffffffff


	//   ....[124]....
        /*02cc*/ 	.word	0xffffffff


	//   ....[125]....
        /*02d0*/ 	.word	0xffffffff


	//   ....[126]....
        /*02d4*/ 	.word	0xffffffff


	//   ....[127]....
        /*02d8*/ 	.word	0xffffffff


	//   ....[128]....
        /*02dc*/ 	.word	0xffffffff


	//   ....[129]....
        /*02e0*/ 	.word	0xffffffff


	//   ....[130]....
        /*02e4*/ 	.word	0xffffffff


	//   ....[131]....
        /*02e8*/ 	.word	0xffffffff


	//   ....[132]....
        /*02ec*/ 	.word	0xffffffff


	//   ....[133]....
        /*02f0*/ 	.word	0xffffffff


	//   ....[134]....
        /*02f4*/ 	.word	0xffffffff


	//   ....[135]....
        /*02f8*/ 	.word	0xffffffff


	//   ....[136]....
        /*02fc*/ 	.word	0xffffffff


	//   ....[137]....
        /*0300*/ 	.word	0xffffffff


	//   ....[138]....
        /*0304*/ 	.word	0xffffffff


	//   ....[139]....
        /*0308*/ 	.word	0xffffffff


	//   ....[140]....
        /*030c*/ 	.word	0xffffffff


	//   ....[141]....
        /*0310*/ 	.word	0xffffffff


	//   ....[142]....
        /*0314*/ 	.word	0xffffffff


	//   ....[143]....
        /*0318*/ 	.word	0xffffffff


	//   ....[144]....
        /*031c*/ 	.word	0xffffffff


	//   ....[145]....
        /*0320*/ 	.word	0xffffffff


	//   ....[146]....
        /*0324*/ 	.word	0xffffffff


	//   ....[147]....
        /*0328*/ 	.word	0xffffffff


	//   ....[148]....
        /*032c*/ 	.word	0xffffffff


	//   ....[149]....
        /*0330*/ 	.word	0xffffffff


	//   ....[150]....
        /*0334*/ 	.word	0xffffffff


	//   ....[151]....
        /*0338*/ 	.word	0xffffffff


	//   ....[152]....
        /*033c*/ 	.word	0xffffffff


	//   ....[153]....
        /*0340*/ 	.word	0xffffffff


	//   ....[154]....
        /*0344*/ 	.word	0xffffffff


	//   ....[155]....
        /*0348*/ 	.word	0xffffffff


	//   ....[156]....
        /*034c*/ 	.word	0xffffffff


	//   ....[157]....
        /*0350*/ 	.word	0xffffffff


	//   ....[158]....
        /*0354*/ 	.word	0xffffffff


	//   ....[159]....
        /*0358*/ 	.word	0xffffffff


	//   ....[160]....
        /*035c*/ 	.word	0xffffffff


	//   ....[161]....
        /*0360*/ 	.word	0xffffffff


	//   ....[162]....
        /*0364*/ 	.word	0xffffffff


	//   ....[163]....
        /*0368*/ 	.word	0xffffffff


	//   ....[164]....
        /*036c*/ 	.word	0xffffffff


	//   ....[165]....
        /*0370*/ 	.word	0xffffffff


	//   ....[166]....
        /*0374*/ 	.word	0xffffffff


	//   ....[167]....
        /*0378*/ 	.word	0xffffffff


	//   ....[168]....
        /*037c*/ 	.word	0xffffffff


	//   ....[169]....
        /*0380*/ 	.word	0xffffffff


	//   ....[170]....
        /*0384*/ 	.word	0xffffffff


	//   ....[171]....
        /*0388*/ 	.word	0xffffffff


	//   ....[172]....
        /*038c*/ 	.word	0xffffffff


	//   ....[173]....
        /*0390*/ 	.word	0xffffffff


	//   ....[174]....
        /*0394*/ 	.word	0xffffffff


	//   ....[175]....
        /*0398*/ 	.word	0xffffffff


	//   ....[176]....
        /*039c*/ 	.word	0xffffffff


	//   ....[177]....
        /*03a0*/ 	.word	0xffffffff


	//   ....[178]....
        /*03a4*/ 	.word	0xffffffff


	//   ....[179]....
        /*03a8*/ 	.word	0xffffffff


	//   ....[180]....
        /*03ac*/ 	.word	0xffffffff


	//   ....[181]....
        /*03b0*/ 	.word	0xffffffff


	//   ....[182]....
        /*03b4*/ 	.word	0xffffffff


	//   ....[183]....
        /*03b8*/ 	.word	0xffffffff


	//   ....[184]....
        /*03bc*/ 	.word	0xffffffff


	//   ....[185]....
        /*03c0*/ 	.word	0xffffffff


	//   ....[186]....
        /*03c4*/ 	.word	0xffffffff


	//   ....[187]....
        /*03c8*/ 	.word	0xffffffff


	//   ....[188]....
        /*03cc*/ 	.word	0xffffffff


	//   ....[189]....
        /*03d0*/ 	.word	0xffffffff


	//   ....[190]....
        /*03d4*/ 	.word	0xffffffff


	//   ....[191]....
        /*03d8*/ 	.word	0xffffffff


	//   ....[192]....
        /*03dc*/ 	.word	0xffffffff


	//   ....[193]....
        /*03e0*/ 	.word	0xffffffff


	//   ....[194]....
        /*03e4*/ 	.word	0xffffffff


	//   ....[195]....
        /*03e8*/ 	.word	0xffffffff


	//   ....[196]....
        /*03ec*/ 	.word	0xffffffff


	//   ....[197]....
        /*03f0*/ 	.word	0xffffffff


	//   ....[198]....
        /*03f4*/ 	.word	0xffffffff


	//   ....[199]....
        /*03f8*/ 	.word	0xffffffff


	//   ....[200]....
        /*03fc*/ 	.word	0xffffffff


	//   ....[201]....
        /*0400*/ 	.word	0xffffffff


	//   ....[202]....
        /*0404*/ 	.word	0xffffffff


	//   ....[203]....
        /*0408*/ 	.word	0xffffffff


	//   ....[204]....
        /*040c*/ 	.word	0xffffffff


	//   ....[205]....
        /*0410*/ 	.word	0xffffffff


	//   ....[206]....
        /*0414*/ 	.word	0xffffffff


	//   ....[207]....
        /*0418*/ 	.word	0xffffffff


	//   ....[208]....
        /*041c*/ 	.word	0xffffffff


	//   ....[209]....
        /*0420*/ 	.word	0xffffffff


	//   ....[210]....
        /*0424*/ 	.word	0xffffffff


	//   ....[211]....
        /*0428*/ 	.word	0xffffffff


	//   ....[212]....
        /*042c*/ 	.word	0xffffffff


	//   ....[213]....
        /*0430*/ 	.word	0xffffffff


	//   ....[214]....
        /*0434*/ 	.word	0x05000005


	//   ....[215]....
        /*0438*/ 	.word	0xffffffff


	//   ....[216]....
        /*043c*/ 	.word	0xffffffff


	//   ....[217]....
        /*0440*/ 	.word	0xffffffff


	//   ....[218]....
        /*0444*/ 	.word	0xffffffff


	//   ....[219]....
        /*0448*/ 	.word	0xffffffff


	//   ....[220]....
        /*044c*/ 	.word	0xffffffff


	//   ....[221]....
        /*0450*/ 	.word	0xffffffff


	//   ....[222]....
        /*0454*/ 	.word	0xffffffff


	//   ....[223]....
        /*0458*/ 	.word	0xffffffff


	//   ....[224]....
        /*045c*/ 	.word	0xffffffff


	//   ....[225]....
        /*0460*/ 	.word	0xffffffff


	//   ....[226]....
        /*0464*/ 	.word	0xffffffff


	//   ....[227]....
        /*0468*/ 	.word	0xffffffff


	//   ....[228]....
        /*046c*/ 	.word	0xffffffff


	//   ....[229]....
        /*0470*/ 	.word	0xffffffff


	//   ....[230]....
        /*0474*/ 	.word	0xffffffff


	//   ....[231]....
        /*0478*/ 	.word	0xffffffff


	//   ....[232]....
        /*047c*/ 	.word	0xffffffff


	//   ....[233]....
        /*0480*/ 	.word	0xffffffff


	//   ....[234]....
        /*0484*/ 	.word	0xffffffff


	//   ....[235]....
        /*0488*/ 	.word	0xffffffff


	//   ....[236]....
        /*048c*/ 	.word	0xffffffff


	//   ....[237]....
        /*0490*/ 	.word	0xffffffff


	//   ....[238]....
        /*0494*/ 	.word	0xffffffff


	//   ....[239]....
        /*0498*/ 	.word	0xffffffff


	//   ....[240]....
        /*049c*/ 	.word	0xffffffff


	//   ....[241]....
        /*04a0*/ 	.word	0xffffffff


	//   ....[242]....
        /*04a4*/ 	.word	0xffffffff


	//   ....[243]....
        /*04a8*/ 	.word	0xffffffff


	//   ....[244]....
        /*04ac*/ 	.word	0xffffffff


	//   ....[245]....
        /*04b0*/ 	.word	0xffffffff


	//   ....[246]....
        /*04b4*/ 	.word	0xffffffff


	//   ....[247]....
        /*04b8*/ 	.word	0xffffffff


	//   ....[248]....
        /*04bc*/ 	.word	0xffffffff


	//   ....[249]....
        /*04c0*/ 	.word	0xffffffff


	//   ....[250]....
        /*04c4*/ 	.word	0xffffffff


	//   ....[251]....
        /*04c8*/ 	.word	0xffffffff


	//   ....[252]....
        /*04cc*/ 	.word	0xffffffff


	//   ....[253]....
        /*04d0*/ 	.word	0xffffffff


	//   ....[254]....
        /*04d4*/ 	.word	0xffffffff


	//   ....[255]....
        /*04d8*/ 	.word	0xffffffff


	//   ....[0]....
        /*04dc*/ 	.word	0xffffffff


	//   ....[1]....
        /*04e0*/ 	.word	0xffffffff


	//   ....[2]....
        /*04e4*/ 	.word	0xffffffff


	//   ....[3]....
        /*04e8*/ 	.word	0xffffffff


	//   ....[4]....
        /*04ec*/ 	.word	0xffffffff


	//   ....[5]....
        /*04f0*/ 	.word	0xffffffff


	//   ....[6]....
        /*04f4*/ 	.word	0xffffffff


	//   ....[7]....
        /*04f8*/ 	.word	0xffffffff


	//   ....[8]....
        /*04fc*/ 	.word	0xffffffff


	//   ....[9]....
        /*0500*/ 	.word	0xffffffff


	//   ....[10]....
        /*0504*/ 	.word	0xffffffff


	//   ....[11]....
        /*0508*/ 	.word	0xffffffff


	//   ....[12]....
        /*050c*/ 	.word	0xffffffff


	//   ....[13]....
        /*0510*/ 	.word	0xffffffff


	//   ....[14]....
        /*0514*/ 	.word	0xffffffff


	//   ....[15]....
        /*0518*/ 	.word	0xffffffff


	//   ....[16]....
        /*051c*/ 	.word	0xffffffff


	//   ....[17]....
        /*0520*/ 	.word	0xffffffff


	//   ....[18]....
        /*0524*/ 	.word	0xffffffff


	//   ....[19]....
        /*0528*/ 	.word	0xffffffff


	//   ....[20]....
        /*052c*/ 	.word	0xffffffff


	//   ....[21]....
        /*0530*/ 	.word	0xffffffff


	//   ....[22]....
        /*0534*/ 	.word	0xffffffff


	//   ....[23]....
        /*0538*/ 	.word	0xffffffff


	//   ....[24]....
        /*053c*/ 	.word	0xffffffff


	//   ....[25]....
        /*0540*/ 	.word	0xffffffff


	//   ....[26]....
        /*0544*/ 	.word	0xffffffff


	//   ....[27]....
        /*0548*/ 	.word	0xffffffff


	//   ....[28]....
        /*054c*/ 	.word	0xffffffff


	//   ....[29]....
        /*0550*/ 	.word	0xffffffff


	//   ....[30]....
        /*0554*/ 	.word	0xffffffff


	//   ....[31]....
        /*0558*/ 	.word	0xffffffff


	//   ....[32]....
        /*055c*/ 	.word	0xffffffff


	//   ....[33]....
        /*0560*/ 	.word	0xffffffff


	//   ....[34]....
        /*0564*/ 	.word	0xffffffff


	//   ....[35]....
        /*0568*/ 	.word	0xffffffff


	//   ....[36]....
        /*056c*/ 	.word	0xffffffff


	//   ....[37]....
        /*0570*/ 	.word	0xffffffff


	//   ....[38]....
        /*0574*/ 	.word	0xffffffff


	//   ....[39]....
        /*0578*/ 	.word	0xffffffff


	//   ....[40]....
        /*057c*/ 	.word	0xffffffff


	//   ....[41]....
        /*0580*/ 	.word	0xffffffff


	//   ....[42]....
        /*0584*/ 	.word	0xffffffff


	//   ....[43]....
        /*0588*/ 	.word	0xffffffff


	//   ....[44]....
        /*058c*/ 	.word	0xffffffff


	//   ....[45]....
        /*0590*/ 	.word	0xffffffff


	//   ....[46]....
        /*0594*/ 	.word	0xffffffff


	//   ....[47]....
        /*0598*/ 	.word	0xffffffff


	//   ....[48]....
        /*059c*/ 	.word	0xffffffff


	//   ....[49]....
        /*05a0*/ 	.word	0xffffffff


	//   ....[50]....
        /*05a4*/ 	.word	0xffffffff


	//   ....[51]....
        /*05a8*/ 	.word	0x05000015


	//   ....[52]....
        /*05ac*/ 	.word	0x05000015


	//   ....[53]....
        /*05b0*/ 	.word	0x05000015


	//   ....[54]....
        /*05b4*/ 	.word	0x05000015


	//   ....[55]....
        /*05b8*/ 	.word	0x05000015


	//----- nvinfo : EIATTR_COOP_GROUP_INSTR_OFFSETS
	.align		4
.L_2328:
        /*05bc*/ 	.byte	0x04, 0x28
        /*05be*/ 	.short	(.L_2330 - .L_2329)


	//   ....[0]....
.L_2329:
        /*05c0*/ 	.word	0x000011c0


	//   ....[1]....
        /*05c4*/ 	.word	0x000020c0


	//   ....[2]....
        /*05c8*/ 	.word	0x00003d20


	//   ....[3]....
        /*05cc*/ 	.word	0x00003d40


	//   ....[4]....
        /*05d0*/ 	.word	0x00003d60


	//   ....[5]....
        /*05d4*/ 	.word	0x00003d80


	//   ....[6]....
        /*05d8*/ 	.word	0x00003da0


	//   ....[7]....
        /*05dc*/ 	.word	0x00004280


	//   ....[8]....
        /*05e0*/ 	.word	0x00004290


	//   ....[9]....
        /*05e4*/ 	.word	0x000042b0


	//   ....[10]....
        /*05e8*/ 	.word	0x000042d0


	//   ....[11]....
        /*05ec*/ 	.word	0x00004320


	//   ....[12]....
        /*05f0*/ 	.word	0x00004350


	//   ....[13]....
        /*05f4*/ 	.word	0x00004390


	//   ....[14]....
        /*05f8*/ 	.word	0x000043b0


	//   ....[15]....
        /*05fc*/ 	.word	0x000044d0


	//   ....[16]....
        /*0600*/ 	.word	0x000044f0


	//   ....[17]....
        /*0604*/ 	.word	0x00004500


	//   ....[18]....
        /*0608*/ 	.word	0x00004520


	//   ....[19]....
        /*060c*/ 	.word	0x00004560


	//   ....[20]....
        /*0610*/ 	.word	0x00004590


	//   ....[21]....
        /*0614*/ 	.word	0x000045d0


	//   ....[22]....
        /*0618*/ 	.word	0x000045f0


	//   ....[23]....
        /*061c*/ 	.word	0x00004610


	//   ....[24]....
        /*0620*/ 	.word	0x00004740


	//   ....[25]....
        /*0624*/ 	.word	0x00004780


	//   ....[26]....
        /*0628*/ 	.word	0x00004790


	//   ....[27]....
        /*062c*/ 	.word	0x000047b0


	//   ....[28]....
        /*0630*/ 	.word	0x000047f0


	//   ....[29]....
        /*0634*/ 	.word	0x00004820


	//   ....[30]....
        /*0638*/ 	.word	0x00004860


	//   ....[31]....
        /*063c*/ 	.word	0x00004880


	//   ....[32]....
        /*0640*/ 	.word	0x000048a0


	//   ....[33]....
        /*0644*/ 	.word	0x000049d0


	//   ....[34]....
        /*0648*/ 	.word	0x000049f0


	//   ....[35]....
        /*064c*/ 	.word	0x00004a00


	//   ....[36]....
        /*0650*/ 	.word	0x00004a20


	//   ....[37]....
        /*0654*/ 	.word	0x00004a60


	//   ....[38]....
        /*0658*/ 	.word	0x00004a90


	//   ....[39]....
        /*065c*/ 	.word	0x00004ad0


	//   ....[40]....
        /*0660*/ 	.word	0x00004af0


	//   ....[41]....
        /*0664*/ 	.word	0x00004b10


	//   ....[42]....
        /*0668*/ 	.word	0x00004c40


	//   ....[43]....
        /*066c*/ 	.word	0x00004c70


	//   ....[44]....
        /*0670*/ 	.word	0x00004c80


	//   ....[45]....
        /*0674*/ 	.word	0x00004ca0


	//   ....[46]....
        /*0678*/ 	.word	0x00004ce0


	//   ....[47]....
        /*067c*/ 	.word	0x00004d10


	//   ....[48]....
        /*0680*/ 	.word	0x00004d50


	//   ....[49]....
        /*0684*/ 	.word	0x00004d70


	//   ....[50]....
        /*0688*/ 	.word	0x00004d90


	//   ....[51]....
        /*068c*/ 	.word	0x00004ee0


	//   ....[52]....
        /*0690*/ 	.word	0x00004ef0


	//   ....[53]....
        /*0694*/ 	.word	0x00004f10


	//   ....[54]....
        /*0698*/ 	.word	0x00004f50


	//   ....[55]....
        /*069c*/ 	.word	0x00004f80


	//   ....[56]....
        /*06a0*/ 	.word	0x00004fc0


	//   ....[57]....
        /*06a4*/ 	.word	0x00004fe0


	//   ....[58]....
        /*06a8*/ 	.word	0x00005000


	//   ....[59]....
        /*06ac*/ 	.word	0x00005060


	//   ....[60]....
        /*06b0*/ 	.word	0x00005140


	//   ....[61]....
        /*06b4*/ 	.word	0x00005180


	//   ....[62]....
        /*06b8*/ 	.word	0x00005190


	//   ....[63]....
        /*06bc*/ 	.word	0x000051b0


	//   ....[64]....
        /*06c0*/ 	.word	0x000051f0


	//   ....[65]....
        /*06c4*/ 	.word	0x00005220


	//   ....[66]....
        /*06c8*/ 	.word	0x00005260


	//   ....[67]....
        /*06cc*/ 	.word	0x00005280


	//   ....[68]....
        /*06d0*/ 	.word	0x000052a0


	//   ....[69]....
        /*06d4*/ 	.word	0x000053e0


	//   ....[70]....
        /*06d8*/ 	.word	0x000053f0


	//   ....[71]....
        /*06dc*/ 	.word	0x00005410


	//   ....[72]....
        /*06e0*/ 	.word	0x00005450


	//   ....[73]....
        /*06e4*/ 	.word	0x00005480


	//   ....[74]....
        /*06e8*/ 	.word	0x000054c0


	//   ....[75]....
        /*06ec*/ 	.word	0x000054e0


	//   ....[76]....
        /*06f0*/ 	.word	0x00005500


	//   ....[77]....
        /*06f4*/ 	.word	0x000055b0


	//   ....[78]....
        /*06f8*/ 	.word	0x00005640


	//   ....[79]....
        /*06fc*/ 	.word	0x00005680


	//   ....[80]....
        /*0700*/ 	.word	0x00005690


	//   ....[81]....
        /*0704*/ 	.word	0x000056b0


	//   ....[82]....
        /*0708*/ 	.word	0x000056f0


	//   ....[83]....
        /*070c*/ 	.word	0x00005720


	//   ....[84]....
        /*0710*/ 	.word	0x00005760


	//   ....[85]....
        /*0714*/ 	.word	0x00005780


	//   ....[86]....
        /*0718*/ 	.word	0x000057a0


	//   ....[87]....
        /*071c*/ 	.word	0x000058d0


	//   ....[88]....
        /*0720*/ 	.word	0x000058f0


	//   ....[89]....
        /*0724*/ 	.word	0x00005900


	//   ....[90]....
        /*0728*/ 	.word	0x00005920


	//   ....[91]....
        /*072c*/ 	.word	0x00005960


	//   ....[92]....
        /*0730*/ 	.word	0x00005990


	//   ....[93]....
        /*0734*/ 	.word	0x000059d0


	//   ....[94]....
        /*0738*/ 	.word	0x000059f0


	//   ....[95]....
        /*073c*/ 	.word	0x00005a10


	//   ....[96]....
        /*0740*/ 	.word	0x00005b40


	//   ....[97]....
        /*0744*/ 	.word	0x00005b80


	//   ....[98]....
        /*0748*/ 	.word	0x00005b90


	//   ....[99]....
        /*074c*/ 	.word	0x00005bb0


	//   ....[100]....
        /*0750*/ 	.word	0x00005bf0


	//   ....[101]....
        /*0754*/ 	.word	0x00005c20


	//   ....[102]....
        /*0758*/ 	.word	0x00005c60


	//   ....[103]....
        /*075c*/ 	.word	0x00005c80


	//   ....[104]....
        /*0760*/ 	.word	0x00005ca0


	//   ....[105]....
        /*0764*/ 	.word	0x00005dd0


	//   ....[106]....
        /*0768*/ 	.word	0x00005df0


	//   ....[107]....
        /*076c*/ 	.word	0x00005e00


	//   ....[108]....
        /*0770*/ 	.word	0x00005e20


	//   ....[109]....
        /*0774*/ 	.word	0x00005e60


	//   ....[110]....
        /*0778*/ 	.word	0x00005e90


	//   ....[111]....
        /*077c*/ 	.word	0x00005ed0


	//   ....[112]....
        /*0780*/ 	.word	0x00005ef0


	//   ....[113]....
        /*0784*/ 	.word	0x00005f10


	//   ....[114]....
        /*0788*/ 	.word	0x00006040


	//   ....[115]....
        /*078c*/ 	.word	0x00006080


	//   ....[116]....
        /*0790*/ 	.word	0x00006090


	//   ....[117]....
        /*0794*/ 	.word	0x000060b0


	//   ....[118]....
        /*0798*/ 	.word	0x000060f0


	//   ....[119]....
        /*079c*/ 	.word	0x00006120


	//   ....[120]....
        /*07a0*/ 	.word	0x00006160


	//   ....[121]....
        /*07a4*/ 	.word	0x00006180


	//   ....[122]....
        /*07a8*/ 	.word	0x000061a0


	//   ....[123]....
        /*07ac*/ 	.word	0x000062d0


	//   ....[124]....
        /*07b0*/ 	.word	0x000062f0


	//   ....[125]....
        /*07b4*/ 	.word	0x00006300


	//   ....[126]....
        /*07b8*/ 	.word	0x00006330


	//   ....[127]....
        /*07bc*/ 	.word	0x00006360


	//   ....[128]....
        /*07c0*/ 	.word	0x000063b0


	//   ....[129]....
        /*07c4*/ 	.word	0x000063c0


	//   ....[130]....
        /*07c8*/ 	.word	0x00006400


	//   ....[131]....
        /*07cc*/ 	.word	0x00006430


	//   ....[132]....
        /*07d0*/ 	.word	0x00006540


	//   ....[133]....
        /*07d4*/ 	.word	0x00006580


	//   ....[134]....
        /*07d8*/ 	.word	0x00006590


	//   ....[135]....
        /*07dc*/ 	.word	0x000065e0


	//   ....[136]....
        /*07e0*/ 	.word	0x00006610


	//   ....[137]....
        /*07e4*/ 	.word	0x00006640


	//   ....[138]....
        /*07e8*/ 	.word	0x00006670


	//   ....[139]....
        /*07ec*/ 	.word	0x000066a0


	//   ....[140]....
        /*07f0*/ 	.word	0x000066d0


	//   ....[141]....
        /*07f4*/ 	.word	0x000067d0


	//   ....[142]....
        /*07f8*/ 	.word	0x000067f0


	//   ....[143]....
        /*07fc*/ 	.word	0x00006800


	//   ....[144]....
        /*0800*/ 	.word	0x00006850


	//   ....[145]....
        /*0804*/ 	.word	0x00006890


	//   ....[146]....
        /*0808*/ 	.word	0x000068c0


	//   ....[147]....
        /*080c*/ 	.word	0x000068f0


	//   ....[148]....
        /*0810*/ 	.word	0x00006920


	//   ....[149]....
        /*0814*/ 	.word	0x00006950


	//   ....[150]....
        /*0818*/ 	.word	0x00006a40


	//   ....[151]....
        /*081c*/ 	.word	0x00006a90


	//   ....[152]....
        /*0820*/ 	.word	0x00006aa0


	//   ....[153]....
        /*0824*/ 	.word	0x00006af0


	//   ....[154]....
        /*0828*/ 	.word	0x00006b20


	//   ....[155]....
        /*082c*/ 	.word	0x00006b50


	//   ....[156]....
        /*0830*/ 	.word	0x00006b80


	//   ....[157]....
        /*0834*/ 	.word	0x00006bb0


	//   ....[158]....
        /*0838*/ 	.word	0x00006be0


	//   ....[159]....
        /*083c*/ 	.word	0x00006d10


	//   ....[160]....
        /*0840*/ 	.word	0x00006d20


	//   ....[161]....
        /*0844*/ 	.word	0x00006d30


	//   ....[162]....
        /*0848*/ 	.word	0x00006d80


	//   ....[163]....
        /*084c*/ 	.word	0x00006dc0


	//   ....[164]....
        /*0850*/ 	.word	0x00006df0


	//   ....[165]....
        /*0854*/ 	.word	0x00006e20


	//   ....[166]....
        /*0858*/ 	.word	0x00006e50


	//   ....[167]....
        /*085c*/ 	.word	0x00006e80


	//   ....[168]....
        /*0860*/ 	.word	0x00006f70


	//   ....[169]....
        /*0864*/ 	.word	0x00006fd0


	//   ....[170]....
        /*0868*/ 	.word	0x00006fe0


	//   ....[171]....
        /*086c*/ 	.word	0x00007030


	//   ....[172]....
        /*0870*/ 	.word	0x00007060


	//   ....[173]....
        /*0874*/ 	.word	0x00007090


	//   ....[174]....
        /*0878*/ 	.word	0x000070c0


	//   ....[175]....
        /*087c*/ 	.word	0x000070f0


	//   ....[176]....
        /*0880*/ 	.word	0x00007120


	//   ....[177]....
        /*0884*/ 	.word	0x00007250


	//   ....[178]....
        /*0888*/ 	.word	0x00007260


	//   ....[179]....
        /*088c*/ 	.word	0x000072b0


	//   ....[180]....
        /*0890*/ 	.word	0x00007300


	//   ....[181]....
        /*0894*/ 	.word	0x00007350


	//   ....[182]....
        /*0898*/ 	.word	0x00007380


	//   ....[183]....
        /*089c*/ 	.word	0x000073b0


	//   ....[184]....
        /*08a0*/ 	.word	0x000073e0


	//   ....[185]....
        /*08a4*/ 	.word	0x00007410


	//   ....[186]....
        /*08a8*/ 	.word	0x000074b0


	//   ....[187]....
        /*08ac*/ 	.word	0x00007520


	//   ....[188]....
        /*08b0*/ 	.word	0x00007530


	//   ....[189]....
        /*08b4*/ 	.word	0x00007580


	//   ....[190]....
        /*08b8*/ 	.word	0x000075b0


	//   ....[191]....
        /*08bc*/ 	.word	0x000075e0


	//   ....[192]....
        /*08c0*/ 	.word	0x00007610


	//   ....[193]....
        /*08c4*/ 	.word	0x00007640


	//   ....[194]....
        /*08c8*/ 	.word	0x00007670


	//   ....[195]....
        /*08cc*/ 	.word	0x00007770


	//   ....[196]....
        /*08d0*/ 	.word	0x000077a0


	//   ....[197]....
        /*08d4*/ 	.word	0x000077b0


	//   ....[198]....
        /*08d8*/ 	.word	0x000077e0


	//   ....[199]....
        /*08dc*/ 	.word	0x00007830


	//   ....[200]....
        /*08e0*/ 	.word	0x00007870


	//   ....[201]....
        /*08e4*/ 	.word	0x000078a0


	//   ....[202]....
        /*08e8*/ 	.word	0x000078d0


	//   ....[203]....
        /*08ec*/ 	.word	0x00007900


	//   ....[204]....
        /*08f0*/ 	.word	0x000079f0


	//   ....[205]....
        /*08f4*/ 	.word	0x00007a10


	//   ....[206]....
        /*08f8*/ 	.word	0x00007a20


	//   ....[207]....
        /*08fc*/ 	.word	0x00007a70


	//   ....[208]....
        /*0900*/ 	.word	0x00007aa0


	//   ....[209]....
        /*0904*/ 	.word	0x00007ad0


	//   ....[210]....
        /*0908*/ 	.word	0x00007b00


	//   ....[211]....
        /*090c*/ 	.word	0x00007b30


	//   ....[212]....
        /*0910*/ 	.word	0x00007b60


	//   ....[213]....
        /*0914*/ 	.word	0x00007c20


	//   ....[214]....
        /*0918*/ 	.word	0x000081e0


	//   ....[215]....
        /*091c*/ 	.word	0x00008590


	//   ....[216]....
        /*0920*/ 	.word	0x000086e0


	//   ....[217]....
        /*0924*/ 	.word	0x00008860


	//   ....[218]....
        /*0928*/ 	.word	0x00008a10


	//   ....[219]....
        /*092c*/ 	.word	0x00008b60


	//   ....[220]....
        /*0930*/ 	.word	0x00008cb0


	//   ....[221]....
        /*0934*/ 	.word	0x00008e10


	//   ....[222]....
        /*0938*/ 	.word	0x00008f90


	//   ....[223]....
        /*093c*/ 	.word	0x00009140


	//   ....[224]....
        /*0940*/ 	.word	0x00009290


	//   ....[225]....
        /*0944*/ 	.word	0x000093e0


	//   ....[226]....
        /*0948*/ 	.word	0x00009540


	//   ....[227]....
        /*094c*/ 	.word	0x000096c0


	//   ....[228]....
        /*0950*/ 	.word	0x00009870


	//   ....[229]....
        /*0954*/ 	.word	0x000099c0


	//   ....[230]....
        /*0958*/ 	.word	0x00009b10


	//   ....[231]....
        /*095c*/ 	.word	0x00009c70


	//   ....[232]....
        /*0960*/ 	.word	0x00009df0


	//   ....[233]....
        /*0964*/ 	.word	0x00009fa0


	//   ....[234]....
        /*0968*/ 	.word	0x0000a0f0


	//   ....[235]....
        /*096c*/ 	.word	0x0000a240


	//   ....[236]....
        /*0970*/ 	.word	0x0000a390


	//   ....[237]....
        /*0974*/ 	.word	0x0000a4e0


	//   ....[238]....
        /*0978*/ 	.word	0x0000a610


	//   ....[239]....
        /*097c*/ 	.word	0x0000a700


	//   ....[240]....
        /*0980*/ 	.word	0x0000a7f0


	//   ....[241]....
        /*0984*/ 	.word	0x0000a8e0


	//   ....[242]....
        /*0988*/ 	.word	0x0000a9d0


	//   ....[243]....
        /*098c*/ 	.word	0x0000aac0


	//   ....[244]....
        /*0990*/ 	.word	0x0000abb0


	//   ....[245]....
        /*0994*/ 	.word	0x0000aca0


	//   ....[246]....
        /*0998*/ 	.word	0x0000ad90


	//   ....[247]....
        /*099c*/ 	.word	0x0000ae80


	//   ....[248]....
        /*09a0*/ 	.word	0x0000af70


	//   ....[249]....
        /*09a4*/ 	.word	0x0000b060


	//   ....[250]....
        /*09a8*/ 	.word	0x0000b150


	//   ....[251]....
        /*09ac*/ 	.word	0x0000b240


	//   ....[252]....
        /*09b0*/ 	.word	0x0000b330


	//   ....[253]....
        /*09b4*/ 	.word	0x0000b420


	//   ....[254]....
        /*09b8*/ 	.word	0x0000b510


	//   ....[255]....
        /*09bc*/ 	.word	0x0000b600


	//   ....[0]....
        /*09c0*/ 	.word	0x0000b6f0


	//   ....[1]....
        /*09c4*/ 	.word	0x0000b7e0


	//   ....[2]....
        /*09c8*/ 	.word	0x0000b8d0


	//   ....[3]....
        /*09cc*/ 	.word	0x0000b9c0


	//   ....[4]....
        /*09d0*/ 	.word	0x0000bab0


	//   ....[5]....
        /*09d4*/ 	.word	0x0000cc80


	//   ....[6]....
        /*09d8*/ 	.word	0x0000cd00


	//   ....[7]....
        /*09dc*/ 	.word	0x0000cd80


	//   ....[8]....
        /*09e0*/ 	.word	0x0000ce10


	//   ....[9]....
        /*09e4*/ 	.word	0x0000cea0


	//   ....[10]....
        /*09e8*/ 	.word	0x0000cf30


	//   ....[11]....
        /*09ec*/ 	.word	0x0000cfc0


	//   ....[12]....
        /*09f0*/ 	.word	0x0000d050


	//   ....[13]....
        /*09f4*/ 	.word	0x0000d0e0


	//   ....[14]....
        /*09f8*/ 	.word	0x0000d170


	//   ....[15]....
        /*09fc*/ 	.word	0x0000d200


	//   ....[16]....
        /*0a00*/ 	.word	0x0000d290


	//   ....[17]....
        /*0a04*/ 	.word	0x0000d320


	//   ....[18]....
        /*0a08*/ 	.word	0x0000d3b0


	//   ....[19]....
        /*0a0c*/ 	.word	0x0000d440


	//   ....[20]....
        /*0a10*/ 	.word	0x0000d4d0


	//   ....[21]....
        /*0a14*/ 	.word	0x0000d560


	//   ....[22]....
        /*0a18*/ 	.word	0x0000d5f0


	//   ....[23]....
        /*0a1c*/ 	.word	0x0000d680


	//   ....[24]....
        /*0a20*/ 	.word	0x0000d720


	//   ....[25]....
        /*0a24*/ 	.word	0x0000d7c0


	//   ....[26]....
        /*0a28*/ 	.word	0x0000d850


	//   ....[27]....
        /*0a2c*/ 	.word	0x0000d8b0


	//   ....[28]....
        /*0a30*/ 	.word	0x0000da10


	//   ....[29]....
        /*0a34*/ 	.word	0x0000da70


	//   ....[30]....
        /*0a38*/ 	.word	0x0000dad0


	//   ....[31]....
        /*0a3c*/ 	.word	0x0000db30


	//   ....[32]....
        /*0a40*/ 	.word	0x0000db90


	//   ....[33]....
        /*0a44*/ 	.word	0x0000dbf0


	//   ....[34]....
        /*0a48*/ 	.word	0x0000dc50


	//   ....[35]....
        /*0a4c*/ 	.word	0x0000dcb0


	//   ....[36]....
        /*0a50*/ 	.word	0x0000dd10


	//   ....[37]....
        /*0a54*/ 	.word	0x0000dd70


	//   ....[38]....
        /*0a58*/ 	.word	0x0000ddd0


	//   ....[39]....
        /*0a5c*/ 	.word	0x0000de30


	//   ....[40]....
        /*0a60*/ 	.word	0x0000de90


	//   ....[41]....
        /*0a64*/ 	.word	0x0000def0


	//   ....[42]....
        /*0a68*/ 	.word	0x0000df50


	//   ....[43]....
        /*0a6c*/ 	.word	0x0000dfc0


	//   ....[44]....
        /*0a70*/ 	.word	0x0000e020


	//   ....[45]....
        /*0a74*/ 	.word	0x0000e080


	//   ....[46]....
        /*0a78*/ 	.word	0x0000e0e0


	//   ....[47]....
        /*0a7c*/ 	.word	0x0000e150


	//   ....[48]....
        /*0a80*/ 	.word	0x0000e1b0


	//   ....[49]....
        /*0a84*/ 	.word	0x0000e210


	//   ....[50]....
        /*0a88*/ 	.word	0x0000e270


	//   ....[51]....
        /*0a8c*/ 	.word	0x0000e2e0


	//   ....[52]....
        /*0a90*/ 	.word	0x0000e350


	//   ....[53]....
        /*0a94*/ 	.word	0x0000e3c0


	//   ....[54]....
        /*0a98*/ 	.word	0x0000e430


	//   ....[55]....
        /*0a9c*/ 	.word	0x0000e4a0


	//----- nvinfo : EIATTR_EXIT_INSTR_OFFSETS
	.align		4
.L_2330:
        /*0aa0*/ 	.byte	0x04, 0x1c
        /*0aa2*/ 	.short	(.L_2332 - .L_2331)


	//   ....[0]....
.L_2331:
        /*0aa4*/ 	.word	0x000039a0


	//   ....[1]....
        /*0aa8*/ 	.word	0x000039c0


	//   ....[2]....
        /*0aac*/ 	.word	0x00003b40


	//   ....[3]....
        /*0ab0*/ 	.word	0x0000d8c0


	//   ....[4]....
        /*0ab4*/ 	.word	0x0000e280


	//----- nvinfo : EIATTR_MAX_THREADS
	.align		4
.L_2332:
        /*0ab8*/ 	.byte	0x04, 0x05
        /*0aba*/ 	.short	(.L_2334 - .L_2333)
.L_2333:
        /*0abc*/ 	.word	0x00000180
        /*0ac0*/ 	.word	0x00000001
        /*0ac4*/ 	.word	0x00000001


	//----- nvinfo : EIATTR_CRS_STACK_SIZE
	.align		4
.L_2334:
        /*0ac8*/ 	.byte	0x04, 0x1e
        /*0aca*/ 	.short	(.L_2336 - .L_2335)
.L_2335:
        /*0acc*/ 	.word	0x00000000


	//----- nvinfo : EIATTR_CBANK_PARAM_SIZE
	.align		4
.L_2336:
        /*0ad0*/ 	.byte	0x03, 0x19
        /*0ad2*/ 	.short	0x004d


	//----- nvinfo : EIATTR_PARAM_CBANK
	.align		4
        /*0ad4*/ 	.byte	0x04, 0x0a
        /*0ad6*/ 	.short	(.L_2338 - .L_2337)
	.align		4
.L_2337:
        /*0ad8*/ 	.word	index@(.nv.constant0._ZN3cub17CUB_300001_SM_9006detail10radix_sort29DeviceRadixSortOnesweepKernelINS1_5radix10policy_hubIfijE10Policy1000ELNS0_9SortOrderE1EfijiiNS1_21identity_decomposer_tEEEvPT5_SB_PT3_PKSC_PT1_PKSG_PT2_PKSK_T4_iiT6_)
        /*0adc*/ 	.short	0x0210
        /*0ade*/ 	.short	0x004d


	//----- nvinfo : EIATTR_SW_WAR
	.align		4
.L_2338:
        /*0ae0*/ 	.byte	0x04, 0x36
        /*0ae2*/ 	.short	(.L_2340 - .L_2339)
.L_2339:
        /*0ae4*/ 	.word	0x00000008
.L_2340:


//--------------------- .nv.info._ZN3cub17CUB_300001_SM_9006detail10radix_sort33DeviceRadixSortExclusiveSumKernelINS1_5radix10policy_hubIfijE10Policy1000EjEEvPT0_ --------------------------
	.section	.nv.info._ZN3cub17CUB_300001_SM_9006detail10radix_sort33DeviceRadixSortExclusiveSumKernelINS1_5radix10policy_hubIfijE10Policy1000EjEEvPT0_,"",@"SHT_CUDA_INFO"
	.sectionflags	@""
	.align	4


	//----- nvinfo : EIATTR_CUDA_API_VERSION
	.align		4
        /*0000*/ 	.byte	0x04, 0x37
        /*0002*/ 	.short	(.L_2342 - .L_2341)
.L_2341:
        /*0004*/ 	.word	0x00000082


	//----- nvinfo : EIATTR_KPARAM_INFO
	.align		4
.L_2342:
        /*0008*/ 	.byte	0x04, 0x17
        /*000a*/ 	.short	(.L_2344 - .L_2343)
.L_2343:
        /*000c*/ 	.word	0x00000000
        /*0010*/ 	.short	0x0000
        /*0012*/ 	.short	0x0000
        /*0014*/ 	.byte	0x00, 0xf0, 0x21, 0x00


	//----- nvinfo : EIATTR_SPARSE_MMA_MASK
	.align		4
.L_2344:
        /*0018*/ 	.byte	0x03, 0x50
        /*001a*/ 	.short	0x0000


	//----- nvinfo : EIATTR_MAXREG_COUNT
	.align		4
        /*001c*/ 	.byte	0x03, 0x1b
        /*001e*/ 	.short	0x00ff


	//----- nvinfo : EIATTR_NUM_BARRIERS
	.align		4
        /*0020*/ 	.byte	0x02, 0x4c
        /*0022*/ 	.byte	0x01
	.zero		1


	//----- nvinfo : EIATTR_MERCURY_ISA_VERSION
	.align		4
        /*0024*/ 	.byte	0x03, 0x5f
        /*0026*/ 	.short	0x0101


	//----- nvinfo : EIATTR_COOP_GROUP_MASK_REGIDS
	.align		4
        /*0028*/ 	.byte	0x04, 0x29
        /*002a*/ 	.short	(.L_2346 - .L_2345)


	//   ....[0]....
.L_2345:
        /*002c*/ 	.word	0xffffffff


	//   ....[1]....
        /*0030*/ 	.word	0xffffffff


	//   ....[2]....
        /*0034*/ 	.word	0xffffffff


	//   ....[3]....
        /*0038*/ 	.word	0xffffffff


	//   ....[4]....
        /*003c*/ 	.word	0xffffffff


	//   ....[5]....
        /*0040*/ 	.word	0x05000012


	//   ....[6]....
        /*0044*/ 	.word	0x05000012


	//   ....[7]....
        /*0048*/ 	.word	0x05000012


	//   ....[8]....
        /*004c*/ 	.word	0x05000012


	//   ....[9]....
        /*0050*/ 	.word	0x05000012


	//----- nvinfo : EIATTR_COOP_GROUP_INSTR_OFFSETS
	.align		4
.L_2346:
        /*0054*/ 	.byte	0x04, 0x28
        /*0056*/ 	.short	(.L_2348 - .L_2347)


	//   ....[0]....
.L_2347:
        /*0058*/ 	.word	0x00000210


	//   ....[1]....
        /*005c*/ 	.word	0x00000230


	//   ....[2]....
        /*0060*/ 	.word	0x00000250


	//   ....[3]....
        /*0064*/ 	.word	0x00000270


	//   ....[4]....
        /*0068*/ 	.word	0x00000290


	//   ....[5]....
        /*006c*/ 	.word	0x00000460


	//   ....[6]....
        /*0070*/ 	.word	0x000004d0


	//   ....[7]....
        /*0074*/ 	.word	0x00000540


	//   ....[8]....
        /*0078*/ 	.word	0x000005b0


	//   ....[9]....
        /*007c*/ 	.word	0x00000620


	//----- nvinfo : EIATTR_EXIT_INSTR_OFFSETS
	.align		4
.L_2348:
        /*0080*/ 	.byte	0x04, 0x1c
        /*0082*/ 	.short	(.L_2350 - .L_2349)


	//   ....[0]....
.L_2349:
        /*0084*/ 	.word	0x000003d0


	//   ....[1]....
        /*0088*/ 	.word	0x00000400


	//----- nvinfo : EIATTR_CRS_STACK_SIZE
	.align		4
.L_2350:
        /*008c*/ 	.byte	0x04, 0x1e
        /*008e*/ 	.short	(.L_2352 - .L_2351)
.L_2351:
        /*0090*/ 	.word	0x00000000


	//----- nvinfo : EIATTR_CBANK_PARAM_SIZE
	.align		4
.L_2352:
        /*0094*/ 	.byte	0x03, 0x19
        /*0096*/ 	.short	0x0008


	//----- nvinfo : EIATTR_PARAM_CBANK
	.align		4
        /*0098*/ 	.byte	0x04, 0x0a
        /*009a*/ 	.short	(.L_2354 - .L_2353)
	.align		4
.L_2353:
        /*009c*/ 	.word	index@(.nv.constant0._ZN3cub17CUB_300001_SM_9006detail10radix_sort33DeviceRadixSortExclusiveSumKernelINS1_5radix10policy_hubIfijE10Policy1000EjEEvPT0_)
        /*00a0*/ 	.short	0x0210
        /*00a2*/ 	.short	0x0008


	//----- nvinfo : EIATTR_SW_WAR
	.align		4
.L_2354:
        /*00a4*/ 	.byte	0x04, 0x36
        /*00a6*/ 	.short	(.L_2356 - .L_2355)
.L_2355:
        /*00a8*/ 	.word	0x00000008
.L_2356:


//--------------------- .nv.info._ZN3cub17CUB_300001_SM_9006detail10radix_sort30DeviceRadixSortHistogramKernelINS1_5radix10policy_hubIfijE10Policy1000ELNS0_9SortOrderE1EfjNS1_21identity_decomposer_tEEEvPT2_PKT1_SA_iiT3_ --------------------------
	.section	.nv.info._ZN3cub17CUB_300001_SM_9006detail10radix_sort30DeviceRadixSortHistogramKernelINS1_5radix10policy_hubIfijE10Policy1000ELNS0_9SortOrderE1EfjNS1_21identity_decomposer_tEEEvPT2_PKT1_SA_iiT3_,"",@"SHT_CUDA_INFO"
	.sectionflags	@""
	.align	4


	//----- nvinfo : EIATTR_CUDA_API_VERSION
	.align		4
        /*0000*/ 	.byte	0x04, 0x37
        /*0002*/ 	.short	(.L_2358 - .L_2357)
.L_2357:
        /*0004*/ 	.word	0x00000082


	//----- nvinfo : EIATTR_KPARAM_INFO
	.align		4
.L_2358:
        /*0008*/ 	.byte	0x04, 0x17
        /*000a*/ 	.short	(.L_2360 - .L_2359)
.L_2359:
        /*000c*/ 	.word	0x00000000
        /*0010*/ 	.short	0x0005
        /*0012*/ 	.short	0x001c
        /*0014*/ 	.byte	0x00, 0xf0, 0x05, 0x00


	//----- nvinfo : EIATTR_KPARAM_INFO
	.align		4
.L_2360:
        /*0018*/ 	.byte	0x04, 0x17
        /*001a*/ 	.short	(.L_2362 - .L_2361)
.L_2361:
        /*001c*/ 	.word	0x00000000
        /*0020*/ 	.short	0x0004
        /*0022*/ 	.short	0x0018
        /*0024*/ 	.byte	0x00, 0xf0, 0x11, 0x00


	//----- nvinfo : EIATTR_KPARAM_INFO
	.align		4
.L_2362:
        /*0028*/ 	.byte	0x04, 0x17
        /*002a*/ 	.short	(.L_2364 - .L_2363)
.L_2363:
        /*002c*/ 	.word	0x00000000
        /*0030*/ 	.short	0x0003
        /*0032*/ 	.short	0x0014
        /*0034*/ 	.byte	0x00, 0xf0, 0x11, 0x00


	//----- nvinfo : EIATTR_KPARAM_INFO
	.align		4
.L_2364:
        /*0038*/ 	.byte	0x04, 0x17
        /*003a*/ 	.short	(.L_2366 - .L_2365)
.L_2365:
        /*003c*/ 	.word	0x00000000
        /*0040*/ 	.short	0x0002
        /*0042*/ 	.short	0x0010
        /*0044*/ 	.byte	0x00, 0xf0, 0x11, 0x00


	//----- nvinfo : EIATTR_KPARAM_INFO
	.align		4
.L_2366:
        /*0048*/ 	.byte	0x04, 0x17
        /*004a*/ 	.short	(.L_2368 - .L_2367)
.L_2367:
        /*004c*/ 	.word	0x00000000
        /*0050*/ 	.short	0x0001
        /*0052*/ 	.short	0x0008
        /*0054*/ 	.byte	0x00, 0xf0, 0x21, 0x00


	//----- nvinfo : EIATTR_KPARAM_INFO
	.align		4
.L_2368:
        /*0058*/ 	.byte	0x04, 0x17
        /*005a*/ 	.short	(.L_2370 - .L_2369)
.L_2369:
        /*005c*/ 	.word	0x00000000
        /*0060*/ 	.short	0x0000
        /*0062*/ 	.short	0x0000
        /*0064*/ 	.byte	0x00, 0xf0, 0x21, 0x00


	//----- nvinfo : EIATTR_SPARSE_MMA_MASK
	.align		4
.L_2370:
        /*0068*/ 	.byte	0x03, 0x50
        /*006a*/ 	.short	0x0000


	//----- nvinfo : EIATTR_MAXREG_COUNT
	.align		4
        /*006c*/ 	.byte	0x03, 0x1b
        /*006e*/ 	.short	0x00ff


	//----- nvinfo : EIATTR_NUM_BARRIERS
	.align		4
        /*0070*/ 	.byte	0x02, 0x4c
        /*0072*/ 	.byte	0x01
	.zero		1


	//----- nvinfo : EIATTR_MERCURY_ISA_VERSION
	.align		4
        /*0074*/ 	.byte	0x03, 0x5f
        /*0076*/ 	.short	0x0101


	//----- nvinfo : EIATTR_EXIT_INSTR_OFFSETS
	.align		4
        /*0078*/ 	.byte	0x04, 0x1c
        /*007a*/ 	.short	(.L_2372 - .L_2371)


	//   ....[0]....
.L_2371:
        /*007c*/ 	.word	0x00000070


	//   ....[1]....
        /*0080*/ 	.word	0x00001dc0


	//----- nvinfo : EIATTR_MAX_THREADS
	.align		4
.L_2372:
        /*0084*/ 	.byte	0x04, 0x05
        /*0086*/ 	.short	(.L_2374 - .L_2373)
.L_2373:
        /*0088*/ 	.word	0x00000080
        /*008c*/ 	.word	0x00000001
        /*0090*/ 	.word	0x00000001


	//----- nvinfo : EIATTR_CRS_STACK_SIZE
	.align		4
.L_2374:
        /*0094*/ 	.byte	0x04, 0x1e
        /*0096*/ 	.short	(.L_2376 - .L_2375)
.L_2375:
        /*0098*/ 	.word	0x00000000


	//----- nvinfo : EIATTR_CBANK_PARAM_SIZE
	.align		4
.L_2376:
        /*009c*/ 	.byte	0x03, 0x19
        /*009e*/ 	.short	0x001d


	//----- nvinfo : EIATTR_PARAM_CBANK
	.align		4
        /*00a0*/ 	.byte	0x04, 0x0a
        /*00a2*/ 	.short	(.L_2378 - .L_2377)
	.align		4
.L_2377:
        /*00a4*/ 	.word	index@(.nv.constant0._ZN3cub17CUB_300001_SM_9006detail10radix_sort30DeviceRadixSortHistogramKernelINS1_5radix10policy_hubIfijE10Policy1000ELNS0_9SortOrderE1EfjNS1_21identity_decomposer_tEEEvPT2_PKT1_SA_iiT3_)
        /*00a8*/ 	.short	0x0210
        /*00aa*/ 	.short	0x001d


	//----- nvinfo : EIATTR_SW_WAR
	.align		4
.L_2378:
        /*00ac*/ 	.byte	0x04, 0x36
        /*00ae*/ 	.short	(.L_2380 - .L_2379)
.L_2379:
        /*00b0*/ 	.word	0x00000008
.L_2380:


//--------------------- .nv.info._ZN3cub17CUB_300001_SM_9006detail10radix_sort31DeviceRadixSortSingleTileKernelINS1_5radix10policy_hubIfijE10Policy1000ELNS0_9SortOrderE1EfijNS1_21identity_decomposer_tEEEvPKT1_PSA_PKT2_PSE_T3_iiT4_ --------------------------
	.section	.nv.info._ZN3cub17CUB_300001_SM_9006detail10radix_sort31DeviceRadixSortSingleTileKernelINS1_5radix10policy_hubIfijE10Policy1000ELNS0_9SortOrderE1EfijNS1_21identity_decomposer_tEEEvPKT1_PSA_PKT2_PSE_T3_iiT4_,"",@"SHT_CUDA_INFO"
	.sectionflags	@""
	.align	4


	//----- nvinfo : EIATTR_CUDA_API_VERSION
	.align		4
        /*0000*/ 	.byte	0x04, 0x37
        /*0002*/ 	.short	(.L_2382 - .L_2381)
.L_2381:
        /*0004*/ 	.word	0x00000082


	//----- nvinfo : EIATTR_KPARAM_INFO
	.align		4
.L_2382:
        /*0008*/ 	.byte	0x04, 0x17
        /*000a*/ 	.short	(.L_2384 - .L_2383)
.L_2383:
        /*000c*/ 	.word	0x00000000
        /*0010*/ 	.short	0x0007
        /*0012*/ 	.short	0x002c
        /*0014*/ 	.byte	0x00, 0xf0, 0x05, 0x00


	//----- nvinfo : EIATTR_KPARAM_INFO
	.align		4
.L_2384:
        /*0018*/ 	.byte	0x04, 0x17
        /*001a*/ 	.short	(.L_2386 - .L_2385)
.L_2385:
        /*001c*/ 	.word	0x00000000
        /*0020*/ 	.short	0x0006
        /*0022*/ 	.short	0x0028
        /*0024*/ 	.byte	0x00, 0xf0, 0x11, 0x00


	//----- nvinfo : EIATTR_KPARAM_INFO
	.align		4
.L_2386:
        /*0028*/ 	.byte	0x04, 0x17
        /*002a*/ 	.short	(.L_2388 - .L_2387)
.L_2387:
        /*002c*/ 	.word	0x00000000
        /*0030*/ 	.short	0x0005
        /*0032*/ 	.short	0x0024
        /*0034*/ 	.byte	0x00, 0xf0, 0x11, 0x00


	//----- nvinfo : EIATTR_KPARAM_INFO
	.align		4
.L_2388:
        /*0038*/ 	.byte	0x04, 0x17
        /*003a*/ 	.short	(.L_2390 - .L_2389)
.L_2389:
        /*003c*/ 	.word	0x00000000
        /*0040*/ 	.short	0x0004
        /*0042*/ 	.short	0x0020
        /*0044*/ 	.byte	0x00, 0xf0, 0x11, 0x00


	//----- nvinfo : EIATTR_KPARAM_INFO
	.align		4
.L_2390:
        /*0048*/ 	.byte	0x04, 0x17
        /*004a*/ 	.short	(.L_2392 - .L_2391)
.L_2391:
        /*004c*/ 	.word	0x00000000
        /*0050*/ 	.short	0x0003
        /*0052*/ 	.short	0x0018
        /*0054*/ 	.byte	0x00, 0xf0, 0x21, 0x00


	//----- nvinfo : EIATTR_KPARAM_INFO
	.align		4
.L_2392:
        /*0058*/ 	.byte	0x04, 0x17
        /*005a*/ 	.short	(.L_2394 - .L_2393)
.L_2393:
        /*005c*/ 	.word	0x00000000
        /*0060*/ 	.short	0x0002
        /*0062*/ 	.short	0x0010
        /*0064*/ 	.byte	0x00, 0xf0, 0x21, 0x00


	//----- nvinfo : EIATTR_KPARAM_INFO
	.align		4
.L_2394:
        /*0068*/ 	.byte	0x04, 0x17
        /*006a*/ 	.short	(.L_2396 - .L_2395)
.L_2395:
        /*006c*/ 	.word	0x00000000
        /*0070*/ 	.short	0x0001
        /*0072*/ 	.short	0x0008
        /*0074*/ 	.byte	0x00, 0xf0, 0x21, 0x00


	//----- nvinfo : EIATTR_KPARAM_INFO
	.align		4
.L_2396:
        /*0078*/ 	.byte	0x04, 0x17
        /*007a*/ 	.short	(.L_2398 - .L_2397)
.L_2397:
        /*007c*/ 	.word	0x00000000
        /*0080*/ 	.short	0x0000
        /*0082*/ 	.short	0x0000
        /*0084*/ 	.byte	0x00, 0xf0, 0x21, 0x00


	//----- nvinfo : EIATTR_SPARSE_MMA_MASK
	.align		4
.L_2398:
        /*0088*/ 	.byte	0x03, 0x50
        /*008a*/ 	.short	0x0000


	//----- nvinfo : EIATTR_MAXREG_COUNT
	.align		4
        /*008c*/ 	.byte	0x03, 0x1b
        /*008e*/ 	.short	0x00ff


	//----- nvinfo : EIATTR_NUM_BARRIERS
	.align		4
        /*0090*/ 	.byte	0x02, 0x4c
        /*0092*/ 	.byte	0x01
	.zero		1


	//----- nvinfo : EIATTR_MERCURY_ISA_VERSION
	.align		4
        /*0094*/ 	.byte	0x03, 0x5f
        /*0096*/ 	.short	0x0101


	//----- nvinfo : EIATTR_UNUSED_LOAD_BYTE_OFFSET
	.align		4
        /*0098*/ 	.byte	0x04, 0x44
        /*009a*/ 	.short	(.L_2400 - .L_2399)


	//   ....[0]....
.L_2399:
        /*009c*/ 	.word	0x00002480
        /*00a0*/ 	.word	0x0000f0ff


	//   ....[1]....
        /*00a4*/ 	.word	0x000024b0
        /*00a8*/ 	.word	0x0000fff0


	//   ....[2]....
        /*00ac*/ 	.word	0x00004ba0
        /*00b0*/ 	.word	0x0000f0ff


	//   ....[3]....
        /*00b4*/ 	.word	0x00004bd0
        /*00b8*/ 	.word	0x0000fff0


	//----- nvinfo : EIATTR_COOP_GROUP_MASK_REGIDS
	.align		4
.L_2400:
        /*00bc*/ 	.byte	0x04, 0x29
        /*00be*/ 	.short	(.L_2402 - .L_2401)


	//   ....[0]....
.L_2401:
        /*00c0*/ 	.word	0xffffffff


	//   ....[1]....
        /*00c4*/ 	.word	0xffffffff


	//   ....[2]....
        /*00c8*/ 	.word	0xffffffff


	//   ....[3]....
        /*00cc*/ 	.word	0xffffffff


	//   ....[4]....
        /*00d0*/ 	.word	0xffffffff


	//   ....[5]....
        /*00d4*/ 	.word	0xffffffff


	//   ....[6]....
        /*00d8*/ 	.word	0xffffffff


	//   ....[7]....
        /*00dc*/ 	.word	0xffffffff


	//   ....[8]....
        /*00e0*/ 	.word	0xffffffff


	//   ....[9]....
        /*00e4*/ 	.word	0xffffffff


	//----- nvinfo : EIATTR_COOP_GROUP_INSTR_OFFSETS
	.align		4
.L_2402:
        /*00e8*/ 	.byte	0x04, 0x28
        /*00ea*/ 	.short	(.L_2404 - .L_2403)


	//   ....[0]....
.L_2403:
        /*00ec*/ 	.word	0x00002380


	//   ....[1]....
        /*00f0*/ 	.word	0x000023a0


	//   ....[2]....
        /*00f4*/ 	.word	0x000023c0


	//   ....[3]....
        /*00f8*/ 	.word	0x000023f0


	//   ....[4]....
        /*00fc*/ 	.word	0x00002420


	//   ....[5]....
        /*0100*/ 	.word	0x00004ad0


	//   ....[6]....
        /*0104*/ 	.word	0x00004af0


	//   ....[7]....
        /*0108*/ 	.word	0x00004b10


	//   ....[8]....
        /*010c*/ 	.word	0x00004b30


	//   ....[9]....
        /*0110*/ 	.word	0x00004b50


	//----- nvinfo : EIATTR_EXIT_INSTR_OFFSETS
	.align		4
.L_2404:
        /*0114*/ 	.byte	0x04, 0x1c
        /*0116*/ 	.short	(.L_2406 - .L_2405)


	//   ....[0]....
.L_2405:
        /*0118*/ 	.word	0x00006430


	//   ....[1]....
        /*011c*/ 	.word	0x000064b0


	//----- nvinfo : EIATTR_MAX_THREADS
	.align		4
.L_2406:
        /*0120*/ 	.byte	0x04, 0x05
        /*0122*/ 	.short	(.L_2408 - .L_2407)
.L_2407:
        /*0124*/ 	.word	0x00000100
        /*0128*/ 	.word	0x00000001
        /*012c*/ 	.word	0x00000001


	//----- nvinfo : EIATTR_CRS_STACK_SIZE
	.align		4
.L_2408:
        /*0130*/ 	.byte	0x04, 0x1e
        /*0132*/ 	.short	(.L_2410 - .L_2409)
.L_2409:
        /*0134*/ 	.word	0x00000000


	//----- nvinfo : EIATTR_CBANK_PARAM_SIZE
	.align		4
.L_2410:
        /*0138*/ 	.byte	0x03, 0x19
        /*013a*/ 	.short	0x002d


	//----- nvinfo : EIATTR_PARAM_CBANK
	.align		4
        /*013c*/ 	.byte	0x04, 0x0a
        /*013e*/ 	.short	(.L_2412 - .L_2411)
	.align		4
.L_2411:
        /*0140*/ 	.word	index@(.nv.constant0._ZN3cub17CUB_300001_SM_9006detail10radix_sort31DeviceRadixSortSingleTileKernelINS1_5radix10policy_hubIfijE10Policy1000ELNS0_9SortOrderE1EfijNS1_21identity_decomposer_tEEEvPKT1_PSA_PKT2_PSE_T3_iiT4_)
        /*0144*/ 	.short	0x0210
        /*0146*/ 	.short	0x002d


	//----- nvinfo : EIATTR_SW_WAR
	.align		4
.L_2412:
        /*0148*/ 	.byte	0x04, 0x36
        /*014a*/ 	.short	(.L_2414 - .L_2413)
.L_2413:
        /*014c*/ 	.word	0x00000008
.L_2414:


//--------------------- .nv.info._ZN3cub17CUB_300001_SM_9006detail10radix_sort30DeviceSegmentedRadixSortKernelINS1_5radix10policy_hubIfiiE10Policy1000ELb1ELNS0_9SortOrderE1EfiPiS9_iNS1_21identity_decomposer_tEEEvPKT2_PSB_PKT3_PSF_T4_T5_iiiT7_ --------------------------
	.section	.nv.info._ZN3cub17CUB_300001_SM_9006detail10radix_sort30DeviceSegmentedRadixSortKernelINS1_5radix10policy_hubIfiiE10Policy1000ELb1ELNS0_9SortOrderE1EfiPiS9_iNS1_21identity_decomposer_tEEEvPKT2_PSB_PKT3_PSF_T4_T5_iiiT7_,"",@"SHT_CUDA_INFO"
	.sectionflags	@""
	.align	4


	//----- nvinfo : EIATTR_CUDA_API_VERSION
	.align		4
        /*0000*/ 	.byte	0x04, 0x37
        /*0002*/ 	.short	(.L_2416 - .L_2415)
.L_2415:
        /*0004*/ 	.word	0x00000082


	//----- nvinfo : EIATTR_KPARAM_INFO
	.align		4
.L_2416:
        /*0008*/ 	.byte	0x04, 0x17
        /*000a*/ 	.short	(.L_2418 - .L_2417)
.L_2417:
        /*000c*/ 	.word	0x00000000
        /*0010*/ 	.short	0x0009
        /*0012*/ 	.short	0x003c
        /*0014*/ 	.byte	0x00, 0xf0, 0x05, 0x00


	//----- nvinfo : EIATTR_KPARAM_INFO
	.align		4
.L_2418:
        /*0018*/ 	.byte	0x04, 0x17
        /*001a*/ 	.short	(.L_2420 - .L_2419)
.L_2419:
        /*001c*/ 	.word	0x00000000
        /*0020*/ 	.short	0x0008
        /*0022*/ 	.short	0x0038
        /*0024*/ 	.byte	0x00, 0xf0, 0x11, 0x00


	//----- nvinfo : EIATTR_KPARAM_INFO
	.align		4
.L_2420:
        /*0028*/ 	.byte	0x04, 0x17
        /*002a*/ 	.short	(.L_2422 - .L_2421)
.L_2421:
        /*002c*/ 	.word	0x00000000
        /*0030*/ 	.short	0x0007
        /*0032*/ 	.short	0x0034
        /*0034*/ 	.byte	0x00, 0xf0, 0x11, 0x00


	//----- nvinfo : EIATTR_KPARAM_INFO
	.align		4
.L_2422:
        /*0038*/ 	.byte	0x04, 0x17
        /*003a*/ 	.short	(.L_2424 - .L_2423)
.L_2423:
        /*003c*/ 	.word	0x00000000
        /*0040*/ 	.short	0x0006
        /*0042*/ 	.short	0x0030
        /*0044*/ 	.byte	0x00, 0xf0, 0x11, 0x00


	//----- nvinfo : EIATTR_KPARAM_INFO
	.align		4
.L_2424:
        /*0048*/ 	.byte	0x04, 0x17
        /*004a*/ 	.short	(.L_2426 - .L_2425)
.L_2425:
        /*004c*/ 	.word	0x00000000
        /*0050*/ 	.short	0x0005
        /*0052*/ 	.short	0x0028
        /*0054*/ 	.byte	0x00, 0xf0, 0x21, 0x00


	//----- nvinfo : EIATTR_KPARAM_INFO
	.align		4
.L_2426:
        /*0058*/ 	.byte	0x04, 0x17
        /*005a*/ 	.short	(.L_2428 - .L_2427)
.L_2427:
        /*005c*/ 	.word	0x00000000
        /*0060*/ 	.short	0x0004
        /*0062*/ 	.short	0x0020
        /*0064*/ 	.byte	0x00, 0xf0, 0x21, 0x00


	//----- nvinfo : EIATTR_KPARAM_INFO
	.align		4
.L_2428:
        /*0068*/ 	.byte	0x04, 0x17
        /*006a*/ 	.short	(.L_2430 - .L_2429)
.L_2429:
        /*006c*/ 	.word	0x00000000
        /*0070*/ 	.short	0x0003
        /*0072*/ 	.short	0x0018
        /*0074*/ 	.byte	0x00, 0xf0, 0x21, 0x00


	//----- nvinfo : EIATTR_KPARAM_INFO
	.align		4
.L_2430:
        /*0078*/ 	.byte	0x04, 0x17
        /*007a*/ 	.short	(.L_2432 - .L_2431)
.L_2431:
        /*007c*/ 	.word	0x00000000
        /*0080*/ 	.short	0x0002
        /*0082*/ 	.short	0x0010
        /*0084*/ 	.byte	0x00, 0xf0, 0x21, 0x00


	//----- nvinfo : EIATTR_KPARAM_INFO
	.align		4
.L_2432:
        /*0088*/ 	.byte	0x04, 0x17
        /*008a*/ 	.short	(.L_2434 - .L_2433)
.L_2433:
        /*008c*/ 	.word	0x00000000
        /*0090*/ 	.short	0x0001
        /*0092*/ 	.short	0x0008
        /*0094*/ 	.byte	0x00, 0xf0, 0x21, 0x00


	//----- nvinfo : EIATTR_KPARAM_INFO
	.align		4
.L_2434:
        /*0098*/ 	.byte	0x04, 0x17
        /*009a*/ 	.short	(.L_2436 - .L_2435)
.L_2435:
        /*009c*/ 	.word	0x00000000
        /*00a0*/ 	.short	0x0000
        /*00a2*/ 	.short	0x0000
        /*00a4*/ 	.byte	0x00, 0xf0, 0x21, 0x00


	//----- nvinfo : EIATTR_SPARSE_MMA_MASK
	.align		4
.L_2436:
        /*00a8*/ 	.byte	0x03, 0x50
        /*00aa*/ 	.short	0x0000


	//----- nvinfo : EIATTR_MAXREG_COUNT
	.align		4
        /*00ac*/ 	.byte	0x03, 0x1b
        /*00ae*/ 	.short	0x00a8


	//----- nvinfo : EIATTR_NUM_BARRIERS
	.align		4
        /*00b0*/ 	.byte	0x02, 0x4c
        /*00b2*/ 	.byte	0x01
	.zero		1


	//----- nvinfo : EIATTR_ANNOTATIONS
	.align		4
        /*00b4*/ 	.byte	0x04, 0x55
        /*00b6*/ 	.short	(.L_2438 - .L_2437)


	//   ....[0]....
.L_2437:
        /*00b8*/ 	.word	0x00000001
        /*00bc*/ 	.byte	0x90, 0x7b, 0x00, 0x00, 0x01, 0x00, 0x00, 0x00, 0xc0, 0x7b, 0x00, 0x00, 0x01, 0x00, 0x00, 0x00
        /*00cc*/ 	.byte	0xf0, 0x7b, 0x00, 0x00, 0x01, 0x00, 0x00, 0x00, 0x20, 0x7c, 0x00, 0x00, 0x01, 0x00, 0x00, 0x00
        /*00dc*/ 	.byte	0x30, 0x7c, 0x00, 0x00, 0x01, 0x00, 0x00, 0x00, 0xe0, 0x7c, 0x00, 0x00, 0x01, 0x00, 0x00, 0x00
        /*00ec*/ 	.byte	0xd0, 0x91, 0x00, 0x00, 0x01, 0x00, 0x00, 0x00, 0x90, 0xa5, 0x00, 0x00, 0x01, 0x00, 0x00, 0x00
        /*00fc*/ 	.byte	0xc0, 0xa5, 0x00, 0x00, 0x01, 0x00, 0x00, 0x00, 0xe0, 0xa5, 0x00, 0x00, 0x01, 0x00, 0x00, 0x00
        /*010c*/ 	.byte	0x00, 0xa6, 0x00, 0x00, 0x01, 0x00, 0x00, 0x00, 0x40, 0xa6, 0x00, 0x00


	//----- nvinfo : EIATTR_MERCURY_ISA_VERSION
	.align		4
.L_2438:
        /*0118*/ 	.byte	0x03, 0x5f
        /*011a*/ 	.short	0x0101


	//----- nvinfo : EIATTR_UNUSED_LOAD_BYTE_OFFSET
	.align		4
        /*011c*/ 	.byte	0x04, 0x44
        /*011e*/ 	.short	(.L_2440 - .L_2439)


	//   ....[0]....
.L_2439:
        /*0120*/ 	.word	0x000063b0
        /*0124*/ 	.word	0x0000f0ff


	//   ....[1]....
        /*0128*/ 	.word	0x000063e0
        /*012c*/ 	.word	0x0000fff0


	//   ....[2]....
        /*0130*/ 	.word	0x000090d0
        /*0134*/ 	.word	0x0000fff0


	//   ....[3]....
        /*0138*/ 	.word	0x000090e0
        /*013c*/ 	.word	0x0000f0ff


	//----- nvinfo : EIATTR_COOP_GROUP_MASK_REGIDS
	.align		4
.L_2440:
        /*0140*/ 	.byte	0x04, 0x29
        /*0142*/ 	.short	(.L_2442 - .L_2441)


	//   ....[0]....
.L_2441:
        /*0144*/ 	.word	0xffffffff


	//   ....[1]....
        /*0148*/ 	.word	0xffffffff


	//   ....[2]....
        /*014c*/ 	.word	0xffffffff


	//   ....[3]....
        /*0150*/ 	.word	0xffffffff


	//   ....[4]....
        /*0154*/ 	.word	0xffffffff


	//   ....[5]....
        /*0158*/ 	.word	0xffffffff


	//   ....[6]....
        /*015c*/ 	.word	0xffffffff


	//   ....[7]....
        /*0160*/ 	.word	0xffffffff


	//   ....[8]....
        /*0164*/ 	.word	0xffffffff


	//   ....[9]....
        /*0168*/ 	.word	0xffffffff


	//   ....[10]....
        /*016c*/ 	.word	0xffffffff


	//   ....[11]....
        /*0170*/ 	.word	0xffffffff


	//   ....[12]....
        /*0174*/ 	.word	0xffffffff


	//   ....[13]....
        /*0178*/ 	.word	0xffffffff


	//   ....[14]....
        /*017c*/ 	.word	0xffffffff


	//   ....[15]....
        /*0180*/ 	.word	0xffffffff


	//   ....[16]....
        /*0184*/ 	.word	0xffffffff


	//   ....[17]....
        /*0188*/ 	.word	0x0500001c


	//   ....[18]....
        /*018c*/ 	.word	0x0500001c


	//   ....[19]....
        /*0190*/ 	.word	0x0500001c


	//   ....[20]....
        /*0194*/ 	.word	0x0500001c


	//   ....[21]....
        /*0198*/ 	.word	0x0500001c


	//----- nvinfo : EIATTR_COOP_GROUP_INSTR_OFFSETS
	.align		4
.L_2442:
        /*019c*/ 	.byte	0x04, 0x28
        /*019e*/ 	.short	(.L_2444 - .L_2443)


	//   ....[0]....
.L_2443:
        /*01a0*/ 	.word	0x000034c0


	//   ....[1]....
        /*01a4*/ 	.word	0x000034e0


	//   ....[2]....
        /*01a8*/ 	.word	0x00003500


	//   ....[3]....
        /*01ac*/ 	.word	0x00003520


	//   ....[4]....
        /*01b0*/ 	.word	0x00003540


	//   ....[5]....
        /*01b4*/ 	.word	0x00006290


	//   ....[6]....
        /*01b8*/ 	.word	0x000062b0


	//   ....[7]....
        /*01bc*/ 	.word	0x000062e0


	//   ....[8]....
        /*01c0*/ 	.word	0x00006320


	//   ....[9]....
        /*01c4*/ 	.word	0x00006340


	//   ....[10]....
        /*01c8*/ 	.word	0x00007c80


	//   ....[11]....
        /*01cc*/ 	.word	0x00008f80


	//   ....[12]....
        /*01d0*/ 	.word	0x00008fa0


	//   ....[13]....
        /*01d4*/ 	.word	0x00008fc0


	//   ....[14]....
        /*01d8*/ 	.word	0x00008ff0


	//   ....[15]....
        /*01dc*/ 	.word	0x00009030


	//   ....[16]....
        /*01e0*/ 	.word	0x00009840


	//   ....[17]....
        /*01e4*/ 	.word	0x0000b190


	//   ....[18]....
        /*01e8*/ 	.word	0x0000b200


	//   ....[19]....
        /*01ec*/ 	.word	0x0000b270


	//   ....[20]....
        /*01f0*/ 	.word	0x0000b2e0


	//   ....[21]....
        /*01f4*/ 	.word	0x0000b350


	//----- nvinfo : EIATTR_EXIT_INSTR_OFFSETS
	.align		4
.L_2444:
        /*01f8*/ 	.byte	0x04, 0x1c
        /*01fa*/ 	.short	(.L_2446 - .L_2445)


	//   ....[0]....
.L_2445:
        /*01fc*/ 	.word	0x000000c0


	//   ....[1]....
        /*0200*/ 	.word	0x00004cc0


	//   ....[2]....
        /*0204*/ 	.word	0x00005140


	//   ....[3]....
        /*0208*/ 	.word	0x00005160


	//   ....[4]....
        /*020c*/ 	.word	0x00007c50


	//   ....[5]....
        /*0210*/ 	.word	0x0000b0d0


	//   ....[6]....
        /*0214*/ 	.word	0x0000b130


	//----- nvinfo : EIATTR_MAX_THREADS
	.align		4
.L_2446:
        /*0218*/ 	.byte	0x04, 0x05
        /*021a*/ 	.short	(.L_2448 - .L_2447)
.L_2447:
        /*021c*/ 	.word	0x00000180
        /*0220*/ 	.word	0x00000001
        /*0224*/ 	.word	0x00000001


	//----- nvinfo : EIATTR_CRS_STACK_SIZE
	.align		4
.L_2448:
        /*0228*/ 	.byte	0x04, 0x1e
        /*022a*/ 	.short	(.L_2450 - .L_2449)
.L_2449:
        /*022c*/ 	.word	0x00000000


	//----- nvinfo : EIATTR_CBANK_PARAM_SIZE
	.align		4
.L_2450:
        /*0230*/ 	.byte	0x03, 0x19
        /*0232*/ 	.short	0x003d


	//----- nvinfo : EIATTR_PARAM_CBANK
	.align		4
        /*0234*/ 	.byte	0x04, 0x0a
        /*0236*/ 	.short	(.L_2452 - .L_2451)
	.align		4
.L_2451:
        /*0238*/ 	.word	index@(.nv.constant0._ZN3cub17CUB_300001_SM_9006detail10radix_sort30DeviceSegmentedRadixSortKernelINS1_5radix10policy_hubIfiiE10Policy1000ELb1ELNS0_9SortOrderE1EfiPiS9_iNS1_21identity_decomposer_tEEEvPKT2_PSB_PKT3_PSF_T4_T5_iiiT7_)
        /*023c*/ 	.short	0x0210
        /*023e*/ 	.short	0x003d


	//----- nvinfo : EIATTR_SW_WAR
	.align		4
.L_2452:
        /*0240*/ 	.byte	0x04, 0x36
        /*0242*/ 	.short	(.L_2454 - .L_2453)
.L_2453:
        /*0244*/ 	.word	0x00000008
.L_2454:


//--------------------- .nv.info._ZN3cub17CUB_300001_SM_9006detail10radix_sort30DeviceSegmentedRadixSortKernelINS1_5radix10policy_hubIfiiE10Policy1000ELb0ELNS0_9SortOrderE1EfiPiS9_iNS1_21identity_decomposer_tEEEvPKT2_PSB_PKT3_PSF_T4_T5_iiiT7_ --------------------------
	.section	.nv.info._ZN3cub17CUB_300001_SM_9006detail10radix_sort30DeviceSegmentedRadixSortKernelINS1_5radix10policy_hubIfiiE10Policy1000ELb0ELNS0_9SortOrderE1EfiPiS9_iNS1_21identity_decomposer_tEEEvPKT2_PSB_PKT3_PSF_T4_T5_iiiT7_,"",@"SHT_CUDA_INFO"
	.sectionflags	@""
	.align	4


	//----- nvinfo : EIATTR_CUDA_API_VERSION
	.align		4
        /*0000*/ 	.byte	0x04, 0x37
        /*0002*/ 	.short	(.L_2456 - .L_2455)
.L_2455:
        /*0004*/ 	.word	0x00000082


	//----- nvinfo : EIATTR_KPARAM_INFO
	.align		4
.L_2456:
        /*0008*/ 	.byte	0x04, 0x17
        /*000a*/ 	.short	(.L_2458 - .L_2457)
.L_2457:
        /*000c*/ 	.word	0x00000000
        /*0010*/ 	.short	0x0009
        /*0012*/ 	.short	0x003c
        /*0014*/ 	.byte	0x00, 0xf0, 0x05, 0x00


	//----- nvinfo : EIATTR_KPARAM_INFO
	.align		4
.L_2458:
        /*0018*/ 	.byte	0x04, 0x17
        /*001a*/ 	.short	(.L_2460 - .L_2459)
.L_2459:
        /*001c*/ 	.word	0x00000000
        /*0020*/ 	.short	0x0008
        /*0022*/ 	.short	0x0038
        /*0024*/ 	.byte	0x00, 0xf0, 0x11, 0x00


	//----- nvinfo : EIATTR_KPARAM_INFO
	.align		4
.L_2460:
        /*0028*/ 	.byte	0x04, 0x17
        /*002a*/ 	.short	(.L_2462 - .L_2461)
.L_2461:
        /*002c*/ 	.word	0x00000000
        /*0030*/ 	.short	0x0007
        /*0032*/ 	.short	0x0034
        /*0034*/ 	.byte	0x00, 0xf0, 0x11, 0x00


	//----- nvinfo : EIATTR_KPARAM_INFO
	.align		4
.L_2462:
        /*0038*/ 	.byte	0x04, 0x17
        /*003a*/ 	.short	(.L_2464 - .L_2463)
.L_2463:
        /*003c*/ 	.word	0x00000000
        /*0040*/ 	.short	0x0006
        /*0042*/ 	.short	0x0030
        /*0044*/ 	.byte	0x00, 0xf0, 0x11, 0x00


	//----- nvinfo : EIATTR_KPARAM_INFO
	.align		4
.L_2464:
        /*0048*/ 	.byte	0x04, 0x17
        /*004a*/ 	.short	(.L_2466 - .L_2465)
.L_2465:
        /*004c*/ 	.word	0x00000000
        /*0050*/ 	.short	0x0005
        /*0052*/ 	.short	0x0028
        /*0054*/ 	.byte	0x00, 0xf0, 0x21, 0x00


	//----- nvinfo : EIATTR_KPARAM_INFO
	.align		4
.L_2466:
        /*0058*/ 	.byte	0x04, 0x17
        /*005a*/ 	.short	(.L_2468 - .L_2467)
.L_2467:
        /*005c*/ 	.word	0x00000000
        /*0060*/ 	.short	0x0004
        /*0062*/ 	.short	0x0020
        /*0064*/ 	.byte	0x00, 0xf0, 0x21, 0x00


	//----- nvinfo : EIATTR_KPARAM_INFO
	.align		4
.L_2468:
        /*0068*/ 	.byte	0x04, 0x17
        /*006a*/ 	.short	(.L_2470 - .L_2469)
.L_2469:
        /*006c*/ 	.word	0x00000000
        /*0070*/ 	.short	0x0003
        /*0072*/ 	.short	0x0018
        /*0074*/ 	.byte	0x00, 0xf0, 0x21, 0x00


	//----- nvinfo : EIATTR_KPARAM_INFO
	.align		4
.L_2470:
        /*0078*/ 	.byte	0x04, 0x17
        /*007a*/ 	.short	(.L_2472 - .L_2471)
.L_2471:
        /*007c*/ 	.word	0x00000000
        /*0080*/ 	.short	0x0002
        /*0082*/ 	.short	0x0010
        /*0084*/ 	.byte	0x00, 0xf0, 0x21, 0x00


	//----- nvinfo : EIATTR_KPARAM_INFO
	.align		4
.L_2472:
        /*0088*/ 	.byte	0x04, 0x17
        /*008a*/ 	.short	(.L_2474 - .L_2473)
.L_2473:
        /*008c*/ 	.word	0x00000000
        /*0090*/ 	.short	0x0001
        /*0092*/ 	.short	0x0008
        /*0094*/ 	.byte	0x00, 0xf0, 0x21, 0x00


	//----- nvinfo : EIATTR_KPARAM_INFO
	.align		4
.L_2474:
        /*0098*/ 	.byte	0x04, 0x17
        /*009a*/ 	.short	(.L_2476 - .L_2475)
.L_2475:
        /*009c*/ 	.word	0x00000000
        /*00a0*/ 	.short	0x0000
        /*00a2*/ 	.short	0x0000
        /*00a4*/ 	.byte	0x00, 0xf0, 0x21, 0x00


	//----- nvinfo : EIATTR_SPARSE_MMA_MASK
	.align		4
.L_2476:
        /*00a8*/ 	.byte	0x03, 0x50
        /*00aa*/ 	.short	0x0000


	//----- nvinfo : EIATTR_MAXREG_COUNT
	.align		4
        /*00ac*/ 	.byte	0x03, 0x1b
        /*00ae*/ 	.short	0x00ff


	//----- nvinfo : EIATTR_NUM_BARRIERS
	.align		4
        /*00b0*/ 	.byte	0x02, 0x4c
        /*00b2*/ 	.byte	0x01
	.zero		1


	//----- nvinfo : EIATTR_MERCURY_ISA_VERSION
	.align		4
        /*00b4*/ 	.byte	0x03, 0x5f
        /*00b6*/ 	.short	0x0101


	//----- nvinfo : EIATTR_UNUSED_LOAD_BYTE_OFFSET
	.align		4
        /*00b8*/ 	.byte	0x04, 0x44
        /*00ba*/ 	.short	(.L_2478 - .L_2477)


	//   ....[0]....
.L_2477:
        /*00bc*/ 	.word	0x0000df20
        /*00c0*/ 	.word	0x0000f0ff


	//   ....[1]....
        /*00c4*/ 	.word	0x00016170
        /*00c8*/ 	.word	0x0000f0ff


	//----- nvinfo : EIATTR_COOP_GROUP_MASK_REGIDS
	.align		4
.L_2478:
        /*00cc*/ 	.byte	0x04, 0x29
        /*00ce*/ 	.short	(.L_2480 - .L_2479)


	//   ....[0]....
.L_2479:
        /*00d0*/ 	.word	0xffffffff


	//   ....[1]....
        /*00d4*/ 	.word	0xffffffff


	//   ....[2]....
        /*00d8*/ 	.word	0xffffffff


	//   ....[3]....
        /*00dc*/ 	.word	0xffffffff


	//   ....[4]....
        /*00e0*/ 	.word	0xffffffff


	//   ....[5]....
        /*00e4*/ 	.word	0xffffffff


	//   ....[6]....
        /*00e8*/ 	.word	0xffffffff


	//   ....[7]....
        /*00ec*/ 	.word	0xffffffff


	//   ....[8]....
        /*00f0*/ 	.word	0xffffffff


	//   ....[9]....
        /*00f4*/ 	.word	0xffffffff


	//   ....[10]....
        /*00f8*/ 	.word	0xffffffff


	//   ....[11]....
        /*00fc*/ 	.word	0xffffffff


	//   ....[12]....
        /*0100*/ 	.word	0xffffffff


	//   ....[13]....
        /*0104*/ 	.word	0xffffffff


	//   ....[14]....
        /*0108*/ 	.word	0xffffffff


	//   ....[15]....
        /*010c*/ 	.word	0xffffffff


	//   ....[16]....
        /*0110*/ 	.word	0xffffffff


	//   ....[17]....
        /*0114*/ 	.word	0x05000014


	//   ....[18]....
        /*0118*/ 	.word	0x05000014


	//   ....[19]....
        /*011c*/ 	.word	0x05000014


	//   ....[20]....
        /*0120*/ 	.word	0x05000014


	//   ....[21]....
        /*0124*/ 	.word	0x05000014


	//----- nvinfo : EIATTR_COOP_GROUP_INSTR_OFFSETS
	.align		4
.L_2480:
        /*0128*/ 	.byte	0x04, 0x28
        /*012a*/ 	.short	(.L_2482 - .L_2481)


	//   ....[0]....
.L_2481:
        /*012c*/ 	.word	0x000074d0


	//   ....[1]....
        /*0130*/ 	.word	0x000074f0


	//   ....[2]....
        /*0134*/ 	.word	0x00007510


	//   ....[3]....
        /*0138*/ 	.word	0x00007530


	//   ....[4]....
        /*013c*/ 	.word	0x00007550


	//   ....[5]....
        /*0140*/ 	.word	0x0000de00


	//   ....[6]....
        /*0144*/ 	.word	0x0000de20


	//   ....[7]....
        /*0148*/ 	.word	0x0000de50


	//   ....[8]....
        /*014c*/ 	.word	0x0000de90


	//   ....[9]....
        /*0150*/ 	.word	0x0000deb0


	//   ....[10]....
        /*0154*/ 	.word	0x00012430


	//   ....[11]....
        /*0158*/ 	.word	0x00016020


	//   ....[12]....
        /*015c*/ 	.word	0x00016040


	//   ....[13]....
        /*0160*/ 	.word	0x00016060


	//   ....[14]....
        /*0164*/ 	.word	0x00016090


	//   ....[15]....
        /*0168*/ 	.word	0x000160d0


	//   ....[16]....
        /*016c*/ 	.word	0x00017350


	//   ....[17]....
        /*0170*/ 	.word	0x0001bf40


	//   ....[18]....
        /*0174*/ 	.word	0x0001bfb0


	//   ....[19]....
        /*0178*/ 	.word	0x0001c020


	//   ....[20]....
        /*017c*/ 	.word	0x0001c090


	//   ....[21]....
        /*0180*/ 	.word	0x0001c100


	//----- nvinfo : EIATTR_EXIT_INSTR_OFFSETS
	.align		4
.L_2482:
        /*0184*/ 	.byte	0x04, 0x1c
        /*0186*/ 	.short	(.L_2484 - .L_2483)


	//   ....[0]....
.L_2483:
        /*0188*/ 	.word	0x000000b0


	//   ....[1]....
        /*018c*/ 	.word	0x00009660


	//   ....[2]....
        /*0190*/ 	.word	0x0000a8e0


	//   ....[3]....
        /*0194*/ 	.word	0x0000a900


	//   ....[4]....
        /*0198*/ 	.word	0x00012400


	//   ....[5]....
        /*019c*/ 	.word	0x0001be80


	//   ....[6]....
        /*01a0*/ 	.word	0x0001bee0


	//----- nvinfo : EIATTR_MAX_THREADS
	.align		4
.L_2484:
        /*01a4*/ 	.byte	0x04, 0x05
        /*01a6*/ 	.short	(.L_2486 - .L_2485)
.L_2485:
        /*01a8*/ 	.word	0x000000c0
        /*01ac*/ 	.word	0x00000001
        /*01b0*/ 	.word	0x00000001


	//----- nvinfo : EIATTR_CRS_STACK_SIZE
	.align		4
.L_2486:
        /*01b4*/ 	.byte	0x04, 0x1e
        /*01b6*/ 	.short	(.L_2488 - .L_2487)
.L_2487:
        /*01b8*/ 	.word	0x00000000


	//----- nvinfo : EIATTR_CBANK_PARAM_SIZE
	.align		4
.L_2488:
        /*01bc*/ 	.byte	0x03, 0x19
        /*01be*/ 	.short	0x003d


	//----- nvinfo : EIATTR_PARAM_CBANK
	.align		4
        /*01c0*/ 	.byte	0x04, 0x0a
        /*01c2*/ 	.short	(.L_2490 - .L_2489)
	.align		4
.L_2489:
        /*01c4*/ 	.word	index@(.nv.constant0._ZN3cub17CUB_300001_SM_9006detail10radix_sort30DeviceSegmentedRadixSortKernelINS1_5radix10policy_hubIfiiE10Policy1000ELb0ELNS0_9SortOrderE1EfiPiS9_iNS1_21identity_decomposer_tEEEvPKT2_PSB_PKT3_PSF_T4_T5_iiiT7_)
        /*01c8*/ 	.short	0x0210
        /*01ca*/ 	.short	0x003d


	//----- nvinfo : EIATTR_SW_WAR
	.align		4
.L_2490:
        /*01cc*/ 	.byte	0x04, 0x36
        /*01ce*/ 	.short	(.L_2492 - .L_2491)
.L_2491:
        /*01d0*/ 	.word	0x00000008
.L_2492:


//--------------------- .nv.info._ZN3cub17CUB_300001_SM_9006detail11EmptyKernelIvEEvv --------------------------
	.section	.nv.info._ZN3cub17CUB_300001_SM_9006detail11EmptyKernelIvEEvv,"",@"SHT_CUDA_INFO"
	.sectionflags	@""
	.align	4


	//----- nvinfo : EIATTR_CUDA_API_VERSION
	.align		4
        /*0000*/ 	.byte	0x04, 0x37
        /*0002*/ 	.short	(.L_2494 - .L_2493)
.L_2493:
        /*0004*/ 	.word	0x00000082


	//----- nvinfo : EIATTR_SPARSE_MMA_MASK
	.align		4
.L_2494:
        /*0008*/ 	.byte	0x03, 0x50
        /*000a*/ 	.short	0x0000


	//----- nvinfo : EIATTR_MAXREG_COUNT
	.align		4
        /*000c*/ 	.byte	0x03, 0x1b
        /*000e*/ 	.short	0x00ff


	//----- nvinfo : EIATTR_MERCURY_ISA_VERSION
	.align		4
        /*0010*/ 	.byte	0x03, 0x5f
        /*0012*/ 	.short	0x0101


	//----- nvinfo : EIATTR_EXIT_INSTR_OFFSETS
	.align		4
        /*0014*/ 	.byte	0x04, 0x1c
        /*0016*/ 	.short	(.L_2496 - .L_2495)


	//   ....[0]....
.L_2495:
        /*0018*/ 	.word	0x00000010


	//----- nvinfo : EIATTR_SW_WAR
	.align		4
.L_2496:
        /*001c*/ 	.byte	0x04, 0x36
        /*001e*/ 	.short	(.L_2498 - .L_2497)
.L_2497:
        /*0020*/ 	.word	0x00000008
.L_2498:


//--------------------- .nv.callgraph             --------------------------
	.section	.nv.callgraph,"",@"SHT_CUDA_CALLGRAPH"
	.align	4
	.sectionentsize	8
	.align		4
        /*0000*/ 	.word	0x00000000
	.align		4
        /*0004*/ 	.word	0xffffffff
	.align		4
        /*0008*/ 	.word	0x00000000
	.align		4
        /*000c*/ 	.word	0xfffffffe
	.align		4
        /*0010*/ 	.word	0x00000000
	.align		4
        /*0014*/ 	.word	0xfffffffd
	.align		4
        /*0018*/ 	.word	0x00000000
	.align		4
        /*001c*/ 	.word	0xfffffffc


//--------------------- .nv.constant4             --------------------------
	.section	.nv.constant4,"a",@progbits
	.align	8
	.align		8
.nv.constant4:
        /*0000*/ 	.dword	precalc_xorwow_matrix
	.align		8
        /*0008*/ 	.dword	precalc_xorwow_offset_matrix
	.align		8
        /*0010*/ 	.dword	mrg32k3aM1
	.align		8
        /*0018*/ 	.dword	mrg32k3aM2
	.align		8
        /*0020*/ 	.dword	mrg32k3aM1SubSeq
	.align		8
        /*0028*/ 	.dword	mrg32k3aM2SubSeq
	.align		8
        /*0030*/ 	.dword	mrg32k3aM1Seq
	.align		8
        /*0038*/ 	.dword	mrg32k3aM2Seq
	.align		8
        /*0040*/ 	.dword	_ZN55_INTERNAL_7605fe86_24_sampling_topp_kernels_cu_0f590ff34cuda3std3__45__cpo5beginE
	.align		8
        /*0048*/ 	.dword	_ZN55_INTERNAL_7605fe86_24_sampling_topp_kernels_cu_0f590ff34cuda3std3__45__cpo3endE
	.align		8
        /*0050*/ 	.dword	_ZN55_INTERNAL_7605fe86_24_sampling_topp_kernels_cu_0f590ff34cuda3std3__45__cpo6cbeginE
	.align		8
        /*0058*/ 	.dword	_ZN55_INTERNAL_7605fe86_24_sampling_topp_kernels_cu_0f590ff34cuda3std3__45__cpo4cendE
	.align		8
        /*0060*/ 	.dword	_ZN55_INTERNAL_7605fe86_24_sampling_topp_kernels_cu_0f590ff34cuda3std3__45__cpo6rbeginE
	.align		8
        /*0068*/ 	.dword	_ZN55_INTERNAL_7605fe86_24_sampling_topp_kernels_cu_0f590ff34cuda3std3__45__cpo4rendE
	.align		8
        /*0070*/ 	.dword	_ZN55_INTERNAL_7605fe86_24_sampling_topp_kernels_cu_0f590ff34cuda3std3__45__cpo7crbeginE
	.align		8
        /*0078*/ 	.dword	_ZN55_INTERNAL_7605fe86_24_sampling_topp_kernels_cu_0f590ff34cuda3std3__45__cpo5crendE
	.align		8
        /*0080*/ 	.dword	_ZN55_INTERNAL_7605fe86_24_sampling_topp_kernels_cu_0f590ff34cuda3std3__457_GLOBAL__N__7605fe86_24_sampling_topp_kernels_cu_0f590ff36ignoreE
	.align		8
        /*0088*/ 	.dword	_ZN55_INTERNAL_7605fe86_24_sampling_topp_kernels_cu_0f590ff34cuda3std3__419piecewise_constructE
	.align		8
        /*0090*/ 	.dword	_ZN55_INTERNAL_7605fe86_24_sampling_topp_kernels_cu_0f590ff34cuda3std3__48in_placeE
	.align		8
        /*0098*/ 	.dword	_ZN55_INTERNAL_7605fe86_24_sampling_topp_kernels_cu_0f590ff34cuda3std3__420unreachable_sentinelE
	.align		8
        /*00a0*/ 	.dword	_ZN55_INTERNAL_7605fe86_24_sampling_topp_kernels_cu_0f590ff34cuda3std3__47nulloptE
	.align		8
        /*00a8*/ 	.dword	_ZN55_INTERNAL_7605fe86_24_sampling_topp_kernels_cu_0f590ff34cuda3std3__48unexpectE
	.align		8
        /*00b0*/ 	.dword	_ZN55_INTERNAL_7605fe86_24_sampling_topp_kernels_cu_0f590ff34cuda3std6ranges3__45__cpo4swapE
	.align		8
        /*00b8*/ 	.dword	_ZN55_INTERNAL_7605fe86_24_sampling_topp_kernels_cu_0f590ff34cuda3std6ranges3__45__cpo9iter_moveE
	.align		8
        /*00c0*/ 	.dword	_ZN55_INTERNAL_7605fe86_24_sampling_topp_kernels_cu_0f590ff34cuda3std6ranges3__45__cpo5beginE
	.align		8
        /*00c8*/ 	.dword	_ZN55_INTERNAL_7605fe86_24_sampling_topp_kernels_cu_0f590ff34cuda3std6ranges3__45__cpo3endE
	.align		8
        /*00d0*/ 	.dword	_ZN55_INTERNAL_7605fe86_24_sampling_topp_kernels_cu_0f590ff34cuda3std6ranges3__45__cpo6cbeginE
	.align		8
        /*00d8*/ 	.dword	_ZN55_INTERNAL_7605fe86_24_sampling_topp_kernels_cu_0f590ff34cuda3std6ranges3__45__cpo4cendE
	.align		8
        /*00e0*/ 	.dword	_ZN55_INTERNAL_7605fe86_24_sampling_topp_kernels_cu_0f590ff34cuda3std6ranges3__45__cpo7advanceE
	.align		8
        /*00e8*/ 	.dword	_ZN55_INTERNAL_7605fe86_24_sampling_topp_kernels_cu_0f590ff34cuda3std6ranges3__45__cpo9iter_swapE
	.align		8
        /*00f0*/ 	.dword	_ZN55_INTERNAL_7605fe86_24_sampling_topp_kernels_cu_0f590ff34cuda3std6ranges3__45__cpo4nextE
	.align		8
        /*00f8*/ 	.dword	_ZN55_INTERNAL_7605fe86_24_sampling_topp_kernels_cu_0f590ff34cuda3std6ranges3__45__cpo4prevE
	.align		8
        /*0100*/ 	.dword	_ZN55_INTERNAL_7605fe86_24_sampling_topp_kernels_cu_0f590ff34cuda3std6ranges3__45__cpo4dataE
	.align		8
        /*0108*/ 	.dword	_ZN55_INTERNAL_7605fe86_24_sampling_topp_kernels_cu_0f590ff34cuda3std6ranges3__45__cpo5cdataE
	.align		8
        /*0110*/ 	.dword	_ZN55_INTERNAL_7605fe86_24_sampling_topp_kernels_cu_0f590ff34cuda3std6ranges3__45__cpo4sizeE
	.align		8
        /*0118*/ 	.dword	_ZN55_INTERNAL_7605fe86_24_sampling_topp_kernels_cu_0f590ff34cuda3std6ranges3__45__cpo5ssizeE
	.align		8
        /*0120*/ 	.dword	_ZN55_INTERNAL_7605fe86_24_sampling_topp_kernels_cu_0f590ff34cuda3std6ranges3__45__cpo8distanceE
	.align		8
        /*0128*/ 	.dword	_ZN55_INTERNAL_7605fe86_24_sampling_topp_kernels_cu_0f590ff36thrust23THRUST_300001_SM_900_NS6system6detail10sequential3seqE
	.align		8
        /*0130*/ 	.dword	_ZN55_INTERNAL_7605fe86_24_sampling_topp_kernels_cu_0f590ff36thrust23THRUST_300001_SM_900_NS12placeholders2_1E
	.align		8
        /*0138*/ 	.dword	_ZN55_INTERNAL_7605fe86_24_sampling_topp_kernels_cu_0f590ff36thrust23THRUST_300001_SM_900_NS12placeholders2_2E
	.align		8
        /*0140*/ 	.dword	_ZN55_INTERNAL_7605fe86_24_sampling_topp_kernels_cu_0f590ff36thrust23THRUST_300001_SM_900_NS12placeholders2_3E
	.align		8
        /*0148*/ 	.dword	_ZN55_INTERNAL_7605fe86_24_sampling_topp_kernels_cu_0f590ff36thrust23THRUST_300001_SM_900_NS12placeholders2_4E
	.align		8
        /*0150*/ 	.dword	_ZN55_INTERNAL_7605fe86_24_sampling_topp_kernels_cu_0f590ff36thrust23THRUST_300001_SM_900_NS12placeholders2_5E
	.align		8
        /*0158*/ 	.dword	_ZN55_INTERNAL_7605fe86_24_sampling_topp_kernels_cu_0f590ff36thrust23THRUST_300001_SM_900_NS12placeholders2_6E
	.align		8
        /*0160*/ 	.dword	_ZN55_INTERNAL_7605fe86_24_sampling_topp_kernels_cu_0f590ff36thrust23THRUST_300001_SM_900_NS12placeholders2_7E
	.align		8
        /*0168*/ 	.dword	_ZN55_INTERNAL_7605fe86_24_sampling_topp_kernels_cu_0f590ff36thrust23THRUST_300001_SM_900_NS12placeholders2_8E
	.align		8
        /*0170*/ 	.dword	_ZN55_INTERNAL_7605fe86_24_sampling_topp_kernels_cu_0f590ff36thrust23THRUST_300001_SM_900_NS12placeholders2_9E
	.align		8
        /*0178*/ 	.dword	_ZN55_INTERNAL_7605fe86_24_sampling_topp_kernels_cu_0f590ff36thrust23THRUST_300001_SM_900_NS12placeholders3_10E


//--------------------- .nv.constant3             --------------------------
	.section	.nv.constant3,"a",@progbits
	.align	8
.nv.constant3:
	.type		__cr_lgamma_table,@object
	.size		__cr_lgamma_table,(.L_8 - __cr_lgamma_table)
__cr_lgamma_table:
        /*0000*/ 	.byte	0x00, 0x00, 0x00, 0x00, 0x00, 0x00, 0x00, 0x00, 0x00, 0x00, 0x00, 0x00, 0x00, 0x00, 0x00, 0x00
        /*0010*/ 	.byte	0xef, 0x39, 0xfa, 0xfe, 0x42, 0x2e, 0xe6, 0x3f, 0x02, 0x20, 0x2a, 0xfa, 0x0b, 0xab, 0xfc, 0x3f
        /*0020*/ 	.byte	0xf9, 0x2c, 0x92, 0x7c, 0xa7, 0x6c, 0x09, 0x40, 0xc9, 0x79, 0x44, 0x3c, 0x64, 0x26, 0x13, 0x40
        /*0030*/ 	.byte	0xca, 0x01, 0xcf, 0x3a, 0x27, 0x51, 0x1a, 0x40, 0x30, 0xcc, 0x2d, 0xf3, 0xe1, 0x0c, 0x21, 0x40
        /*0040*/ 	.byte	0x0d, 0xb7, 0xfc, 0x82, 0x8e, 0x35, 0x25, 0x40
.L_8:


//--------------------- .text._ZN17fastertransformer19segmented_topp_impl27segmented_top_p_single_passINS0_28Segmented_topk_kernel_paramsI6__halfiLi256ELi1EEELi256EEEvNS0_20TopKPerSegmentParamsE --------------------------
	.section	.text._ZN17fastertransformer19segmented_topp_impl27segmented_top_p_single_passINS0_28Segmented_topk_kernel_paramsI6__halfiLi256ELi1EEELi256EEEvNS0_20TopKPerSegmentParamsE,"ax",@progbits
	.align	128
        .global         _ZN17fastertransformer19segmented_topp_impl27segmented_top_p_single_passINS0_28Segmented_topk_kernel_paramsI6__halfiLi256ELi1EEELi256EEEvNS0_20TopKPerSegmentParamsE
        .type           _ZN17fastertransformer19segmented_topp_impl27segmented_top_p_single_passINS0_28Segmented_topk_kernel_paramsI6__halfiLi256ELi1EEELi256EEEvNS0_20TopKPerSegmentParamsE,@function
        .size           _ZN17fastertransformer19segmented_topp_impl27segmented_top_p_single_passINS0_28Segmented_topk_kernel_paramsI6__halfiLi256ELi1EEELi256EEEvNS0_20TopKPerSegmentParamsE,(.L_x_1988 - _ZN17fastertransformer19segmented_topp_impl27segmented_top_p_single_passINS0_28Segmented_topk_kernel_paramsI6__halfiLi256ELi1EEELi256EEEvNS0_20TopKPerSegmentParamsE)
        .other          _ZN17fastertransformer19segmented_topp_impl27segmented_top_p_single_passINS0_28Segmented_topk_kernel_paramsI6__halfiLi256ELi1EEELi256EEEvNS0_20TopKPerSegmentParamsE,@"STO_CUDA_ENTRY STV_DEFAULT"
_ZN17fastertransformer19segmented_topp_impl27segmented_top_p_single_passINS0_28Segmented_topk_kernel_paramsI6__halfiLi256ELi1EEELi256EEEvNS0_20TopKPerSegmentParamsE:
.text._ZN17fastertransformer19segmented_topp_impl27segmented_top_p_single_passINS0_28Segmented_topk_kernel_paramsI6__halfiLi256ELi1EEELi256EEEvNS0_20TopKPerSegmentParamsE:
[----:B------:R-:W0:Y:S01]  /*0000*/  LDC R1, c[0x0][0x28] ;  /* 0x00000a00ff017b82 */ /* 0x000e220000000800 */
[----:B------:R-:W1:Y:S07]  /*0010*/  S2R R13, SR_CTAID.Y ;  /* 0x00000000000d7919 */ /* 0x000e6e0000002600 */
[----:B------:R-:W2:Y:S01]  /*0020*/  LDC.64 R2, c[0x0][0x240] ;  /* 0x00009000ff027b82 */ /* 0x000ea20000000a00 */
[----:B------:R-:W-:Y:S01]  /*0030*/  ULDC UR4, c[0x0][0xc] ;  /* 0x0000030000047ab9 */ /* 0x000fe20000000800 */
[----:B------:R-:W-:Y:S01]  /*0040*/  ULDC.64 UR6, c[0x0][0x208] ;  /* 0x0000820000067ab9 */ /* 0x000fe20000000a00 */
[----:B------:R-:W1:Y:S01]  /*0050*/  S2R R0, SR_CTAID.X ;  /* 0x0000000000007919 */ /* 0x000e620000002500 */
[----:B0-----:R-:W-:-:S04]  /*0060*/  VIADD R1, R1, 0xfffffe60 ;  /* 0xfffffe6001017836 */ /* 0x001fc80000000000 */
[----:B------:R-:W0:Y:S08]  /*0070*/  LDC.64 R4, c[0x0][0x248] ;  /* 0x00009200ff047b82 */ /* 0x000e300000000a00 */
[----:B------:R-:W3:Y:S01]  /*0080*/  LDC.64 R6, c[0x0][0x230] ;  /* 0x00008c00ff067b82 */ /* 0x000ee20000000a00 */
[----:B-1----:R-:W-:-:S04]  /*0090*/  IMAD R13, R13, UR4, R0 ;  /* 0x000000040d0d7c24 */ /* 0x002fc8000f8e0200 */
[----:B--2---:R-:W-:-:S04]  /*00a0*/  IMAD.WIDE.U32 R2, R13, 0x4, R2 ;  /* 0x000000040d027825 */ /* 0x004fc800078e0002 */
[C---:B0-----:R-:W-:Y:S02]  /*00b0*/  IMAD.WIDE.U32 R4, R13.reuse, 0x4, R4 ;  /* 0x000000040d047825 */ /* 0x041fe400078e0004 */
[----:B------:R-:W2:Y:S04]  /*00c0*/  LDG.E R3, desc[UR6][R2.64] ;  /* 0x0000000602037981 */ /* 0x000ea8000c1e1900 */
[----:B------:R-:W2:Y:S01]  /*00d0*/  LDG.E R4, desc[UR6][R4.64] ;  /* 0x0000000604047981 */ /* 0x000ea2000c1e1900 */
[----:B---3--:R-:W-:Y:S01]  /*00e0*/  IMAD.WIDE.U32 R6, R13, 0x4, R6 ;  /* 0x000000040d067825 */ /* 0x008fe200078e0006 */
[----:B--2---:R-:W-:-:S13]  /*00f0*/  ISETP.NE.AND P0, PT, R3, R4, PT ;  /* 0x000000040300720c */ /* 0x004fda0003f05270 */
[----:B------:R-:W-:Y:S05]  /*0100*/  @!P0 BRA `(.L_x_0) ;  /* 0x000000f000ec8947 */ /* 0x000fea0003800000 */
[----:B------:R-:W0:Y:S01]  /*0110*/  LDC.64 R8, c[0x0][0x258] ;  /* 0x00009600ff087b82 */ /* 0x000e220000000a00 */
[----:B------:R-:W1:Y:S01]  /*0120*/  S2R R11, SR_TID.X ;  /* 0x00000000000b7919 */ /* 0x000e620000002100 */
[----:B------:R-:W-:Y:S01]  /*0130*/  ULDC.64 UR4, c[0x0][0x210] ;  /* 0x0000840000047ab9 */ /* 0x000fe20000000a00 */
[----:B------:R-:W-:Y:S02]  /*0140*/  PRMT R6, RZ, 0x7610, R6 ;  /* 0x00007610ff067816 */ /* 0x000fe40000000006 */
[----:B0-----:R-:W-:-:S04]  /*0150*/  IABS R5, R9 ;  /* 0x0000000900057213 */ /* 0x001fc80000000000 */
[----:B------:R-:W0:Y:S01]  /*0160*/  I2F.RP R0, R5 ;  /* 0x0000000500007306 */ /* 0x000e220000209400 */
[----:B-1----:R-:W-:-:S07]  /*0170*/  IMAD.SHL.U32 R51, R11, 0x100, RZ ;  /* 0x000001000b337824 */ /* 0x002fce00078e00ff */
[----:B0-----:R-:W0:Y:S02]  /*0180*/  MUFU.RCP R0, R0 ;  /* 0x0000000000007308 */ /* 0x001e240000001000 */
[----:B0-----:R-:W-:-:S06]  /*0190*/  VIADD R2, R0, 0xffffffe ;  /* 0x0ffffffe00027836 */ /* 0x001fcc0000000000 */
[----:B------:R0:W1:Y:S02]  /*01a0*/  F2I.FTZ.U32.TRUNC.NTZ R3, R2 ;  /* 0x0000000200037305 */ /* 0x000064000021f000 */
[----:B0-----:R-:W-:Y:S02]  /*01b0*/  IMAD.MOV.U32 R2, RZ, RZ, RZ ;  /* 0x000000ffff027224 */ /* 0x001fe400078e00ff */
[----:B-1----:R-:W-:-:S04]  /*01c0*/  IMAD.MOV R4, RZ, RZ, -R3 ;  /* 0x000000ffff047224 */ /* 0x002fc800078e0a03 */
[----:B------:R-:W-:Y:S01]  /*01d0*/  IMAD R7, R4, R5, RZ ;  /* 0x0000000504077224 */ /* 0x000fe200078e02ff */
[----:B------:R-:W-:-:S03]  /*01e0*/  IABS R4, R8 ;  /* 0x0000000800047213 */ /* 0x000fc60000000000 */
[----:B------:R-:W-:-:S04]  /*01f0*/  IMAD.HI.U32 R3, R3, R7, R2 ;  /* 0x0000000703037227 */ /* 0x000fc800078e0002 */
[----:B------:R-:W-:Y:S02]  /*0200*/  VIADD R7, R51, 0x3 ;  /* 0x0000000333077836 */ /* 0x000fe40000000000 */
[----:B------:R-:W-:-:S04]  /*0210*/  IMAD.HI.U32 R12, R3, R4, RZ ;  /* 0x00000004030c7227 */ /* 0x000fc800078e00ff */
[----:B------:R-:W-:Y:S02]  /*0220*/  IMAD.MOV R0, RZ, RZ, -R12 ;  /* 0x000000ffff007224 */ /* 0x000fe400078e0a0c */
[----:B------:R-:W-:Y:S02]  /*0230*/  VIADD R3, R51, 0x7f ;  /* 0x0000007f33037836 */ /* 0x000fe40000000000 */
[----:B------:R-:W-:-:S05]  /*0240*/  IMAD R0, R5, R0, R4 ;  /* 0x0000000005007224 */ /* 0x000fca00078e0204 */
[----:B------:R-:W-:-:S13]  /*0250*/  ISETP.GT.U32.AND P1, PT, R5, R0, PT ;  /* 0x000000000500720c */ /* 0x000fda0003f24070 */
[----:B------:R-:W-:Y:S02]  /*0260*/  @!P1 IMAD.IADD R0, R0, 0x1, -R5 ;  /* 0x0000000100009824 */ /* 0x000fe400078e0a05 */
[----:B------:R-:W-:Y:S01]  /*0270*/  @!P1 VIADD R12, R12, 0x1 ;  /* 0x000000010c0c9836 */ /* 0x000fe20000000000 */
[----:B------:R-:W-:Y:S02]  /*0280*/  ISETP.NE.AND P1, PT, R9, RZ, PT ;  /* 0x000000ff0900720c */ /* 0x000fe40003f25270 */
[----:B------:R-:W-:Y:S01]  /*0290*/  ISETP.GE.U32.AND P0, PT, R0, R5, PT ;  /* 0x000000050000720c */ /* 0x000fe20003f06070 */
[----:B------:R-:W-:Y:S01]  /*02a0*/  VIADD R5, R51, 0x2 ;  /* 0x0000000233057836 */ /* 0x000fe20000000000 */
[----:B------:R-:W-:-:S04]  /*02b0*/  LOP3.LUT R0, R8, R9, RZ, 0x3c, !PT ;  /* 0x0000000908007212 */ /* 0x000fc800078e3cff */
[----:B------:R-:W-:-:S07]  /*02c0*/  ISETP.GE.AND P2, PT, R0, RZ, PT ;  /* 0x000000ff0000720c */ /* 0x000fce0003f46270 */
[----:B------:R-:W-:-:S06]  /*02d0*/  @P0 VIADD R12, R12, 0x1 ;  /* 0x000000010c0c0836 */ /* 0x000fcc0000000000 */
[----:B------:R-:W-:Y:S01]  /*02e0*/  @!P2 IMAD.MOV R12, RZ, RZ, -R12 ;  /* 0x000000ffff0ca224 */ /* 0x000fe200078e0a0c */
[----:B------:R-:W-:Y:S02]  /*02f0*/  @!P1 LOP3.LUT R12, RZ, R9, RZ, 0x33, !PT ;  /* 0x00000009ff0c9212 */ /* 0x000fe400078e33ff */
[----:B------:R-:W-:Y:S02]  /*0300*/  SHF.R.S32.HI R9, RZ, 0x1f, R51 ;  /* 0x0000001fff097819 */ /* 0x000fe40000011433 */
[-C--:B------:R-:W-:Y:S01]  /*0310*/  ISETP.GE.AND P3, PT, R3, R12.reuse, PT ;  /* 0x0000000c0300720c */ /* 0x080fe20003f66270 */
[-C--:B------:R-:W-:Y:S01]  /*0320*/  IMAD R13, R13, R12.reuse, RZ ;  /* 0x0000000c0d0d7224 */ /* 0x080fe200078e02ff */
[----:B------:R-:W-:Y:S01]  /*0330*/  ISETP.GE.AND P6, PT, R7, R12, PT ;  /* 0x0000000c0700720c */ /* 0x000fe20003fc6270 */
[C---:B------:R-:W-:Y:S02]  /*0340*/  VIADD R3, R51.reuse, 0x1 ;  /* 0x0000000133037836 */ /* 0x040fe40000000000 */
[----:B------:R-:W-:Y:S01]  /*0350*/  IMAD.MOV.U32 R154, RZ, RZ, RZ ;  /* 0x000000ffff9a7224 */ /* 0x000fe200078e00ff */
[----:B------:R-:W-:Y:S01]  /*0360*/  SHF.R.S32.HI R14, RZ, 0x1f, R13 ;  /* 0x0000001fff0e7819 */ /* 0x000fe2000001140d */
[----:B------:R-:W-:Y:S01]  /*0370*/  VIADD R7, R51, 0x5 ;  /* 0x0000000533077836 */ /* 0x000fe20000000000 */
[----:B------:R-:W-:-:S02]  /*0380*/  IADD3 R0, P0, R13, R51, RZ ;  /* 0x000000330d007210 */ /* 0x000fc40007f1e0ff */
[-C--:B------:R-:W-:Y:S02]  /*0390*/  ISETP.GE.AND P1, PT, R3, R12.reuse, PT ;  /* 0x0000000c0300720c */ /* 0x080fe40003f26270 */
[----:B------:R-:W-:Y:S01]  /*03a0*/  LEA R2, P2, R0, UR4, 0x1 ;  /* 0x0000000400027c11 */ /* 0x000fe2000f8408ff */
[----:B------:R-:W-:Y:S01]  /*03b0*/  IMAD.X R9, R14, 0x1, R9, P0 ;  /* 0x000000010e097824 */ /* 0x000fe200000e0609 */
[-C--:B------:R-:W-:Y:S01]  /*03c0*/  ISETP.GE.AND P0, PT, R5, R12.reuse, PT ;  /* 0x0000000c0500720c */ /* 0x080fe20003f06270 */
[----:B------:R-:W-:Y:S01]  /*03d0*/  VIADD R5, R51, 0x4 ;  /* 0x0000000433057836 */ /* 0x000fe20000000000 */
[----:B------:R-:W-:Y:S02]  /*03e0*/  CS2R R68, SRZ ;  /* 0x0000000000447805 */ /* 0x000fe4000001ff00 */
[----:B------:R-:W-:Y:S02]  /*03f0*/  ISETP.GE.AND P4, PT, R7, R12, PT ;  /* 0x0000000c0700720c */ /* 0x000fe40003f86270 */
[----:B------:R-:W-:-:S02]  /*0400*/  LEA.HI.X R3, R0, UR5, R9, 0x1, P2 ;  /* 0x0000000500037c11 */ /* 0x000fc400090f0c09 */
[-C--:B------:R-:W-:Y:S02]  /*0410*/  ISETP.GE.AND P2, PT, R51, R12.reuse, PT ;  /* 0x0000000c3300720c */ /* 0x080fe40003f46270 */
[-C--:B------:R-:W-:Y:S01]  /*0420*/  ISETP.GE.AND P5, PT, R5, R12.reuse, PT ;  /* 0x0000000c0500720c */ /* 0x080fe20003fa6270 */
[----:B------:R-:W-:Y:S01]  /*0430*/  VIADD R5, R51, 0x6 ;  /* 0x0000000633057836 */ /* 0x000fe20000000000 */
[----:B------:R0:W5:Y:S01]  /*0440*/  @!P3 LDG.E.U16 R6, desc[UR6][R2.64+0xfe] ;  /* 0x0000fe060206b981 */ /* 0x000162000c1e1500 */
[----:B------:R-:W-:Y:S02]  /*0450*/  IMAD.MOV.U32 R166, RZ, RZ, RZ ;  /* 0x000000ffffa67224 */ /* 0x000fe400078e00ff */
[----:B------:R-:W-:Y:S01]  /*0460*/  IMAD.MOV.U32 R122, RZ, RZ, RZ ;  /* 0x000000ffff7a7224 */ /* 0x000fe200078e00ff */
[----:B------:R-:W-:Y:S01]  /*0470*/  ISETP.GE.AND P3, PT, R5, R12, PT ;  /* 0x0000000c0500720c */ /* 0x000fe20003f66270 */
[C---:B------:R-:W-:Y:S01]  /*0480*/  VIADD R5, R51.reuse, 0x7 ;  /* 0x0000000733057836 */ /* 0x040fe20000000000 */
[----:B------:R0:W5:Y:S01]  /*0490*/  @!P0 LDG.E.U16 R68, desc[UR6][R2.64+0x4] ;  /* 0x0000040602448981 */ /* 0x000162000c1e1500 */
[----:B------:R-:W-:-:S03]  /*04a0*/  VIADD R7, R51, 0x8 ;  /* 0x0000000833077836 */ /* 0x000fc60000000000 */
[----:B------:R0:W5:Y:S01]  /*04b0*/  @!P2 LDG.E.U16 R154, desc[UR6][R2.64] ;  /* 0x00000006029aa981 */ /* 0x000162000c1e1500 */
[-C--:B------:R-:W-:Y:S01]  /*04c0*/  ISETP.GE.AND P2, PT, R5, R12.reuse, PT ;  /* 0x0000000c0500720c */ /* 0x080fe20003f46270 */
[----:B------:R-:W-:Y:S02]  /*04d0*/  VIADD R5, R51, 0x9 ;  /* 0x0000000933057836 */ /* 0x000fe40000000000 */
[----:B------:R-:W-:Y:S01]  /*04e0*/  IMAD.MOV.U32 R84, RZ, RZ, RZ ;  /* 0x000000ffff547224 */ /* 0x000fe200078e00ff */
[----:B------:R0:W5:Y:S02]  /*04f0*/  @!P6 LDG.E.U16 R166, desc[UR6][R2.64+0x6] ;  /* 0x0000060602a6e981 */ /* 0x000164000c1e1500 */
[-C--:B------:R-:W-:Y:S01]  /*0500*/  ISETP.GE.AND P0, PT, R5, R12.reuse, PT ;  /* 0x0000000c0500720c */ /* 0x080fe20003f06270 */
[----:B------:R-:W-:Y:S01]  /*0510*/  VIADD R5, R51, 0xa ;  /* 0x0000000a33057836 */ /* 0x000fe20000000000 */
[----:B------:R0:W5:Y:S01]  /*0520*/  @!P1 LDG.E.U16 R122, desc[UR6][R2.64+0x2] ;  /* 0x00000206027a9981 */ /* 0x000162000c1e1500 */
[----:B------:R-:W-:-:S03]  /*0530*/  ISETP.GE.AND P1, PT, R7, R12, PT ;  /* 0x0000000c0700720c */ /* 0x000fc60003f26270 */
[----:B------:R-:W-:Y:S01]  /*0540*/  ISETP.GE.AND P6, PT, R5, R12, PT ;  /* 0x0000000c0500720c */ /* 0x000fe20003fc6270 */
[----:B------:R-:W-:Y:S01]  /*0550*/  VIADD R5, R51, 0xc ;  /* 0x0000000c33057836 */ /* 0x000fe20000000000 */
[----:B------:R0:W5:Y:S01]  /*0560*/  @!P4 LDG.E.U16 R84, desc[UR6][R2.64+0xa] ;  /* 0x00000a060254c981 */ /* 0x000162000c1e1500 */
[----:B------:R-:W-:-:S03]  /*0570*/  IMAD.MOV.U32 R174, RZ, RZ, RZ ;  /* 0x000000ffffae7224 */ /* 0x000fc600078e00ff */
[-C--:B------:R-:W-:Y:S01]  /*0580*/  ISETP.GE.AND P4, PT, R5, R12.reuse, PT ;  /* 0x0000000c0500720c */ /* 0x080fe20003f86270 */
[C---:B------:R-:W-:Y:S02]  /*0590*/  VIADD R5, R51.reuse, 0xd ;  /* 0x0000000d33057836 */ /* 0x040fe40000000000 */
[----:B------:R-:W-:Y:S01]  /*05a0*/  IMAD.MOV.U32 R130, RZ, RZ, RZ ;  /* 0x000000ffff827224 */ /* 0x000fe200078e00ff */
[----:B------:R-:W-:Y:S01]  /*05b0*/  CS2R R98, SRZ ;  /* 0x0000000000627805 */ /* 0x000fe2000001ff00 */
[----:B------:R-:W-:Y:S01]  /*05c0*/  VIADD R7, R51, 0xb ;  /* 0x0000000b33077836 */ /* 0x000fe20000000000 */
[----:B------:R0:W5:Y:S01]  /*05d0*/  @!P3 LDG.E.U16 R174, desc[UR6][R2.64+0xc] ;  /* 0x00000c0602aeb981 */ /* 0x000162000c1e1500 */
[-C--:B------:R-:W-:Y:S01]  /*05e0*/  ISETP.GE.AND P3, PT, R5, R12.reuse, PT ;  /* 0x0000000c0500720c */ /* 0x080fe20003f66270 */
[----:B------:R-:W-:Y:S02]  /*05f0*/  VIADD R5, R51, 0xf ;  /* 0x0000000f33057836 */ /* 0x000fe40000000000 */
[----:B------:R0:W5:Y:S01]  /*0600*/  @!P5 LDG.E.U16 R130, desc[UR6][R2.64+0x8] ;  /* 0x000008060282d981 */ /* 0x000162000c1e1500 */
[----:B------:R-:W-:Y:S01]  /*0610*/  ISETP.GE.AND P5, PT, R7, R12, PT ;  /* 0x0000000c0700720c */ /* 0x000fe20003fa6270 */
[----:B------:R-:W-:-:S02]  /*0620*/  IMAD.MOV.U32 R176, RZ, RZ, RZ ;  /* 0x000000ffffb07224 */ /* 0x000fc400078e00ff */
[----:B------:R0:W5:Y:S01]  /*0630*/  @!P1 LDG.E.U16 R98, desc[UR6][R2.64+0x10] ;  /* 0x0000100602629981 */ /* 0x000162000c1e1500 */
        /* <DEDUP_REMOVED lines=15> */
[----:B------:R0:W5:Y:S01]  /*0730*/  @!P4 LDG.E.U16 R182, desc[UR6][R2.64+0x18] ;  /* 0x0000180602b6c981 */ /* 0x000162000c1e1500 */
[----:B------:R-:W-:Y:S01]  /*0740*/  VIADD R7, R51, 0x11 ;  /* 0x0000001133077836 */ /* 0x000fe20000000000 */
[-C--:B------:R-:W-:Y:S01]  /*0750*/  ISETP.GE.AND P4, PT, R5, R12.reuse, PT ;  /* 0x0000000c0500720c */ /* 0x080fe20003f86270 */
[----:B------:R-:W-:Y:S02]  /*0760*/  IMAD.MOV.U32 R102, RZ, RZ, RZ ;  /* 0x000000ffff667224 */ /* 0x000fe400078e00ff */
[----:B------:R-:W-:Y:S01]  /*0770*/  VIADD R5, R51, 0x15 ;  /* 0x0000001533057836 */ /* 0x000fe20000000000 */
        /* <DEDUP_REMOVED lines=121> */
[----:B------:R-:W-:-:S02]  /*0f10*/  ISETP.GE.AND P4, PT, R7, R12, PT ;  /* 0x0000000c0700720c */ /* 0x000fc40003f86270 */
[----:B------:R-:W-:Y:S01]  /*0f20*/  CS2R R52, SRZ ;  /* 0x0000000000347805 */ /* 0x000fe2000001ff00 */
        /* <DEDUP_REMOVED lines=74> */
[----:B------:R-:W-:Y:S02]  /*13d0*/  IMAD.MOV.U32 R29, RZ, RZ, RZ ;  /* 0x000000ffff1d7224 */ /* 0x000fe400078e00ff */
[C---:B------:R-:W-:Y:S01]  /*13e0*/  VIADD R5, R51.reuse, 0x46 ;  /* 0x0000004633057836 */ /* 0x040fe20000000000 */
[----:B------:R0:W5:Y:S01]  /*13f0*/  @!P2 LDG.E.U16 R65, desc[UR6][R2.64+0x7e] ;  /* 0x00007e060241a981 */ /* 0x000162000c1e1500 */
[----:B------:R-:W-:Y:S02]  /*1400*/  VIADD R7, R51, 0x44 ;  /* 0x0000004433077836 */ /* 0x000fe40000000000 */
[----:B------:R-:W-:Y:S01]  /*1410*/  IMAD.MOV.U32 R146, RZ, RZ, RZ ;  /* 0x000000ffff927224 */ /* 0x000fe200078e00ff */
[-C--:B------:R-:W-:Y:S01]  /*1420*/  ISETP.GE.AND P2, PT, R5, R12.reuse, PT ;  /* 0x0000000c0500720c */ /* 0x080fe20003f46270 */
[----:B------:R0:W5:Y:S01]  /*1430*/  @!P4 LDG.E.U16 R29, desc[UR6][R2.64+0x7a] ;  /* 0x00007a06021dc981 */ /* 0x000162000c1e1500 */
[----:B------:R-:W-:Y:S01]  /*1440*/  IMAD.MOV.U32 R31, RZ, RZ, RZ ;  /* 0x000000ffff1f7224 */ /* 0x000fe200078e00ff */
[-C--:B------:R-:W-:Y:S01]  /*1450*/  ISETP.GE.AND P4, PT, R7, R12.reuse, PT ;  /* 0x0000000c0700720c */ /* 0x080fe20003f86270 */
[C---:B------:R-:W-:Y:S01]  /*1460*/  VIADD R5, R51.reuse, 0x48 ;  /* 0x0000004833057836 */ /* 0x040fe20000000000 */
[----:B------:R0:W5:Y:S01]  /*1470*/  @!P0 LDG.E.U16 R146, desc[UR6][R2.64+0x82] ;  /* 0x0000820602928981 */ /* 0x000162000c1e1500 */
[----:B------:R-:W-:Y:S01]  /*1480*/  VIADD R7, R51, 0x47 ;  /* 0x0000004733077836 */ /* 0x000fe20000000000 */
[----:B------:R-:W-:Y:S01]  /*1490*/  CS2R R66, SRZ ;  /* 0x0000000000427805 */ /* 0x000fe2000001ff00 */
[----:B------:R-:W-:Y:S01]  /*14a0*/  IMAD.MOV.U32 R33, RZ, RZ, RZ ;  /* 0x000000ffff217224 */ /* 0x000fe200078e00ff */
[-C--:B------:R-:W-:Y:S01]  /*14b0*/  ISETP.GE.AND P0, PT, R5, R12.reuse, PT ;  /* 0x0000000c0500720c */ /* 0x080fe20003f06270 */
[----:B------:R0:W5:Y:S01]  /*14c0*/  @!P1 LDG.E.U16 R31, desc[UR6][R2.64+0x80] ;  /* 0x00008006021f9981 */ /* 0x000162000c1e1500 */
[----:B------:R-:W-:Y:S01]  /*14d0*/  VIADD R5, R51, 0x49 ;  /* 0x0000004933057836 */ /* 0x000fe20000000000 */
[-C--:B------:R-:W-:Y:S01]  /*14e0*/  ISETP.GE.AND P1, PT, R7, R12.reuse, PT ;  /* 0x0000000c0700720c */ /* 0x080fe20003f26270 */
[----:B------:R-:W-:Y:S01]  /*14f0*/  VIADD R7, R51, 0x4a ;  /* 0x0000004a33077836 */ /* 0x000fe20000000000 */
[----:B------:R0:W5:Y:S01]  /*1500*/  @!P6 LDG.E.U16 R67, desc[UR6][R2.64+0x84] ;  /* 0x000084060243e981 */ /* 0x000162000c1e1500 */
[----:B------:R-:W-:Y:S01]  /*1510*/  IMAD.MOV.U32 R156, RZ, RZ, RZ ;  /* 0x000000ffff9c7224 */ /* 0x000fe200078e00ff */
[-C--:B------:R-:W-:Y:S01]  /*1520*/  ISETP.GE.AND P6, PT, R5, R12.reuse, PT ;  /* 0x0000000c0500720c */ /* 0x080fe20003fc6270 */
[----:B------:R-:W-:Y:S01]  /*1530*/  VIADD R5, R51, 0x4b ;  /* 0x0000004b33057836 */ /* 0x000fe20000000000 */
[----:B------:R0:W5:Y:S01]  /*1540*/  @!P5 LDG.E.U16 R33, desc[UR6][R2.64+0x86] ;  /* 0x000086060221d981 */ /* 0x000162000c1e1500 */
[----:B------:R-:W-:Y:S01]  /*1550*/  ISETP.GE.AND P5, PT, R7, R12, PT ;  /* 0x0000000c0700720c */ /* 0x000fe20003fa6270 */
[----:B------:R-:W-:-:S02]  /*1560*/  IMAD.MOV.U32 R35, RZ, RZ, RZ ;  /* 0x000000ffff237224 */ /* 0x000fc400078e00ff */
[C---:B------:R-:W-:Y:S01]  /*1570*/  VIADD R7, R51.reuse, 0x4c ;  /* 0x0000004c33077836 */ /* 0x040fe20000000000 */
[----:B------:R0:W5:Y:S01]  /*1580*/  @!P4 LDG.E.U16 R156, desc[UR6][R2.64+0x88] ;  /* 0x00008806029cc981 */ /* 0x000162000c1e1500 */
[----:B------:R-:W-:Y:S01]  /*1590*/  VIADD R9, R51, 0x4d ;  /* 0x0000004d33097836 */ /* 0x000fe20000000000 */
[-C--:B------:R-:W-:Y:S02]  /*15a0*/  ISETP.GE.AND P4, PT, R5, R12.reuse, PT ;  /* 0x0000000c0500720c */ /* 0x080fe40003f86270 */
[----:B------:R-:W-:Y:S01]  /*15b0*/  CS2R R4, SRZ ;  /* 0x0000000000047805 */ /* 0x000fe2000001ff00 */
[----:B------:R0:W5:Y:S01]  /*15c0*/  @!P3 LDG.E.U16 R69, desc[UR6][R2.64+0x8a] ;  /* 0x00008a060245b981 */ /* 0x000162000c1e1500 */
[-C--:B------:R-:W-:Y:S01]  /*15d0*/  ISETP.GE.AND P3, PT, R7, R12.reuse, PT ;  /* 0x0000000c0700720c */ /* 0x080fe20003f66270 */
[----:B------:R-:W-:Y:S01]  /*15e0*/  VIADD R7, R51, 0x4e ;  /* 0x0000004e33077836 */ /* 0x000fe20000000000 */
[----:B------:R-:W-:Y:S01]  /*15f0*/  CS2R R70, SRZ ;  /* 0x0000000000467805 */ /* 0x000fe2000001ff00 */
[----:B------:R0:W5:Y:S01]  /*1600*/  @!P2 LDG.E.U16 R35, desc[UR6][R2.64+0x8c] ;  /* 0x00008c060223a981 */ /* 0x000162000c1e1500 */
[----:B------:R-:W-:Y:S01]  /*1610*/  ISETP.GE.AND P2, PT, R9, R12, PT ;  /* 0x0000000c0900720c */ /* 0x000fe20003f46270 */
[----:B------:R-:W-:-:S02]  /*1620*/  VIADD R9, R51, 0x4f ;  /* 0x0000004f33097836 */ /* 0x000fc40000000000 */
[----:B------:R0:W5:Y:S01]  /*1630*/  @!P1 LDG.E.U16 R5, desc[UR6][R2.64+0x8e] ;  /* 0x00008e0602059981 */ /* 0x000162000c1e1500 */
[-C--:B------:R-:W-:Y:S01]  /*1640*/  ISETP.GE.AND P1, PT, R7, R12.reuse, PT ;  /* 0x0000000c0700720c */ /* 0x080fe20003f26270 */
[----:B------:R-:W-:Y:S02]  /*1650*/  IMAD.MOV.U32 R7, RZ, RZ, RZ ;  /* 0x000000ffff077224 */ /* 0x000fe400078e00ff */
[----:B------:R0:W5:Y:S01]  /*1660*/  @!P0 LDG.E.U16 R71, desc[UR6][R2.64+0x90] ;  /* 0x0000900602478981 */ /* 0x000162000c1e1500 */
[-C--:B------:R-:W-:Y:S01]  /*1670*/  ISETP.GE.AND P0, PT, R9, R12.reuse, PT ;  /* 0x0000000c0900720c */ /* 0x080fe20003f06270 */
[----:B------:R-:W-:Y:S01]  /*1680*/  VIADD R9, R51, 0x51 ;  /* 0x0000005133097836 */ /* 0x000fe20000000000 */
[----:B------:R-:W-:Y:S01]  /*1690*/  CS2R R82, SRZ ;  /* 0x0000000000527805 */ /* 0x000fe2000001ff00 */
[----:B------:R0:W5:Y:S03]  /*16a0*/  @!P5 LDG.E.U16 R7, desc[UR6][R2.64+0x94] ;  /* 0x000094060207d981 */ /* 0x000166000c1e1500 */
[----:B------:R-:W-:Y:S01]  /*16b0*/  ISETP.GE.AND P5, PT, R9, R12, PT ;  /* 0x0000000c0900720c */ /* 0x000fe20003fa6270 */
[----:B------:R-:W-:-:S02]  /*16c0*/  VIADD R9, R51, 0x52 ;  /* 0x0000005233097836 */ /* 0x000fc40000000000 */
[----:B------:R-:W-:Y:S01]  /*16d0*/  IMAD.MOV.U32 R37, RZ, RZ, RZ ;  /* 0x000000ffff257224 */ /* 0x000fe200078e00ff */
[----:B------:R-:W-:Y:S01]  /*16e0*/  CS2R R18, SRZ ;  /* 0x0000000000127805 */ /* 0x000fe2000001ff00 */
[----:B------:R-:W-:Y:S01]  /*16f0*/  VIADD R15, R51, 0x50 ;  /* 0x00000050330f7836 */ /* 0x000fe20000000000 */
[----:B------:R0:W5:Y:S01]  /*1700*/  @!P4 LDG.E.U16 R83, desc[UR6][R2.64+0x96] ;  /* 0x000096060253c981 */ /* 0x000162000c1e1500 */
[-C--:B------:R-:W-:Y:S01]  /*1710*/  ISETP.GE.AND P4, PT, R9, R12.reuse, PT ;  /* 0x0000000c0900720c */ /* 0x080fe20003f86270 */
[----:B------:R-:W-:Y:S02]  /*1720*/  VIADD R9, R51, 0x54 ;  /* 0x0000005433097836 */ /* 0x000fe40000000000 */
[----:B------:R0:W5:Y:S01]  /*1730*/  @!P6 LDG.E.U16 R37, desc[UR6][R2.64+0x92] ;  /* 0x000092060225e981 */ /* 0x000162000c1e1500 */
[----:B------:R-:W-:-:S03]  /*1740*/  ISETP.GE.AND P6, PT, R15, R12, PT ;  /* 0x0000000c0f00720c */ /* 0x000fc60003fc6270 */
        /* <DEDUP_REMOVED lines=13> */
[C---:B------:R-:W-:Y:S01]  /*1820*/  VIADD R9, R51.reuse, 0x58 ;  /* 0x0000005833097836 */ /* 0x040fe20000000000 */
[----:B------:R-:W-:Y:S01]  /*1830*/  CS2R R40, SRZ ;  /* 0x0000000000287805 */ /* 0x000fe2000001ff00 */
[----:B------:R-:W-:Y:S01]  /*1840*/  VIADD R15, R51, 0x56 ;  /* 0x00000056330f7836 */ /* 0x000fe20000000000 */
[----:B------:R0:W5:Y:S01]  /*1850*/  @!P5 LDG.E.U16 R101, desc[UR6][R2.64+0xa2] ;  /* 0x0000a2060265d981 */ /* 0x000162000c1e1500 */
[----:B------:R-:W-:Y:S01]  /*1860*/  IMAD.MOV.U32 R90, RZ, RZ, RZ ;  /* 0x000000ffff5a7224 */ /* 0x000fe200078e00ff */
[-C--:B------:R-:W-:Y:S01]  /*1870*/  ISETP.GE.AND P5, PT, R9, R12.reuse, PT ;  /* 0x0000000c0900720c */ /* 0x080fe20003fa6270 */
[----:B------:R-:W-:Y:S01]  /*1880*/  VIADD R9, R51, 0x5a ;  /* 0x0000005a33097836 */ /* 0x000fe20000000000 */
[----:B------:R0:W5:Y:S01]  /*1890*/  @!P0 LDG.E.U16 R41, desc[UR6][R2.64+0x9e] ;  /* 0x00009e0602298981 */ /* 0x000162000c1e1500 */
[----:B------:R-:W-:-:S02]  /*18a0*/  ISETP.GE.AND P0, PT, R15, R12, PT ;  /* 0x0000000c0f00720c */ /* 0x000fc40003f06270 */
[----:B------:R-:W-:Y:S01]  /*18b0*/  CS2R R46, SRZ ;  /* 0x00000000002e7805 */ /* 0x000fe2000001ff00 */
        /* <DEDUP_REMOVED lines=12> */
[----:B------:R0:W5:Y:S01]  /*1980*/  @!P0 LDG.E.U16 R92, desc[UR6][R2.64+0xac] ;  /* 0x0000ac06025c8981 */ /* 0x000162000c1e1500 */
[-C--:B------:R-:W-:Y:S01]  /*1990*/  ISETP.GE.AND P0, PT, R9, R12.reuse, PT ;  /* 0x0000000c0900720c */ /* 0x080fe20003f06270 */
[C---:B------:R-:W-:Y:S01]  /*19a0*/  VIADD R9, R51.reuse, 0x5e ;  /* 0x0000005e33097836 */ /* 0x040fe20000000000 */
[----:B------:R-:W-:Y:S01]  /*19b0*/  CS2R R44, SRZ ;  /* 0x00000000002c7805 */ /* 0x000fe2000001ff00 */
[----:B------:R-:W-:Y:S01]  /*19c0*/  VIADD R15, R51, 0x5c ;  /* 0x0000005c330f7836 */ /* 0x000fe20000000000 */
[----:B------:R0:W5:Y:S02]  /*19d0*/  @!P6 LDG.E.U16 R94, desc[UR6][R2.64+0xae] ;  /* 0x0000ae06025ee981 */ /* 0x000164000c1e1500 */
[-C--:B------:R-:W-:Y:S01]  /*19e0*/  ISETP.GE.AND P6, PT, R9, R12.reuse, PT ;  /* 0x0000000c0900720c */ /* 0x080fe20003fc6270 */
[----:B------:R-:W-:Y:S01]  /*19f0*/  VIADD R9, R51, 0x60 ;  /* 0x0000006033097836 */ /* 0x000fe20000000000 */
[----:B------:R0:W5:Y:S01]  /*1a00*/  @!P1 LDG.E.U16 R45, desc[UR6][R2.64+0xaa] ;  /* 0x0000aa06022d9981 */ /* 0x000162000c1e1500 */
[----:B------:R-:W-:-:S03]  /*1a10*/  ISETP.GE.AND P1, PT, R15, R12, PT ;  /* 0x0000000c0f00720c */ /* 0x000fc60003f26270 */
        /* <DEDUP_REMOVED lines=18> */
[----:B------:R-:W-:Y:S01]  /*1b40*/  ISETP.GE.AND P0, PT, R9, R12, PT ;  /* 0x0000000c0900720c */ /* 0x000fe20003f06270 */
[----:B------:R-:W-:Y:S01]  /*1b50*/  IMAD.MOV.U32 R78, RZ, RZ, RZ ;  /* 0x000000ffff4e7224 */ /* 0x000fe200078e00ff */
[----:B------:R0:W5:Y:S01]  /*1b60*/  @!P3 LDG.E.U16 R64, desc[UR6][R2.64+0xc2] ;  /* 0x0000c2060240b981 */ /* 0x000162000c1e1500 */
[----:B------:R-:W-:-:S03]  /*1b70*/  VIADD R9, R51, 0x66 ;  /* 0x0000006633097836 */ /* 0x000fc60000000000 */
[----:B------:R0:W5:Y:S01]  /*1b80*/  @!P2 LDG.E.U16 R86, desc[UR6][R2.64+0xb6] ;  /* 0x0000b6060256a981 */ /* 0x000162000c1e1500 */
[-C--:B------:R-:W-:Y:S01]  /*1b90*/  ISETP.GE.AND P2, PT, R15, R12.reuse, PT ;  /* 0x0000000c0f00720c */ /* 0x080fe20003f46270 */
[----:B------:R-:W-:Y:S02]  /*1ba0*/  IMAD.MOV.U32 R80, RZ, RZ, RZ ;  /* 0x000000ffff507224 */ /* 0x000fe400078e00ff */
[----:B------:R0:W5:Y:S01]  /*1bb0*/  @!P5 LDG.E.U16 R78, desc[UR6][R2.64+0xbe] ;  /* 0x0000be06024ed981 */ /* 0x000162000c1e1500 */
[-C--:B------:R-:W-:Y:S01]  /*1bc0*/  ISETP.GE.AND P5, PT, R9, R12.reuse, PT ;  /* 0x0000000c0900720c */ /* 0x080fe20003fa6270 */
[C---:B------:R-:W-:Y:S02]  /*1bd0*/  VIADD R9, R51.reuse, 0x67 ;  /* 0x0000006733097836 */ /* 0x040fe40000000000 */
[----:B------:R-:W-:Y:S01]  /*1be0*/  IMAD.MOV.U32 R76, RZ, RZ, RZ ;  /* 0x000000ffff4c7224 */ /* 0x000fe200078e00ff */
[----:B------:R0:W5:Y:S01]  /*1bf0*/  @!P4 LDG.E.U16 R80, desc[UR6][R2.64+0xc0] ;  /* 0x0000c0060250c981 */ /* 0x000162000c1e1500 */
[----:B------:R-:W-:Y:S01]  /*1c00*/  VIADD R15, R51, 0x65 ;  /* 0x00000065330f7836 */ /* 0x000fe20000000000 */
[-C--:B------:R-:W-:Y:S01]  /*1c10*/  ISETP.GE.AND P4, PT, R9, R12.reuse, PT ;  /* 0x0000000c0900720c */ /* 0x080fe20003f86270 */
[----:B------:R-:W-:Y:S01]  /*1c20*/  VIADD R9, R51, 0x69 ;  /* 0x0000006933097836 */ /* 0x000fe20000000000 */
[----:B------:R0:W5:Y:S04]  /*1c30*/  @!P1 LDG.E.U16 R70, desc[UR6][R2.64+0xc6] ;  /* 0x0000c60602469981 */ /* 0x000168000c1e1500 */
[----:B------:R0:W5:Y:S01]  /*1c40*/  @!P6 LDG.E.U16 R76, desc[UR6][R2.64+0xbc] ;  /* 0x0000bc06024ce981 */ /* 0x000162000c1e1500 */
[----:B------:R-:W-:-:S03]  /*1c50*/  ISETP.GE.AND P6, PT, R15, R12, PT ;  /* 0x0000000c0f00720c */ /* 0x000fc60003fc6270 */
[----:B------:R0:W5:Y:S01]  /*1c60*/  @!P2 LDG.E.U16 R66, desc[UR6][R2.64+0xc4] ;  /* 0x0000c4060242a981 */ /* 0x000162000c1e1500 */
[-C--:B------:R-:W-:Y:S01]  /*1c70*/  ISETP.GE.AND P2, PT, R9, R12.reuse, PT ;  /* 0x0000000c0900720c */ /* 0x080fe20003f46270 */
[C---:B------:R-:W-:Y:S02]  /*1c80*/  VIADD R9, R51.reuse, 0x6a ;  /* 0x0000006a33097836 */ /* 0x040fe40000000000 */
[----:B------:R-:W-:Y:S01]  /*1c90*/  VIADD R15, R51, 0x68 ;  /* 0x00000068330f7836 */ /* 0x000fe20000000000 */
[----:B------:R0:W5:Y:S02]  /*1ca0*/  @!P5 LDG.E.U16 R56, desc[UR6][R2.64+0xcc] ;  /* 0x0000cc060238d981 */ /* 0x000164000c1e1500 */
[-C--:B------:R-:W-:Y:S01]  /*1cb0*/  ISETP.GE.AND P1, PT, R9, R12.reuse, PT ;  /* 0x0000000c0900720c */ /* 0x080fe20003f26270 */
[----:B------:R-:W-:Y:S01]  /*1cc0*/  VIADD R9, R51, 0x6c ;  /* 0x0000006c33097836 */ /* 0x000fe20000000000 */
[-C--:B------:R-:W-:Y:S01]  /*1cd0*/  ISETP.GE.AND P3, PT, R15, R12.reuse, PT ;  /* 0x0000000c0f00720c */ /* 0x080fe20003f66270 */
[----:B------:R0:W5:Y:S03]  /*1ce0*/  @!P6 LDG.E.U16 R54, desc[UR6][R2.64+0xca] ;  /* 0x0000ca060236e981 */ /* 0x000166000c1e1500 */
[----:B------:R-:W-:Y:S01]  /*1cf0*/  ISETP.GE.AND P6, PT, R9, R12, PT ;  /* 0x0000000c0900720c */ /* 0x000fe20003fc6270 */
[----:B------:R-:W-:Y:S01]  /*1d00*/  VIADD R9, R51, 0x6d ;  /* 0x0000006d33097836 */ /* 0x000fe20000000000 */
[----:B------:R0:W5:Y:S01]  /*1d10*/  @!P4 LDG.E.U16 R58, desc[UR6][R2.64+0xce] ;  /* 0x0000ce06023ac981 */ /* 0x000162000c1e1500 */
[----:B------:R-:W-:-:S02]  /*1d20*/  IMAD.MOV.U32 R72, RZ, RZ, RZ ;  /* 0x000000ffff487224 */ /* 0x000fc400078e00ff */
[----:B------:R-:W-:Y:S01]  /*1d30*/  VIADD R15, R51, 0x6b ;  /* 0x0000006b330f7836 */ /* 0x000fe20000000000 */
[-C--:B------:R-:W-:Y:S01]  /*1d40*/  ISETP.GE.AND P5, PT, R9, R12.reuse, PT ;  /* 0x0000000c0900720c */ /* 0x080fe20003fa6270 */
[----:B------:R-:W-:Y:S02]  /*1d50*/  VIADD R9, R51, 0x6f ;  /* 0x0000006f33097836 */ /* 0x000fe40000000000 */
[----:B------:R0:W5:Y:S01]  /*1d60*/  @!P0 LDG.E.U16 R72, desc[UR6][R2.64+0xc8] ;  /* 0x0000c80602488981 */ /* 0x000162000c1e1500 */
[-C--:B------:R-:W-:Y:S01]  /*1d70*/  ISETP.GE.AND P0, PT, R15, R12.reuse, PT ;  /* 0x0000000c0f00720c */ /* 0x080fe20003f06270 */
[----:B------:R-:W-:Y:S02]  /*1d80*/  IMAD.MOV.U32 R186, RZ, RZ, RZ ;  /* 0x000000ffffba7224 */ /* 0x000fe400078e00ff */
[----:B------:R0:W5:Y:S01]  /*1d90*/  @!P3 LDG.E.U16 R62, desc[UR6][R2.64+0xd0] ;  /* 0x0000d006023eb981 */ /* 0x000162000c1e1500 */
[----:B------:R-:W-:Y:S01]  /*1da0*/  ISETP.GE.AND P3, PT, R9, R12, PT ;  /* 0x0000000c0900720c */ /* 0x000fe20003f66270 */
[----:B------:R-:W-:-:S02]  /*1db0*/  VIADD R9, R51, 0x70 ;  /* 0x0000007033097836 */ /* 0x000fc40000000000 */
        /* <DEDUP_REMOVED lines=11> */
[----:B------:R-:W-:Y:S01]  /*1e70*/  ISETP.GE.AND P6, PT, R9, R12, PT ;  /* 0x0000000c0900720c */ /* 0x000fe20003fc6270 */
[----:B------:R-:W-:Y:S01]  /*1e80*/  VIADD R9, R51, 0x75 ;  /* 0x0000007533097836 */ /* 0x000fe20000000000 */
[----:B------:R0:W5:Y:S01]  /*1e90*/  @!P5 LDG.E.U16 R4, desc[UR6][R2.64+0xda] ;  /* 0x0000da060204d981 */ /* 0x000162000c1e1500 */
[----:B------:R-:W-:-:S03]  /*1ea0*/  IMAD.MOV.U32 R48, RZ, RZ, RZ ;  /* 0x000000ffff307224 */ /* 0x000fc600078e00ff */
        /* <DEDUP_REMOVED lines=21> */
[-C--:B------:R-:W-:Y:S01]  /*2000*/  ISETP.GE.AND P2, PT, R15, R12.reuse, PT ;  /* 0x0000000c0f00720c */ /* 0x080fe20003f46270 */
[----:B------:R-:W-:Y:S02]  /*2010*/  VIADD R15, R51, 0x7a ;  /* 0x0000007a330f7836 */ /* 0x000fe40000000000 */
[----:B------:R0:W5:Y:S01]  /*2020*/  @!P5 LDG.E.U16 R44, desc[UR6][R2.64+0xe8] ;  /* 0x0000e806022cd981 */ /* 0x000162000c1e1500 */
[-C--:B------:R-:W-:Y:S01]  /*2030*/  ISETP.GE.AND P5, PT, R9, R12.reuse, PT ;  /* 0x0000000c0900720c */ /* 0x080fe20003fa6270 */
[----:B------:R-:W-:Y:S01]  /*2040*/  VIADD R9, R51, 0x7c ;  /* 0x0000007c33097836 */ /* 0x000fe20000000000 */
[----:B------:R-:W-:Y:S01]  /*2050*/  PRMT R38, RZ, 0x7610, R38 ;  /* 0x00007610ff267816 */ /* 0x000fe20000000026 */
[----:B------:R0:W5:Y:S01]  /*2060*/  @!P4 LDG.E.U16 R252, desc[UR6][R2.64+0xea] ;  /* 0x0000ea0602fcc981 */ /* 0x000162000c1e1500 */
[----:B------:R-:W-:Y:S02]  /*2070*/  PRMT R36, RZ, 0x7610, R36 ;  /* 0x00007610ff247816 */ /* 0x000fe40000000024 */
[-C--:B------:R-:W-:Y:S01]  /*2080*/  ISETP.GE.AND P6, PT, R15, R12.reuse, PT ;  /* 0x0000000c0f00720c */ /* 0x080fe20003fc6270 */
[----:B------:R-:W-:Y:S01]  /*2090*/  VIADD R15, R51, 0x7d ;  /* 0x0000007d330f7836 */ /* 0x000fe20000000000 */
[-C--:B------:R-:W-:Y:S01]  /*20a0*/  ISETP.GE.AND P4, PT, R9, R12.reuse, PT ;  /* 0x0000000c0900720c */ /* 0x080fe20003f86270 */
[----:B------:R-:W-:Y:S01]  /*20b0*/  VIADD R9, R51, 0x7e ;  /* 0x0000007e33097836 */ /* 0x000fe20000000000 */
[----:B------:R0:W5:Y:S02]  /*20c0*/  @!P3 LDG.E.U16 R38, desc[UR6][R2.64+0xec] ;  /* 0x0000ec060226b981 */ /* 0x000164000c1e1500 */
[----:B------:R-:W-:-:S02]  /*20d0*/  ISETP.GE.AND P3, PT, R15, R12, PT ;  /* 0x0000000c0f00720c */ /* 0x000fc40003f66270 */
[----:B------:R0:W5:Y:S01]  /*20e0*/  @!P2 LDG.E.U16 R36, desc[UR6][R2.64+0xee] ;  /* 0x0000ee060224a981 */ /* 0x000162000c1e1500 */
[----:B------:R-:W-:Y:S02]  /*20f0*/  ISETP.GE.AND P2, PT, R9, R12, PT ;  /* 0x0000000c0900720c */ /* 0x000fe40003f46270 */
[----:B------:R-:W-:Y:S02]  /*2100*/  PRMT R34, RZ, 0x7610, R34 ;  /* 0x00007610ff227816 */ /* 0x000fe40000000022 */
[----:B------:R-:W-:Y:S02]  /*2110*/  PRMT R28, RZ, 0x7610, R28 ;  /* 0x00007610ff1c7816 */ /* 0x000fe4000000001c */
[----:B------:R-:W-:Y:S02]  /*2120*/  PRMT R26, RZ, 0x7610, R26 ;  /* 0x00007610ff1a7816 */ /* 0x000fe4000000001a */
[----:B------:R-:W-:Y:S01]  /*2130*/  PRMT R24, RZ, 0x7610, R24 ;  /* 0x00007610ff187816 */ /* 0x000fe20000000018 */
[----:B------:R0:W5:Y:S01]  /*2140*/  @!P1 LDG.E.U16 R34, desc[UR6][R2.64+0xf0] ;  /* 0x0000f00602229981 */ /* 0x000162000c1e1500 */
[----:B------:R-:W-:-:S03]  /*2150*/  PRMT R22, RZ, 0x7610, R22 ;  /* 0x00007610ff167816 */ /* 0x000fc60000000016 */
[----:B------:R0:W5:Y:S04]  /*2160*/  @!P5 LDG.E.U16 R28, desc[UR6][R2.64+0xf6] ;  /* 0x0000f606021cd981 */ /* 0x000168000c1e1500 */
[----:B------:R0:W5:Y:S04]  /*2170*/  @!P4 LDG.E.U16 R26, desc[UR6][R2.64+0xf8] ;  /* 0x0000f806021ac981 */ /* 0x000168000c1e1500 */
[----:B------:R0:W5:Y:S04]  /*2180*/  @!P3 LDG.E.U16 R24, desc[UR6][R2.64+0xfa] ;  /* 0x0000fa060218b981 */ /* 0x000168000c1e1500 */
[----:B------:R0:W5:Y:S01]  /*2190*/  @!P2 LDG.E.U16 R22, desc[UR6][R2.64+0xfc] ;  /* 0x0000fc060216a981 */ /* 0x000162000c1e1500 */
[----:B------:R-:W1:Y:S01]  /*21a0*/  S2R R0, SR_CgaCtaId ;  /* 0x0000000000007919 */ /* 0x000e620000008800 */
[----:B------:R-:W-:Y:S01]  /*21b0*/  PRMT R32, RZ, 0x7610, R32 ;  /* 0x00007610ff207816 */ /* 0x000fe20000000020 */
[----:B------:R-:W-:Y:S01]  /*21c0*/  IMAD.MOV.U32 R15, RZ, RZ, R11 ;  /* 0x000000ffff0f7224 */ /* 0x000fe200078e000b */
[----:B------:R-:W-:-:S04]  /*21d0*/  PRMT R30, RZ, 0x7610, R30 ;  /* 0x00007610ff1e7816 */ /* 0x000fc8000000001e */
[----:B------:R0:W5:Y:S01]  /*21e0*/  @!P0 LDG.E.U16 R32, desc[UR6][R2.64+0xf2] ;  /* 0x0000f20602208981 */ /* 0x000162000c1e1500 */
[----:B------:R-:W-:-:S03]  /*21f0*/  ISETP.GT.U32.AND P0, PT, R15, 0x1fff, PT ;  /* 0x00001fff0f00780c */ /* 0x000fc60003f04070 */
[----:B------:R0:W5:Y:S01]  /*2200*/  @!P6 LDG.E.U16 R30, desc[UR6][R2.64+0xf4] ;  /* 0x0000f406021ee981 */ /* 0x000162000c1e1500 */
[----:B------:R-:W-:Y:S02]  /*2210*/  ISETP.NE.AND P6, PT, R15, RZ, PT ;  /* 0x000000ff0f00720c */ /* 0x000fe40003fc5270 */
[----:B------:R-:W-:Y:S01]  /*2220*/  MOV R77, 0x400 ;  /* 0x00000400004d7802 */ /* 0x000fe20000000f00 */
[----:B------:R-:W-:Y:S04]  /*2230*/  BSSY B0, `(.L_x_1) ;  /* 0x0000048000007945 */ /* 0x000fe80003800000 */
[C---:B------:R-:W-:Y:S02]  /*2240*/  VIADD R49, R77.reuse, 0x10 ;  /* 0x000000104d317836 */ /* 0x040fe40000000000 */
[----:B------:R-:W-:-:S03]  /*2250*/  VIADD R9, R77, 0x4b0 ;  /* 0x000004b04d097836 */ /* 0x000fc60000000000 */
[C---:B-1----:R-:W-:Y:S02]  /*2260*/  LEA R49, R0.reuse, R49, 0x18 ;  /* 0x0000003100317211 */ /* 0x042fe400078ec0ff */
[C---:B------:R-:W-:Y:S02]  /*2270*/  LEA R16, R0.reuse, R9, 0x18 ;  /* 0x0000000900107211 */ /* 0x040fe400078ec0ff */
[----:B------:R-:W-:Y:S01]  /*2280*/  @!P6 LEA R77, R0, R77, 0x18 ;  /* 0x0000004d004de211 */ /* 0x000fe200078ec0ff */
[----:B0-----:R-:W-:Y:S06]  /*2290*/  @P0 BRA `(.L_x_2) ;  /* 0x0000000400040947 */ /* 0x001fec0003800000 */
[----:B------:R-:W-:Y:S02]  /*22a0*/  SHF.R.U32.HI R0, RZ, 0x5, R15 ;  /* 0x00000005ff007819 */ /* 0x000fe4000001160f */
[----:B------:R-:W-:-:S07]  /*22b0*/  LOP3.LUT R79, R15, 0x1f, RZ, 0xc0, !PT ;  /* 0x0000001f0f4f7812 */ /* 0x000fce00078ec0ff */
.L_x_3:
[----:B------:R-:W-:-:S04]  /*22c0*/  IMAD.SHL.U32 R2, R0, 0x100, RZ ;  /* 0x0000010000027824 */ /* 0x000fc800078e00ff */
[----:B0-----:R-:W-:Y:S01]  /*22d0*/  VIADD R8, R2, 0x80 ;  /* 0x0000008002087836 */ /* 0x001fe20000000000 */
[----:B------:R-:W-:-:S04]  /*22e0*/  IADD3 R2, R79, 0x80, R2 ;  /* 0x000000804f027810 */ /* 0x000fc80007ffe002 */
[----:B------:R-:W-:Y:S01]  /*22f0*/  LOP3.LUT R3, R8, R79, RZ, 0xfc, !PT ;  /* 0x0000004f08037212 */ /* 0x000fe200078efcff */
[----:B------:R-:W-:-:S03]  /*2300*/  VIADD R9, R2, 0x60 ;  /* 0x0000006002097836 */ /* 0x000fc60000000000 */
[-C--:B------:R-:W-:Y:S02]  /*2310*/  ISETP.GE.AND P3, PT, R3, R12.reuse, PT ;  /* 0x0000000c0300720c */ /* 0x080fe40003f66270 */
[----:B------:R-:W-:Y:S02]  /*2320*/  IADD3 R3, R8, 0x20, R79 ;  /* 0x0000002008037810 */ /* 0x000fe40007ffe04f */
[-C--:B------:R-:W-:Y:S02]  /*2330*/  ISETP.GE.AND P0, PT, R9, R12.reuse, PT ;  /* 0x0000000c0900720c */ /* 0x080fe40003f06270 */
[----:B------:R-:W-:Y:S01]  /*2340*/  ISETP.GE.AND P2, PT, R3, R12, PT ;  /* 0x0000000c0300720c */ /* 0x000fe20003f46270 */
[----:B------:R-:W-:-:S05]  /*2350*/  VIADD R3, R2, 0x40 ;  /* 0x0000004002037836 */ /* 0x000fca0000000000 */
[----:B------:R-:W-:Y:S01]  /*2360*/  ISETP.GE.AND P1, PT, R3, R12, PT ;  /* 0x0000000c0300720c */ /* 0x000fe20003f26270 */
[----:B------:R-:W0:Y:S01]  /*2370*/  @!P3 LDC.64 R198, c[0x0][0x210] ;  /* 0x00008400ffc6bb82 */ /* 0x000e220000000a00 */
[----:B------:R-:W-:-:S03]  /*2380*/  @!P3 PRMT R2, R0, 0x2104, R79 ;  /* 0x000021040002b816 */ /* 0x000fc6000000004f */
[--C-:B------:R-:W-:Y:S02]  /*2390*/  @!P0 PRMT R75, R0, 0x2104, R79.reuse ;  /* 0x00002104004b8816 */ /* 0x100fe4000000004f */
[----:B------:R-:W-:Y:S02]  /*23a0*/  @!P3 LOP3.LUT R17, R2, 0x80, RZ, 0xfc, !PT ;  /* 0x000000800211b812 */ /* 0x000fe400078efcff */
[----:B------:R-:W1:Y:S02]  /*23b0*/  @!P2 LDC.64 R8, c[0x0][0x210] ;  /* 0x00008400ff08ab82 */ /* 0x000e640000000a00 */
[----:B------:R-:W-:Y:S02]  /*23c0*/  @!P3 IADD3 R23, P4, R13, R17, RZ ;  /* 0x000000110d17b210 */ /* 0x000fe40007f9e0ff */
[----:B------:R-:W-:Y:S02]  /*23d0*/  @!P1 PRMT R73, R0, 0x2104, R79 ;  /* 0x0000210400499816 */ /* 0x000fe4000000004f */
[----:B------:R-:W-:-:S02]  /*23e0*/  @!P3 LEA.HI.X.SX32 R200, R17, R14, 0x1, P4 ;  /* 0x0000000e11c8b211 */ /* 0x000fc400020f0eff */
[----:B------:R-:W2:Y:S01]  /*23f0*/  @!P1 LDC.64 R2, c[0x0][0x210] ;  /* 0x00008400ff029b82 */ /* 0x000ea20000000a00 */
[----:B------:R-:W-:-:S07]  /*2400*/  @!P2 PRMT R17, R0, 0x2104, R79 ;  /* 0x000021040011a816 */ /* 0x000fce000000004f */
[----:B------:R-:W3:Y:S01]  /*2410*/  @!P0 LDC.64 R10, c[0x0][0x210] ;  /* 0x00008400ff0a8b82 */ /* 0x000ee20000000a00 */
[----:B0-----:R-:W-:-:S04]  /*2420*/  @!P3 LEA R198, P4, R23, R198, 0x1 ;  /* 0x000000c617c6b211 */ /* 0x001fc800078808ff */
[----:B------:R-:W-:Y:S02]  /*2430*/  @!P3 LEA.HI.X R199, R23, R199, R200, 0x1, P4 ;  /* 0x000000c717c7b211 */ /* 0x000fe400020f0cc8 */
[----:B------:R-:W-:Y:S02]  /*2440*/  @!P2 LOP3.LUT R23, R17, 0x80, RZ, 0xfc, !PT ;  /* 0x000000801117a812 */ /* 0x000fe400078efcff */
[----:B------:R-:W-:Y:S02]  /*2450*/  PRMT R17, RZ, 0x7610, R17 ;  /* 0x00007610ff117816 */ /* 0x000fe40000000011 */
[----:B------:R-:W-:Y:S02]  /*2460*/  @!P2 IADD3 R51, P4, R13, R23, RZ ;  /* 0x000000170d33a210 */ /* 0x000fe40007f9e0ff */
[----:B------:R-:W-:Y:S02]  /*2470*/  @!P0 LOP3.LUT R75, R75, 0x80, RZ, 0xfc, !PT ;  /* 0x000000804b4b8812 */ /* 0x000fe400078efcff */
[----:B------:R-:W-:Y:S01]  /*2480*/  @!P1 LOP3.LUT R73, R73, 0x80, RZ, 0xfc, !PT ;  /* 0x0000008049499812 */ /* 0x000fe200078efcff */
[----:B------:R3:W4:Y:S01]  /*2490*/  @!P3 LDG.E.U16 R17, desc[UR6][R198.64] ;  /* 0x00000006c611b981 */ /* 0x000722000c1e1500 */
[----:B------:R-:W-:-:S02]  /*24a0*/  @!P2 LEA.HI.X.SX32 R200, R23, R14, 0x1, P4 ;  /* 0x0000000e17c8a211 */ /* 0x000fc400020f0eff */
[----:B-1----:R-:W-:Y:S02]  /*24b0*/  @!P2 LEA R8, P4, R51, R8, 0x1 ;  /* 0x000000083308a211 */ /* 0x002fe400078808ff */
[C---:B------:R-:W-:Y:S02]  /*24c0*/  @!P0 IADD3 R81, P3, R13.reuse, R75, RZ ;  /* 0x0000004b0d518210 */ /* 0x040fe40007f7e0ff */
[----:B------:R-:W-:Y:S02]  /*24d0*/  @!P1 IADD3 R23, P5, R13, R73, RZ ;  /* 0x000000490d179210 */ /* 0x000fe40007fbe0ff */
[----:B------:R-:W-:Y:S02]  /*24e0*/  @!P2 LEA.HI.X R9, R51, R9, R200, 0x1, P4 ;  /* 0x000000093309a211 */ /* 0x000fe400020f0cc8 */
[-C--:B------:R-:W-:Y:S02]  /*24f0*/  @!P0 LEA.HI.X.SX32 R202, R75, R14.reuse, 0x1, P3 ;  /* 0x0000000e4bca8211 */ /* 0x080fe400018f0eff */
[----:B------:R-:W-:-:S02]  /*2500*/  @!P1 LEA.HI.X.SX32 R200, R73, R14, 0x1, P5 ;  /* 0x0000000e49c89211 */ /* 0x000fc400028f0eff */
[----:B--2---:R-:W-:Y:S02]  /*2510*/  @!P1 LEA R2, P4, R23, R2, 0x1 ;  /* 0x0000000217029211 */ /* 0x004fe400078808ff */
[----:B---3--:R-:W-:Y:S02]  /*2520*/  @!P0 LEA R198, P3, R81, R10, 0x1 ;  /* 0x0000000a51c68211 */ /* 0x008fe400078608ff */
[----:B------:R-:W-:Y:S02]  /*2530*/  PRMT R10, RZ, 0x7610, R10 ;  /* 0x00007610ff0a7816 */ /* 0x000fe4000000000a */
[----:B------:R-:W-:Y:S02]  /*2540*/  PRMT R75, RZ, 0x7610, R75 ;  /* 0x00007610ff4b7816 */ /* 0x000fe4000000004b */
[----:B------:R-:W-:Y:S02]  /*2550*/  PRMT R73, RZ, 0x7610, R73 ;  /* 0x00007610ff497816 */ /* 0x000fe40000000049 */
[----:B------:R-:W-:Y:S01]  /*2560*/  @!P1 LEA.HI.X R3, R23, R3, R200, 0x1, P4 ;  /* 0x0000000317039211 */ /* 0x000fe200020f0cc8 */
[----:B------:R0:W2:Y:S01]  /*2570*/  @!P2 LDG.E.U16 R10, desc[UR6][R8.64+0x40] ;  /* 0x00004006080aa981 */ /* 0x0000a2000c1e1500 */
[----:B------:R-:W-:-:S03]  /*2580*/  @!P0 LEA.HI.X R199, R81, R11, R202, 0x1, P3 ;  /* 0x0000000b51c78211 */ /* 0x000fc600018f0cca */
[----:B------:R-:W3:Y:S04]  /*2590*/  @!P1 LDG.E.U16 R75, desc[UR6][R2.64+0x80] ;  /* 0x00008006024b9981 */ /* 0x000ee8000c1e1500 */
[----:B------:R-:W3:Y:S01]  /*25a0*/  @!P0 LDG.E.U16 R73, desc[UR6][R198.64+0xc0] ;  /* 0x0000c006c6498981 */ /* 0x000ee2000c1e1500 */
[----:B------:R-:W1:Y:S01]  /*25b0*/  S2R R11, SR_TID.X ;  /* 0x00000000000b7919 */ /* 0x000e620000002100 */
[----:B------:R-:W0:Y:S01]  /*25c0*/  S2UR UR5, SR_CgaCtaId ;  /* 0x00000000000579c3 */ /* 0x000e220000008800 */
[----:B------:R-:W-:Y:S02]  /*25d0*/  UMOV UR4, 0x400 ;  /* 0x0000040000047882 */ /* 0x000fe40000000000 */
[----:B------:R-:W-:Y:S01]  /*25e0*/  UIADD3 UR4, UR4, 0x4b0, URZ ;  /* 0x000004b004047890 */ /* 0x000fe2000fffe03f */
[----:B-1----:R-:W-:-:S03]  /*25f0*/  IMAD.SHL.U32 R51, R11, 0x100, RZ ;  /* 0x000001000b337824 */ /* 0x002fc600078e00ff */
[----:B0-----:R-:W-:Y:S02]  /*2600*/  ULEA UR4, UR5, UR4, 0x18 ;  /* 0x0000000405047291 */ /* 0x001fe4000f8ec03f */
[----:B------:R-:W-:-:S05]  /*2610*/  LOP3.LUT R23, R51, 0x1f00, RZ, 0xc0, !PT ;  /* 0x00001f0033177812 */ /* 0x000fca00078ec0ff */
[----:B------:R-:W-:-:S05]  /*2620*/  IMAD.IADD R23, R23, 0x1, R0 ;  /* 0x0000000117177824 */ /* 0x000fca00078e0200 */
[----:B------:R-:W-:Y:S01]  /*2630*/  LEA R8, R23, UR4, 0x1 ;  /* 0x0000000417087c11 */ /* 0x000fe2000f8e08ff */
[----:B------:R-:W-:-:S05]  /*2640*/  VIADD R0, R0, 0x8 ;  /* 0x0000000800007836 */ /* 0x000fca0000000000 */
[----:B------:R-:W-:Y:S01]  /*2650*/  ISETP.GE.U32.AND P0, PT, R0, 0x100, PT ;  /* 0x000001000000780c */ /* 0x000fe20003f06070 */
[----:B----4-:R0:W-:Y:S04]  /*2660*/  STS.U16 [R8+0x6000], R17 ;  /* 0x0060001108007388 */ /* 0x0101e80000000400 */
[----:B--2---:R0:W-:Y:S04]  /*2670*/  STS.U16 [R8+0xa000], R10 ;  /* 0x00a0000a08007388 */ /* 0x0041e80000000400 */
[----:B---3--:R0:W-:Y:S04]  /*2680*/  STS.U16 [R8+0xe000], R75 ;  /* 0x00e0004b08007388 */ /* 0x0081e80000000400 */
[----:B------:R0:W-:Y:S01]  /*2690*/  STS.U16 [R8+0x12000], R73 ;  /* 0x0120004908007388 */ /* 0x0001e20000000400 */
[----:B------:R-:W-:Y:S05]  /*26a0*/  @!P0 BRA `(.L_x_3) ;  /* 0xfffffffc00048947 */ /* 0x000fea000383ffff */
.L_x_2:
[----:B------:R-:W-:Y:S05]  /*26b0*/  BSYNC B0 ;  /* 0x0000000000007941 */ /* 0x000fea0003800000 */
.L_x_1:
[----:B------:R-:W-:Y:S01]  /*26c0*/  STL.64 [R1], RZ ;  /* 0x000000ff01007387 */ /* 0x000fe20000100a00 */
[----:B-----5:R-:W-:Y:S01]  /*26d0*/  PRMT R97, R166, 0x7610, R97 ;  /* 0x00007610a6617816 */ /* 0x020fe20000000061 */
[----:B0-----:R-:W-:Y:S01]  /*26e0*/  IMAD.MOV.U32 R17, RZ, RZ, 0xd ;  /* 0x0000000dff117424 */ /* 0x001fe200078e00ff */
[----:B------:R-:W-:Y:S01]  /*26f0*/  PRMT R93, R154, 0x7610, R93 ;  /* 0x000076109a5d7816 */ /* 0x000fe2000000005d */
[----:B------:R-:W-:Y:S01]  /*2700*/  STL.64 [R1+0x28], RZ ;  /* 0x000028ff01007387 */ /* 0x000fe20000100a00 */
[----:B------:R-:W-:Y:S01]  /*2710*/  PRMT R91, R176, 0x7610, R91 ;  /* 0x00007610b05b7816 */ /* 0x000fe2000000005b */
[----:B------:R-:W-:Y:S01]  /*2720*/  IMAD.MOV.U32 R0, RZ, RZ, RZ ;  /* 0x000000ffff007224 */ /* 0x000fe200078e00ff */
[----:B------:R-:W-:Y:S01]  /*2730*/  PRMT R208, R100, 0x7610, R208 ;  /* 0x0000761064d07816 */ /* 0x000fe200000000d0 */
[----:B------:R0:W-:Y:S01]  /*2740*/  STL.U16 [R1+0x6], R166 ;  /* 0x000006a601007387 */ /* 0x0001e20000100400 */
[----:B------:R-:W-:Y:S01]  /*2750*/  PRMT R210, R84, 0x7610, R210 ;  /* 0x0000761054d27816 */ /* 0x000fe200000000d2 */
[----:B------:R-:W-:Y:S01]  /*2760*/  IMAD.MOV.U32 R2, RZ, RZ, RZ ;  /* 0x000000ffff027224 */ /* 0x000fe200078e00ff */
        /* <DEDUP_REMOVED lines=8> */
[----:B0-----:R-:W-:Y:S01]  /*27f0*/  PRMT R166, R108, 0x7610, R166 ;  /* 0x000076106ca67816 */ /* 0x001fe200000000a6 */
[----:B------:R-:W-:Y:S01]  /*2800*/  STL.64 [R1+0xb8], RZ ;  /* 0x0000b8ff01007387 */ /* 0x000fe20000100a00 */
[----:B------:R-:W-:-:S02]  /*2810*/  PRMT R87, R134, 0x7610, R87 ;  /* 0x0000761086577816 */ /* 0x000fc40000000057 */
[----:B------:R-:W-:Y:S01]  /*2820*/  PRMT R79, R184, 0x7610, R79 ;  /* 0x00007610b84f7816 */ /* 0x000fe2000000004f */
[----:B------:R0:W-:Y:S01]  /*2830*/  STL.U16 [R1+0xb2], R60 ;  /* 0x0000b23c01007387 */ /* 0x0001e20000100400 */
[----:B------:R-:W-:Y:S02]  /*2840*/  PRMT R236, R120, 0x7610, R236 ;  /* 0x0000761078ec7816 */ /* 0x000fe400000000ec */
[----:B-1----:R-:W-:Y:S01]  /*2850*/  PRMT R108, R60, 0x7610, R108 ;  /* 0x000076103c6c7816 */ /* 0x002fe2000000006c */
[----:B------:R-:W-:Y:S01]  /*2860*/  STL.64 [R1+0xc0], RZ ;  /* 0x0000c0ff01007387 */ /* 0x000fe20000100a00 */
[----:B------:R-:W-:Y:S02]  /*2870*/  PRMT R200, R122, 0x7610, R200 ;  /* 0x000076107ac87816 */ /* 0x000fe400000000c8 */
[----:B------:R-:W-:Y:S01]  /*2880*/  PRMT R202, R142, 0x7610, R202 ;  /* 0x000076108eca7816 */ /* 0x000fe200000000ca */
[----:B------:R1:W-:Y:S01]  /*2890*/  STL.U16 [R1+0xbc], R76 ;  /* 0x0000bc4c01007387 */ /* 0x0003e20000100400 */
[----:B------:R-:W-:-:S02]  /*28a0*/  PRMT R204, R102, 0x7610, R204 ;  /* 0x0000761066cc7816 */ /* 0x000fc400000000cc */
[----:B0-----:R-:W-:Y:S01]  /*28b0*/  PRMT R60, R76, 0x7610, R60 ;  /* 0x000076104c3c7816 */ /* 0x001fe2000000003c */
[----:B------:R-:W-:Y:S01]  /*28c0*/  STL.64 [R1+0xd0], RZ ;  /* 0x0000d0ff01007387 */ /* 0x000fe20000100a00 */
[----:B------:R-:W-:Y:S02]  /*28d0*/  PRMT R73, R188, 0x7610, R73 ;  /* 0x00007610bc497816 */ /* 0x000fe40000000049 */
[----:B------:R-:W-:Y:S01]  /*28e0*/  PRMT R23, R190, 0x7610, R23 ;  /* 0x00007610be177816 */ /* 0x000fe20000000017 */
[----:B------:R0:W-:Y:S01]  /*28f0*/  STL.U16 [R1+0xc6], R70 ;  /* 0x0000c64601007387 */ /* 0x0001e20000100400 */
[----:B------:R-:W-:Y:S02]  /*2900*/  PRMT R248, R192, 0x7610, R248 ;  /* 0x00007610c0f87816 */ /* 0x000fe400000000f8 */
[----:B-1----:R-:W-:Y:S01]  /*2910*/  PRMT R76, R70, 0x7610, R76 ;  /* 0x00007610464c7816 */ /* 0x002fe2000000004c */
[----:B------:R-:W-:Y:S01]  /*2920*/  STL.64 [R1+0xd8], RZ ;  /* 0x0000d8ff01007387 */ /* 0x000fe20000100a00 */
[----:B------:R-:W-:-:S02]  /*2930*/  PRMT R242, R218, 0x7610, R242 ;  /* 0x00007610daf27816 */ /* 0x000fc400000000f2 */
[----:B------:R-:W-:Y:S01]  /*2940*/  PRMT R95, R68, 0x7610, R95 ;  /* 0x00007610445f7816 */ /* 0x000fe2000000005f */
[----:B------:R1:W-:Y:S01]  /*2950*/  STL.U16 [R1+0xd0], R62 ;  /* 0x0000d03e01007387 */ /* 0x0003e20000100400 */
[----:B------:R-:W-:Y:S02]  /*2960*/  PRMT R206, R130, 0x7610, R206 ;  /* 0x0000761082ce7816 */ /* 0x000fe400000000ce */
[----:B0-----:R-:W-:Y:S01]  /*2970*/  PRMT R70, R62, 0x7610, R70 ;  /* 0x000076103e467816 */ /* 0x001fe20000000046 */
[----:B------:R0:W-:Y:S01]  /*2980*/  STL.U16 [R1+0xda], R4 ;  /* 0x0000da0401007387 */ /* 0x0001e20000100400 */
[----:B------:R-:W-:Y:S02]  /*2990*/  PRMT R81, R182, 0x7610, R81 ;  /* 0x00007610b6517816 */ /* 0x000fe40000000051 */
[----:B------:R-:W-:Y:S01]  /*29a0*/  PRMT R75, R150, 0x7610, R75 ;  /* 0x00007610964b7816 */ /* 0x000fe2000000004b */
[----:B------:R2:W-:Y:S01]  /*29b0*/  STL.U16 [R1], R154 ;  /* 0x0000009a01007387 */ /* 0x0005e20000100400 */
[----:B------:R-:W-:-:S02]  /*29c0*/  PRMT R250, R158, 0x7610, R250 ;  /* 0x000076109efa7816 */ /* 0x000fc400000000fa */
[----:B-1----:R-:W-:Y:S01]  /*29d0*/  PRMT R62, R4, 0x7610, R62 ;  /* 0x00007610043e7816 */ /* 0x002fe2000000003e */
[----:B------:R1:W-:Y:S01]  /*29e0*/  STL.U16 [R1+0x28], R106 ;  /* 0x0000286a01007387 */ /* 0x0003e20000100400 */
[----:B------:R-:W-:Y:S02]  /*29f0*/  PRMT R244, R160, 0x7610, R244 ;  /* 0x00007610a0f47816 */ /* 0x000fe400000000f4 */
[----:B0-----:R-:W-:Y:S01]  /*2a00*/  SHF.R.S32.HI R4, RZ, 0x1f, R11 ;  /* 0x0000001fff047819 */ /* 0x001fe2000001140b */
[----:B------:R0:W-:Y:S01]  /*2a10*/  STL.U16 [R1+0xb0], R96 ;  /* 0x0000b06001007387 */ /* 0x0001e20000100400 */
[----:B------:R-:W-:Y:S02]  /*2a20*/  PRMT R198, R116, 0x7610, R198 ;  /* 0x0000761074c67816 */ /* 0x000fe400000000c6 */
[----:B--2---:R-:W-:Y:S01]  /*2a30*/  PRMT R154, R106, 0x7610, R154 ;  /* 0x000076106a9a7816 */ /* 0x004fe2000000009a */
[----:B------:R2:W-:Y:S01]  /*2a40*/  STL.U16 [R1+0xba], R74 ;  /* 0x0000ba4a01007387 */ /* 0x0005e20000100400 */
[----:B------:R-:W-:-:S02]  /*2a50*/  LEA.HI R4, R4, R11, RZ, 0x5 ;  /* 0x0000000b04047211 */ /* 0x000fc400078f28ff */
[----:B-1----:R-:W-:Y:S01]  /*2a60*/  PRMT R106, R96, 0x7610, R106 ;  /* 0x00007610606a7816 */ /* 0x002fe2000000006a */
[----:B------:R-:W-:Y:S01]  /*2a70*/  STL.64 [R1+0xc8], RZ ;  /* 0x0000c8ff01007387 */ /* 0x000fe20000100a00 */
[----:B------:R-:W-:Y:S02]  /*2a80*/  SHF.R.S32.HI R4, RZ, 0x5, R4 ;  /* 0x00000005ff047819 */ /* 0x000fe40000011404 */
[----:B0-----:R-:W-:Y:S01]  /*2a90*/  PRMT R96, R74, 0x7610, R96 ;  /* 0x000076104a607816 */ /* 0x001fe20000000060 */
[----:B------:R0:W-:Y:S01]  /*2aa0*/  STL.U16 [R1+0xc4], R66 ;  /* 0x0000c44201007387 */ /* 0x0001e20000100400 */
[----:B------:R-:W-:Y:S01]  /*2ab0*/  PRMT R238, R220, 0x7610, R238 ;  /* 0x00007610dcee7816 */ /* 0x000fe200000000ee */
[----:B------:R-:W-:Y:S01]  /*2ac0*/  IMAD R4, R4, 0x4, R49 ;  /* 0x0000000404047824 */ /* 0x000fe200078e0231 */
[----:B--2---:R-:W-:Y:S01]  /*2ad0*/  PRMT R74, R66, 0x7610, R74 ;  /* 0x00007610424a7816 */ /* 0x004fe2000000004a */
[----:B------:R1:W-:Y:S01]  /*2ae0*/  STL.U16 [R1+0xce], R58 ;  /* 0x0000ce3a01007387 */ /* 0x0003e20000100400 */
[----:B------:R-:W-:-:S02]  /*2af0*/  PRMT R240, R168, 0x7610, R240 ;  /* 0x00007610a8f07816 */ /* 0x000fc400000000f0 */
[----:B------:R-:W-:Y:S01]  /*2b00*/  PRMT R234, R170, 0x7610, R234 ;  /* 0x00007610aaea7816 */ /* 0x000fe200000000ea */
[----:B------:R2:W-:Y:S01]  /*2b10*/  STL.U16 [R1+0xd8], R20 ;  /* 0x0000d81401007387 */ /* 0x0005e20000100400 */
[----:B------:R-:W-:Y:S02]  /*2b20*/  PRMT R230, R124, 0x7610, R230 ;  /* 0x000076107ce67816 */ /* 0x000fe400000000e6 */
[----:B0-----:R-:W-:Y:S01]  /*2b30*/  PRMT R66, R58, 0x7610, R66 ;  /* 0x000076103a427816 */ /* 0x001fe20000000042 */
[----:B------:R-:W-:Y:S01]  /*2b40*/  STL.64 [R1+0x10], RZ ;  /* 0x000010ff01007387 */ /* 0x000fe20000100a00 */
[----:B------:R-:W-:Y:S02]  /*2b50*/  PRMT R228, R180, 0x7610, R228 ;  /* 0x00007610b4e47816 */ /* 0x000fe400000000e4 */
[----:B-1----:R-:W-:Y:S01]  /*2b60*/  PRMT R58, R20, 0x7610, R58 ;  /* 0x00007610143a7816 */ /* 0x002fe2000000003a */
[----:B------:R-:W-:Y:S01]  /*2b70*/  STL.64 [R1+0x20], RZ ;  /* 0x000020ff01007387 */ /* 0x000fe20000100a00 */
[----:B------:R-:W-:-:S02]  /*2b80*/  PRMT R3, RZ, 0x7610, R3 ;  /* 0x00007610ff037816 */ /* 0x000fc40000000003 */
[----:B--2---:R-:W-:Y:S01]  /*2b90*/  LEA.HI R20, R11, R11, RZ, 0x1d ;  /* 0x0000000b0b147211 */ /* 0x004fe200078fe8ff */
[----:B------:R0:W-:Y:S01]  /*2ba0*/  STL.U16 [R1+0x12], R176 ;  /* 0x000012b001007387 */ /* 0x0001e20000100400 */
[----:B------:R-:W-:Y:S02]  /*2bb0*/  PRMT R8, RZ, 0x7610, R8 ;  /* 0x00007610ff087816 */ /* 0x000fe40000000008 */
[----:B------:R-:W-:Y:S01]  /*2bc0*/  PRMT R232, R53, 0x7610, R232 ;  /* 0x0000761035e87816 */ /* 0x000fe200000000e8 */
[----:B------:R-:W-:Y:S01]  /*2bd0*/  STL.64 [R1+0x88], RZ ;  /* 0x000088ff01007387 */ /* 0x000fe20000100a00 */
[----:B------:R-:W-:-:S03]  /*2be0*/  PRMT R226, R55, 0x7610, R226 ;  /* 0x0000761037e27816 */ /* 0x000fc600000000e2 */
[----:B------:R1:W-:Y:S01]  /*2bf0*/  STL.U16 [R1+0x20], R148 ;  /* 0x0000209401007387 */ /* 0x0003e20000100400 */
[----:B0-----:R-:W-:-:S03]  /*2c00*/  PRMT R176, R148, 0x7610, R176 ;  /* 0x0000761094b07816 */ /* 0x001fc600000000b0 */
[----:B------:R0:W-:Y:S04]  /*2c10*/  STL.U16 [R1+0x8e], R5 ;  /* 0x00008e0501007387 */ /* 0x0001e80000100400 */
[----:B------:R-:W-:Y:S01]  /*2c20*/  STL.64 [R1+0x58], RZ ;  /* 0x000058ff01007387 */ /* 0x000fe20000100a00 */
[----:B-1----:R-:W-:-:S03]  /*2c30*/  PRMT R148, R5, 0x7610, R148 ;  /* 0x0000761005947816 */ /* 0x002fc60000000094 */
[----:B------:R-:W-:Y:S01]  /*2c40*/  STL.64 [R1+0x60], RZ ;  /* 0x000060ff01007387 */ /* 0x000fe20000100a00 */
[----:B0-----:R-:W-:-:S03]  /*2c50*/  IMAD R5, R20, 0x4, R49 ;  /* 0x0000000414057824 */ /* 0x001fc600078e0231 */
[----:B------:R-:W-:Y:S01]  /*2c60*/  STL.64 [R1+0x68], RZ ;  /* 0x000068ff01007387 */ /* 0x000fe20000100a00 */
[----:B------:R-:W-:-:S03]  /*2c70*/  IMAD R20, R11, 0x2, R16 ;  /* 0x000000020b147824 */ /* 0x000fc600078e0210 */
[----:B------:R-:W-:Y:S04]  /*2c80*/  STL.64 [R1+0x70], RZ ;  /* 0x000070ff01007387 */ /* 0x000fe80000100a00 */
        /* <DEDUP_REMOVED lines=10> */
[----:B------:R-:W-:Y:S04]  /*2d30*/  STL.U16 [R1+0xfe], R6 ;  /* 0x0000fe0601007387 */ /* 0x000fe80000100400 */
        /* <DEDUP_REMOVED lines=46> */
[----:B------:R-:W-:Y:S04]  /*3020*/  STL [R1+0x124], R5 ;  /* 0x0001240501007387 */ /* 0x000fe80000100800 */
[----:B------:R-:W-:Y:S04]  /*3030*/  STL [R1+0x150], R4 ;  /* 0x0001500401007387 */ /* 0x000fe80000100800 */
[----:B------:R-:W-:Y:S04]  /*3040*/  STL.64 [R1+0x8], RZ ;  /* 0x000008ff01007387 */ /* 0x000fe80000100a00 */
[----:B------:R-:W-:Y:S04]  /*3050*/  STL.64 [R1+0x38], RZ ;  /* 0x000038ff01007387 */ /* 0x000fe80000100a00 */
[----:B------:R0:W-:Y:S04]  /*3060*/  STL.U16 [R1+0x16], R100 ;  /* 0x0000166401007387 */ /* 0x0001e80000100400 */
[----:B------:R-:W-:Y:S04]  /*3070*/  STL.64 [R1+0x18], RZ ;  /* 0x000018ff01007387 */ /* 0x000fe80000100a00 */
[----:B------:R1:W-:Y:S01]  /*3080*/  STL.U16 [R1+0xa], R84 ;  /* 0x00000a5401007387 */ /* 0x0003e20000100400 */
[----:B0-----:R-:W-:-:S03]  /*3090*/  PRMT R100, R94, 0x7610, R100 ;  /* 0x000076105e647816 */ /* 0x001fc60000000064 */
[----:B------:R0:W-:Y:S04]  /*30a0*/  STL.U16 [R1+0x3a], R112 ;  /* 0x00003a7001007387 */ /* 0x0001e80000100400 */
[----:B------:R2:W-:Y:S01]  /*30b0*/  STL.U16 [R1+0xae], R94 ;  /* 0x0000ae5e01007387 */ /* 0x0005e20000100400 */
[----:B-1----:R-:W-:-:S03]  /*30c0*/  PRMT R84, R92, 0x7610, R84 ;  /* 0x000076105c547816 */ /* 0x002fc60000000054 */
[----:B------:R-:W-:Y:S01]  /*30d0*/  STL.64 [R1+0x30], RZ ;  /* 0x000030ff01007387 */ /* 0x000fe20000100a00 */
[----:B0-----:R-:W-:-:S03]  /*30e0*/  PRMT R112, R90, 0x7610, R112 ;  /* 0x000076105a707816 */ /* 0x001fc60000000070 */
[----:B------:R-:W-:Y:S01]  /*30f0*/  STL.64 [R1+0x50], RZ ;  /* 0x000050ff01007387 */ /* 0x000fe20000100a00 */
[----:B--2---:R-:W-:-:S03]  /*3100*/  PRMT R94, R88, 0x7610, R94 ;  /* 0x00007610585e7816 */ /* 0x004fc6000000005e */
[----:B------:R0:W-:Y:S04]  /*3110*/  STL.U16 [R1+0x10], R98 ;  /* 0x0000106201007387 */ /* 0x0001e80000100400 */
[----:B------:R1:W-:Y:S04]  /*3120*/  STL.U16 [R1+0x1a], R144 ;  /* 0x00001a9001007387 */ /* 0x0003e80000100400 */
[----:B------:R2:W-:Y:S01]  /*3130*/  STL.U16 [R1+0xa6], R90 ;  /* 0x0000a65a01007387 */ /* 0x0005e20000100400 */
[----:B0-----:R-:W-:-:S03]  /*3140*/  PRMT R98, R196, 0x7610, R98 ;  /* 0x00007610c4627816 */ /* 0x001fc60000000062 */
[----:B------:R0:W-:Y:S01]  /*3150*/  STL.U16 [R1+0xac], R92 ;  /* 0x0000ac5c01007387 */ /* 0x0001e20000100400 */
[----:B-1----:R-:W-:-:S03]  /*3160*/  PRMT R144, R194, 0x7610, R144 ;  /* 0x00007610c2907816 */ /* 0x002fc60000000090 */
[----:B------:R1:W-:Y:S01]  /*3170*/  STL.U16 [R1+0xb8], R88 ;  /* 0x0000b85801007387 */ /* 0x0003e20000100400 */
[----:B--2---:R-:W-:-:S03]  /*3180*/  PRMT R90, R82, 0x7610, R90 ;  /* 0x00007610525a7816 */ /* 0x004fc6000000005a */
[----:B------:R2:W-:Y:S01]  /*3190*/  @!P6 STS [R77], RZ ;  /* 0x000000ff4d00e388 */ /* 0x0005e20000000800 */
[----:B0-----:R-:W-:-:S03]  /*31a0*/  PRMT R92, R86, 0x7610, R92 ;  /* 0x00007610565c7816 */ /* 0x001fc6000000005c */
[----:B------:R-:W-:Y:S01]  /*31b0*/  STL.64 [R1+0x40], RZ ;  /* 0x000040ff01007387 */ /* 0x000fe20000100a00 */
[----:B-1----:R-:W-:-:S03]  /*31c0*/  PRMT R88, R64, 0x7610, R88 ;  /* 0x0000761040587816 */ /* 0x002fc60000000058 */
        /* <DEDUP_REMOVED lines=107> */
[----:B0-----:R-:W-:-:S03]  /*3880*/  IMAD R19, R11, 0x24, R49 ;  /* 0x000000240b137824 */ /* 0x001fc600078e0231 */
[----:B------:R0:W-:Y:S01]  /*3890*/  STL.U16 [R1+0xd6], R18 ;  /* 0x0000d61201007387 */ /* 0x0001e20000100400 */
[----:B-1----:R-:W-:Y:S02]  /*38a0*/  PRMT R72, R186, 0x7610, R72 ;  /* 0x00007610ba487816 */ /* 0x002fe40000000048 */
[----:B--2---:R-:W-:Y:S01]  /*38b0*/  PRMT R54, R216, 0x7610, R54 ;  /* 0x00007610d8367816 */ /* 0x004fe20000000036 */
[----:B0-----:R-:W-:-:S07]  /*38c0*/  VIADD R18, R51, 0x80 ;  /* 0x0000008033127836 */ /* 0x001fce0000000000 */
.L_x_15:
[----:B------:R-:W-:Y:S01]  /*38d0*/  IMAD.MOV.U32 R5, RZ, RZ, 0x1 ;  /* 0x00000001ff057424 */ /* 0x000fe200078e00ff */
[----:B------:R-:W-:Y:S01]  /*38e0*/  LOP3.LUT R4, R17, 0xffff, RZ, 0xc0, !PT ;  /* 0x0000ffff11047812 */ /* 0x000fe200078ec0ff */
[----:B------:R-:W-:Y:S01]  /*38f0*/  STL [R1+0x17c], R18 ;  /* 0x00017c1201007387 */ /* 0x000fe20000100800 */
[----:B------:R-:W-:Y:S02]  /*3900*/  LOP3.LUT R83, R83, 0xf7ffffff, RZ, 0xc0, !PT ;  /* 0xf7ffffff53537812 */ /* 0x000fe400078ec0ff */
[----:B------:R-:W-:Y:S01]  /*3910*/  SHF.L.U32 R4, R5, R4, RZ ;  /* 0x0000000405047219 */ /* 0x000fe200000006ff */
[----:B------:R-:W-:Y:S01]  /*3920*/  STL [R1+0x158], R2 ;  /* 0x0001580201007387 */ /* 0x000fe20000100800 */
[----:B------:R-:W-:Y:S02]  /*3930*/  @P6 LOP3.LUT R83, R83, 0x8000000, RZ, 0xfc, !PT ;  /* 0x0800000053536812 */ /* 0x000fe400078efcff */
[----:B------:R-:W-:Y:S01]  /*3940*/  LOP3.LUT R21, R3, R4, RZ, 0xfc, !PT ;  /* 0x0000000403157212 */ /* 0x000fe200078efcff */
[----:B------:R-:W-:Y:S01]  /*3950*/  STL [R1+0x174], R15 ;  /* 0x0001740f01007387 */ /* 0x000fe20000100800 */
[----:B------:R-:W-:-:S02]  /*3960*/  LOP3.LUT R83, R83, 0xefffffff, RZ, 0xc0, !PT ;  /* 0xefffffff53537812 */ /* 0x000fc400078ec0ff */
[C---:B------:R-:W-:Y:S01]  /*3970*/  LOP3.LUT R4, R21.reuse, R93, RZ, 0x30, !PT ;  /* 0x0000005d15047212 */ /* 0x040fe200078e30ff */
[----:B------:R-:W-:Y:S01]  /*3980*/  HADD2.F32 R93, -RZ, R93.H0_H0 ;  /* 0x2000005dff5d7230 */ /* 0x000fe20000004100 */
[C---:B------:R-:W-:Y:S01]  /*3990*/  LOP3.LUT R5, R21.reuse, R200, RZ, 0x30, !PT ;  /* 0x000000c815057212 */ /* 0x040fe200078e30ff */
[----:B------:R-:W-:Y:S01]  /*39a0*/  HADD2.F32 R200, -RZ, R200.H0_H0 ;  /* 0x200000c8ffc87230 */ /* 0x000fe20000004100 */
[----:B------:R-:W-:Y:S01]  /*39b0*/  PRMT R215, R4, 0x9910, RZ ;  /* 0x0000991004d77816 */ /* 0x000fe200000000ff */
[----:B------:R-:W-:Y:S01]  /*39c0*/  STL [R1+0x160], R9 ;  /* 0x0001600901007387 */ /* 0x000fe20000100800 */
[----:B------:R-:W-:Y:S01]  /*39d0*/  LOP3.LUT R4, R21, R95, RZ, 0x30, !PT ;  /* 0x0000005f15047212 */ /* 0x000fe200078e30ff */
[----:B------:R-:W-:Y:S01]  /*39e0*/  HADD2.F32 R95, -RZ, R95.H0_H0 ;  /* 0x2000005fff5f7230 */ /* 0x000fe20000004100 */
[----:B------:R-:W-:Y:S01]  /*39f0*/  PRMT R216, R5, 0x9910, RZ ;  /* 0x0000991005d87816 */ /* 0x000fe200000000ff */
[----:B------:R-:W-:Y:S01]  /*3a00*/  STL [R1+0x168], R12 ;  /* 0x0001680c01007387 */ /* 0x000fe20000100800 */
[----:B------:R-:W-:-:S02]  /*3a10*/  PRMT R186, R4, 0x9910, RZ ;  /* 0x0000991004ba7816 */ /* 0x000fc400000000ff */
[----:B------:R-:W-:Y:S01]  /*3a20*/  LOP3.LUT R4, R21, R97, RZ, 0x30, !PT ;  /* 0x0000006115047212 */ /* 0x000fe200078e30ff */
[----:B------:R-:W-:Y:S01]  /*3a30*/  HADD2.F32 R97, -RZ, R97.H0_H0 ;  /* 0x20000061ff617230 */ /* 0x000fe20000004100 */
[----:B------:R-:W-:Y:S01]  /*3a40*/  ISETP.NE.AND P1, PT, R215, RZ, PT ;  /* 0x000000ffd700720c */ /* 0x000fe20003f25270 */
[----:B------:R-:W-:Y:S01]  /*3a50*/  STL [R1+0x188], R3 ;  /* 0x0001880301007387 */ /* 0x000fe20000100800 */
[----:B------:R-:W-:Y:S02]  /*3a60*/  PRMT R193, R4, 0x9910, RZ ;  /* 0x0000991004c17816 */ /* 0x000fe400000000ff */
[----:B------:R-:W-:Y:S01]  /*3a70*/  ISETP.NE.AND P0, PT, R216, RZ, PT ;  /* 0x000000ffd800720c */ /* 0x000fe20003f05270 */
[----:B------:R-:W-:Y:S01]  /*3a80*/  STL [R1+0x15c], R8 ;  /* 0x00015c0801007387 */ /* 0x000fe20000100800 */
[----:B------:R-:W-:Y:S02]  /*3a90*/  FSEL R4, RZ, 1, P1 ;  /* 0x3f800000ff047808 */ /* 0x000fe40000800000 */
[----:B------:R-:W-:Y:S01]  /*3aa0*/  FSEL R5, RZ, 1, P0 ;  /* 0x3f800000ff057808 */ /* 0x000fe20000000000 */
[----:B------:R-:W-:Y:S01]  /*3ab0*/  STL [R1+0x170], R14 ;  /* 0x0001700e01007387 */ /* 0x000fe20000100800 */
[----:B------:R-:W-:Y:S01]  /*3ac0*/  ISETP.NE.AND P1, PT, R186, RZ, PT ;  /* 0x000000ffba00720c */ /* 0x000fe20003f25270 */
[----:B------:R-:W-:Y:S01]  /*3ad0*/  FFMA.FTZ R4, R4, R93, RZ ;  /* 0x0000005d04047223 */ /* 0x000fe200000100ff */
[----:B------:R-:W-:Y:S01]  /*3ae0*/  LOP3.LUT R7, R21, R206, RZ, 0x30, !PT ;  /* 0x000000ce15077212 */ /* 0x000fe200078e30ff */
[----:B------:R-:W-:Y:S01]  /*3af0*/  HADD2.F32 R206, -RZ, R206.H0_H0 ;  /* 0x200000ceffce7230 */ /* 0x000fe20000004100 */
[----:B------:R-:W-:Y:S01]  /*3b00*/  ISETP.NE.AND P0, PT, R193, RZ, PT ;  /* 0x000000ffc100720c */ /* 0x000fe20003f05270 */
[----:B------:R-:W-:Y:S01]  /*3b10*/  FFMA.FTZ R4, R5, R200, R4 ;  /* 0x000000c805047223 */ /* 0x000fe20000010004 */
[----:B------:R-:W-:Y:S01]  /*3b20*/  FSEL R5, RZ, 1, P1 ;  /* 0x3f800000ff057808 */ /* 0x000fe20000800000 */
[----:B------:R-:W-:Y:S01]  /*3b30*/  STL [R1+0x178], R16 ;  /* 0x0001781001007387 */ /* 0x000fe20000100800 */
[----:B------:R-:W-:-:S02]  /*3b40*/  PRMT R200, R7, 0x9910, RZ ;  /* 0x0000991007c87816 */ /* 0x000fc400000000ff */
[----:B------:R-:W-:Y:S01]  /*3b50*/  FSEL R7, RZ, 1, P0 ;  /* 0x3f800000ff077808 */ /* 0x000fe20000000000 */
[----:B------:R-:W-:Y:S01]  /*3b60*/  FFMA.FTZ R4, R5, R95, R4 ;  /* 0x0000005f05047223 */ /* 0x000fe20000010004 */
[----:B------:R-:W-:Y:S01]  /*3b70*/  LOP3.LUT R25, R21, R210, RZ, 0x30, !PT ;  /* 0x000000d215197212 */ /* 0x000fe200078e30ff */
[----:B-1----:R-:W-:Y:S01]  /*3b80*/  STL [R1+0x164], R10 ;  /* 0x0001640a01007387 */ /* 0x002fe20000100800 */
[----:B------:R-:W-:Y:S01]  /*3b90*/  ISETP.NE.AND P1, PT, R200, RZ, PT ;  /* 0x000000ffc800720c */ /* 0x000fe20003f25270 */
[----:B------:R-:W-:Y:S01]  /*3ba0*/  FFMA.FTZ R4, R7, R97, R4 ;  /* 0x0000006107047223 */ /* 0x000fe20000010004 */
[----:B------:R-:W-:Y:S01]  /*3bb0*/  PRMT R201, R25, 0x9910, RZ ;  /* 0x0000991019c97816 */ /* 0x000fe200000000ff */
[----:B------:R-:W-:Y:S01]  /*3bc0*/  HADD2.F32 R25, -RZ, R210.H0_H0 ;  /* 0x200000d2ff197230 */ /* 0x000fe20000004100 */
[----:B------:R-:W-:Y:S01]  /*3bd0*/  LOP3.LUT R7, R21, R212, RZ, 0x30, !PT ;  /* 0x000000d415077212 */ /* 0x000fe200078e30ff */
[----:B------:R-:W-:Y:S01]  /*3be0*/  HADD2.F32 R212, -RZ, R212.H0_H0 ;  /* 0x200000d4ffd47230 */ /* 0x000fe20000004100 */
[----:B------:R-:W-:Y:S01]  /*3bf0*/  ISETP.NE.AND P0, PT, R201, RZ, PT ;  /* 0x000000ffc900720c */ /* 0x000fe20003f05270 */
[----:B------:R-:W-:Y:S01]  /*3c00*/  STL [R1+0x180], R19 ;  /* 0x0001801301007387 */ /* 0x000fe20000100800 */
[----:B------:R-:W-:-:S02]  /*3c10*/  FSEL R5, RZ, 1, P1 ;  /* 0x3f800000ff057808 */ /* 0x000fc40000800000 */
[----:B------:R-:W-:Y:S01]  /*3c20*/  PRMT R210, R7, 0x9910, RZ ;  /* 0x0000991007d27816 */ /* 0x000fe200000000ff */
[----:B------:R-:W-:Y:S01]  /*3c30*/  STL [R1+0x154], R0 ;  /* 0x0001540001007387 */ /* 0x000fe20000100800 */
[----:B------:R-:W-:Y:S01]  /*3c40*/  FSEL R7, RZ, 1, P0 ;  /* 0x3f800000ff077808 */ /* 0x000fe20000000000 */
[----:B------:R-:W-:Y:S01]  /*3c50*/  FFMA.FTZ R4, R5, R206, R4 ;  /* 0x000000ce05047223 */ /* 0x000fe20000010004 */
[----:B------:R-:W-:Y:S01]  /*3c60*/  BAR.SYNC.DEFER_BLOCKING 0x0 ;  /* 0x0000000000007b1d */ /* 0x000fe20000010000 */
[----:B------:R-:W-:Y:S02]  /*3c70*/  ISETP.NE.AND P0, PT, R210, RZ, PT ;  /* 0x000000ffd200720c */ /* 0x000fe40003f05270 */
[----:B------:R-:W-:Y:S01]  /*3c80*/  FFMA.FTZ R4, R7, R25, R4 ;  /* 0x0000001907047223 */ /* 0x000fe20000010004 */
[----:B------:R-:W-:Y:S01]  /*3c90*/  LOP3.LUT R27, R21, R87, RZ, 0x30, !PT ;  /* 0x00000057151b7212 */ /* 0x000fe200078e30ff */
[----:B------:R-:W-:Y:S01]  /*3ca0*/  HADD2.F32 R87, -RZ, R87.H0_H0 ;  /* 0x20000057ff577230 */ /* 0x000fe20000004100 */
[----:B------:R-:W-:-:S02]  /*3cb0*/  FSEL R5, RZ, 1, P0 ;  /* 0x3f800000ff057808 */ /* 0x000fc40000000000 */
[----:B------:R-:W-:Y:S01]  /*3cc0*/  PRMT R211, R27, 0x9910, RZ ;  /* 0x000099101bd37816 */ /* 0x000fe200000000ff */
[----:B------:R-:W-:Y:S01]  /*3cd0*/  STL [R1+0x184], R17 ;  /* 0x0001841101007387 */ /* 0x000fe20000100800 */
[----:B------:R-:W-:Y:S01]  /*3ce0*/  LOP3.LUT R25, R21, R208, RZ, 0x30, !PT ;  /* 0x000000d015197212 */ /* 0x000fe200078e30ff */
[----:B------:R-:W-:Y:S01]  /*3cf0*/  FFMA.FTZ R4, R5, R212, R4 ;  /* 0x000000d405047223 */ /* 0x000fe20000010004 */
[----:B------:R-:W-:Y:S01]  /*3d00*/  ISETP.NE.AND P0, PT, R211, RZ, PT ;  /* 0x000000ffd300720c */ /* 0x000fe20003f05270 */
[----:B------:R-:W-:Y:S01]  /*3d10*/  STL [R1+0x16c], R13 ;  /* 0x00016c0d01007387 */ /* 0x000fe20000100800 */
[----:B------:R-:W-:Y:S01]  /*3d20*/  LOP3.LUT R5, R21, R89, RZ, 0x30, !PT ;  /* 0x0000005915057212 */ /* 0x000fe200078e30ff */
[----:B------:R-:W-:Y:S01]  /*3d30*/  HADD2.F32 R89, -RZ, R89.H0_H0 ;  /* 0x20000059ff597230 */ /* 0x000fe20000004100 */
[----:B------:R-:W-:Y:S02]  /*3d40*/  FSEL R7, RZ, 1, P0 ;  /* 0x3f800000ff077808 */ /* 0x000fe40000000000 */
[----:B------:R-:W-:-:S02]  /*3d50*/  PRMT R212, R5, 0x9910, RZ ;  /* 0x0000991005d47816 */ /* 0x000fc400000000ff */
[----:B------:R-:W-:Y:S01]  /*3d60*/  LOP3.LUT R5, R21, R202, RZ, 0x30, !PT ;  /* 0x000000ca15057212 */ /* 0x000fe200078e30ff */
[----:B------:R-:W-:Y:S01]  /*3d70*/  FFMA.FTZ R4, R7, R87, R4 ;  /* 0x0000005707047223 */ /* 0x000fe20000010004 */
[----:B------:R-:W-:Y:S01]  /*3d80*/  ISETP.NE.AND P0, PT, R212, RZ, PT ;  /* 0x000000ffd400720c */ /* 0x000fe20003f05270 */
[----:B------:R-:W-:Y:S01]  /*3d90*/  HADD2.F32 R202, -RZ, R202.H0_H0 ;  /* 0x200000caffca7230 */ /* 0x000fe20000004100 */
[----:B------:R-:W-:Y:S01]  /*3da0*/  LOP3.LUT R7, R21, R91, RZ, 0x30, !PT ;  /* 0x0000005b15077212 */ /* 0x000fe200078e30ff */
[----:B------:R-:W-:Y:S01]  /*3db0*/  HADD2.F32 R91, -RZ, R91.H0_H0 ;  /* 0x2000005bff5b7230 */ /* 0x000fe20000004100 */
[----:B------:R-:W-:Y:S01]  /*3dc0*/  PRMT R207, R5, 0x9910, RZ ;  /* 0x0000991005cf7816 */ /* 0x000fe200000000ff */
[----:B------:R-:W-:Y:S01]  /*3dd0*/  LDS.U16 R97, [R20+0x13000] ;  /* 0x0130000014617984 */ /* 0x000fe20000000400 */
[----:B------:R-:W-:Y:S02]  /*3de0*/  FSEL R5, RZ, 1, P0 ;  /* 0x3f800000ff057808 */ /* 0x000fe40000000000 */
[----:B------:R-:W-:Y:S01]  /*3df0*/  PRMT R206, R7, 0x9910, RZ ;  /* 0x0000991007ce7816 */ /* 0x000fe200000000ff */
[----:B------:R-:W0:Y:S02]  /*3e00*/  LDS.U16 R213, [R20+0x14000] ;  /* 0x0140000014d57984 */ /* 0x000e240000000400 */
[----:B------:R-:W-:Y:S01]  /*3e10*/  FFMA.FTZ R4, R5, R89, R4 ;  /* 0x0000005905047223 */ /* 0x000fe20000010004 */
[----:B------:R-:W-:Y:S01]  /*3e20*/  ISETP.NE.AND P0, PT, R206, RZ, PT ;  /* 0x000000ffce00720c */ /* 0x000fe20003f05270 */
[----:B------:R-:W-:Y:S01]  /*3e30*/  LDS.U16 R227, [R20+0x15000] ;  /* 0x0150000014e37984 */ /* 0x000fe20000000400 */
[----:B------:R-:W-:Y:S01]  /*3e40*/  PRMT R5, R25, 0x9910, RZ ;  /* 0x0000991019057816 */ /* 0x000fe200000000ff */
[----:B------:R-:W-:Y:S01]  /*3e50*/  HADD2.F32 R25, -RZ, R208.H0_H0 ;  /* 0x200000d0ff197230 */ /* 0x000fe20000004100 */
[----:B------:R-:W-:Y:S01]  /*3e60*/  FSEL R7, RZ, 1, P0 ;  /* 0x3f800000ff077808 */ /* 0x000fe20000000000 */
[----:B------:R-:W-:Y:S01]  /*3e70*/  LDS.U16 R219, [R20+0x15200] ;  /* 0x0152000014db7984 */ /* 0x000fe20000000400 */
[----:B------:R-:W-:Y:S01]  /*3e80*/  ISETP.NE.AND P0, PT, R207, RZ, PT ;  /* 0x000000ffcf00720c */ /* 0x000fe20003f05270 */
[----:B------:R-:W-:-:S02]  /*3e90*/  IMAD.MOV.U32 R208, RZ, RZ, R5 ;  /* 0x000000ffffd07224 */ /* 0x000fc400078e0005 */
[----:B------:R-:W-:Y:S01]  /*3ea0*/  FFMA.FTZ R4, R7, R91, R4 ;  /* 0x0000005b07047223 */ /* 0x000fe20000010004 */
[----:B------:R-:W-:Y:S01]  /*3eb0*/  FSEL R5, RZ, 1, P0 ;  /* 0x3f800000ff057808 */ /* 0x000fe20000000000 */
[----:B------:R-:W1:Y:S01]  /*3ec0*/  LDS.U16 R91, [R20+0x12000] ;  /* 0x01200000145b7984 */ /* 0x000e620000000400 */
[----:B------:R-:W-:-:S03]  /*3ed0*/  ISETP.NE.AND P0, PT, R208, RZ, PT ;  /* 0x000000ffd000720c */ /* 0x000fc60003f05270 */
[----:B------:R-:W-:Y:S01]  /*3ee0*/  FFMA.FTZ R4, R5, R202, R4 ;  /* 0x000000ca05047223 */ /* 0x000fe20000010004 */
[----:B------:R-:W-:Y:S01]  /*3ef0*/  FSEL R7, RZ, 1, P0 ;  /* 0x3f800000ff077808 */ /* 0x000fe20000000000 */
[----:B------:R-:W-:Y:S01]  /*3f00*/  LDS.U16 R223, [R20+0x15600] ;  /* 0x0156000014df7984 */ /* 0x000fe20000000400 */
[----:B------:R-:W-:Y:S01]  /*3f10*/  LOP3.LUT R5, R21, R81, RZ, 0x30, !PT ;  /* 0x0000005115057212 */ /* 0x000fe200078e30ff */
[----:B------:R-:W-:Y:S02]  /*3f20*/  HADD2.F32 R81, -RZ, R81.H0_H0 ;  /* 0x20000051ff517230 */ /* 0x000fe40000004100 */
[----:B------:R-:W-:Y:S01]  /*3f30*/  FFMA.FTZ R4, R7, R25, R4 ;  /* 0x0000001907047223 */ /* 0x000fe20000010004 */
[----:B------:R-:W-:Y:S02]  /*3f40*/  PRMT R209, R5, 0x9910, RZ ;  /* 0x0000991005d17816 */ /* 0x000fe400000000ff */
[C---:B------:R-:W-:Y:S01]  /*3f50*/  LOP3.LUT R7, R21.reuse, R85, RZ, 0x30, !PT ;  /* 0x0000005515077212 */ /* 0x040fe200078e30ff */
[----:B------:R-:W-:Y:S01]  /*3f60*/  HADD2.F32 R85, -RZ, R85.H0_H0 ;  /* 0x20000055ff557230 */ /* 0x000fe20000004100 */
[----:B------:R-:W-:-:S02]  /*3f70*/  LOP3.LUT R5, R21, R204, RZ, 0x30, !PT ;  /* 0x000000cc15057212 */ /* 0x000fc400078e30ff */
[----:B------:R-:W-:Y:S02]  /*3f80*/  ISETP.NE.AND P0, PT, R209, RZ, PT ;  /* 0x000000ffd100720c */ /* 0x000fe40003f05270 */
[----:B------:R-:W-:Y:S02]  /*3f90*/  PRMT R202, R7, 0x9910, RZ ;  /* 0x0000991007ca7816 */ /* 0x000fe400000000ff */
[----:B------:R-:W-:Y:S02]  /*3fa0*/  PRMT R203, R5, 0x9910, RZ ;  /* 0x0000991005cb7816 */ /* 0x000fe400000000ff */
[----:B------:R-:W-:Y:S02]  /*3fb0*/  FSEL R5, RZ, 1, P0 ;  /* 0x3f800000ff057808 */ /* 0x000fe40000000000 */
[----:B------:R-:W-:Y:S02]  /*3fc0*/  ISETP.NE.AND P0, PT, R202, RZ, PT ;  /* 0x000000ffca00720c */ /* 0x000fe40003f05270 */
[----:B------:R-:W-:Y:S01]  /*3fd0*/  LOP3.LUT R25, R21, R79, RZ, 0x30, !PT ;  /* 0x0000004f15197212 */ /* 0x000fe200078e30ff */
[----:B------:R-:W-:Y:S01]  /*3fe0*/  FFMA.FTZ R4, R5, R81, R4 ;  /* 0x0000005105047223 */ /* 0x000fe20000010004 */
[----:B------:R-:W-:Y:S01]  /*3ff0*/  FSEL R7, RZ, 1, P0 ;  /* 0x3f800000ff077808 */ /* 0x000fe20000000000 */
[----:B------:R-:W-:Y:S01]  /*4000*/  HADD2.F32 R79, -RZ, R79.H0_H0 ;  /* 0x2000004fff4f7230 */ /* 0x000fe20000004100 */
[----:B------:R-:W-:-:S02]  /*4010*/  ISETP.NE.AND P0, PT, R203, RZ, PT ;  /* 0x000000ffcb00720c */ /* 0x000fc40003f05270 */
[----:B------:R-:W-:Y:S01]  /*4020*/  PRMT R25, R25, 0x9910, RZ ;  /* 0x0000991019197816 */ /* 0x000fe200000000ff */
[----:B------:R-:W-:Y:S01]  /*4030*/  FFMA.FTZ R4, R7, R85, R4 ;  /* 0x0000005507047223 */ /* 0x000fe20000010004 */
[----:B------:R-:W-:Y:S01]  /*4040*/  HADD2.F32 R7, -RZ, R204.H0_H0 ;  /* 0x200000ccff077230 */ /* 0x000fe20000004100 */
[----:B------:R-:W-:Y:S02]  /*4050*/  FSEL R5, RZ, 1, P0 ;  /* 0x3f800000ff057808 */ /* 0x000fe40000000000 */
[----:B------:R-:W-:Y:S01]  /*4060*/  IMAD.MOV.U32 R204, RZ, RZ, R25 ;  /* 0x000000ffffcc7224 */ /* 0x000fe200078e0019 */
[----:B0-----:R-:W-:Y:S01]  /*4070*/  LOP3.LUT R225, R21, R213, RZ, 0x30, !PT ;  /* 0x000000d515e17212 */ /* 0x001fe200078e30ff */
[----:B------:R-:W-:Y:S02]  /*4080*/  HADD2.F32 R213, -RZ, R213.H0_H0 ;  /* 0x200000d5ffd57230 */ /* 0x000fe40000004100 */
[----:B------:R-:W-:Y:S01]  /*4090*/  FFMA.FTZ R4, R5, R7, R4 ;  /* 0x0000000705047223 */ /* 0x000fe20000010004 */
[----:B------:R-:W-:Y:S01]  /*40a0*/  LOP3.LUT R5, R21, R176, RZ, 0x30, !PT ;  /* 0x000000b015057212 */ /* 0x000fe200078e30ff */
[----:B------:R-:W-:Y:S01]  /*40b0*/  HADD2.F32 R176, -RZ, R176.H0_H0 ;  /* 0x200000b0ffb07230 */ /* 0x000fe20000004100 */
[----:B------:R-:W-:-:S02]  /*40c0*/  ISETP.NE.AND P0, PT, R204, RZ, PT ;  /* 0x000000ffcc00720c */ /* 0x000fc40003f05270 */
[----:B------:R-:W-:Y:S02]  /*40d0*/  PRMT R205, R5, 0x9910, RZ ;  /* 0x0000991005cd7816 */ /* 0x000fe400000000ff */
[----:B------:R-:W-:Y:S02]  /*40e0*/  FSEL R25, RZ, 1, P0 ;  /* 0x3f800000ff197808 */ /* 0x000fe40000000000 */
[----:B------:R-:W-:Y:S01]  /*40f0*/  LOP3.LUT R5, R21, R73, RZ, 0x30, !PT ;  /* 0x0000004915057212 */ /* 0x000fe200078e30ff */
[----:B------:R-:W-:Y:S01]  /*4100*/  HADD2.F32 R73, -RZ, R73.H0_H0 ;  /* 0x20000049ff497230 */ /* 0x000fe20000004100 */
[----:B------:R-:W-:Y:S01]  /*4110*/  ISETP.NE.AND P0, PT, R205, RZ, PT ;  /* 0x000000ffcd00720c */ /* 0x000fe20003f05270 */
[----:B------:R-:W-:Y:S01]  /*4120*/  FFMA.FTZ R4, R25, R79, R4 ;  /* 0x0000004f19047223 */ /* 0x000fe20000010004 */
[----:B------:R-:W-:Y:S01]  /*4130*/  LOP3.LUT R7, R21, R77, RZ, 0x30, !PT ;  /* 0x0000004d15077212 */ /* 0x000fe200078e30ff */
[----:B------:R-:W-:Y:S01]  /*4140*/  HADD2.F32 R77, -RZ, R77.H0_H0 ;  /* 0x2000004dff4d7230 */ /* 0x000fe20000004100 */
[----:B------:R-:W-:-:S02]  /*4150*/  PRMT R27, R5, 0x9910, RZ ;  /* 0x00009910051b7816 */ /* 0x000fc400000000ff */
[----:B------:R-:W-:Y:S02]  /*4160*/  FSEL R5, RZ, 1, P0 ;  /* 0x3f800000ff057808 */ /* 0x000fe40000000000 */
[----:B------:R-:W-:Y:S02]  /*4170*/  PRMT R167, R7, 0x9910, RZ ;  /* 0x0000991007a77816 */ /* 0x000fe400000000ff */
[----:B------:R-:W-:Y:S01]  /*4180*/  LOP3.LUT R25, R21, R75, RZ, 0x30, !PT ;  /* 0x0000004b15197212 */ /* 0x000fe200078e30ff */
[----:B------:R-:W-:Y:S01]  /*4190*/  FFMA.FTZ R4, R5, R176, R4 ;  /* 0x000000b005047223 */ /* 0x000fe20000010004 */
[----:B------:R-:W-:Y:S01]  /*41a0*/  ISETP.NE.AND P0, PT, R167, RZ, PT ;  /* 0x000000ffa700720c */ /* 0x000fe20003f05270 */
[----:B------:R-:W-:Y:S01]  /*41b0*/  IMAD.MOV.U32 R176, RZ, RZ, R27 ;  /* 0x000000ffffb07224 */ /* 0x000fe200078e001b */
[----:B------:R-:W-:Y:S01]  /*41c0*/  PRMT R177, R25, 0x9910, RZ ;  /* 0x0000991019b17816 */ /* 0x000fe200000000ff */
[----:B------:R-:W-:Y:S01]  /*41d0*/  HADD2.F32 R75, -RZ, R75.H0_H0 ;  /* 0x2000004bff4b7230 */ /* 0x000fe20000004100 */
[----:B------:R-:W-:-:S02]  /*41e0*/  FSEL R7, RZ, 1, P0 ;  /* 0x3f800000ff077808 */ /* 0x000fc40000000000 */
[----:B------:R-:W-:Y:S02]  /*41f0*/  ISETP.NE.AND P0, PT, R176, RZ, PT ;  /* 0x000000ffb000720c */ /* 0x000fe40003f05270 */
[----:B------:R-:W-:Y:S01]  /*4200*/  LOP3.LUT R25, R21, R166, RZ, 0x30, !PT ;  /* 0x000000a615197212 */ /* 0x000fe200078e30ff */
[----:B------:R-:W-:Y:S01]  /*4210*/  FFMA.FTZ R4, R7, R77, R4 ;  /* 0x0000004d07047223 */ /* 0x000fe20000010004 */
[----:B------:R-:W-:Y:S01]  /*4220*/  FSEL R5, RZ, 1, P0 ;  /* 0x3f800000ff057808 */ /* 0x000fe20000000000 */
[----:B------:R-:W-:Y:S01]  /*4230*/  HADD2.F32 R166, -RZ, R166.H0_H0 ;  /* 0x200000a6ffa67230 */ /* 0x000fe20000004100 */
[----:B------:R-:W-:Y:S02]  /*4240*/  ISETP.NE.AND P0, PT, R177, RZ, PT ;  /* 0x000000ffb100720c */ /* 0x000fe40003f05270 */
[----:B------:R-:W-:Y:S01]  /*4250*/  PRMT R155, R25, 0x9910, RZ ;  /* 0x00009910199b7816 */ /* 0x000fe200000000ff */
[----:B------:R-:W-:Y:S01]  /*4260*/  FFMA.FTZ R4, R5, R73, R4 ;  /* 0x0000004905047223 */ /* 0x000fe20000010004 */
[----:B------:R-:W-:Y:S01]  /*4270*/  LOP3.LUT R5, R21, R154, RZ, 0x30, !PT ;  /* 0x0000009a15057212 */ /* 0x000fe200078e30ff */
[----:B------:R-:W-:Y:S01]  /*4280*/  HADD2.F32 R154, -RZ, R154.H0_H0 ;  /* 0x2000009aff9a7230 */ /* 0x000fe20000004100 */
[----:B------:R-:W-:-:S02]  /*4290*/  FSEL R7, RZ, 1, P0 ;  /* 0x3f800000ff077808 */ /* 0x000fc40000000000 */
[----:B------:R-:W-:Y:S02]  /*42a0*/  PRMT R185, R5, 0x9910, RZ ;  /* 0x0000991005b97816 */ /* 0x000fe400000000ff */
[----:B------:R-:W-:Y:S01]  /*42b0*/  LOP3.LUT R5, R21, R134, RZ, 0x30, !PT ;  /* 0x0000008615057212 */ /* 0x000fe200078e30ff */
[----:B------:R-:W-:Y:S01]  /*42c0*/  FFMA.FTZ R4, R7, R75, R4 ;  /* 0x0000004b07047223 */ /* 0x000fe20000010004 */
[----:B------:R-:W-:Y:S01]  /*42d0*/  ISETP.NE.AND P0, PT, R185, RZ, PT ;  /* 0x000000ffb900720c */ /* 0x000fe20003f05270 */
[----:B------:R-:W-:Y:S01]  /*42e0*/  HADD2.F32 R134, -RZ, R134.H0_H0 ;  /* 0x20000086ff867230 */ /* 0x000fe20000004100 */
[----:B------:R-:W-:Y:S01]  /*42f0*/  LOP3.LUT R7, R21, R23, RZ, 0x30, !PT ;  /* 0x0000001715077212 */ /* 0x000fe200078e30ff */
[----:B------:R-:W-:Y:S01]  /*4300*/  HADD2.F32 R23, -RZ, R23.H0_H0 ;  /* 0x20000017ff177230 */ /* 0x000fe20000004100 */
[----:B------:R-:W-:Y:S02]  /*4310*/  PRMT R27, R5, 0x9910, RZ ;  /* 0x00009910051b7816 */ /* 0x000fe400000000ff */
[----:B------:R-:W-:-:S02]  /*4320*/  FSEL R5, RZ, 1, P0 ;  /* 0x3f800000ff057808 */ /* 0x000fc40000000000 */
[----:B------:R-:W-:Y:S02]  /*4330*/  PRMT R145, R7, 0x9910, RZ ;  /* 0x0000991007917816 */ /* 0x000fe400000000ff */
[----:B------:R-:W-:Y:S01]  /*4340*/  LOP3.LUT R25, R21, R198, RZ, 0x30, !PT ;  /* 0x000000c615197212 */ /* 0x000fe200078e30ff */
[----:B------:R-:W-:Y:S01]  /*4350*/  FFMA.FTZ R4, R5, R154, R4 ;  /* 0x0000009a05047223 */ /* 0x000fe20000010004 */
[----:B------:R-:W-:Y:S01]  /*4360*/  ISETP.NE.AND P0, PT, R145, RZ, PT ;  /* 0x000000ff9100720c */ /* 0x000fe20003f05270 */
[----:B------:R-:W-:Y:S01]  /*4370*/  IMAD.MOV.U32 R154, RZ, RZ, R27 ;  /* 0x000000ffff9a7224 */ /* 0x000fe200078e001b */
[----:B------:R-:W-:Y:S02]  /*4380*/  PRMT R25, R25, 0x9910, RZ ;  /* 0x0000991019197816 */ /* 0x000fe400000000ff */
[----:B------:R-:W-:Y:S02]  /*4390*/  FSEL R7, RZ, 1, P0 ;  /* 0x3f800000ff077808 */ /* 0x000fe40000000000 */
[----:B------:R-:W-:-:S02]  /*43a0*/  ISETP.NE.AND P0, PT, R154, RZ, PT ;  /* 0x000000ff9a00720c */ /* 0x000fc40003f05270 */
[----:B------:R-:W-:Y:S01]  /*43b0*/  PRMT R225, R225, 0x9910, RZ ;  /* 0x00009910e1e17816 */ /* 0x000fe200000000ff */
[----:B------:R-:W-:Y:S01]  /*43c0*/  FFMA.FTZ R4, R7, R23, R4 ;  /* 0x0000001707047223 */ /* 0x000fe20000010004 */
[----:B------:R-:W-:Y:S02]  /*43d0*/  FSEL R5, RZ, 1, P0 ;  /* 0x3f800000ff057808 */ /* 0x000fe40000000000 */
[----:B------:R-:W-:Y:S02]  /*43e0*/  ISETP.NE.AND P0, PT, R155, RZ, PT ;  /* 0x000000ff9b00720c */ /* 0x000fe40003f05270 */
[----:B------:R-:W-:Y:S01]  /*43f0*/  LOP3.LUT R23, R21, R144, RZ, 0x30, !PT ;  /* 0x0000009015177212 */ /* 0x000fe200078e30ff */
[----:B------:R-:W-:Y:S01]  /*4400*/  FFMA.FTZ R4, R5, R134, R4 ;  /* 0x0000008605047223 */ /* 0x000fe20000010004 */
[----:B------:R-:W-:Y:S01]  /*4410*/  FSEL R7, RZ, 1, P0 ;  /* 0x3f800000ff077808 */ /* 0x000fe20000000000 */
[----:B------:R-:W-:Y:S01]  /*4420*/  HADD2.F32 R144, -RZ, R144.H0_H0 ;  /* 0x20000090ff907230 */ /* 0x000fe20000004100 */
[----:B------:R-:W-:Y:S01]  /*4430*/  LOP3.LUT R5, R21, R248, RZ, 0x30, !PT ;  /* 0x000000f815057212 */ /* 0x000fe200078e30ff */
[----:B------:R-:W-:Y:S01]  /*4440*/  HADD2.F32 R248, -RZ, R248.H0_H0 ;  /* 0x200000f8fff87230 */ /* 0x000fe20000004100 */
[----:B------:R-:W-:Y:S01]  /*4450*/  PRMT R135, R23, 0x9910, RZ ;  /* 0x0000991017877816 */ /* 0x000fe200000000ff */
[----:B------:R-:W-:Y:S01]  /*4460*/  FFMA.FTZ R4, R7, R166, R4 ;  /* 0x000000a607047223 */ /* 0x000fe20000010004 */
[----:B------:R-:W-:-:S02]  /*4470*/  PRMT R166, R5, 0x9910, RZ ;  /* 0x0000991005a67816 */ /* 0x000fc400000000ff */
[C---:B------:R-:W-:Y:S01]  /*4480*/  LOP3.LUT R7, R21.reuse, R250, RZ, 0x30, !PT ;  /* 0x000000fa15077212 */ /* 0x040fe200078e30ff */
[----:B------:R-:W-:Y:S01]  /*4490*/  HADD2.F32 R250, -RZ, R250.H0_H0 ;  /* 0x200000fafffa7230 */ /* 0x000fe20000004100 */
[----:B------:R-:W-:Y:S01]  /*44a0*/  LOP3.LUT R5, R21, R104, RZ, 0x30, !PT ;  /* 0x0000006815057212 */ /* 0x000fe200078e30ff */
[----:B------:R-:W-:Y:S01]  /*44b0*/  HADD2.F32 R104, -RZ, R104.H0_H0 ;  /* 0x20000068ff687230 */ /* 0x000fe20000004100 */
[----:B------:R-:W-:Y:S02]  /*44c0*/  ISETP.NE.AND P0, PT, R166, RZ, PT ;  /* 0x000000ffa600720c */ /* 0x000fe40003f05270 */
[----:B------:R-:W-:Y:S02]  /*44d0*/  PRMT R123, R7, 0x9910, RZ ;  /* 0x00009910077b7816 */ /* 0x000fe400000000ff */
[----:B------:R-:W-:Y:S02]  /*44e0*/  PRMT R134, R5, 0x9910, RZ ;  /* 0x0000991005867816 */ /* 0x000fe400000000ff */
[----:B------:R-:W-:-:S02]  /*44f0*/  FSEL R5, RZ, 1, P0 ;  /* 0x3f800000ff057808 */ /* 0x000fc40000000000 */
[----:B------:R-:W-:Y:S02]  /*4500*/  ISETP.NE.AND P0, PT, R123, RZ, PT ;  /* 0x000000ff7b00720c */ /* 0x000fe40003f05270 */
[----:B------:R-:W-:Y:S01]  /*4510*/  LOP3.LUT R23, R21, R102, RZ, 0x30, !PT ;  /* 0x0000006615177212 */ /* 0x000fe200078e30ff */
[----:B------:R-:W-:Y:S01]  /*4520*/  FFMA.FTZ R4, R5, R248, R4 ;  /* 0x000000f805047223 */ /* 0x000fe20000010004 */
[----:B------:R-:W-:Y:S01]  /*4530*/  FSEL R7, RZ, 1, P0 ;  /* 0x3f800000ff077808 */ /* 0x000fe20000000000 */
[----:B------:R-:W-:Y:S01]  /*4540*/  HADD2.F32 R102, -RZ, R102.H0_H0 ;  /* 0x20000066ff667230 */ /* 0x000fe20000004100 */
[----:B------:R-:W-:-:S03]  /*4550*/  ISETP.NE.AND P0, PT, R134, RZ, PT ;  /* 0x000000ff8600720c */ /* 0x000fc60003f05270 */
[----:B------:R-:W-:Y:S01]  /*4560*/  FFMA.FTZ R4, R7, R250, R4 ;  /* 0x000000fa07047223 */ /* 0x000fe20000010004 */
[----:B------:R-:W-:Y:S02]  /*4570*/  FSEL R5, RZ, 1, P0 ;  /* 0x3f800000ff057808 */ /* 0x000fe40000000000 */
[----:B------:R-:W-:-:S03]  /*4580*/  ISETP.NE.AND P0, PT, R135, RZ, PT ;  /* 0x000000ff8700720c */ /* 0x000fc60003f05270 */
[----:B------:R-:W-:Y:S01]  /*4590*/  FFMA.FTZ R4, R5, R104, R4 ;  /* 0x0000006805047223 */ /* 0x000fe20000010004 */
[----:B------:R-:W-:Y:S02]  /*45a0*/  FSEL R7, RZ, 1, P0 ;  /* 0x3f800000ff077808 */ /* 0x000fe40000000000 */
[----:B------:R-:W-:Y:S01]  /*45b0*/  LOP3.LUT R5, R21, R244, RZ, 0x30, !PT ;  /* 0x000000f415057212 */ /* 0x000fe200078e30ff */
[----:B------:R-:W-:Y:S01]  /*45c0*/  HADD2.F32 R244, -RZ, R244.H0_H0 ;  /* 0x200000f4fff47230 */ /* 0x000fe20000004100 */
[----:B------:R-:W-:Y:S01]  /*45d0*/  PRMT R104, R23, 0x9910, RZ ;  /* 0x0000991017687816 */ /* 0x000fe200000000ff */
[----:B------:R-:W-:Y:S01]  /*45e0*/  FFMA.FTZ R4, R7, R144, R4 ;  /* 0x0000009007047223 */ /* 0x000fe20000010004 */
[----:B------:R-:W-:Y:S01]  /*45f0*/  PRMT R144, R5, 0x9910, RZ ;  /* 0x0000991005907816 */ /* 0x000fe200000000ff */
[----:B------:R-:W-:Y:S01]  /*4600*/  HADD2.F32 R23, -RZ, R122.H0_H0 ;  /* 0x2000007aff177230 */ /* 0x000fe20000004100 */
[C---:B------:R-:W-:Y:S01]  /*4610*/  LOP3.LUT R7, R21.reuse, R246, RZ, 0x30, !PT ;  /* 0x000000f615077212 */ /* 0x040fe200078e30ff */
[----:B------:R-:W-:Y:S01]  /*4620*/  HADD2.F32 R246, -RZ, R246.H0_H0 ;  /* 0x200000f6fff67230 */ /* 0x000fe20000004100 */
[----:B------:R-:W-:Y:S01]  /*4630*/  LOP3.LUT R5, R21, R98, RZ, 0x30, !PT ;  /* 0x0000006215057212 */ /* 0x000fe200078e30ff */
[----:B------:R-:W-:Y:S01]  /*4640*/  HADD2.F32 R98, -RZ, R98.H0_H0 ;  /* 0x20000062ff627230 */ /* 0x000fe20000004100 */
[----:B------:R-:W-:-:S02]  /*4650*/  ISETP.NE.AND P0, PT, R144, RZ, PT ;  /* 0x000000ff9000720c */ /* 0x000fc40003f05270 */
[----:B------:R-:W-:Y:S02]  /*4660*/  PRMT R85, R7, 0x9910, RZ ;  /* 0x0000991007557816 */ /* 0x000fe400000000ff */
[----:B------:R-:W-:Y:S02]  /*4670*/  PRMT R103, R5, 0x9910, RZ ;  /* 0x0000991005677816 */ /* 0x000fe400000000ff */
[----:B------:R-:W-:Y:S02]  /*4680*/  FSEL R5, RZ, 1, P0 ;  /* 0x3f800000ff057808 */ /* 0x000fe40000000000 */
[----:B------:R-:W-:-:S03]  /*4690*/  ISETP.NE.AND P0, PT, R85, RZ, PT ;  /* 0x000000ff5500720c */ /* 0x000fc60003f05270 */
[----:B------:R-:W-:Y:S01]  /*46a0*/  FFMA.FTZ R4, R5, R244, R4 ;  /* 0x000000f405047223 */ /* 0x000fe20000010004 */
[----:B------:R-:W-:Y:S02]  /*46b0*/  FSEL R7, RZ, 1, P0 ;  /* 0x3f800000ff077808 */ /* 0x000fe40000000000 */
[----:B------:R-:W-:-:S03]  /*46c0*/  ISETP.NE.AND P0, PT, R103, RZ, PT ;  /* 0x000000ff6700720c */ /* 0x000fc60003f05270 */
[----:B------:R-:W-:Y:S01]  /*46d0*/  FFMA.FTZ R4, R7, R246, R4 ;  /* 0x000000f607047223 */ /* 0x000fe20000010004 */
[----:B------:R-:W-:Y:S02]  /*46e0*/  FSEL R5, RZ, 1, P0 ;  /* 0x3f800000ff057808 */ /* 0x000fe40000000000 */
[----:B------:R-:W-:Y:S02]  /*46f0*/  ISETP.NE.AND P0, PT, R104, RZ, PT ;  /* 0x000000ff6800720c */ /* 0x000fe40003f05270 */
[----:B-1----:R-:W-:Y:S01]  /*4700*/  LOP3.LUT R246, R21, R91, RZ, 0x30, !PT ;  /* 0x0000005b15f67212 */ /* 0x002fe200078e30ff */
[----:B------:R-:W-:Y:S01]  /*4710*/  FFMA.FTZ R4, R5, R98, R4 ;  /* 0x0000006205047223 */ /* 0x000fe20000010004 */
[----:B------:R-:W-:Y:S01]  /*4720*/  FSEL R7, RZ, 1, P0 ;  /* 0x3f800000ff077808 */ /* 0x000fe20000000000 */
[----:B------:R-:W-:Y:S01]  /*4730*/  HADD2.F32 R91, -RZ, R91.H0_H0 ;  /* 0x2000005bff5b7230 */ /* 0x000fe20000004100 */
[----:B------:R-:W-:Y:S02]  /*4740*/  LOP3.LUT R5, R21, R122, RZ, 0x30, !PT ;  /* 0x0000007a15057212 */ /* 0x000fe400078e30ff */
        /* <DEDUP_REMOVED lines=11> */
[----:B------:R-:W-:-:S03]  /*4800*/  ISETP.NE.AND P0, PT, R98, RZ, PT ;  /* 0x000000ff6200720c */ /* 0x000fc60003f05270 */
[----:B------:R-:W-:Y:S01]  /*4810*/  FFMA.FTZ R4, R5, R23, R4 ;  /* 0x0000001705047223 */ /* 0x000fe20000010004 */
[----:B------:R-:W-:Y:S01]  /*4820*/  FSEL R7, RZ, 1, P0 ;  /* 0x3f800000ff077808 */ /* 0x000fe20000000000 */
[----:B------:R-:W-:Y:S01]  /*4830*/  HADD2.F32 R23, -RZ, R198.H0_H0 ;  /* 0x200000c6ff177230 */ /* 0x000fe20000004100 */
[----:B------:R-:W-:Y:S01]  /*4840*/  ISETP.NE.AND P0, PT, R102, RZ, PT ;  /* 0x000000ff6600720c */ /* 0x000fe20003f05270 */
[----:B------:R-:W-:Y:S01]  /*4850*/  IMAD.MOV.U32 R198, RZ, RZ, R25 ;  /* 0x000000ffffc67224 */ /* 0x000fe200078e0019 */
        /* <DEDUP_REMOVED lines=22> */
[----:B------:R-:W-:Y:S02]  /*49c0*/  ISETP.NE.AND P0, PT, R194, RZ, PT ;  /* 0x000000ffc200720c */ /* 0x000fe40003f05270 */
[----:B------:R-:W-:Y:S01]  /*49d0*/  PRMT R5, R23, 0x9910, RZ ;  /* 0x0000991017057816 */ /* 0x000fe200000000ff */
[----:B------:R-:W-:Y:S01]  /*49e0*/  HADD2.F32 R23, -RZ, R196.H0_H0 ;  /* 0x200000c4ff177230 */ /* 0x000fe20000004100 */
[----:B------:R-:W-:Y:S02]  /*49f0*/  FSEL R7, RZ, 1, P0 ;  /* 0x3f800000ff077808 */ /* 0x000fe40000000000 */
[----:B------:R-:W-:Y:S01]  /*4a00*/  ISETP.NE.AND P0, PT, R195, RZ, PT ;  /* 0x000000ffc300720c */ /* 0x000fe20003f05270 */
[----:B------:R-:W-:-:S02]  /*4a10*/  IMAD.MOV.U32 R196, RZ, RZ, R5 ;  /* 0x000000ffffc47224 */ /* 0x000fc400078e0005 */
[----:B------:R-:W-:Y:S01]  /*4a20*/  FFMA.FTZ R4, R7, R240, R4 ;  /* 0x000000f007047223 */ /* 0x000fe20000010004 */
[----:B------:R-:W-:Y:S02]  /*4a30*/  FSEL R5, RZ, 1, P0 ;  /* 0x3f800000ff057808 */ /* 0x000fe40000000000 */
[----:B------:R-:W-:-:S03]  /*4a40*/  ISETP.NE.AND P0, PT, R196, RZ, PT ;  /* 0x000000ffc400720c */ /* 0x000fc60003f05270 */
[----:B------:R-:W-:Y:S01]  /*4a50*/  FFMA.FTZ R4, R5, R190, R4 ;  /* 0x000000be05047223 */ /* 0x000fe20000010004 */
[----:B------:R-:W-:Y:S02]  /*4a60*/  FSEL R7, RZ, 1, P0 ;  /* 0x3f800000ff077808 */ /* 0x000fe40000000000 */
[----:B------:R-:W-:Y:S01]  /*4a70*/  LOP3.LUT R5, R21, R234, RZ, 0x30, !PT ;  /* 0x000000ea15057212 */ /* 0x000fe200078e30ff */
[----:B------:R-:W-:Y:S02]  /*4a80*/  HADD2.F32 R234, -RZ, R234.H0_H0 ;  /* 0x200000eaffea7230 */ /* 0x000fe40000004100 */
[----:B------:R-:W-:Y:S01]  /*4a90*/  FFMA.FTZ R4, R7, R23, R4 ;  /* 0x0000001707047223 */ /* 0x000fe20000010004 */
[----:B------:R-:W-:Y:S02]  /*4aa0*/  PRMT R197, R5, 0x9910, RZ ;  /* 0x0000991005c57816 */ /* 0x000fe400000000ff */
        /* <DEDUP_REMOVED lines=43> */
[----:B------:R-:W-:-:S02]  /*4d60*/  FSEL R5, RZ, 1, P0 ;  /* 0x3f800000ff057808 */ /* 0x000fc40000000000 */
        /* <DEDUP_REMOVED lines=71> */
[----:B------:R-:W-:Y:S01]  /*51e0*/  FSEL R7, RZ, 1, P0 ;  /* 0x3f800000ff077808 */ /* 0x000fe20000000000 */
[----:B------:R-:W-:Y:S01]  /*51f0*/  LDS.U16 R218, [R20+0x14800] ;  /* 0x0148000014da7984 */ /* 0x000fe20000000400 */
[----:B------:R-:W-:-:S03]  /*5200*/  ISETP.NE.AND P0, PT, R130, RZ, PT ;  /* 0x000000ff8200720c */ /* 0x000fc60003f05270 */
        /* <DEDUP_REMOVED lines=21> */
[----:B------:R-:W-:Y:S01]  /*5360*/  HADD2.F32 R7, -RZ, R120.H0_H0 ;  /* 0x20000078ff077230 */ /* 0x000fe20000004100 */
[----:B------:R-:W-:Y:S01]  /*5370*/  FSEL R5, RZ, 1, P0 ;  /* 0x3f800000ff057808 */ /* 0x000fe20000000000 */
[----:B------:R-:W-:-:S04]  /*5380*/  IMAD.MOV.U32 R120, RZ, RZ, R23 ;  /* 0x000000ffff787224 */ /* 0x000fc800078e0017 */
[----:B------:R-:W-:Y:S01]  /*5390*/  FFMA.FTZ R4, R5, R7, R4 ;  /* 0x0000000705047223 */ /* 0x000fe20000010004 */
[----:B------:R-:W-:Y:S02]  /*53a0*/  ISETP.NE.AND P0, PT, R120, RZ, PT ;  /* 0x000000ff7800720c */ /* 0x000fe40003f05270 */
[----:B------:R-:W-:Y:S01]  /*53b0*/  LOP3.LUT R5, R21, R172, RZ, 0x30, !PT ;  /* 0x000000ac15057212 */ /* 0x000fe200078e30ff */
[----:B------:R-:W-:Y:S01]  /*53c0*/  HADD2.F32 R172, -RZ, R172.H0_H0 ;  /* 0x200000acffac7230 */ /* 0x000fe20000004100 */
[----:B------:R-:W-:Y:S02]  /*53d0*/  FSEL R23, RZ, 1, P0 ;  /* 0x3f800000ff177808 */ /* 0x000fe40000000000 */
[----:B------:R-:W-:Y:S02]  /*53e0*/  PRMT R180, R5, 0x9910, RZ ;  /* 0x0000991005b47816 */ /* 0x000fe400000000ff */
[----:B------:R-:W-:Y:S01]  /*53f0*/  LOP3.LUT R7, R21, R178, RZ, 0x30, !PT ;  /* 0x000000b215077212 */ /* 0x000fe200078e30ff */
[----:B------:R-:W-:Y:S01]  /*5400*/  FFMA.FTZ R4, R23, R170, R4 ;  /* 0x000000aa17047223 */ /* 0x000fe20000010004 */
[----:B------:R-:W-:Y:S01]  /*5410*/  LOP3.LUT R5, R21, R158, RZ, 0x30, !PT ;  /* 0x0000009e15057212 */ /* 0x000fe200078e30ff */
[----:B------:R-:W-:Y:S01]  /*5420*/  HADD2.F32 R23, -RZ, R178.H0_H0 ;  /* 0x200000b2ff177230 */ /* 0x000fe20000004100 */
[----:B------:R-:W-:Y:S01]  /*5430*/  ISETP.NE.AND P0, PT, R180, RZ, PT ;  /* 0x000000ffb400720c */ /* 0x000fe20003f05270 */
[----:B------:R-:W-:Y:S01]  /*5440*/  HADD2.F32 R158, -RZ, R158.H0_H0 ;  /* 0x2000009eff9e7230 */ /* 0x000fe20000004100 */
[----:B------:R-:W-:-:S02]  /*5450*/  PRMT R95, R7, 0x9910, RZ ;  /* 0x00009910075f7816 */ /* 0x000fc400000000ff */
        /* <DEDUP_REMOVED lines=44> */
[----:B------:R-:W-:Y:S01]  /*5720*/  LOP3.LUT R7, R21, R156, RZ, 0x30, !PT ;  /* 0x0000009c15077212 */ /* 0x000fe200078e30ff */
[----:B------:R-:W-:Y:S01]  /*5730*/  HADD2.F32 R156, -RZ, R156.H0_H0 ;  /* 0x2000009cff9c7230 */ /* 0x000fe20000004100 */
[----:B------:R-:W-:Y:S01]  /*5740*/  PRMT R171, R5, 0x9910, RZ ;  /* 0x0000991005ab7816 */ /* 0x000fe200000000ff */
[----:B------:R-:W-:Y:S01]  /*5750*/  HADD2.F32 R23, -RZ, R128.H0_H0 ;  /* 0x20000080ff177230 */ /* 0x000fe20000004100 */
[----:B------:R-:W-:Y:S01]  /*5760*/  LOP3.LUT R5, R21, R132, RZ, 0x30, !PT ;  /* 0x0000008415057212 */ /* 0x000fe200078e30ff */
[----:B------:R-:W-:Y:S01]  /*5770*/  HADD2.F32 R132, -RZ, R132.H0_H0 ;  /* 0x20000084ff847230 */ /* 0x000fe20000004100 */
[----:B------:R-:W-:-:S02]  /*5780*/  PRMT R7, R7, 0x9910, RZ ;  /* 0x0000991007077816 */ /* 0x000fc400000000ff */
[----:B------:R-:W-:Y:S02]  /*5790*/  ISETP.NE.AND P0, PT, R171, RZ, PT ;  /* 0x000000ffab00720c */ /* 0x000fe40003f05270 */
[----:B------:R-:W-:Y:S01]  /*57a0*/  PRMT R25, R5, 0x9910, RZ ;  /* 0x0000991005197816 */ /* 0x000fe200000000ff */
[----:B------:R-:W-:Y:S01]  /*57b0*/  IMAD.MOV.U32 R18, RZ, RZ, R7 ;  /* 0x000000ffff127224 */ /* 0x000fe200078e0007 */
[----:B------:R-:W-:-:S04]  /*57c0*/  FSEL R5, RZ, 1, P0 ;  /* 0x3f800000ff057808 */ /* 0x000fc80000000000 */
[----:B------:R-:W-:Y:S01]  /*57d0*/  ISETP.NE.AND P0, PT, R18, RZ, PT ;  /* 0x000000ff1200720c */ /* 0x000fe20003f05270 */
[----:B------:R-:W-:Y:S01]  /*57e0*/  FFMA.FTZ R4, R5, R150, R4 ;  /* 0x0000009605047223 */ /* 0x000fe20000010004 */
[----:B------:R-:W-:Y:S02]  /*57f0*/  IMAD.MOV.U32 R150, RZ, RZ, R25 ;  /* 0x000000ffff967224 */ /* 0x000fe400078e0019 */
[----:B------:R-:W-:-:S03]  /*5800*/  FSEL R7, RZ, 1, P0 ;  /* 0x3f800000ff077808 */ /* 0x000fc60000000000 */
[----:B------:R-:W-:Y:S02]  /*5810*/  ISETP.NE.AND P0, PT, R150, RZ, PT ;  /* 0x000000ff9600720c */ /* 0x000fe40003f05270 */
[----:B------:R-:W-:Y:S02]  /*5820*/  FFMA.FTZ R4, R7, R156, R4 ;  /* 0x0000009c07047223 */ /* 0x000fe40000010004 */
[----:B------:R-:W-:Y:S02]  /*5830*/  FSEL R5, RZ, 1, P0 ;  /* 0x3f800000ff057808 */ /* 0x000fe40000000000 */
[----:B------:R-:W-:-:S03]  /*5840*/  ISETP.NE.AND P0, PT, R151, RZ, PT ;  /* 0x000000ff9700720c */ /* 0x000fc60003f05270 */
[----:B------:R-:W-:Y:S01]  /*5850*/  FFMA.FTZ R4, R5, R132, R4 ;  /* 0x0000008405047223 */ /* 0x000fe20000010004 */
[----:B------:R-:W-:Y:S02]  /*5860*/  FSEL R7, RZ, 1, P0 ;  /* 0x3f800000ff077808 */ /* 0x000fe40000000000 */
[----:B------:R-:W-:Y:S01]  /*5870*/  LOP3.LUT R5, R21, R138, RZ, 0x30, !PT ;  /* 0x0000008a15057212 */ /* 0x000fe200078e30ff */
[----:B------:R-:W-:Y:S02]  /*5880*/  HADD2.F32 R138, -RZ, R138.H0_H0 ;  /* 0x2000008aff8a7230 */ /* 0x000fe40000004100 */
[----:B------:R-:W-:Y:S01]  /*5890*/  FFMA.FTZ R4, R7, R136, R4 ;  /* 0x0000008807047223 */ /* 0x000fe20000010004 */
[----:B------:R-:W-:Y:S01]  /*58a0*/  LOP3.LUT R7, R21, R140, RZ, 0x30, !PT ;  /* 0x0000008c15077212 */ /* 0x000fe200078e30ff */
[----:B------:R-:W-:Y:S01]  /*58b0*/  HADD2.F32 R140, -RZ, R140.H0_H0 ;  /* 0x2000008cff8c7230 */ /* 0x000fe20000004100 */
[----:B------:R-:W-:Y:S02]  /*58c0*/  PRMT R160, R5, 0x9910, RZ ;  /* 0x0000991005a07816 */ /* 0x000fe400000000ff */
        /* <DEDUP_REMOVED lines=21> */
[C---:B------:R-:W-:Y:S02]  /*5a20*/  LOP3.LUT R7, R21.reuse, R128, RZ, 0x30, !PT ;  /* 0x0000008015077212 */ /* 0x040fe400078e30ff */
[----:B------:R-:W-:Y:S01]  /*5a30*/  LOP3.LUT R5, R21, R110, RZ, 0x30, !PT ;  /* 0x0000006e15057212 */ /* 0x000fe200078e30ff */
[----:B------:R-:W-:Y:S01]  /*5a40*/  IMAD.MOV.U32 R15, RZ, RZ, R25 ;  /* 0x000000ffff0f7224 */ /* 0x000fe200078e0019 */
[----:B------:R-:W-:Y:S01]  /*5a50*/  PRMT R7, R7, 0x9910, RZ ;  /* 0x0000991007077816 */ /* 0x000fe200000000ff */
[----:B------:R-:W-:Y:S01]  /*5a60*/  HADD2.F32 R110, -RZ, R110.H0_H0 ;  /* 0x2000006eff6e7230 */ /* 0x000fe20000004100 */
[----:B------:R-:W-:-:S02]  /*5a70*/  PRMT R128, R5, 0x9910, RZ ;  /* 0x0000991005807816 */ /* 0x000fc400000000ff */
[----:B------:R-:W-:Y:S01]  /*5a80*/  ISETP.NE.AND P0, PT, R15, RZ, PT ;  /* 0x000000ff0f00720c */ /* 0x000fe20003f05270 */
[----:B------:R-:W-:Y:S01]  /*5a90*/  IMAD.MOV.U32 R9, RZ, RZ, R7 ;  /* 0x000000ffff097224 */ /* 0x000fe200078e0007 */
[----:B------:R-:W-:Y:S01]  /*5aa0*/  LOP3.LUT R25, R21, R112, RZ, 0x30, !PT ;  /* 0x0000007015197212 */ /* 0x000fe200078e30ff */
[----:B------:R-:W-:Y:S01]  /*5ab0*/  HADD2.F32 R112, -RZ, R112.H0_H0 ;  /* 0x20000070ff707230 */ /* 0x000fe20000004100 */
[----:B------:R-:W-:Y:S02]  /*5ac0*/  FSEL R5, RZ, 1, P0 ;  /* 0x3f800000ff057808 */ /* 0x000fe40000000000 */
[----:B------:R-:W-:Y:S02]  /*5ad0*/  ISETP.NE.AND P0, PT, R9, RZ, PT ;  /* 0x000000ff0900720c */ /* 0x000fe40003f05270 */
[----:B------:R-:W-:Y:S01]  /*5ae0*/  PRMT R129, R25, 0x9910, RZ ;  /* 0x0000991019817816 */ /* 0x000fe200000000ff */
[----:B------:R-:W-:Y:S01]  /*5af0*/  FFMA.FTZ R4, R5, R126, R4 ;  /* 0x0000007e05047223 */ /* 0x000fe20000010004 */
[----:B------:R-:W-:-:S02]  /*5b00*/  FSEL R7, RZ, 1, P0 ;  /* 0x3f800000ff077808 */ /* 0x000fc40000000000 */
        /* <DEDUP_REMOVED lines=62> */
[----:B------:R-:W-:Y:S01]  /*5ef0*/  PRMT R25, R5, 0x9910, RZ ;  /* 0x0000991005197816 */ /* 0x000fe200000000ff */
[----:B------:R-:W-:Y:S01]  /*5f00*/  LDS.U16 R92, [R20+0x11800] ;  /* 0x01180000145c7984 */ /* 0x000fe20000000400 */
[C---:B------:R-:W-:Y:S02]  /*5f10*/  LOP3.LUT R7, R21.reuse, R96, RZ, 0x30, !PT ;  /* 0x0000006015077212 */ /* 0x040fe400078e30ff */
[----:B------:R-:W-:Y:S01]  /*5f20*/  LOP3.LUT R5, R21, R60, RZ, 0x30, !PT ;  /* 0x0000003c15057212 */ /* 0x000fe200078e30ff */
[----:B------:R-:W-:Y:S01]  /*5f30*/  IMAD.MOV.U32 R14, RZ, RZ, R25 ;  /* 0x000000ffff0e7224 */ /* 0x000fe200078e0019 */
[----:B------:R-:W-:-:S02]  /*5f40*/  PRMT R7, R7, 0x9910, RZ ;  /* 0x0000991007077816 */ /* 0x000fc400000000ff */
[----:B------:R-:W-:Y:S02]  /*5f50*/  PRMT R59, R5, 0x9910, RZ ;  /* 0x00009910053b7816 */ /* 0x000fe400000000ff */
        /* <DEDUP_REMOVED lines=9> */
[----:B------:R-:W0:Y:S01]  /*5ff0*/  LDS.U16 R94, [R20+0x13800] ;  /* 0x01380000145e7984 */ /* 0x000e220000000400 */
[----:B------:R-:W-:-:S02]  /*6000*/  ISETP.NE.AND P0, PT, R59, RZ, PT ;  /* 0x000000ff3b00720c */ /* 0x000fc40003f05270 */
[----:B------:R-:W-:Y:S01]  /*6010*/  LOP3.LUT R96, R96, 0xfffffffe, RZ, 0xc0, !PT ;  /* 0xfffffffe60607812 */ /* 0x000fe200078ec0ff */
[----:B------:R-:W-:Y:S01]  /*6020*/  FFMA.FTZ R4, R7, R23, R4 ;  /* 0x0000001707047223 */ /* 0x000fe20000010004 */
[----:B------:R-:W-:Y:S01]  /*6030*/  HADD2.F32 R7, -RZ, R60.H0_H0 ;  /* 0x2000003cff077230 */ /* 0x000fe20000004100 */
[----:B------:R-:W-:Y:S01]  /*6040*/  FSEL R5, RZ, 1, P0 ;  /* 0x3f800000ff057808 */ /* 0x000fe20000000000 */
[----:B------:R-:W-:-:S04]  /*6050*/  IMAD.MOV.U32 R60, RZ, RZ, R25 ;  /* 0x000000ffff3c7224 */ /* 0x000fc800078e0019 */
[----:B------:R-:W-:Y:S01]  /*6060*/  FFMA.FTZ R4, R5, R7, R4 ;  /* 0x0000000705047223 */ /* 0x000fe20000010004 */
[----:B------:R-:W-:Y:S02]  /*6070*/  ISETP.NE.AND P0, PT, R60, RZ, PT ;  /* 0x000000ff3c00720c */ /* 0x000fe40003f05270 */
[C---:B------:R-:W-:Y:S01]  /*6080*/  LOP3.LUT R5, R21.reuse, R86, RZ, 0x30, !PT ;  /* 0x0000005615057212 */ /* 0x040fe200078e30ff */
[----:B------:R-:W-:Y:S01]  /*6090*/  HADD2.F32 R86, -RZ, R86.H0_H0 ;  /* 0x20000056ff567230 */ /* 0x000fe20000004100 */
[----:B------:R-:W-:Y:S02]  /*60a0*/  FSEL R23, RZ, 1, P0 ;  /* 0x3f800000ff177808 */ /* 0x000fe40000000000 */
[----:B------:R-:W-:Y:S01]  /*60b0*/  LOP3.LUT R7, R21, R88, RZ, 0x30, !PT ;  /* 0x0000005815077212 */ /* 0x000fe200078e30ff */
[----:B------:R-:W-:Y:S02]  /*60c0*/  HADD2.F32 R88, -RZ, R88.H0_H0 ;  /* 0x20000058ff587230 */ /* 0x000fe40000004100 */
[----:B------:R-:W-:Y:S01]  /*60d0*/  FFMA.FTZ R4, R23, R82, R4 ;  /* 0x0000005217047223 */ /* 0x000fe20000010004 */
[----:B------:R-:W-:-:S02]  /*60e0*/  PRMT R23, R5, 0x9910, RZ ;  /* 0x0000991005177816 */ /* 0x000fc400000000ff */
[----:B------:R-:W-:Y:S02]  /*60f0*/  LOP3.LUT R5, R21, R74, RZ, 0x30, !PT ;  /* 0x0000004a15057212 */ /* 0x000fe400078e30ff */
[----:B------:R-:W-:Y:S01]  /*6100*/  PRMT R25, R7, 0x9910, RZ ;  /* 0x0000991007197816 */ /* 0x000fe200000000ff */
[----:B------:R-:W-:Y:S01]  /*6110*/  IMAD.MOV.U32 R10, RZ, RZ, R23 ;  /* 0x000000ffff0a7224 */ /* 0x000fe200078e0017 */
[----:B------:R-:W-:Y:S02]  /*6120*/  PRMT R23, R5, 0x9910, RZ ;  /* 0x0000991005177816 */ /* 0x000fe400000000ff */
[----:B------:R-:W-:Y:S01]  /*6130*/  LOP3.LUT R7, R21, R76, RZ, 0x30, !PT ;  /* 0x0000004c15077212 */ /* 0x000fe200078e30ff */
[----:B------:R-:W-:Y:S01]  /*6140*/  IMAD.MOV.U32 R19, RZ, RZ, R25 ;  /* 0x000000ffff137224 */ /* 0x000fe200078e0019 */
[----:B------:R-:W-:Y:S02]  /*6150*/  ISETP.NE.AND P0, PT, R10, RZ, PT ;  /* 0x000000ff0a00720c */ /* 0x000fe40003f05270 */
[----:B------:R-:W-:Y:S01]  /*6160*/  PRMT R81, R7, 0x9910, RZ ;  /* 0x0000991007517816 */ /* 0x000fe200000000ff */
[----:B------:R-:W-:Y:S01]  /*6170*/  HADD2.F32 R7, -RZ, R74.H0_H0 ;  /* 0x2000004aff077230 */ /* 0x000fe20000004100 */
[----:B------:R-:W-:-:S02]  /*6180*/  FSEL R5, RZ, 1, P0 ;  /* 0x3f800000ff057808 */ /* 0x000fc40000000000 */
[----:B------:R-:W-:Y:S02]  /*6190*/  ISETP.NE.AND P0, PT, R19, RZ, PT ;  /* 0x000000ff1300720c */ /* 0x000fe40003f05270 */
[----:B0-----:R-:W-:Y:S01]  /*61a0*/  LOP3.LUT R100, R21, R94, RZ, 0x30, !PT ;  /* 0x0000005e15647212 */ /* 0x001fe200078e30ff */
[----:B------:R-:W-:Y:S01]  /*61b0*/  FFMA.FTZ R5, R5, R86, R4 ;  /* 0x0000005605057223 */ /* 0x000fe20000010004 */
[----:B------:R-:W-:Y:S01]  /*61c0*/  IMAD.MOV.U32 R4, RZ, RZ, R23 ;  /* 0x000000ffff047224 */ /* 0x000fe200078e0017 */
[----:B------:R-:W-:Y:S01]  /*61d0*/  FSEL R82, RZ, 1, P0 ;  /* 0x3f800000ff527808 */ /* 0x000fe20000000000 */
[----:B------:R-:W-:Y:S01]  /*61e0*/  HADD2.F32 R23, -RZ, R76.H0_H0 ;  /* 0x2000004cff177230 */ /* 0x000fe20000004100 */
[----:B------:R-:W-:Y:S01]  /*61f0*/  PRMT R100, R100, 0x9910, RZ ;  /* 0x0000991064647816 */ /* 0x000fe200000000ff */
[----:B------:R-:W-:Y:S01]  /*6200*/  HADD2.F32 R94, -RZ, R94.H0_H0 ;  /* 0x2000005eff5e7230 */ /* 0x000fe20000004100 */
[----:B------:R-:W-:Y:S01]  /*6210*/  ISETP.NE.AND P0, PT, R4, RZ, PT ;  /* 0x000000ff0400720c */ /* 0x000fe20003f05270 */
[----:B------:R-:W-:-:S02]  /*6220*/  FFMA.FTZ R5, R82, R88, R5 ;  /* 0x0000005852057223 */ /* 0x000fc40000010005 */
[----:B------:R-:W-:Y:S01]  /*6230*/  LDS.U16 R88, [R20+0x11a00] ;  /* 0x011a000014587984 */ /* 0x000fe20000000400 */
        /* <DEDUP_REMOVED lines=12> */
[----:B------:R-:W-:-:S02]  /*6300*/  PRMT R27, R23, 0x9910, RZ ;  /* 0x00009910171b7816 */ /* 0x000fc400000000ff */
[----:B------:R-:W-:Y:S01]  /*6310*/  PRMT R82, R7, 0x9910, RZ ;  /* 0x0000991007527816 */ /* 0x000fe200000000ff */
[----:B------:R-:W-:Y:S01]  /*6320*/  HADD2.F32 R7, -RZ, R64.H0_H0 ;  /* 0x20000040ff077230 */ /* 0x000fe20000004100 */
[----:B------:R-:W-:Y:S01]  /*6330*/  ISETP.NE.AND P0, PT, R0, RZ, PT ;  /* 0x000000ff0000720c */ /* 0x000fe20003f05270 */
[----:B------:R-:W-:Y:S01]  /*6340*/  IMAD.MOV.U32 R17, RZ, RZ, R27 ;  /* 0x000000ffff117224 */ /* 0x000fe200078e001b */
[----:B------:R-:W-:Y:S02]  /*6350*/  LOP3.LUT R23, R21, R66, RZ, 0x30, !PT ;  /* 0x0000004215177212 */ /* 0x000fe400078e30ff */
[----:B------:R-:W-:Y:S02]  /*6360*/  FSEL R74, RZ, 1, P0 ;  /* 0x3f800000ff4a7808 */ /* 0x000fe40000000000 */
[----:B------:R-:W-:Y:S02]  /*6370*/  ISETP.NE.AND P0, PT, R17, RZ, PT ;  /* 0x000000ff1100720c */ /* 0x000fe40003f05270 */
[----:B------:R-:W-:Y:S01]  /*6380*/  PRMT R168, R23, 0x9910, RZ ;  /* 0x0000991017a87816 */ /* 0x000fe200000000ff */
[----:B------:R-:W-:Y:S01]  /*6390*/  FFMA.FTZ R5, R74, R78, R5 ;  /* 0x0000004e4a057223 */ /* 0x000fe20000010005 */
[----:B------:R-:W-:Y:S01]  /*63a0*/  FSEL R76, RZ, 1, P0 ;  /* 0x3f800000ff4c7808 */ /* 0x000fe20000000000 */
[----:B------:R-:W-:Y:S01]  /*63b0*/  HADD2.F32 R23, -RZ, R66.H0_H0 ;  /* 0x20000042ff177230 */ /* 0x000fe20000004100 */
[----:B------:R-:W-:Y:S01]  /*63c0*/  ISETP.NE.AND P0, PT, R82, RZ, PT ;  /* 0x000000ff5200720c */ /* 0x000fe20003f05270 */
[----:B------:R-:W-:Y:S02]  /*63d0*/  LDS.U16 R74, [R20+0x10a00] ;  /* 0x010a0000144a7984 */ /* 0x000fe40000000400 */
[----:B------:R-:W-:Y:S01]  /*63e0*/  FFMA.FTZ R5, R76, R80, R5 ;  /* 0x000000504c057223 */ /* 0x000fe20000010005 */
[----:B------:R-:W-:Y:S01]  /*63f0*/  FSEL R64, RZ, 1, P0 ;  /* 0x3f800000ff407808 */ /* 0x000fe20000000000 */
[----:B------:R-:W-:Y:S01]  /*6400*/  LDS.U16 R80, [R20+0x10800] ;  /* 0x0108000014507984 */ /* 0x000fe20000000400 */
        /* <DEDUP_REMOVED lines=18> */
[----:B------:R-:W-:Y:S01]  /*6530*/  ISETP.NE.AND P0, PT, R11, RZ, PT ;  /* 0x000000ff0b00720c */ /* 0x000fe20003f05270 */
[----:B------:R0:W-:Y:S01]  /*6540*/  STL [R1+0x12c], R11 ;  /* 0x00012c0b01007387 */ /* 0x0001e20000100800 */
[----:B------:R-:W-:Y:S01]  /*6550*/  PRMT R159, R23, 0x9910, RZ ;  /* 0x00009910179f7816 */ /* 0x000fe200000000ff */
[----:B------:R-:W-:Y:S01]  /*6560*/  FFMA.FTZ R5, R64, R70, R5 ;  /* 0x0000004640057223 */ /* 0x000fe20000010005 */
[----:B------:R-:W-:Y:S01]  /*6570*/  FSEL R66, RZ, 1, P0 ;  /* 0x3f800000ff427808 */ /* 0x000fe20000000000 */
[----:B------:R-:W-:Y:S01]  /*6580*/  HADD2.F32 R23, -RZ, R56.H0_H0 ;  /* 0x20000038ff177230 */ /* 0x000fe20000004100 */
[----:B------:R-:W-:Y:S01]  /*6590*/  ISETP.NE.AND P0, PT, R158, RZ, PT ;  /* 0x000000ff9e00720c */ /* 0x000fe20003f05270 */
[----:B------:R-:W-:Y:S02]  /*65a0*/  LDS.U16 R64, [R20+0x10000] ;  /* 0x0100000014407984 */ /* 0x000fe40000000400 */
        /* <DEDUP_REMOVED lines=17> */
[----:B0-----:R-:W-:Y:S01]  /*66c0*/  IMAD.MOV.U32 R11, RZ, RZ, R27 ;  /* 0x000000ffff0b7224 */ /* 0x001fe200078e001b */
[----:B------:R-:W-:Y:S01]  /*66d0*/  LOP3.LUT R23, R21, R48, RZ, 0x30, !PT ;  /* 0x0000003015177212 */ /* 0x000fe200078e30ff */
[----:B------:R0:W-:Y:S01]  /*66e0*/  STL [R1+0x128], R29 ;  /* 0x0001281d01007387 */ /* 0x0001e20000100800 */
[----:B------:R-:W-:Y:S02]  /*66f0*/  FSEL R54, RZ, 1, P0 ;  /* 0x3f800000ff367808 */ /* 0x000fe40000000000 */
[----:B------:R-:W-:Y:S01]  /*6700*/  ISETP.NE.AND P0, PT, R11, RZ, PT ;  /* 0x000000ff0b00720c */ /* 0x000fe20003f05270 */
[----:B------:R1:W-:Y:S01]  /*6710*/  STL [R1+0x134], R11 ;  /* 0x0001340b01007387 */ /* 0x0003e20000100800 */
[----:B------:R-:W-:Y:S01]  /*6720*/  PRMT R147, R23, 0x9910, RZ ;  /* 0x0000991017937816 */ /* 0x000fe200000000ff */
[----:B------:R-:W-:Y:S01]  /*6730*/  FFMA.FTZ R5, R54, R58, R5 ;  /* 0x0000003a36057223 */ /* 0x000fe20000010005 */
[----:B------:R-:W-:Y:S01]  /*6740*/  FSEL R56, RZ, 1, P0 ;  /* 0x3f800000ff387808 */ /* 0x000fe20000000000 */
[----:B------:R-:W-:Y:S01]  /*6750*/  HADD2.F32 R23, -RZ, R48.H0_H0 ;  /* 0x20000030ff177230 */ /* 0x000fe20000004100 */
[----:B------:R-:W-:-:S03]  /*6760*/  ISETP.NE.AND P0, PT, R146, RZ, PT ;  /* 0x000000ff9200720c */ /* 0x000fc60003f05270 */
        /* <DEDUP_REMOVED lines=13> */
[----:B0-----:R-:W-:Y:S01]  /*6840*/  IMAD.MOV.U32 R29, RZ, RZ, R25 ;  /* 0x000000ffff1d7224 */ /* 0x001fe200078e0019 */
[----:B------:R-:W-:-:S02]  /*6850*/  PRMT R27, R23, 0x9910, RZ ;  /* 0x00009910171b7816 */ /* 0x000fc400000000ff */
[----:B------:R-:W-:Y:S01]  /*6860*/  PRMT R136, R7, 0x9910, RZ ;  /* 0x0000991007887816 */ /* 0x000fe200000000ff */
[----:B------:R-:W-:Y:S01]  /*6870*/  HADD2.F32 R7, -RZ, R40.H0_H0 ;  /* 0x20000028ff077230 */ /* 0x000fe20000004100 */
[----:B------:R-:W-:Y:S01]  /*6880*/  ISETP.NE.AND P0, PT, R29, RZ, PT ;  /* 0x000000ff1d00720c */ /* 0x000fe20003f05270 */
[----:B-1----:R-:W-:Y:S01]  /*6890*/  IMAD.MOV.U32 R11, RZ, RZ, R27 ;  /* 0x000000ffff0b7224 */ /* 0x002fe200078e001b */
        /* <DEDUP_REMOVED lines=25> */
[----:B------:R-:W-:Y:S01]  /*6a30*/  PRMT R27, R23, 0x9910, RZ ;  /* 0x00009910171b7816 */ /* 0x000fe200000000ff */
[----:B------:R-:W-:Y:S01]  /*6a40*/  HADD2.F32 R38, -RZ, R38.H0_H0 ;  /* 0x20000026ff267230 */ /* 0x000fe20000004100 */
[----:B------:R-:W-:Y:S01]  /*6a50*/  PRMT R126, R7, 0x9910, RZ ;  /* 0x00009910077e7816 */ /* 0x000fe200000000ff */
[----:B------:R-:W-:Y:S01]  /*6a60*/  HADD2.F32 R7, -RZ, R36.H0_H0 ;  /* 0x20000024ff077230 */ /* 0x000fe20000004100 */
[----:B------:R-:W-:Y:S01]  /*6a70*/  ISETP.NE.AND P0, PT, R29, RZ, PT ;  /* 0x000000ff1d00720c */ /* 0x000fe20003f05270 */
[----:B-1----:R-:W-:Y:S01]  /*6a80*/  IMAD.MOV.U32 R11, RZ, RZ, R27 ;  /* 0x000000ffff0b7224 */ /* 0x002fe200078e001b */
[----:B------:R-:W-:Y:S01]  /*6a90*/  LOP3.LUT R23, R21, R36, RZ, 0x30, !PT ;  /* 0x0000002415177212 */ /* 0x000fe200078e30ff */
[----:B------:R0:W-:Y:S01]  /*6aa0*/  STL [R1+0x138], R29 ;  /* 0x0001381d01007387 */ /* 0x0001e20000100800 */
[----:B------:R-:W-:-:S02]  /*6ab0*/  FSEL R40, RZ, 1, P0 ;  /* 0x3f800000ff287808 */ /* 0x000fc40000000000 */
[----:B------:R-:W-:Y:S01]  /*6ac0*/  ISETP.NE.AND P0, PT, R11, RZ, PT ;  /* 0x000000ff0b00720c */ /* 0x000fe20003f05270 */
[----:B------:R1:W-:Y:S01]  /*6ad0*/  STL [R1+0x144], R11 ;  /* 0x0001440b01007387 */ /* 0x0003e20000100800 */
        /* <DEDUP_REMOVED lines=8> */
[----:B------:R-:W-:Y:S01]  /*6b60*/  ISETP.NE.AND P0, PT, R127, RZ, PT ;  /* 0x000000ff7f00720c */ /* 0x000fe20003f05270 */
[----:B------:R-:W2:Y:S01]  /*6b70*/  LDS.U16 R42, [R20+0xca00] ;  /* 0x00ca0000142a7984 */ /* 0x000ea20000000400 */
[----:B------:R-:W-:Y:S01]  /*6b80*/  PRMT R27, R23, 0x9910, RZ ;  /* 0x00009910171b7816 */ /* 0x000fe200000000ff */
[----:B------:R-:W-:Y:S01]  /*6b90*/  FFMA.FTZ R5, R36, R38, R5 ;  /* 0x0000002624057223 */ /* 0x000fe20000010005 */
[----:B------:R-:W-:Y:S01]  /*6ba0*/  FSEL R40, RZ, 1, P0 ;  /* 0x3f800000ff287808 */ /* 0x000fe20000000000 */
[----:B------:R-:W-:Y:S01]  /*6bb0*/  HADD2.F32 R23, -RZ, R32.H0_H0 ;  /* 0x20000020ff177230 */ /* 0x000fe20000004100 */
[C---:B------:R-:W-:Y:S01]  /*6bc0*/  LOP3.LUT R25, R21.reuse, R30, RZ, 0x30, !PT ;  /* 0x0000001e15197212 */ /* 0x040fe200078e30ff */
[----:B------:R-:W-:Y:S01]  /*6bd0*/  IMAD.MOV.U32 R31, RZ, RZ, R27 ;  /* 0x000000ffff1f7224 */ /* 0x000fe200078e001b */
[----:B------:R-:W-:Y:S01]  /*6be0*/  LDS.U16 R38, [R20+0xac00] ;  /* 0x00ac000014267984 */ /* 0x000fe20000000400 */
[----:B------:R-:W-:Y:S01]  /*6bf0*/  FFMA.FTZ R5, R40, R7, R5 ;  /* 0x0000000728057223 */ /* 0x000fe20000010005 */
[----:B------:R-:W-:Y:S01]  /*6c00*/  LOP3.LUT R7, R21, R32, RZ, 0x30, !PT ;  /* 0x0000002015077212 */ /* 0x000fe200078e30ff */
[----:B------:R-:W-:Y:S01]  /*6c10*/  HADD2.F32 R30, -RZ, R30.H0_H0 ;  /* 0x2000001eff1e7230 */ /* 0x000fe20000004100 */
[----:B------:R-:W-:Y:S01]  /*6c20*/  ISETP.NE.AND P0, PT, R31, RZ, PT ;  /* 0x000000ff1f00720c */ /* 0x000fe20003f05270 */
[----:B------:R-:W-:Y:S01]  /*6c30*/  STL [R1+0x140], R31 ;  /* 0x0001401f01007387 */ /* 0x000fe20000100800 */
[----:B0-----:R-:W-:-:S02]  /*6c40*/  PRMT R29, R7, 0x9910, RZ ;  /* 0x00009910071d7816 */ /* 0x001fc400000000ff */
[----:B------:R-:W-:Y:S02]  /*6c50*/  FSEL R32, RZ, 1, P0 ;  /* 0x3f800000ff207808 */ /* 0x000fe40000000000 */
[----:B------:R-:W-:Y:S01]  /*6c60*/  PRMT R114, R25, 0x9910, RZ ;  /* 0x0000991019727816 */ /* 0x000fe200000000ff */
[----:B-1----:R-:W-:Y:S01]  /*6c70*/  IMAD.MOV.U32 R11, RZ, RZ, R29 ;  /* 0x000000ffff0b7224 */ /* 0x002fe200078e001d */
[C---:B------:R-:W-:Y:S01]  /*6c80*/  LOP3.LUT R7, R21.reuse, R28, RZ, 0x30, !PT ;  /* 0x0000001c15077212 */ /* 0x040fe200078e30ff */
[----:B------:R-:W-:Y:S01]  /*6c90*/  FFMA.FTZ R5, R32, R34, R5 ;  /* 0x0000002220057223 */ /* 0x000fe20000010005 */
[----:B------:R-:W-:Y:S01]  /*6ca0*/  LOP3.LUT R25, R21, R22, RZ, 0x30, !PT ;  /* 0x0000001615197212 */ /* 0x000fe200078e30ff */
[----:B------:R-:W-:Y:S01]  /*6cb0*/  HADD2.F32 R22, -RZ, R22.H0_H0 ;  /* 0x20000016ff167230 */ /* 0x000fe20000004100 */
[----:B------:R-:W-:Y:S01]  /*6cc0*/  ISETP.NE.AND P0, PT, R11, RZ, PT ;  /* 0x000000ff0b00720c */ /* 0x000fe20003f05270 */
[----:B------:R0:W-:Y:S01]  /*6cd0*/  STL [R1+0x14c], R11 ;  /* 0x00014c0b01007387 */ /* 0x0001e20000100800 */
[----:B------:R-:W-:Y:S01]  /*6ce0*/  PRMT R115, R7, 0x9910, RZ ;  /* 0x0000991007737816 */ /* 0x000fe200000000ff */
[----:B------:R-:W-:Y:S01]  /*6cf0*/  HADD2.F32 R7, -RZ, R28.H0_H0 ;  /* 0x2000001cff077230 */ /* 0x000fe20000004100 */
[----:B------:R-:W-:Y:S01]  /*6d00*/  FSEL R36, RZ, 1, P0 ;  /* 0x3f800000ff247808 */ /* 0x000fe20000000000 */
[----:B------:R-:W-:Y:S01]  /*6d10*/  LDS.U16 R34, [R20+0x6a00] ;  /* 0x006a000014227984 */ /* 0x000fe20000000400 */
[----:B------:R-:W-:-:S02]  /*6d20*/  ISETP.NE.AND P0, PT, R114, RZ, PT ;  /* 0x000000ff7200720c */ /* 0x000fc40003f05270 */
[----:B------:R-:W-:Y:S01]  /*6d30*/  PRMT R50, R25, 0x9910, RZ ;  /* 0x0000991019327816 */ /* 0x000fe200000000ff */
[----:B------:R-:W-:Y:S01]  /*6d40*/  FFMA.FTZ R5, R36, R23, R5 ;  /* 0x0000001724057223 */ /* 0x000fe20000010005 */
[----:B------:R-:W-:Y:S01]  /*6d50*/  FSEL R28, RZ, 1, P0 ;  /* 0x3f800000ff1c7808 */ /* 0x000fe20000000000 */
[----:B------:R-:W-:Y:S01]  /*6d60*/  HADD2.F32 R23, -RZ, R26.H0_H0 ;  /* 0x2000001aff177230 */ /* 0x000fe20000004100 */
[----:B------:R-:W-:Y:S01]  /*6d70*/  ISETP.NE.AND P0, PT, R115, RZ, PT ;  /* 0x000000ff7300720c */ /* 0x000fe20003f05270 */
[----:B------:R-:W-:Y:S01]  /*6d80*/  LDS.U16 R36, [R20+0x6c00] ;  /* 0x006c000014247984 */ /* 0x000fe20000000400 */
[----:B------:R-:W-:Y:S01]  /*6d90*/  LOP3.LUT R26, R21, R26, RZ, 0x30, !PT ;  /* 0x0000001a151a7212 */ /* 0x000fe200078e30ff */
[----:B------:R-:W-:Y:S01]  /*6da0*/  FFMA.FTZ R5, R28, R30, R5 ;  /* 0x0000001e1c057223 */ /* 0x000fe20000010005 */
[----:B------:R-:W-:Y:S01]  /*6db0*/  FSEL R32, RZ, 1, P0 ;  /* 0x3f800000ff207808 */ /* 0x000fe20000000000 */
[----:B------:R-:W1:Y:S01]  /*6dc0*/  LDS.U16 R28, [R20+0x6000] ;  /* 0x00600000141c7984 */ /* 0x000e620000000400 */
[----:B------:R-:W-:-:S02]  /*6dd0*/  PRMT R26, R26, 0x9910, RZ ;  /* 0x000099101a1a7816 */ /* 0x000fc400000000ff */
[C---:B--2---:R-:W-:Y:S01]  /*6de0*/  LOP3.LUT R29, R21.reuse, R42, RZ, 0x30, !PT ;  /* 0x0000002a151d7212 */ /* 0x044fe200078e30ff */
[----:B------:R-:W-:Y:S01]  /*6df0*/  FFMA.FTZ R5, R32, R7, R5 ;  /* 0x0000000720057223 */ /* 0x000fe20000010005 */
[----:B------:R-:W-:Y:S01]  /*6e00*/  HADD2.F32 R7, -RZ, R24.H0_H0 ;  /* 0x20000018ff077230 */ /* 0x000fe20000004100 */
[----:B------:R-:W-:Y:S01]  /*6e10*/  LOP3.LUT R24, R21, R24, RZ, 0x30, !PT ;  /* 0x0000001815187212 */ /* 0x000fe200078e30ff */
[----:B------:R-:W-:Y:S01]  /*6e20*/  IMAD.MOV.U32 R27, RZ, RZ, R26 ;  /* 0x000000ffff1b7224 */ /* 0x000fe200078e001a */
[----:B------:R-:W2:Y:S01]  /*6e30*/  LDS.U16 R30, [R20+0x6200] ;  /* 0x00620000141e7984 */ /* 0x000ea20000000400 */
[----:B------:R-:W-:Y:S01]  /*6e40*/  HADD2.F32 R42, -RZ, R42.H0_H0 ;  /* 0x2000002aff2a7230 */ /* 0x000fe20000004100 */
[----:B------:R-:W-:Y:S02]  /*6e50*/  PRMT R24, R24, 0x9910, RZ ;  /* 0x0000991018187816 */ /* 0x000fe400000000ff */
[----:B------:R-:W-:Y:S01]  /*6e60*/  ISETP.NE.AND P0, PT, R27, RZ, PT ;  /* 0x000000ff1b00720c */ /* 0x000fe20003f05270 */
[----:B------:R-:W3:Y:S02]  /*6e70*/  LDS.U16 R32, [R20+0x6400] ;  /* 0x0064000014207984 */ /* 0x000ee40000000400 */
[----:B0-----:R-:W-:Y:S01]  /*6e80*/  IMAD.MOV.U32 R11, RZ, RZ, R24 ;  /* 0x000000ffff0b7224 */ /* 0x001fe200078e0018 */
[----:B------:R-:W-:Y:S01]  /*6e90*/  FSEL R24, RZ, 1, P0 ;  /* 0x3f800000ff187808 */ /* 0x000fe20000000000 */
[----:B------:R-:W-:Y:S03]  /*6ea0*/  STL [R1+0x148], R27 ;  /* 0x0001481b01007387 */ /* 0x000fe60000100800 */
[----:B------:R-:W-:Y:S01]  /*6eb0*/  ISETP.NE.AND P0, PT, R11, RZ, PT ;  /* 0x000000ff0b00720c */ /* 0x000fe20003f05270 */
[----:B------:R-:W-:Y:S01]  /*6ec0*/  FFMA.FTZ R5, R24, R23, R5 ;  /* 0x0000001718057223 */ /* 0x000fe20000010005 */
[----:B------:R-:W-:-:S02]  /*6ed0*/  LOP3.LUT R23, R21, R6, RZ, 0x30, !PT ;  /* 0x0000000615177212 */ /* 0x000fc400078e30ff */
[----:B------:R-:W-:Y:S02]  /*6ee0*/  FSEL R26, RZ, 1, P0 ;  /* 0x3f800000ff1a7808 */ /* 0x000fe40000000000 */
[----:B------:R-:W-:Y:S02]  /*6ef0*/  ISETP.NE.AND P0, PT, R50, RZ, PT ;  /* 0x000000ff3200720c */ /* 0x000fe40003f05270 */
[----:B------:R-:W-:Y:S01]  /*6f00*/  PRMT R51, R23, 0x9910, RZ ;  /* 0x0000991017337816 */ /* 0x000fe200000000ff */
[----:B------:R-:W-:Y:S01]  /*6f10*/  FFMA.FTZ R5, R26, R7, R5 ;  /* 0x000000071a057223 */ /* 0x000fe20000010005 */
[----:B------:R-:W-:Y:S01]  /*6f20*/  HADD2.F32 R7, -RZ, R6.H0_H0 ;  /* 0x20000006ff077230 */ /* 0x000fe20000004100 */
[----:B------:R-:W0:Y:S01]  /*6f30*/  LDS.U16 R26, [R20+0x6600] ;  /* 0x00660000141a7984 */ /* 0x000e220000000400 */
[----:B------:R-:W-:Y:S02]  /*6f40*/  FSEL R6, RZ, 1, P0 ;  /* 0x3f800000ff067808 */ /* 0x000fe40000000000 */
[----:B------:R-:W-:-:S03]  /*6f50*/  ISETP.NE.AND P0, PT, R51, RZ, PT ;  /* 0x000000ff3300720c */ /* 0x000fc60003f05270 */
[----:B------:R-:W-:Y:S01]  /*6f60*/  FFMA.FTZ R5, R6, R22, R5 ;  /* 0x0000001606057223 */ /* 0x000fe20000010005 */
[----:B------:R-:W-:Y:S02]  /*6f70*/  FSEL R24, RZ, 1, P0 ;  /* 0x3f800000ff187808 */ /* 0x000fe40000000000 */
[----:B-1----:R-:W-:Y:S01]  /*6f80*/  LOP3.LUT R6, R21, R28, RZ, 0x30, !PT ;  /* 0x0000001c15067212 */ /* 0x002fe200078e30ff */
[----:B------:R-:W-:Y:S02]  /*6f90*/  HADD2.F32 R28, -RZ, R28.H0_H0 ;  /* 0x2000001cff1c7230 */ /* 0x000fe40000004100 */
[----:B------:R-:W-:Y:S01]  /*6fa0*/  FFMA.FTZ R5, R24, R7, R5 ;  /* 0x0000000718057223 */ /* 0x000fe20000010005 */
[----:B------:R-:W-:Y:S01]  /*6fb0*/  PRMT R86, R6, 0x9910, RZ ;  /* 0x0000991006567816 */ /* 0x000fe200000000ff */
[----:B------:R-:W1:Y:S03]  /*6fc0*/  LDS.U16 R24, [R20+0x6800] ;  /* 0x0068000014187984 */ /* 0x000e660000000400 */
[----:B------:R-:W-:-:S02]  /*6fd0*/  ISETP.NE.AND P0, PT, R86, RZ, PT ;  /* 0x000000ff5600720c */ /* 0x000fc40003f05270 */
[----:B--2---:R-:W-:Y:S01]  /*6fe0*/  LOP3.LUT R7, R21, R30, RZ, 0x30, !PT ;  /* 0x0000001e15077212 */ /* 0x004fe200078e30ff */
[----:B------:R-:W-:Y:S01]  /*6ff0*/  HADD2.F32 R30, -RZ, R30.H0_H0 ;  /* 0x2000001eff1e7230 */ /* 0x000fe20000004100 */
[----:B------:R-:W-:Y:S02]  /*7000*/  FSEL R6, RZ, 1, P0 ;  /* 0x3f800000ff067808 */ /* 0x000fe40000000000 */
[----:B------:R-:W-:Y:S02]  /*7010*/  PRMT R111, R7, 0x9910, RZ ;  /* 0x00009910076f7816 */ /* 0x000fe400000000ff */
[----:B---3--:R-:W-:Y:S01]  /*7020*/  LOP3.LUT R7, R21, R32, RZ, 0x30, !PT ;  /* 0x0000002015077212 */ /* 0x008fe200078e30ff */
[----:B------:R-:W-:Y:S01]  /*7030*/  FFMA.FTZ R5, R6, R28, R5 ;  /* 0x0000001c06057223 */ /* 0x000fe20000010005 */
[----:B------:R-:W-:Y:S01]  /*7040*/  ISETP.NE.AND P0, PT, R111, RZ, PT ;  /* 0x000000ff6f00720c */ /* 0x000fe20003f05270 */
[----:B------:R-:W2:Y:S01]  /*7050*/  LDS.U16 R28, [R20+0x6e00] ;  /* 0x006e0000141c7984 */ /* 0x000ea20000000400 */
[----:B------:R-:W-:Y:S01]  /*7060*/  PRMT R165, R7, 0x9910, RZ ;  /* 0x0000991007a57816 */ /* 0x000fe200000000ff */
[----:B------:R-:W-:Y:S01]  /*7070*/  HADD2.F32 R32, -RZ, R32.H0_H0 ;  /* 0x20000020ff207230 */ /* 0x000fe20000004100 */
[----:B------:R-:W-:-:S02]  /*7080*/  FSEL R22, RZ, 1, P0 ;  /* 0x3f800000ff167808 */ /* 0x000fc40000000000 */
[----:B------:R-:W-:Y:S02]  /*7090*/  ISETP.NE.AND P0, PT, R165, RZ, PT ;  /* 0x000000ffa500720c */ /* 0x000fe40003f05270 */
[----:B------:R-:W-:Y:S01]  /*70a0*/  LOP3.LUT R7, R21, R34, RZ, 0x30, !PT ;  /* 0x0000002215077212 */ /* 0x000fe200078e30ff */
[----:B------:R-:W-:Y:S01]  /*70b0*/  FFMA.FTZ R5, R22, R30, R5 ;  /* 0x0000001e16057223 */ /* 0x000fe20000010005 */
[----:B------:R-:W-:Y:S01]  /*70c0*/  HADD2.F32 R34, -RZ, R34.H0_H0 ;  /* 0x20000022ff227230 */ /* 0x000fe20000004100 */
[----:B------:R-:W3:Y:S01]  /*70d0*/  LDS.U16 R30, [R20+0x7200] ;  /* 0x00720000141e7984 */ /* 0x000ee20000000400 */
[----:B------:R-:W-:Y:S02]  /*70e0*/  PRMT R149, R7, 0x9910, RZ ;  /* 0x0000991007957816 */ /* 0x000fe400000000ff */
[C---:B0-----:R-:W-:Y:S01]  /*70f0*/  LOP3.LUT R6, R21.reuse, R26, RZ, 0x30, !PT ;  /* 0x0000001a15067212 */ /* 0x041fe200078e30ff */
[----:B------:R-:W-:Y:S01]  /*7100*/  HADD2.F32 R26, -RZ, R26.H0_H0 ;  /* 0x2000001aff1a7230 */ /* 0x000fe20000004100 */
[----:B------:R-:W-:Y:S01]  /*7110*/  LOP3.LUT R7, R21, R36, RZ, 0x30, !PT ;  /* 0x0000002415077212 */ /* 0x000fe200078e30ff */
[----:B------:R-:W-:Y:S01]  /*7120*/  HADD2.F32 R36, -RZ, R36.H0_H0 ;  /* 0x20000024ff247230 */ /* 0x000fe20000004100 */
[----:B------:R-:W-:-:S02]  /*7130*/  PRMT R172, R6, 0x9910, RZ ;  /* 0x0000991006ac7816 */ /* 0x000fc400000000ff */
[----:B------:R-:W-:Y:S02]  /*7140*/  FSEL R6, RZ, 1, P0 ;  /* 0x3f800000ff067808 */ /* 0x000fe40000000000 */
[----:B------:R-:W-:Y:S02]  /*7150*/  ISETP.NE.AND P0, PT, R172, RZ, PT ;  /* 0x000000ffac00720c */ /* 0x000fe40003f05270 */
[----:B------:R-:W-:Y:S01]  /*7160*/  PRMT R156, R7, 0x9910, RZ ;  /* 0x00009910079c7816 */ /* 0x000fe200000000ff */
[----:B------:R-:W-:Y:S01]  /*7170*/  FFMA.FTZ R5, R6, R32, R5 ;  /* 0x0000002006057223 */ /* 0x000fe20000010005 */
[----:B------:R-:W-:Y:S01]  /*7180*/  FSEL R22, RZ, 1, P0 ;  /* 0x3f800000ff167808 */ /* 0x000fe20000000000 */
[----:B------:R-:W0:Y:S01]  /*7190*/  LDS.U16 R32, [R20+0x7400] ;  /* 0x0074000014207984 */ /* 0x000e220000000400 */
[----:B-1----:R-:W-:Y:S01]  /*71a0*/  LOP3.LUT R6, R21, R24, RZ, 0x30, !PT ;  /* 0x0000001815067212 */ /* 0x002fe200078e30ff */
[----:B------:R-:W-:Y:S02]  /*71b0*/  HADD2.F32 R24, -RZ, R24.H0_H0 ;  /* 0x20000018ff187230 */ /* 0x000fe40000004100 */
[----:B------:R-:W-:Y:S01]  /*71c0*/  FFMA.FTZ R5, R22, R26, R5 ;  /* 0x0000001a16057223 */ /* 0x000fe20000010005 */
[----:B------:R-:W-:Y:S01]  /*71d0*/  PRMT R173, R6, 0x9910, RZ ;  /* 0x0000991006ad7816 */ /* 0x000fe200000000ff */
[----:B------:R-:W1:Y:S03]  /*71e0*/  LDS.U16 R26, [R20+0x7000] ;  /* 0x00700000141a7984 */ /* 0x000e660000000400 */
[----:B------:R-:W-:-:S04]  /*71f0*/  ISETP.NE.AND P0, PT, R173, RZ, PT ;  /* 0x000000ffad00720c */ /* 0x000fc80003f05270 */
[----:B------:R-:W-:Y:S02]  /*7200*/  FSEL R6, RZ, 1, P0 ;  /* 0x3f800000ff067808 */ /* 0x000fe40000000000 */
[----:B------:R-:W-:-:S03]  /*7210*/  ISETP.NE.AND P0, PT, R149, RZ, PT ;  /* 0x000000ff9500720c */ /* 0x000fc60003f05270 */
[----:B------:R-:W-:Y:S01]  /*7220*/  FFMA.FTZ R5, R6, R24, R5 ;  /* 0x0000001806057223 */ /* 0x000fe20000010005 */
[----:B--2---:R-:W-:Y:S01]  /*7230*/  LOP3.LUT R6, R21, R28, RZ, 0x30, !PT ;  /* 0x0000001c15067212 */ /* 0x004fe200078e30ff */
[----:B------:R-:W2:Y:S01]  /*7240*/  LDS.U16 R24, [R20+0x7600] ;  /* 0x0076000014187984 */ /* 0x000ea20000000400 */
[----:B------:R-:W-:Y:S01]  /*7250*/  FSEL R22, RZ, 1, P0 ;  /* 0x3f800000ff167808 */ /* 0x000fe20000000000 */
[----:B------:R-:W-:Y:S01]  /*7260*/  HADD2.F32 R28, -RZ, R28.H0_H0 ;  /* 0x2000001cff1c7230 */ /* 0x000fe20000004100 */
[----:B------:R-:W-:Y:S02]  /*7270*/  ISETP.NE.AND P0, PT, R156, RZ, PT ;  /* 0x000000ff9c00720c */ /* 0x000fe40003f05270 */
[----:B------:R-:W-:Y:S01]  /*7280*/  PRMT R157, R6, 0x9910, RZ ;  /* 0x00009910069d7816 */ /* 0x000fe200000000ff */
[----:B------:R-:W-:Y:S01]  /*7290*/  FFMA.FTZ R5, R22, R34, R5 ;  /* 0x0000002216057223 */ /* 0x000fe20000010005 */
[----:B------:R-:W-:Y:S01]  /*72a0*/  FSEL R6, RZ, 1, P0 ;  /* 0x3f800000ff067808 */ /* 0x000fe20000000000 */
[----:B------:R-:W4:Y:S01]  /*72b0*/  LDS.U16 R34, [R20+0x7a00] ;  /* 0x007a000014227984 */ /* 0x000f220000000400 */
[----:B------:R-:W-:-:S02]  /*72c0*/  ISETP.NE.AND P0, PT, R157, RZ, PT ;  /* 0x000000ff9d00720c */ /* 0x000fc40003f05270 */
[----:B---3--:R-:W-:Y:S01]  /*72d0*/  LOP3.LUT R7, R21, R30, RZ, 0x30, !PT ;  /* 0x0000001e15077212 */ /* 0x008fe200078e30ff */
[----:B------:R-:W-:Y:S01]  /*72e0*/  FFMA.FTZ R5, R6, R36, R5 ;  /* 0x0000002406057223 */ /* 0x000fe20000010005 */
[----:B------:R-:W-:Y:S01]  /*72f0*/  FSEL R22, RZ, 1, P0 ;  /* 0x3f800000ff167808 */ /* 0x000fe20000000000 */
[----:B------:R-:W-:Y:S01]  /*7300*/  LDS.U16 R36, [R20+0x7c00] ;  /* 0x007c000014247984 */ /* 0x000fe20000000400 */
[----:B------:R-:W-:Y:S01]  /*7310*/  PRMT R133, R7, 0x9910, RZ ;  /* 0x0000991007857816 */ /* 0x000fe200000000ff */
[----:B------:R-:W-:Y:S02]  /*7320*/  HADD2.F32 R30, -RZ, R30.H0_H0 ;  /* 0x2000001eff1e7230 */ /* 0x000fe40000004100 */
[----:B------:R-:W-:Y:S02]  /*7330*/  FFMA.FTZ R5, R22, R28, R5 ;  /* 0x0000001c16057223 */ /* 0x000fe40000010005 */
[----:B------:R-:W3:Y:S01]  /*7340*/  LDS.U16 R28, [R20+0x7800] ;  /* 0x00780000141c7984 */ /* 0x000ee20000000400 */
[----:B0-----:R-:W-:Y:S01]  /*7350*/  LOP3.LUT R7, R21, R32, RZ, 0x30, !PT ;  /* 0x0000002015077212 */ /* 0x001fe200078e30ff */
[----:B------:R-:W-:-:S03]  /*7360*/  HADD2.F32 R32, -RZ, R32.H0_H0 ;  /* 0x20000020ff207230 */ /* 0x000fc60000004100 */
[----:B------:R-:W-:Y:S02]  /*7370*/  PRMT R140, R7, 0x9910, RZ ;  /* 0x00009910078c7816 */ /* 0x000fe400000000ff */
[----:B-1----:R-:W-:Y:S01]  /*7380*/  LOP3.LUT R6, R21, R26, RZ, 0x30, !PT ;  /* 0x0000001a15067212 */ /* 0x002fe200078e30ff */
[----:B------:R-:W-:-:S03]  /*7390*/  HADD2.F32 R26, -RZ, R26.H0_H0 ;  /* 0x2000001aff1a7230 */ /* 0x000fc60000004100 */
[----:B------:R-:W-:-:S04]  /*73a0*/  PRMT R164, R6, 0x9910, RZ ;  /* 0x0000991006a47816 */ /* 0x000fc800000000ff */
[----:B------:R-:W-:-:S04]  /*73b0*/  ISETP.NE.AND P0, PT, R164, RZ, PT ;  /* 0x000000ffa400720c */ /* 0x000fc80003f05270 */
[----:B------:R-:W-:Y:S02]  /*73c0*/  FSEL R6, RZ, 1, P0 ;  /* 0x3f800000ff067808 */ /* 0x000fe40000000000 */
[----:B------:R-:W-:-:S03]  /*73d0*/  ISETP.NE.AND P0, PT, R133, RZ, PT ;  /* 0x000000ff8500720c */ /* 0x000fc60003f05270 */
[----:B------:R-:W-:Y:S01]  /*73e0*/  FFMA.FTZ R5, R6, R26, R5 ;  /* 0x0000001a06057223 */ /* 0x000fe20000010005 */
[----:B--2---:R-:W-:Y:S01]  /*73f0*/  LOP3.LUT R6, R21, R24, RZ, 0x30, !PT ;  /* 0x0000001815067212 */ /* 0x004fe200078e30ff */
[----:B------:R-:W0:Y:S01]  /*7400*/  LDS.U16 R26, [R20+0x7e00] ;  /* 0x007e0000141a7984 */ /* 0x000e220000000400 */
[----:B------:R-:W-:Y:S01]  /*7410*/  FSEL R22, RZ, 1, P0 ;  /* 0x3f800000ff167808 */ /* 0x000fe20000000000 */
[----:B------:R-:W-:Y:S01]  /*7420*/  HADD2.F32 R24, -RZ, R24.H0_H0 ;  /* 0x20000018ff187230 */ /* 0x000fe20000004100 */
[----:B------:R-:W-:Y:S02]  /*7430*/  ISETP.NE.AND P0, PT, R140, RZ, PT ;  /* 0x000000ff8c00720c */ /* 0x000fe40003f05270 */
[----:B------:R-:W-:Y:S01]  /*7440*/  PRMT R141, R6, 0x9910, RZ ;  /* 0x00009910068d7816 */ /* 0x000fe200000000ff */
[----:B------:R-:W-:Y:S01]  /*7450*/  FFMA.FTZ R5, R22, R30, R5 ;  /* 0x0000001e16057223 */ /* 0x000fe20000010005 */
[----:B------:R-:W-:Y:S01]  /*7460*/  FSEL R6, RZ, 1, P0 ;  /* 0x3f800000ff067808 */ /* 0x000fe20000000000 */
[----:B------:R-:W1:Y:S01]  /*7470*/  LDS.U16 R30, [R20+0x8200] ;  /* 0x00820000141e7984 */ /* 0x000e620000000400 */
[----:B------:R-:W-:-:S02]  /*7480*/  ISETP.NE.AND P0, PT, R141, RZ, PT ;  /* 0x000000ff8d00720c */ /* 0x000fc40003f05270 */
[C---:B----4-:R-:W-:Y:S01]  /*7490*/  LOP3.LUT R7, R21.reuse, R34, RZ, 0x30, !PT ;  /* 0x0000002215077212 */ /* 0x050fe200078e30ff */
[----:B------:R-:W-:Y:S01]  /*74a0*/  FFMA.FTZ R5, R6, R32, R5 ;  /* 0x0000002006057223 */ /* 0x000fe20000010005 */
[----:B------:R-:W-:Y:S01]  /*74b0*/  FSEL R22, RZ, 1, P0 ;  /* 0x3f800000ff167808 */ /* 0x000fe20000000000 */
[----:B------:R-:W2:Y:S01]  /*74c0*/  LDS.U16 R32, [R20+0x8400] ;  /* 0x0084000014207984 */ /* 0x000ea20000000400 */
[----:B---3--:R-:W-:Y:S01]  /*74d0*/  LOP3.LUT R6, R21, R28, RZ, 0x30, !PT ;  /* 0x0000001c15067212 */ /* 0x008fe200078e30ff */
[----:B------:R-:W-:Y:S01]  /*74e0*/  HADD2.F32 R28, -RZ, R28.H0_H0 ;  /* 0x2000001cff1c7230 */ /* 0x000fe20000004100 */
[----:B------:R-:W-:Y:S01]  /*74f0*/  PRMT R117, R7, 0x9910, RZ ;  /* 0x0000991007757816 */ /* 0x000fe200000000ff */
[----:B------:R-:W-:Y:S01]  /*7500*/  FFMA.FTZ R5, R22, R24, R5 ;  /* 0x0000001816057223 */ /* 0x000fe20000010005 */
[----:B------:R-:W-:Y:S01]  /*7510*/  PRMT R148, R6, 0x9910, RZ ;  /* 0x0000991006947816 */ /* 0x000fe200000000ff */
[----:B------:R-:W3:Y:S01]  /*7520*/  LDS.U16 R24, [R20+0x8000] ;  /* 0x0080000014187984 */ /* 0x000ee20000000400 */
[----:B------:R-:W-:Y:S01]  /*7530*/  LOP3.LUT R7, R21, R36, RZ, 0x30, !PT ;  /* 0x0000002415077212 */ /* 0x000fe200078e30ff */
[----:B------:R-:W-:Y:S01]  /*7540*/  HADD2.F32 R34, -RZ, R34.H0_H0 ;  /* 0x20000022ff227230 */ /* 0x000fe20000004100 */
[----:B------:R-:W-:Y:S01]  /*7550*/  ISETP.NE.AND P0, PT, R148, RZ, PT ;  /* 0x000000ff9400720c */ /* 0x000fe20003f05270 */
[----:B------:R-:W-:Y:S01]  /*7560*/  HADD2.F32 R36, -RZ, R36.H0_H0 ;  /* 0x20000024ff247230 */ /* 0x000fe20000004100 */
[----:B------:R-:W-:-:S02]  /*7570*/  PRMT R124, R7, 0x9910, RZ ;  /* 0x00009910077c7816 */ /* 0x000fc400000000ff */
[----:B------:R-:W-:Y:S02]  /*7580*/  FSEL R6, RZ, 1, P0 ;  /* 0x3f800000ff067808 */ /* 0x000fe40000000000 */
[----:B------:R-:W-:-:S03]  /*7590*/  ISETP.NE.AND P0, PT, R117, RZ, PT ;  /* 0x000000ff7500720c */ /* 0x000fc60003f05270 */
[----:B------:R-:W-:Y:S01]  /*75a0*/  FFMA.FTZ R5, R6, R28, R5 ;  /* 0x0000001c06057223 */ /* 0x000fe20000010005 */
[----:B------:R-:W-:Y:S01]  /*75b0*/  FSEL R22, RZ, 1, P0 ;  /* 0x3f800000ff167808 */ /* 0x000fe20000000000 */
[----:B------:R-:W4:Y:S01]  /*75c0*/  LDS.U16 R28, [R20+0x8600] ;  /* 0x00860000141c7984 */ /* 0x000f220000000400 */
[----:B------:R-:W-:-:S03]  /*75d0*/  ISETP.NE.AND P0, PT, R124, RZ, PT ;  /* 0x000000ff7c00720c */ /* 0x000fc60003f05270 */
[----:B------:R-:W-:Y:S01]  /*75e0*/  FFMA.FTZ R5, R22, R34, R5 ;  /* 0x0000002216057223 */ /* 0x000fe20000010005 */
[----:B0-----:R-:W-:Y:S01]  /*75f0*/  LOP3.LUT R6, R21, R26, RZ, 0x30, !PT ;  /* 0x0000001a15067212 */ /* 0x001fe200078e30ff */
[----:B------:R-:W-:Y:S01]  /*7600*/  HADD2.F32 R26, -RZ, R26.H0_H0 ;  /* 0x2000001aff1a7230 */ /* 0x000fe20000004100 */
[----:B------:R-:W0:Y:S02]  /*7610*/  LDS.U16 R34, [R20+0x8a00] ;  /* 0x008a000014227984 */ /* 0x000e240000000400 */
[----:B------:R-:W-:Y:S02]  /*7620*/  PRMT R125, R6, 0x9910, RZ ;  /* 0x00009910067d7816 */ /* 0x000fe400000000ff */
[----:B------:R-:W-:Y:S02]  /*7630*/  FSEL R6, RZ, 1, P0 ;  /* 0x3f800000ff067808 */ /* 0x000fe40000000000 */
[----:B------:R-:W-:Y:S02]  /*7640*/  ISETP.NE.AND P0, PT, R125, RZ, PT ;  /* 0x000000ff7d00720c */ /* 0x000fe40003f05270 */
[----:B-1----:R-:W-:Y:S01]  /*7650*/  LOP3.LUT R7, R21, R30, RZ, 0x30, !PT ;  /* 0x0000001e15077212 */ /* 0x002fe200078e30ff */
[----:B------:R-:W-:Y:S01]  /*7660*/  FFMA.FTZ R5, R6, R36, R5 ;  /* 0x0000002406057223 */ /* 0x000fe20000010005 */
[----:B------:R-:W-:Y:S01]  /*7670*/  FSEL R22, RZ, 1, P0 ;  /* 0x3f800000ff167808 */ /* 0x000fe20000000000 */
[----:B------:R-:W1:Y:S01]  /*7680*/  LDS.U16 R36, [R20+0x8c00] ;  /* 0x008c000014247984 */ /* 0x000e620000000400 */
[----:B------:R-:W-:Y:S01]  /*7690*/  PRMT R110, R7, 0x9910, RZ ;  /* 0x00009910076e7816 */ /* 0x000fe200000000ff */
[----:B------:R-:W-:Y:S01]  /*76a0*/  HADD2.F32 R30, -RZ, R30.H0_H0 ;  /* 0x2000001eff1e7230 */ /* 0x000fe20000004100 */
[C---:B--2---:R-:W-:Y:S01]  /*76b0*/  LOP3.LUT R7, R21.reuse, R32, RZ, 0x30, !PT ;  /* 0x0000002015077212 */ /* 0x044fe200078e30ff */
[----:B------:R-:W-:Y:S01]  /*76c0*/  FFMA.FTZ R5, R22, R26, R5 ;  /* 0x0000001a16057223 */ /* 0x000fe20000010005 */
[----:B------:R-:W-:Y:S01]  /*76d0*/  HADD2.F32 R32, -RZ, R32.H0_H0 ;  /* 0x20000020ff207230 */ /* 0x000fe20000004100 */
[----:B------:R-:W2:Y:S01]  /*76e0*/  LDS.U16 R26, [R20+0x8800] ;  /* 0x00880000141a7984 */ /* 0x000ea20000000400 */
[----:B---3--:R-:W-:Y:S01]  /*76f0*/  LOP3.LUT R6, R21, R24, RZ, 0x30, !PT ;  /* 0x0000001815067212 */ /* 0x008fe200078e30ff */
[----:B------:R-:W-:Y:S01]  /*7700*/  HADD2.F32 R24, -RZ, R24.H0_H0 ;  /* 0x20000018ff187230 */ /* 0x000fe20000004100 */
[----:B------:R-:W-:-:S02]  /*7710*/  PRMT R112, R7, 0x9910, RZ ;  /* 0x0000991007707816 */ /* 0x000fc400000000ff */
[----:B------:R-:W-:-:S04]  /*7720*/  PRMT R132, R6, 0x9910, RZ ;  /* 0x0000991006847816 */ /* 0x000fc800000000ff */
[----:B------:R-:W-:-:S04]  /*7730*/  ISETP.NE.AND P0, PT, R132, RZ, PT ;  /* 0x000000ff8400720c */ /* 0x000fc80003f05270 */
[----:B------:R-:W-:Y:S02]  /*7740*/  FSEL R6, RZ, 1, P0 ;  /* 0x3f800000ff067808 */ /* 0x000fe40000000000 */
[----:B------:R-:W-:-:S03]  /*7750*/  ISETP.NE.AND P0, PT, R110, RZ, PT ;  /* 0x000000ff6e00720c */ /* 0x000fc60003f05270 */
[----:B------:R-:W-:Y:S01]  /*7760*/  FFMA.FTZ R5, R6, R24, R5 ;  /* 0x0000001806057223 */ /* 0x000fe20000010005 */
[----:B----4-:R-:W-:Y:S01]  /*7770*/  LOP3.LUT R6, R21, R28, RZ, 0x30, !PT ;  /* 0x0000001c15067212 */ /* 0x010fe200078e30ff */
[----:B------:R-:W3:Y:S01]  /*7780*/  LDS.U16 R24, [R20+0x8e00] ;  /* 0x008e000014187984 */ /* 0x000ee20000000400 */
        /* <DEDUP_REMOVED lines=8> */
[----:B0-----:R-:W-:Y:S01]  /*7810*/  LOP3.LUT R7, R21, R34, RZ, 0x30, !PT ;  /* 0x0000002215077212 */ /* 0x001fe200078e30ff */
[----:B------:R-:W-:Y:S01]  /*7820*/  FFMA.FTZ R5, R6, R32, R5 ;  /* 0x0000002006057223 */ /* 0x000fe20000010005 */
[----:B------:R-:W-:Y:S01]  /*7830*/  FSEL R22, RZ, 1, P0 ;  /* 0x3f800000ff167808 */ /* 0x000fe20000000000 */
[----:B------:R-:W0:Y:S01]  /*7840*/  LDS.U16 R32, [R20+0x9400] ;  /* 0x0094000014207984 */ /* 0x000e220000000400 */
[----:B------:R-:W-:Y:S01]  /*7850*/  PRMT R106, R7, 0x9910, RZ ;  /* 0x00009910076a7816 */ /* 0x000fe200000000ff */
[----:B------:R-:W-:Y:S01]  /*7860*/  HADD2.F32 R34, -RZ, R34.H0_H0 ;  /* 0x20000022ff227230 */ /* 0x000fe20000004100 */
[C---:B-1----:R-:W-:Y:S01]  /*7870*/  LOP3.LUT R7, R21.reuse, R36, RZ, 0x30, !PT ;  /* 0x0000002415077212 */ /* 0x042fe200078e30ff */
[----:B------:R-:W-:Y:S01]  /*7880*/  FFMA.FTZ R5, R22, R28, R5 ;  /* 0x0000001c16057223 */ /* 0x000fe20000010005 */
[----:B------:R-:W-:Y:S01]  /*7890*/  HADD2.F32 R36, -RZ, R36.H0_H0 ;  /* 0x20000024ff247230 */ /* 0x000fe20000004100 */
[----:B------:R-:W1:Y:S01]  /*78a0*/  LDS.U16 R28, [R20+0x9000] ;  /* 0x00900000141c7984 */ /* 0x000e620000000400 */
[----:B--2---:R-:W-:Y:S01]  /*78b0*/  LOP3.LUT R6, R21, R26, RZ, 0x30, !PT ;  /* 0x0000001a15067212 */ /* 0x004fe200078e30ff */
[----:B------:R-:W-:Y:S01]  /*78c0*/  HADD2.F32 R26, -RZ, R26.H0_H0 ;  /* 0x2000001aff1a7230 */ /* 0x000fe20000004100 */
[----:B------:R-:W-:-:S02]  /*78d0*/  PRMT R107, R7, 0x9910, RZ ;  /* 0x00009910076b7816 */ /* 0x000fc400000000ff */
[----:B------:R-:W-:-:S04]  /*78e0*/  PRMT R116, R6, 0x9910, RZ ;  /* 0x0000991006747816 */ /* 0x000fc800000000ff */
[----:B------:R-:W-:-:S04]  /*78f0*/  ISETP.NE.AND P0, PT, R116, RZ, PT ;  /* 0x000000ff7400720c */ /* 0x000fc80003f05270 */
[----:B------:R-:W-:Y:S02]  /*7900*/  FSEL R6, RZ, 1, P0 ;  /* 0x3f800000ff067808 */ /* 0x000fe40000000000 */
[----:B------:R-:W-:-:S03]  /*7910*/  ISETP.NE.AND P0, PT, R106, RZ, PT ;  /* 0x000000ff6a00720c */ /* 0x000fc60003f05270 */
[----:B------:R-:W-:Y:S01]  /*7920*/  FFMA.FTZ R5, R6, R26, R5 ;  /* 0x0000001a06057223 */ /* 0x000fe20000010005 */
[----:B------:R-:W-:Y:S01]  /*7930*/  FSEL R22, RZ, 1, P0 ;  /* 0x3f800000ff167808 */ /* 0x000fe20000000000 */
[----:B------:R-:W2:Y:S01]  /*7940*/  LDS.U16 R26, [R20+0x9600] ;  /* 0x00960000141a7984 */ /* 0x000ea20000000400 */
[----:B---3--:R-:W-:Y:S01]  /*7950*/  LOP3.LUT R6, R21, R24, RZ, 0x30, !PT ;  /* 0x0000001815067212 */ /* 0x008fe200078e30ff */
[----:B------:R-:W-:Y:S01]  /*7960*/  HADD2.F32 R24, -RZ, R24.H0_H0 ;  /* 0x20000018ff187230 */ /* 0x000fe20000004100 */
[----:B------:R-:W-:Y:S01]  /*7970*/  ISETP.NE.AND P0, PT, R107, RZ, PT ;  /* 0x000000ff6b00720c */ /* 0x000fe20003f05270 */
[----:B------:R-:W-:Y:S01]  /*7980*/  FFMA.FTZ R5, R22, R34, R5 ;  /* 0x0000002216057223 */ /* 0x000fe20000010005 */
[----:B------:R-:W-:Y:S01]  /*7990*/  PRMT R108, R6, 0x9910, RZ ;  /* 0x00009910066c7816 */ /* 0x000fe200000000ff */
[----:B------:R-:W3:Y:S01]  /*79a0*/  LDS.U16 R34, [R20+0x9a00] ;  /* 0x009a000014227984 */ /* 0x000ee20000000400 */
[----:B------:R-:W-:Y:S02]  /*79b0*/  FSEL R6, RZ, 1, P0 ;  /* 0x3f800000ff067808 */ /* 0x000fe40000000000 */
[----:B------:R-:W-:-:S02]  /*79c0*/  ISETP.NE.AND P0, PT, R108, RZ, PT ;  /* 0x000000ff6c00720c */ /* 0x000fc40003f05270 */
[----:B----4-:R-:W-:Y:S01]  /*79d0*/  LOP3.LUT R7, R21, R30, RZ, 0x30, !PT ;  /* 0x0000001e15077212 */ /* 0x010fe200078e30ff */
[----:B------:R-:W-:Y:S01]  /*79e0*/  FFMA.FTZ R5, R6, R36, R5 ;  /* 0x0000002406057223 */ /* 0x000fe20000010005 */
[----:B------:R-:W-:Y:S01]  /*79f0*/  FSEL R22, RZ, 1, P0 ;  /* 0x3f800000ff167808 */ /* 0x000fe20000000000 */
[----:B------:R-:W4:Y:S01]  /*7a00*/  LDS.U16 R36, [R20+0x9c00] ;  /* 0x009c000014247984 */ /* 0x000f220000000400 */
[----:B------:R-:W-:Y:S01]  /*7a10*/  PRMT R40, R7, 0x9910, RZ ;  /* 0x0000991007287816 */ /* 0x000fe200000000ff */
[----:B------:R-:W-:Y:S01]  /*7a20*/  HADD2.F32 R30, -RZ, R30.H0_H0 ;  /* 0x2000001eff1e7230 */ /* 0x000fe20000004100 */
[C---:B0-----:R-:W-:Y:S01]  /*7a30*/  LOP3.LUT R7, R21.reuse, R32, RZ, 0x30, !PT ;  /* 0x0000002015077212 */ /* 0x041fe200078e30ff */
[----:B------:R-:W-:Y:S01]  /*7a40*/  FFMA.FTZ R5, R22, R24, R5 ;  /* 0x0000001816057223 */ /* 0x000fe20000010005 */
[----:B------:R-:W-:Y:S01]  /*7a50*/  HADD2.F32 R32, -RZ, R32.H0_H0 ;  /* 0x20000020ff207230 */ /* 0x000fe20000004100 */
[----:B------:R-:W0:Y:S01]  /*7a60*/  LDS.U16 R24, [R20+0x9800] ;  /* 0x0098000014187984 */ /* 0x000e220000000400 */
[----:B-1----:R-:W-:Y:S01]  /*7a70*/  LOP3.LUT R6, R21, R28, RZ, 0x30, !PT ;  /* 0x0000001c15067212 */ /* 0x002fe200078e30ff */
        /* <DEDUP_REMOVED lines=8> */
[----:B------:R-:W1:Y:S01]  /*7b00*/  LDS.U16 R28, [R20+0x9e00] ;  /* 0x009e0000141c7984 */ /* 0x000e620000000400 */
[----:B--2---:R-:W-:Y:S01]  /*7b10*/  LOP3.LUT R6, R21, R26, RZ, 0x30, !PT ;  /* 0x0000001a15067212 */ /* 0x004fe200078e30ff */
[----:B------:R-:W-:Y:S01]  /*7b20*/  HADD2.F32 R26, -RZ, R26.H0_H0 ;  /* 0x2000001aff1a7230 */ /* 0x000fe20000004100 */
[----:B------:R-:W-:Y:S01]  /*7b30*/  ISETP.NE.AND P0, PT, R45, RZ, PT ;  /* 0x000000ff2d00720c */ /* 0x000fe20003f05270 */
[----:B------:R-:W-:Y:S01]  /*7b40*/  FFMA.FTZ R5, R22, R30, R5 ;  /* 0x0000001e16057223 */ /* 0x000fe20000010005 */
[----:B------:R-:W-:Y:S01]  /*7b50*/  PRMT R105, R6, 0x9910, RZ ;  /* 0x0000991006697816 */ /* 0x000fe200000000ff */
[----:B------:R-:W2:Y:S01]  /*7b60*/  LDS.U16 R30, [R20+0xa200] ;  /* 0x00a20000141e7984 */ /* 0x000ea20000000400 */
[----:B------:R-:W-:Y:S02]  /*7b70*/  FSEL R6, RZ, 1, P0 ;  /* 0x3f800000ff067808 */ /* 0x000fe40000000000 */
[----:B------:R-:W-:-:S02]  /*7b80*/  ISETP.NE.AND P0, PT, R105, RZ, PT ;  /* 0x000000ff6900720c */ /* 0x000fc40003f05270 */
[----:B---3--:R-:W-:Y:S01]  /*7b90*/  LOP3.LUT R7, R21, R34, RZ, 0x30, !PT ;  /* 0x0000002215077212 */ /* 0x008fe200078e30ff */
[----:B------:R-:W-:Y:S01]  /*7ba0*/  FFMA.FTZ R5, R6, R32, R5 ;  /* 0x0000002006057223 */ /* 0x000fe20000010005 */
[----:B------:R-:W-:Y:S01]  /*7bb0*/  FSEL R22, RZ, 1, P0 ;  /* 0x3f800000ff167808 */ /* 0x000fe20000000000 */
[----:B------:R-:W3:Y:S01]  /*7bc0*/  LDS.U16 R32, [R20+0xa400] ;  /* 0x00a4000014207984 */ /* 0x000ee20000000400 */
[----:B------:R-:W-:Y:S01]  /*7bd0*/  PRMT R23, R7, 0x9910, RZ ;  /* 0x0000991007177816 */ /* 0x000fe200000000ff */
[----:B------:R-:W-:Y:S01]  /*7be0*/  HADD2.F32 R34, -RZ, R34.H0_H0 ;  /* 0x20000022ff227230 */ /* 0x000fe20000004100 */
[C---:B----4-:R-:W-:Y:S01]  /*7bf0*/  LOP3.LUT R7, R21.reuse, R36, RZ, 0x30, !PT ;  /* 0x0000002415077212 */ /* 0x050fe200078e30ff */
[----:B------:R-:W-:Y:S01]  /*7c00*/  FFMA.FTZ R5, R22, R26, R5 ;  /* 0x0000001a16057223 */ /* 0x000fe20000010005 */
[----:B------:R-:W-:Y:S01]  /*7c10*/  HADD2.F32 R36, -RZ, R36.H0_H0 ;  /* 0x20000024ff247230 */ /* 0x000fe20000004100 */
[----:B0-----:R-:W-:Y:S01]  /*7c20*/  LOP3.LUT R6, R21, R24, RZ, 0x30, !PT ;  /* 0x0000001815067212 */ /* 0x001fe200078e30ff */
[----:B------:R-:W0:Y:S01]  /*7c30*/  LDS.U16 R26, [R20+0xa000] ;  /* 0x00a00000141a7984 */ /* 0x000e220000000400 */
[----:B------:R-:W-:-:S02]  /*7c40*/  HADD2.F32 R24, -RZ, R24.H0_H0 ;  /* 0x20000018ff187230 */ /* 0x000fc40000004100 */
[----:B------:R-:W-:-:S04]  /*7c50*/  PRMT R252, R6, 0x9910, RZ ;  /* 0x0000991006fc7816 */ /* 0x000fc800000000ff */
[----:B------:R-:W-:-:S04]  /*7c60*/  ISETP.NE.AND P0, PT, R252, RZ, PT ;  /* 0x000000fffc00720c */ /* 0x000fc80003f05270 */
[----:B------:R-:W-:Y:S02]  /*7c70*/  FSEL R6, RZ, 1, P0 ;  /* 0x3f800000ff067808 */ /* 0x000fe40000000000 */
[----:B------:R-:W-:-:S03]  /*7c80*/  ISETP.NE.AND P0, PT, R23, RZ, PT ;  /* 0x000000ff1700720c */ /* 0x000fc60003f05270 */
[----:B------:R-:W-:Y:S01]  /*7c90*/  FFMA.FTZ R5, R6, R24, R5 ;  /* 0x0000001806057223 */ /* 0x000fe20000010005 */
[----:B------:R-:W-:Y:S02]  /*7ca0*/  PRMT R24, R7, 0x9910, RZ ;  /* 0x0000991007187816 */ /* 0x000fe400000000ff */
[----:B-1----:R-:W-:Y:S01]  /*7cb0*/  LOP3.LUT R6, R21, R28, RZ, 0x30, !PT ;  /* 0x0000001c15067212 */ /* 0x002fe200078e30ff */
[----:B------:R-:W-:Y:S01]  /*7cc0*/  HADD2.F32 R28, -RZ, R28.H0_H0 ;  /* 0x2000001cff1c7230 */ /* 0x000fe20000004100 */
[----:B------:R-:W-:Y:S02]  /*7cd0*/  FSEL R22, RZ, 1, P0 ;  /* 0x3f800000ff167808 */ /* 0x000fe40000000000 */
[----:B------:R-:W-:Y:S02]  /*7ce0*/  ISETP.NE.AND P0, PT, R24, RZ, PT ;  /* 0x000000ff1800720c */ /* 0x000fe40003f05270 */
[----:B------:R-:W-:Y:S01]  /*7cf0*/  PRMT R39, R6, 0x9910, RZ ;  /* 0x0000991006277816 */ /* 0x000fe200000000ff */
[----:B------:R-:W-:Y:S01]  /*7d00*/  FFMA.FTZ R5, R22, R34, R5 ;  /* 0x0000002216057223 */ /* 0x000fe20000010005 */
[----:B------:R-:W-:Y:S01]  /*7d10*/  FSEL R6, RZ, 1, P0 ;  /* 0x3f800000ff067808 */ /* 0x000fe20000000000 */
[----:B------:R-:W1:Y:S01]  /*7d20*/  LDS.U16 R34, [R20+0xa600] ;  /* 0x00a6000014227984 */ /* 0x000e620000000400 */
[----:B------:R-:W-:-:S02]  /*7d30*/  ISETP.NE.AND P0, PT, R39, RZ, PT ;  /* 0x000000ff2700720c */ /* 0x000fc40003f05270 */
[----:B--2---:R-:W-:Y:S01]  /*7d40*/  LOP3.LUT R7, R21, R30, RZ, 0x30, !PT ;  /* 0x0000001e15077212 */ /* 0x004fe200078e30ff */
[----:B------:R-:W-:Y:S01]  /*7d50*/  FFMA.FTZ R5, R6, R36, R5 ;  /* 0x0000002406057223 */ /* 0x000fe20000010005 */
[----:B------:R-:W-:Y:S01]  /*7d60*/  FSEL R22, RZ, 1, P0 ;  /* 0x3f800000ff167808 */ /* 0x000fe20000000000 */
[----:B------:R-:W2:Y:S01]  /*7d70*/  LDS.U16 R36, [R20+0xaa00] ;  /* 0x00aa000014247984 */ /* 0x000ea20000000400 */
[----:B------:R-:W-:Y:S01]  /*7d80*/  PRMT R231, R7, 0x9910, RZ ;  /* 0x0000991007e77816 */ /* 0x000fe200000000ff */
[----:B------:R-:W-:Y:S01]  /*7d90*/  HADD2.F32 R30, -RZ, R30.H0_H0 ;  /* 0x2000001eff1e7230 */ /* 0x000fe20000004100 */
[C---:B---3--:R-:W-:Y:S01]  /*7da0*/  LOP3.LUT R7, R21.reuse, R32, RZ, 0x30, !PT ;  /* 0x0000002015077212 */ /* 0x048fe200078e30ff */
[----:B------:R-:W-:Y:S01]  /*7db0*/  FFMA.FTZ R5, R22, R28, R5 ;  /* 0x0000001c16057223 */ /* 0x000fe20000010005 */
[----:B------:R-:W-:Y:S01]  /*7dc0*/  HADD2.F32 R32, -RZ, R32.H0_H0 ;  /* 0x20000020ff207230 */ /* 0x000fe20000004100 */
[----:B------:R-:W3:Y:S01]  /*7dd0*/  LDS.U16 R28, [R20+0xa800] ;  /* 0x00a80000141c7984 */ /* 0x000ee20000000400 */
[----:B0-----:R-:W-:Y:S01]  /*7de0*/  LOP3.LUT R6, R21, R26, RZ, 0x30, !PT ;  /* 0x0000001a15067212 */ /* 0x001fe200078e30ff */
        /* <DEDUP_REMOVED lines=8> */
[----:B------:R-:W0:Y:S01]  /*7e70*/  LDS.U16 R26, [R20+0xae00] ;  /* 0x00ae0000141a7984 */ /* 0x000e220000000400 */
[----:B------:R-:W-:-:S03]  /*7e80*/  ISETP.NE.AND P0, PT, R232, RZ, PT ;  /* 0x000000ffe800720c */ /* 0x000fc60003f05270 */
[----:B------:R-:W-:Y:S02]  /*7e90*/  FFMA.FTZ R5, R22, R30, R5 ;  /* 0x0000001e16057223 */ /* 0x000fe40000010005 */
[----:B------:R-:W4:Y:S01]  /*7ea0*/  LDS.U16 R30, [R20+0xb000] ;  /* 0x00b00000141e7984 */ /* 0x000f220000000400 */
[----:B-1----:R-:W-:Y:S01]  /*7eb0*/  LOP3.LUT R6, R21, R34, RZ, 0x30, !PT ;  /* 0x0000002215067212 */ /* 0x002fe200078e30ff */
[----:B------:R-:W-:-:S03]  /*7ec0*/  HADD2.F32 R34, -RZ, R34.H0_H0 ;  /* 0x20000022ff227230 */ /* 0x000fc60000004100 */
[----:B------:R-:W-:Y:S02]  /*7ed0*/  PRMT R233, R6, 0x9910, RZ ;  /* 0x0000991006e97816 */ /* 0x000fe400000000ff */
[----:B------:R-:W-:Y:S02]  /*7ee0*/  FSEL R6, RZ, 1, P0 ;  /* 0x3f800000ff067808 */ /* 0x000fe40000000000 */
[----:B------:R-:W-:Y:S02]  /*7ef0*/  ISETP.NE.AND P0, PT, R233, RZ, PT ;  /* 0x000000ffe900720c */ /* 0x000fe40003f05270 */
[C---:B--2---:R-:W-:Y:S01]  /*7f00*/  LOP3.LUT R7, R21.reuse, R36, RZ, 0x30, !PT ;  /* 0x0000002415077212 */ /* 0x044fe200078e30ff */
[----:B------:R-:W-:Y:S01]  /*7f10*/  FFMA.FTZ R5, R6, R32, R5 ;  /* 0x0000002006057223 */ /* 0x000fe20000010005 */
[----:B---3--:R-:W-:Y:S01]  /*7f20*/  LOP3.LUT R6, R21, R28, RZ, 0x30, !PT ;  /* 0x0000001c15067212 */ /* 0x008fe200078e30ff */
[----:B------:R-:W1:Y:S01]  /*7f30*/  LDS.U16 R32, [R20+0xb200] ;  /* 0x00b2000014207984 */ /* 0x000e620000000400 */
[----:B------:R-:W-:Y:S01]  /*7f40*/  FSEL R22, RZ, 1, P0 ;  /* 0x3f800000ff167808 */ /* 0x000fe20000000000 */
[----:B------:R-:W-:Y:S01]  /*7f50*/  HADD2.F32 R28, -RZ, R28.H0_H0 ;  /* 0x2000001cff1c7230 */ /* 0x000fe20000004100 */
[----:B------:R-:W-:Y:S01]  /*7f60*/  PRMT R234, R6, 0x9910, RZ ;  /* 0x0000991006ea7816 */ /* 0x000fe200000000ff */
[----:B------:R-:W-:Y:S01]  /*7f70*/  HADD2.F32 R36, -RZ, R36.H0_H0 ;  /* 0x20000024ff247230 */ /* 0x000fe20000004100 */
[----:B------:R-:W-:Y:S01]  /*7f80*/  PRMT R78, R7, 0x9910, RZ ;  /* 0x00009910074e7816 */ /* 0x000fe200000000ff */
[----:B------:R-:W-:Y:S01]  /*7f90*/  FFMA.FTZ R5, R22, R34, R5 ;  /* 0x0000002216057223 */ /* 0x000fe20000010005 */
[----:B------:R-:W-:Y:S01]  /*7fa0*/  ISETP.NE.AND P0, PT, R234, RZ, PT ;  /* 0x000000ffea00720c */ /* 0x000fe20003f05270 */
[----:B------:R-:W2:Y:S01]  /*7fb0*/  LDS.U16 R34, [R20+0xb400] ;  /* 0x00b4000014227984 */ /* 0x000ea20000000400 */
[----:B------:R-:W-:Y:S01]  /*7fc0*/  LOP3.LUT R7, R21, R38, RZ, 0x30, !PT ;  /* 0x0000002615077212 */ /* 0x000fe200078e30ff */
[----:B------:R-:W-:Y:S01]  /*7fd0*/  HADD2.F32 R38, -RZ, R38.H0_H0 ;  /* 0x20000026ff267230 */ /* 0x000fe20000004100 */
[----:B------:R-:W-:-:S02]  /*7fe0*/  FSEL R6, RZ, 1, P0 ;  /* 0x3f800000ff067808 */ /* 0x000fc40000000000 */
[----:B------:R-:W-:Y:S02]  /*7ff0*/  ISETP.NE.AND P0, PT, R78, RZ, PT ;  /* 0x000000ff4e00720c */ /* 0x000fe40003f05270 */
[----:B------:R-:W-:Y:S01]  /*8000*/  PRMT R235, R7, 0x9910, RZ ;  /* 0x0000991007eb7816 */ /* 0x000fe200000000ff */
[----:B------:R-:W-:Y:S01]  /*8010*/  FFMA.FTZ R5, R6, R28, R5 ;  /* 0x0000001c06057223 */ /* 0x000fe20000010005 */
[----:B------:R-:W-:Y:S01]  /*8020*/  FSEL R22, RZ, 1, P0 ;  /* 0x3f800000ff167808 */ /* 0x000fe20000000000 */
[----:B------:R-:W3:Y:S01]  /*8030*/  LDS.U16 R28, [R20+0xb600] ;  /* 0x00b60000141c7984 */ /* 0x000ee20000000400 */
[----:B0-----:R-:W-:Y:S01]  /*8040*/  LOP3.LUT R6, R21, R26, RZ, 0x30, !PT ;  /* 0x0000001a15067212 */ /* 0x001fe200078e30ff */
[----:B------:R-:W-:Y:S01]  /*8050*/  HADD2.F32 R26, -RZ, R26.H0_H0 ;  /* 0x2000001aff1a7230 */ /* 0x000fe20000004100 */
[----:B------:R-:W-:Y:S01]  /*8060*/  ISETP.NE.AND P0, PT, R235, RZ, PT ;  /* 0x000000ffeb00720c */ /* 0x000fe20003f05270 */
[----:B------:R-:W-:Y:S01]  /*8070*/  FFMA.FTZ R5, R22, R36, R5 ;  /* 0x0000002416057223 */ /* 0x000fe20000010005 */
[----:B------:R-:W-:Y:S01]  /*8080*/  PRMT R236, R6, 0x9910, RZ ;  /* 0x0000991006ec7816 */ /* 0x000fe200000000ff */
[----:B------:R-:W0:Y:S01]  /*8090*/  LDS.U16 R36, [R20+0xba00] ;  /* 0x00ba000014247984 */ /* 0x000e220000000400 */
[----:B------:R-:W-:-:S02]  /*80a0*/  FSEL R6, RZ, 1, P0 ;  /* 0x3f800000ff067808 */ /* 0x000fc40000000000 */
[----:B------:R-:W-:-:S03]  /*80b0*/  ISETP.NE.AND P0, PT, R236, RZ, PT ;  /* 0x000000ffec00720c */ /* 0x000fc60003f05270 */
[----:B------:R-:W-:Y:S01]  /*80c0*/  FFMA.FTZ R5, R6, R38, R5 ;  /* 0x0000002606057223 */ /* 0x000fe20000010005 */
[----:B------:R-:W-:Y:S01]  /*80d0*/  FSEL R22, RZ, 1, P0 ;  /* 0x3f800000ff167808 */ /* 0x000fe20000000000 */
[----:B------:R-:W0:Y:S04]  /*80e0*/  LDS.U16 R38, [R20+0xbc00] ;  /* 0x00bc000014267984 */ /* 0x000e280000000400 */
[----:B------:R-:W-:Y:S01]  /*80f0*/  FFMA.FTZ R22, R22, R26, R5 ;  /* 0x0000001a16167223 */ /* 0x000fe20000010005 */
[C---:B----4-:R-:W-:Y:S01]  /*8100*/  LOP3.LUT R5, R21.reuse, R30, RZ, 0x30, !PT ;  /* 0x0000001e15057212 */ /* 0x050fe200078e30ff */
[----:B------:R-:W4:Y:S01]  /*8110*/  LDS.U16 R26, [R20+0xb800] ;  /* 0x00b80000141a7984 */ /* 0x000f220000000400 */
[----:B------:R-:W-:Y:S01]  /*8120*/  HADD2.F32 R30, -RZ, R30.H0_H0 ;  /* 0x2000001eff1e7230 */ /* 0x000fe20000004100 */
[----:B-1----:R-:W-:Y:S01]  /*8130*/  LOP3.LUT R6, R21, R32, RZ, 0x30, !PT ;  /* 0x0000002015067212 */ /* 0x002fe200078e30ff */
[----:B------:R-:W-:Y:S01]  /*8140*/  HADD2.F32 R32, -RZ, R32.H0_H0 ;  /* 0x20000020ff207230 */ /* 0x000fe20000004100 */
[----:B------:R-:W-:-:S02]  /*8150*/  PRMT R237, R5, 0x9910, RZ ;  /* 0x0000991005ed7816 */ /* 0x000fc400000000ff */
[----:B------:R-:W-:Y:S02]  /*8160*/  PRMT R5, R6, 0x9910, RZ ;  /* 0x0000991006057816 */ /* 0x000fe400000000ff */
[----:B------:R-:W-:Y:S02]  /*8170*/  ISETP.NE.AND P0, PT, R237, RZ, PT ;  /* 0x000000ffed00720c */ /* 0x000fe40003f05270 */
[----:B--2---:R-:W-:Y:S01]  /*8180*/  LOP3.LUT R25, R21, R34, RZ, 0x30, !PT ;  /* 0x0000002215197212 */ /* 0x004fe200078e30ff */
[----:B------:R-:W-:Y:S01]  /*8190*/  HADD2.F32 R34, -RZ, R34.H0_H0 ;  /* 0x20000022ff227230 */ /* 0x000fe20000004100 */
[----:B------:R-:W-:Y:S02]  /*81a0*/  FSEL R7, RZ, 1, P0 ;  /* 0x3f800000ff077808 */ /* 0x000fe40000000000 */
[----:B------:R-:W-:Y:S02]  /*81b0*/  ISETP.NE.AND P0, PT, R5, RZ, PT ;  /* 0x000000ff0500720c */ /* 0x000fe40003f05270 */
[----:B------:R-:W-:Y:S01]  /*81c0*/  PRMT R67, R25, 0x9910, RZ ;  /* 0x0000991019437816 */ /* 0x000fe200000000ff */
[----:B------:R-:W-:Y:S01]  /*81d0*/  FFMA.FTZ R7, R7, R30, R22 ;  /* 0x0000001e07077223 */ /* 0x000fe20000010016 */
[----:B------:R-:W-:Y:S01]  /*81e0*/  FSEL R6, RZ, 1, P0 ;  /* 0x3f800000ff067808 */ /* 0x000fe20000000000 */
[----:B------:R-:W1:Y:S01]  /*81f0*/  LDS.U16 R30, [R20+0xbe00] ;  /* 0x00be0000141e7984 */ /* 0x000e620000000400 */
[----:B---3--:R-:W-:Y:S01]  /*8200*/  LOP3.LUT R22, R21, R28, RZ, 0x30, !PT ;  /* 0x0000001c15167212 */ /* 0x008fe200078e30ff */
[----:B------:R-:W-:Y:S01]  /*8210*/  HADD2.F32 R28, -RZ, R28.H0_H0 ;  /* 0x2000001cff1c7230 */ /* 0x000fe20000004100 */
[----:B------:R-:W-:Y:S01]  /*8220*/  ISETP.NE.AND P0, PT, R67, RZ, PT ;  /* 0x000000ff4300720c */ /* 0x000fe20003f05270 */
[----:B------:R-:W-:Y:S01]  /*8230*/  FFMA.FTZ R6, R6, R32, R7 ;  /* 0x0000002006067223 */ /* 0x000fe20000010007 */
[----:B------:R-:W-:Y:S01]  /*8240*/  PRMT R72, R22, 0x9910, RZ ;  /* 0x0000991016487816 */ /* 0x000fe200000000ff */
[----:B------:R-:W2:Y:S01]  /*8250*/  LDS.U16 R32, [R20+0xc200] ;  /* 0x00c2000014207984 */ /* 0x000ea20000000400 */
[----:B------:R-:W-:-:S02]  /*8260*/  FSEL R7, RZ, 1, P0 ;  /* 0x3f800000ff077808 */ /* 0x000fc40000000000 */
[----:B------:R-:W-:-:S03]  /*8270*/  ISETP.NE.AND P0, PT, R72, RZ, PT ;  /* 0x000000ff4800720c */ /* 0x000fc60003f05270 */
[----:B------:R-:W-:Y:S01]  /*8280*/  FFMA.FTZ R6, R7, R34, R6 ;  /* 0x0000002207067223 */ /* 0x000fe20000010006 */
[----:B------:R-:W-:Y:S01]  /*8290*/  FSEL R25, RZ, 1, P0 ;  /* 0x3f800000ff197808 */ /* 0x000fe20000000000 */
[----:B------:R-:W3:Y:S01]  /*82a0*/  LDS.U16 R34, [R20+0xc400] ;  /* 0x00c4000014227984 */ /* 0x000ee20000000400 */
[C---:B0-----:R-:W-:Y:S01]  /*82b0*/  LOP3.LUT R7, R21.reuse, R36, RZ, 0x30, !PT ;  /* 0x0000002415077212 */ /* 0x041fe200078e30ff */
[----:B------:R-:W-:Y:S01]  /*82c0*/  HADD2.F32 R36, -RZ, R36.H0_H0 ;  /* 0x20000024ff247230 */ /* 0x000fe20000004100 */
[----:B------:R-:W-:Y:S01]  /*82d0*/  LOP3.LUT R27, R21, R38, RZ, 0x30, !PT ;  /* 0x00000026151b7212 */ /* 0x000fe200078e30ff */
[----:B------:R-:W-:Y:S01]  /*82e0*/  FFMA.FTZ R25, R25, R28, R6 ;  /* 0x0000001c19197223 */ /* 0x000fe20000010006 */
[----:B------:R-:W-:Y:S01]  /*82f0*/  HADD2.F32 R38, -RZ, R38.H0_H0 ;  /* 0x20000026ff267230 */ /* 0x000fe20000004100 */
[----:B------:R-:W0:Y:S01]  /*8300*/  LDS.U16 R28, [R20+0xc000] ;  /* 0x00c00000141c7984 */ /* 0x000e220000000400 */
[----:B----4-:R-:W-:Y:S01]  /*8310*/  LOP3.LUT R6, R21, R26, RZ, 0x30, !PT ;  /* 0x0000001a15067212 */ /* 0x010fe200078e30ff */
[----:B------:R-:W-:Y:S01]  /*8320*/  HADD2.F32 R26, -RZ, R26.H0_H0 ;  /* 0x2000001aff1a7230 */ /* 0x000fe20000004100 */
[----:B------:R-:W-:-:S02]  /*8330*/  PRMT R58, R27, 0x9910, RZ ;  /* 0x000099101b3a7816 */ /* 0x000fc400000000ff */
[----:B------:R-:W-:Y:S02]  /*8340*/  PRMT R77, R6, 0x9910, RZ ;  /* 0x00009910064d7816 */ /* 0x000fe400000000ff */
[----:B------:R-:W-:Y:S02]  /*8350*/  PRMT R6, R7, 0x9910, RZ ;  /* 0x0000991007067816 */ /* 0x000fe400000000ff */
[----:B------:R-:W-:-:S04]  /*8360*/  ISETP.NE.AND P0, PT, R77, RZ, PT ;  /* 0x000000ff4d00720c */ /* 0x000fc80003f05270 */
[----:B------:R-:W-:Y:S02]  /*8370*/  FSEL R22, RZ, 1, P0 ;  /* 0x3f800000ff167808 */ /* 0x000fe40000000000 */
[----:B------:R-:W-:-:S03]  /*8380*/  ISETP.NE.AND P0, PT, R6, RZ, PT ;  /* 0x000000ff0600720c */ /* 0x000fc60003f05270 */
[----:B------:R-:W-:Y:S01]  /*8390*/  FFMA.FTZ R22, R22, R26, R25 ;  /* 0x0000001a16167223 */ /* 0x000fe20000010019 */
[----:B------:R-:W-:Y:S02]  /*83a0*/  FSEL R7, RZ, 1, P0 ;  /* 0x3f800000ff077808 */ /* 0x000fe40000000000 */
[----:B-1----:R-:W-:Y:S01]  /*83b0*/  LOP3.LUT R25, R21, R30, RZ, 0x30, !PT ;  /* 0x0000001e15197212 */ /* 0x002fe200078e30ff */
[----:B------:R-:W-:Y:S01]  /*83c0*/  HADD2.F32 R30, -RZ, R30.H0_H0 ;  /* 0x2000001eff1e7230 */ /* 0x000fe20000004100 */
[----:B------:R-:W-:Y:S01]  /*83d0*/  ISETP.NE.AND P0, PT, R58, RZ, PT ;  /* 0x000000ff3a00720c */ /* 0x000fe20003f05270 */
[----:B------:R-:W-:Y:S01]  /*83e0*/  FFMA.FTZ R7, R7, R36, R22 ;  /* 0x0000002407077223 */ /* 0x000fe20000010016 */
[----:B------:R-:W-:Y:S01]  /*83f0*/  PRMT R63, R25, 0x9910, RZ ;  /* 0x00009910193f7816 */ /* 0x000fe200000000ff */
[----:B------:R-:W1:Y:S01]  /*8400*/  LDS.U16 R36, [R20+0xc600] ;  /* 0x00c6000014247984 */ /* 0x000e620000000400 */
[----:B------:R-:W-:Y:S02]  /*8410*/  FSEL R22, RZ, 1, P0 ;  /* 0x3f800000ff167808 */ /* 0x000fe40000000000 */
[----:B------:R-:W-:-:S02]  /*8420*/  ISETP.NE.AND P0, PT, R63, RZ, PT ;  /* 0x000000ff3f00720c */ /* 0x000fc40003f05270 */
[C---:B--2---:R-:W-:Y:S01]  /*8430*/  LOP3.LUT R25, R21.reuse, R32, RZ, 0x30, !PT ;  /* 0x0000002015197212 */ /* 0x044fe200078e30ff */
[----:B------:R-:W-:Y:S01]  /*8440*/  FFMA.FTZ R7, R22, R38, R7 ;  /* 0x0000002616077223 */ /* 0x000fe20000010007 */
[----:B------:R-:W-:Y:S01]  /*8450*/  FSEL R26, RZ, 1, P0 ;  /* 0x3f800000ff1a7808 */ /* 0x000fe20000000000 */
[----:B------:R-:W2:Y:S01]  /*8460*/  LDS.U16 R38, [R20+0xc800] ;  /* 0x00c8000014267984 */ /* 0x000ea20000000400 */
[----:B------:R-:W-:Y:S01]  /*8470*/  HADD2.F32 R32, -RZ, R32.H0_H0 ;  /* 0x20000020ff207230 */ /* 0x000fe20000004100 */
[C---:B---3--:R-:W-:Y:S01]  /*8480*/  LOP3.LUT R27, R21.reuse, R34, RZ, 0x30, !PT ;  /* 0x00000022151b7212 */ /* 0x048fe200078e30ff */
[----:B------:R-:W-:Y:S02]  /*8490*/  HADD2.F32 R34, -RZ, R34.H0_H0 ;  /* 0x20000022ff227230 */ /* 0x000fe40000004100 */
[----:B------:R-:W-:Y:S01]  /*84a0*/  FFMA.FTZ R26, R26, R30, R7 ;  /* 0x0000001e1a1a7223 */ /* 0x000fe20000010007 */
[----:B------:R-:W3:Y:S01]  /*84b0*/  LDS.U16 R22, [R20+0xcc00] ;  /* 0x00cc000014167984 */ /* 0x000ee20000000400 */
[----:B0-----:R-:W-:Y:S01]  /*84c0*/  LOP3.LUT R7, R21, R28, RZ, 0x30, !PT ;  /* 0x0000001c15077212 */ /* 0x001fe200078e30ff */
        /* <DEDUP_REMOVED lines=9> */
[----:B------:R-:W-:-:S03]  /*8560*/  ISETP.NE.AND P0, PT, R49, RZ, PT ;  /* 0x000000ff3100720c */ /* 0x000fc60003f05270 */
[----:B------:R-:W-:Y:S02]  /*8570*/  FFMA.FTZ R25, R30, R32, R25 ;  /* 0x000000201e197223 */ /* 0x000fe40000010019 */
[----:B------:R-:W0:Y:S01]  /*8580*/  LDS.U16 R32, [R20+0xce00] ;  /* 0x00ce000014207984 */ /* 0x000e220000000400 */
[----:B-1----:R-:W-:Y:S01]  /*8590*/  LOP3.LUT R26, R21, R36, RZ, 0x30, !PT ;  /* 0x00000024151a7212 */ /* 0x002fe200078e30ff */
[----:B------:R-:W-:-:S03]  /*85a0*/  HADD2.F32 R36, -RZ, R36.H0_H0 ;  /* 0x20000024ff247230 */ /* 0x000fc60000004100 */
[----:B------:R-:W-:Y:S02]  /*85b0*/  PRMT R54, R26, 0x9910, RZ ;  /* 0x000099101a367816 */ /* 0x000fe400000000ff */
[----:B------:R-:W-:Y:S02]  /*85c0*/  FSEL R26, RZ, 1, P0 ;  /* 0x3f800000ff1a7808 */ /* 0x000fe40000000000 */
[----:B------:R-:W-:Y:S01]  /*85d0*/  ISETP.NE.AND P0, PT, R54, RZ, PT ;  /* 0x000000ff3600720c */ /* 0x000fe20003f05270 */
[----:B--2---:R-:W-:Y:S02]  /*85e0*/  HADD2.F32 R27, -RZ, R38.H0_H0 ;  /* 0x20000026ff1b7230 */ /* 0x004fe40000004100 */
[----:B------:R-:W-:Y:S01]  /*85f0*/  FFMA.FTZ R25, R26, R34, R25 ;  /* 0x000000221a197223 */ /* 0x000fe20000010019 */
[----:B------:R-:W-:Y:S01]  /*8600*/  FSEL R28, RZ, 1, P0 ;  /* 0x3f800000ff1c7808 */ /* 0x000fe20000000000 */
[----:B------:R-:W1:Y:S01]  /*8610*/  LDS.U16 R34, [R20+0xd000] ;  /* 0x00d0000014227984 */ /* 0x000e620000000400 */
[----:B------:R-:W-:-:S02]  /*8620*/  LOP3.LUT R26, R21, R38, RZ, 0x30, !PT ;  /* 0x00000026151a7212 */ /* 0x000fc400078e30ff */
[----:B------:R-:W-:Y:S01]  /*8630*/  PRMT R38, R29, 0x9910, RZ ;  /* 0x000099101d267816 */ /* 0x000fe200000000ff */
[----:B------:R-:W-:Y:S01]  /*8640*/  FFMA.FTZ R25, R28, R36, R25 ;  /* 0x000000241c197223 */ /* 0x000fe20000010019 */
[----:B------:R-:W-:Y:S01]  /*8650*/  PRMT R57, R26, 0x9910, RZ ;  /* 0x000099101a397816 */ /* 0x000fe200000000ff */
[----:B------:R-:W2:Y:S01]  /*8660*/  LDS.U16 R36, [R20+0xd200] ;  /* 0x00d2000014247984 */ /* 0x000ea20000000400 */
[----:B---3--:R-:W-:Y:S02]  /*8670*/  LOP3.LUT R29, R21, R22, RZ, 0x30, !PT ;  /* 0x00000016151d7212 */ /* 0x008fe400078e30ff */
[----:B------:R-:W-:Y:S01]  /*8680*/  ISETP.NE.AND P0, PT, R57, RZ, PT ;  /* 0x000000ff3900720c */ /* 0x000fe20003f05270 */
[----:B------:R-:W3:Y:S01]  /*8690*/  LDS.U16 R28, [R20+0xd400] ;  /* 0x00d40000141c7984 */ /* 0x000ee20000000400 */
[----:B------:R-:W-:Y:S02]  /*86a0*/  PRMT R43, R29, 0x9910, RZ ;  /* 0x000099101d2b7816 */ /* 0x000fe400000000ff */
[----:B------:R-:W-:-:S02]  /*86b0*/  FSEL R26, RZ, 1, P0 ;  /* 0x3f800000ff1a7808 */ /* 0x000fc40000000000 */
[----:B------:R-:W-:-:S03]  /*86c0*/  ISETP.NE.AND P0, PT, R38, RZ, PT ;  /* 0x000000ff2600720c */ /* 0x000fc60003f05270 */
[----:B------:R-:W-:Y:S01]  /*86d0*/  FFMA.FTZ R25, R26, R27, R25 ;  /* 0x0000001b1a197223 */ /* 0x000fe20000010019 */
[----:B------:R-:W-:Y:S02]  /*86e0*/  FSEL R30, RZ, 1, P0 ;  /* 0x3f800000ff1e7808 */ /* 0x000fe40000000000 */
[----:B------:R-:W-:-:S03]  /*86f0*/  ISETP.NE.AND P0, PT, R43, RZ, PT ;  /* 0x000000ff2b00720c */ /* 0x000fc60003f05270 */
[----:B------:R-:W-:Y:S01]  /*8700*/  FFMA.FTZ R25, R30, R42, R25 ;  /* 0x0000002a1e197223 */ /* 0x000fe20000010019 */
[----:B0-----:R-:W-:Y:S01]  /*8710*/  LOP3.LUT R26, R21, R32, RZ, 0x30, !PT ;  /* 0x00000020151a7212 */ /* 0x001fe200078e30ff */
[----:B------:R-:W0:Y:S01]  /*8720*/  LDS.U16 R42, [R20+0xd600] ;  /* 0x00d60000142a7984 */ /* 0x000e220000000400 */
[----:B------:R-:W-:Y:S02]  /*8730*/  HADD2.F32 R32, -RZ, R32.H0_H0 ;  /* 0x20000020ff207230 */ /* 0x000fe40000004100 */
[----:B------:R-:W-:Y:S01]  /*8740*/  PRMT R44, R26, 0x9910, RZ ;  /* 0x000099101a2c7816 */ /* 0x000fe200000000ff */
[----:B------:R-:W-:Y:S01]  /*8750*/  HADD2.F32 R26, -RZ, R22.H0_H0 ;  /* 0x20000016ff1a7230 */ /* 0x000fe20000004100 */
[----:B------:R-:W-:Y:S02]  /*8760*/  FSEL R22, RZ, 1, P0 ;  /* 0x3f800000ff167808 */ /* 0x000fe40000000000 */
[----:B------:R-:W-:-:S03]  /*8770*/  ISETP.NE.AND P0, PT, R44, RZ, PT ;  /* 0x000000ff2c00720c */ /* 0x000fc60003f05270 */
[----:B------:R-:W-:Y:S01]  /*8780*/  FFMA.FTZ R22, R22, R26, R25 ;  /* 0x0000001a16167223 */ /* 0x000fe20000010019 */
[----:B------:R-:W-:-:S05]  /*8790*/  FSEL R27, RZ, 1, P0 ;  /* 0x3f800000ff1b7808 */ /* 0x000fca0000000000 */
[----:B------:R-:W-:Y:S01]  /*87a0*/  FFMA.FTZ R27, R27, R32, R22 ;  /* 0x000000201b1b7223 */ /* 0x000fe20000010016 */
[C---:B-1----:R-:W-:Y:S01]  /*87b0*/  LOP3.LUT R22, R21.reuse, R34, RZ, 0x30, !PT ;  /* 0x0000002215167212 */ /* 0x042fe200078e30ff */
[----:B------:R-:W-:Y:S01]  /*87c0*/  HADD2.F32 R34, -RZ, R34.H0_H0 ;  /* 0x20000022ff227230 */ /* 0x000fe20000004100 */
[----:B--2---:R-:W-:Y:S01]  /*87d0*/  LOP3.LUT R25, R21, R36, RZ, 0x30, !PT ;  /* 0x0000002415197212 */ /* 0x004fe200078e30ff */
[----:B------:R-:W-:Y:S01]  /*87e0*/  HADD2.F32 R36, -RZ, R36.H0_H0 ;  /* 0x20000024ff247230 */ /* 0x000fe20000004100 */
[----:B------:R-:W-:Y:S01]  /*87f0*/  PRMT R48, R22, 0x9910, RZ ;  /* 0x0000991016307816 */ /* 0x000fe200000000ff */
[----:B------:R-:W1:Y:S01]  /*8800*/  LDS.U16 R32, [R20+0xe400] ;  /* 0x00e4000014207984 */ /* 0x000e620000000400 */
[----:B------:R-:W-:Y:S02]  /*8810*/  PRMT R25, R25, 0x9910, RZ ;  /* 0x0000991019197816 */ /* 0x000fe400000000ff */
[----:B------:R-:W-:Y:S01]  /*8820*/  ISETP.NE.AND P0, PT, R48, RZ, PT ;  /* 0x000000ff3000720c */ /* 0x000fe20003f05270 */
[----:B------:R-:W2:Y:S01]  /*8830*/  LDS.U16 R22, [R20+0xdc00] ;  /* 0x00dc000014167984 */ /* 0x000ea20000000400 */
[----:B---3--:R-:W-:-:S02]  /*8840*/  LOP3.LUT R30, R21, R28, RZ, 0x30, !PT ;  /* 0x0000001c151e7212 */ /* 0x008fc400078e30ff */
[----:B------:R-:W-:Y:S02]  /*8850*/  FSEL R26, RZ, 1, P0 ;  /* 0x3f800000ff1a7808 */ /* 0x000fe40000000000 */
[----:B------:R-:W-:Y:S02]  /*8860*/  ISETP.NE.AND P0, PT, R25, RZ, PT ;  /* 0x000000ff1900720c */ /* 0x000fe40003f05270 */
[----:B------:R-:W-:Y:S01]  /*8870*/  PRMT R30, R30, 0x9910, RZ ;  /* 0x000099101e1e7816 */ /* 0x000fe200000000ff */
[----:B------:R-:W-:Y:S01]  /*8880*/  FFMA.FTZ R26, R26, R34, R27 ;  /* 0x000000221a1a7223 */ /* 0x000fe2000001001b */
[----:B------:R-:W-:Y:S01]  /*8890*/  FSEL R29, RZ, 1, P0 ;  /* 0x3f800000ff1d7808 */ /* 0x000fe20000000000 */
[----:B------:R-:W3:Y:S04]  /*88a0*/  LDS.U16 R34, [R20+0xde00] ;  /* 0x00de000014227984 */ /* 0x000ee80000000400 */
[----:B------:R-:W-:Y:S01]  /*88b0*/  FFMA.FTZ R29, R29, R36, R26 ;  /* 0x000000241d1d7223 */ /* 0x000fe2000001001a */
[----:B------:R-:W-:Y:S01]  /*88c0*/  IMAD.MOV.U32 R26, RZ, RZ, R30 ;  /* 0x000000ffff1a7224 */ /* 0x000fe200078e001e */
[----:B0-----:R-:W-:Y:S01]  /*88d0*/  LOP3.LUT R27, R21, R42, RZ, 0x30, !PT ;  /* 0x0000002a151b7212 */ /* 0x001fe200078e30ff */
[----:B------:R-:W-:Y:S01]  /*88e0*/  HADD2.F32 R30, -RZ, R28.H0_H0 ;  /* 0x2000001cff1e7230 */ /* 0x000fe20000004100 */
[----:B------:R-:W0:Y:S01]  /*88f0*/  LDS.U16 R36, [R20+0xe200] ;  /* 0x00e2000014247984 */ /* 0x000e220000000400 */
[----:B------:R-:W-:Y:S01]  /*8900*/  HADD2.F32 R42, -RZ, R42.H0_H0 ;  /* 0x2000002aff2a7230 */ /* 0x000fe20000004100 */
[----:B------:R-:W-:-:S02]  /*8910*/  ISETP.NE.AND P0, PT, R26, RZ, PT ;  /* 0x000000ff1a00720c */ /* 0x000fc40003f05270 */
[----:B------:R-:W-:Y:S02]  /*8920*/  PRMT R27, R27, 0x9910, RZ ;  /* 0x000099101b1b7816 */ /* 0x000fe400000000ff */
[----:B------:R-:W-:Y:S02]  /*8930*/  FSEL R28, RZ, 1, P0 ;  /* 0x3f800000ff1c7808 */ /* 0x000fe40000000000 */
[----:B------:R-:W-:-:S03]  /*8940*/  ISETP.NE.AND P0, PT, R27, RZ, PT ;  /* 0x000000ff1b00720c */ /* 0x000fc60003f05270 */
[----:B------:R-:W-:Y:S01]  /*8950*/  FFMA.FTZ R28, R28, R30, R29 ;  /* 0x0000001e1c1c7223 */ /* 0x000fe2000001001d */
[----:B------:R-:W-:Y:S02]  /*8960*/  FSEL R31, RZ, 1, P0 ;  /* 0x3f800000ff1f7808 */ /* 0x000fe40000000000 */
[----:B------:R-:W-:Y:S01]  /*8970*/  LOP3.LUT R29, R21, R52, RZ, 0x30, !PT ;  /* 0x00000034151d7212 */ /* 0x000fe200078e30ff */
[----:B------:R-:W-:Y:S02]  /*8980*/  HADD2.F32 R52, -RZ, R52.H0_H0 ;  /* 0x20000034ff347230 */ /* 0x000fe40000004100 */
[----:B------:R-:W-:Y:S01]  /*8990*/  FFMA.FTZ R31, R31, R42, R28 ;  /* 0x0000002a1f1f7223 */ /* 0x000fe2000001001c */
[C---:B------:R-:W-:Y:S01]  /*89a0*/  LOP3.LUT R28, R21.reuse, R46, RZ, 0x30, !PT ;  /* 0x0000002e151c7212 */ /* 0x040fe200078e30ff */
[----:B------:R-:W-:Y:S01]  /*89b0*/  HADD2.F32 R46, -RZ, R46.H0_H0 ;  /* 0x2000002eff2e7230 */ /* 0x000fe20000004100 */
[----:B------:R-:W4:Y:S01]  /*89c0*/  LDS.U16 R42, [R20+0xe600] ;  /* 0x00e60000142a7984 */ /* 0x000f220000000400 */
[----:B-1----:R-:W-:-:S02]  /*89d0*/  LOP3.LUT R35, R21, R32, RZ, 0x30, !PT ;  /* 0x0000002015237212 */ /* 0x002fc400078e30ff */
[----:B------:R-:W-:Y:S02]  /*89e0*/  PRMT R37, R28, 0x9910, RZ ;  /* 0x000099101c257816 */ /* 0x000fe400000000ff */
[----:B------:R-:W-:Y:S02]  /*89f0*/  PRMT R28, R29, 0x9910, RZ ;  /* 0x000099101d1c7816 */ /* 0x000fe400000000ff */
[----:B------:R-:W-:Y:S02]  /*8a00*/  ISETP.NE.AND P0, PT, R37, RZ, PT ;  /* 0x000000ff2500720c */ /* 0x000fe40003f05270 */
[----:B--2---:R-:W-:Y:S01]  /*8a10*/  LOP3.LUT R33, R21, R22, RZ, 0x30, !PT ;  /* 0x0000001615217212 */ /* 0x004fe200078e30ff */
[----:B------:R-:W-:Y:S01]  /*8a20*/  HADD2.F32 R22, -RZ, R22.H0_H0 ;  /* 0x20000016ff167230 */ /* 0x000fe20000004100 */
[----:B------:R-:W-:Y:S02]  /*8a30*/  FSEL R30, RZ, 1, P0 ;  /* 0x3f800000ff1e7808 */ /* 0x000fe40000000000 */
[----:B------:R-:W-:-:S02]  /*8a40*/  ISETP.NE.AND P0, PT, R28, RZ, PT ;  /* 0x000000ff1c00720c */ /* 0x000fc40003f05270 */
[----:B------:R-:W-:Y:S01]  /*8a50*/  PRMT R33, R33, 0x9910, RZ ;  /* 0x0000991021217816 */ /* 0x000fe200000000ff */
[----:B------:R-:W-:Y:S01]  /*8a60*/  FFMA.FTZ R30, R30, R46, R31 ;  /* 0x0000002e1e1e7223 */ /* 0x000fe2000001001f */
[----:B------:R-:W-:Y:S02]  /*8a70*/  FSEL R29, RZ, 1, P0 ;  /* 0x3f800000ff1d7808 */ /* 0x000fe40000000000 */
[----:B---3--:R-:W-:Y:S01]  /*8a80*/  LOP3.LUT R31, R21, R34, RZ, 0x30, !PT ;  /* 0x00000022151f7212 */ /* 0x008fe200078e30ff */
[----:B------:R-:W-:Y:S01]  /*8a90*/  HADD2.F32 R34, -RZ, R34.H0_H0 ;  /* 0x20000022ff227230 */ /* 0x000fe20000004100 */
[----:B------:R-:W-:Y:S01]  /*8aa0*/  PRMT R240, R35, 0x9910, RZ ;  /* 0x0000991023f07816 */ /* 0x000fe200000000ff */
[----:B------:R-:W-:Y:S01]  /*8ab0*/  FFMA.FTZ R52, R29, R52, R30 ;  /* 0x000000341d347223 */ /* 0x000fe2000001001e */
[----:B------:R-:W-:Y:S01]  /*8ac0*/  IMAD.MOV.U32 R29, RZ, RZ, R33 ;  /* 0x000000ffff1d7224 */ /* 0x000fe200078e0021 */
[----:B------:R-:W-:-:S04]  /*8ad0*/  PRMT R30, R31, 0x9910, RZ ;  /* 0x000099101f1e7816 */ /* 0x000fc800000000ff */
[----:B------:R-:W-:-:S04]  /*8ae0*/  ISETP.NE.AND P0, PT, R29, RZ, PT ;  /* 0x000000ff1d00720c */ /* 0x000fc80003f05270 */
[----:B------:R-:W-:Y:S02]  /*8af0*/  FSEL R31, RZ, 1, P0 ;  /* 0x3f800000ff1f7808 */ /* 0x000fe40000000000 */
[----:B------:R-:W-:-:S03]  /*8b00*/  ISETP.NE.AND P0, PT, R30, RZ, PT ;  /* 0x000000ff1e00720c */ /* 0x000fc60003f05270 */
[----:B------:R-:W-:Y:S01]  /*8b10*/  FFMA.FTZ R22, R31, R22, R52 ;  /* 0x000000161f167223 */ /* 0x000fe20000010034 */
[----:B------:R-:W-:Y:S01]  /*8b20*/  FSEL R33, RZ, 1, P0 ;  /* 0x3f800000ff217808 */ /* 0x000fe20000000000 */
[----:B------:R-:W1:Y:S01]  /*8b30*/  LDS.U16 R52, [R20+0xe800] ;  /* 0x00e8000014347984 */ /* 0x000e620000000400 */
[C---:B0-----:R-:W-:Y:S01]  /*8b40*/  LOP3.LUT R31, R21.reuse, R36, RZ, 0x30, !PT ;  /* 0x00000024151f7212 */ /* 0x041fe200078e30ff */
[----:B----4-:R-:W-:Y:S01]  /*8b50*/  HADD2.F32 R35, -RZ, R42.H0_H0 ;  /* 0x2000002aff237230 */ /* 0x010fe20000004100 */
[----:B------:R-:W-:Y:S01]  /*8b60*/  LOP3.LUT R41, R21, R42, RZ, 0x30, !PT ;  /* 0x0000002a15297212 */ /* 0x000fe200078e30ff */
[----:B------:R-:W-:Y:S01]  /*8b70*/  FFMA.FTZ R33, R33, R34, R22 ;  /* 0x0000002221217223 */ /* 0x000fe20000010016 */
[----:B------:R-:W-:Y:S01]  /*8b80*/  LOP3.LUT R22, R21, R56, RZ, 0x30, !PT ;  /* 0x0000003815167212 */ /* 0x000fe200078e30ff */
[----:B------:R-:W0:Y:S01]  /*8b90*/  LDS.U16 R34, [R20+0xea00] ;  /* 0x00ea000014227984 */ /* 0x000e220000000400 */
[----:B------:R-:W-:Y:S01]  /*8ba0*/  PRMT R239, R31, 0x9910, RZ ;  /* 0x000099101fef7816 */ /* 0x000fe200000000ff */
[----:B------:R-:W-:Y:S01]  /*8bb0*/  HADD2.F32 R31, -RZ, R36.H0_H0 ;  /* 0x20000024ff1f7230 */ /* 0x000fe20000004100 */
[----:B------:R-:W-:Y:S01]  /*8bc0*/  PRMT R238, R22, 0x9910, RZ ;  /* 0x0000991016ee7816 */ /* 0x000fe200000000ff */
[----:B------:R-:W-:Y:S01]  /*8bd0*/  HADD2.F32 R56, -RZ, R56.H0_H0 ;  /* 0x20000038ff387230 */ /* 0x000fe20000004100 */
[----:B------:R-:W2:Y:S01]  /*8be0*/  LDS.U16 R22, [R20+0xec00] ;  /* 0x00ec000014167984 */ /* 0x000ea20000000400 */
[----:B------:R-:W-:-:S02]  /*8bf0*/  PRMT R241, R41, 0x9910, RZ ;  /* 0x0000991029f17816 */ /* 0x000fc400000000ff */
[----:B------:R-:W-:-:S04]  /*8c00*/  ISETP.NE.AND P0, PT, R238, RZ, PT ;  /* 0x000000ffee00720c */ /* 0x000fc80003f05270 */
[----:B------:R-:W-:Y:S02]  /*8c10*/  FSEL R36, RZ, 1, P0 ;  /* 0x3f800000ff247808 */ /* 0x000fe40000000000 */
[----:B------:R-:W-:-:S03]  /*8c20*/  ISETP.NE.AND P0, PT, R239, RZ, PT ;  /* 0x000000ffef00720c */ /* 0x000fc60003f05270 */
[----:B------:R-:W-:Y:S01]  /*8c30*/  FFMA.FTZ R33, R36, R56, R33 ;  /* 0x0000003824217223 */ /* 0x000fe20000010021 */
[----:B------:R-:W-:Y:S01]  /*8c40*/  FSEL R46, RZ, 1, P0 ;  /* 0x3f800000ff2e7808 */ /* 0x000fe20000000000 */
[----:B------:R-:W3:Y:S01]  /*8c50*/  LDS.U16 R36, [R20+0xee00] ;  /* 0x00ee000014247984 */ /* 0x000ee20000000400 */
[----:B------:R-:W-:-:S03]  /*8c60*/  ISETP.NE.AND P0, PT, R240, RZ, PT ;  /* 0x000000fff000720c */ /* 0x000fc60003f05270 */
[----:B------:R-:W-:Y:S01]  /*8c70*/  FFMA.FTZ R31, R46, R31, R33 ;  /* 0x0000001f2e1f7223 */ /* 0x000fe20000010021 */
[----:B------:R-:W-:Y:S01]  /*8c80*/  HADD2.F32 R33, -RZ, R32.H0_H0 ;  /* 0x20000020ff217230 */ /* 0x000fe20000004100 */
[----:B------:R-:W-:Y:S01]  /*8c90*/  FSEL R32, RZ, 1, P0 ;  /* 0x3f800000ff207808 */ /* 0x000fe20000000000 */
[----:B------:R-:W4:Y:S01]  /*8ca0*/  LDS.U16 R46, [R20+0xf000] ;  /* 0x00f00000142e7984 */ /* 0x000f220000000400 */
[----:B------:R-:W-:-:S03]  /*8cb0*/  ISETP.NE.AND P0, PT, R241, RZ, PT ;  /* 0x000000fff100720c */ /* 0x000fc60003f05270 */
[----:B------:R-:W-:Y:S01]  /*8cc0*/  FFMA.FTZ R31, R32, R33, R31 ;  /* 0x00000021201f7223 */ /* 0x000fe2000001001f */
[----:B------:R-:W-:Y:S02]  /*8cd0*/  FSEL R42, RZ, 1, P0 ;  /* 0x3f800000ff2a7808 */ /* 0x000fe40000000000 */
[C---:B-1----:R-:W-:Y:S01]  /*8ce0*/  LOP3.LUT R32, R21.reuse, R52, RZ, 0x30, !PT ;  /* 0x0000003415207212 */ /* 0x042fe200078e30ff */
[----:B------:R-:W-:Y:S02]  /*8cf0*/  HADD2.F32 R52, -RZ, R52.H0_H0 ;  /* 0x20000034ff347230 */ /* 0x000fe40000004100 */
[----:B------:R-:W-:Y:S01]  /*8d00*/  FFMA.FTZ R31, R42, R35, R31 ;  /* 0x000000232a1f7223 */ /* 0x000fe2000001001f */
[----:B------:R-:W-:Y:S01]  /*8d10*/  PRMT R242, R32, 0x9910, RZ ;  /* 0x0000991020f27816 */ /* 0x000fe200000000ff */
[----:B------:R-:W1:Y:S01]  /*8d20*/  LDS.U16 R42, [R20+0xf200] ;  /* 0x00f20000142a7984 */ /* 0x000e620000000400 */
[----:B0-----:R-:W-:Y:S02]  /*8d30*/  LOP3.LUT R33, R21, R34, RZ, 0x30, !PT ;  /* 0x0000002215217212 */ /* 0x001fe400078e30ff */
[----:B------:R-:W-:Y:S01]  /*8d40*/  ISETP.NE.AND P0, PT, R242, RZ, PT ;  /* 0x000000fff200720c */ /* 0x000fe20003f05270 */
[----:B------:R-:W0:Y:S01]  /*8d50*/  LDS.U16 R32, [R20+0xf400] ;  /* 0x00f4000014207984 */ /* 0x000e220000000400 */
[----:B------:R-:W-:Y:S01]  /*8d60*/  PRMT R76, R33, 0x9910, RZ ;  /* 0x00009910214c7816 */ /* 0x000fe200000000ff */
[----:B------:R-:W-:Y:S01]  /*8d70*/  HADD2.F32 R33, -RZ, R34.H0_H0 ;  /* 0x20000022ff217230 */ /* 0x000fe20000004100 */
[----:B--2---:R-:W-:-:S02]  /*8d80*/  LOP3.LUT R35, R21, R22, RZ, 0x30, !PT ;  /* 0x0000001615237212 */ /* 0x004fc400078e30ff */
[----:B------:R-:W-:Y:S02]  /*8d90*/  FSEL R34, RZ, 1, P0 ;  /* 0x3f800000ff227808 */ /* 0x000fe40000000000 */
[----:B------:R-:W-:Y:S02]  /*8da0*/  ISETP.NE.AND P0, PT, R76, RZ, PT ;  /* 0x000000ff4c00720c */ /* 0x000fe40003f05270 */
[----:B------:R-:W-:Y:S01]  /*8db0*/  PRMT R243, R35, 0x9910, RZ ;  /* 0x0000991023f37816 */ /* 0x000fe200000000ff */
[----:B------:R-:W-:Y:S01]  /*8dc0*/  FFMA.FTZ R31, R34, R52, R31 ;  /* 0x00000034221f7223 */ /* 0x000fe2000001001f */
[----:B------:R-:W-:Y:S01]  /*8dd0*/  FSEL R56, RZ, 1, P0 ;  /* 0x3f800000ff387808 */ /* 0x000fe20000000000 */
[----:B------:R-:W2:Y:S01]  /*8de0*/  LDS.U16 R34, [R20+0xf600] ;  /* 0x00f6000014227984 */ /* 0x000ea20000000400 */
[----:B------:R-:W-:Y:S02]  /*8df0*/  ISETP.NE.AND P0, PT, R243, RZ, PT ;  /* 0x000000fff300720c */ /* 0x000fe40003f05270 */
[----:B---3--:R-:W-:Y:S01]  /*8e00*/  LOP3.LUT R41, R21, R36, RZ, 0x30, !PT ;  /* 0x0000002415297212 */ /* 0x008fe200078e30ff */
[----:B------:R-:W-:Y:S01]  /*8e10*/  FFMA.FTZ R31, R56, R33, R31 ;  /* 0x00000021381f7223 */ /* 0x000fe2000001001f */
[----:B------:R-:W-:Y:S01]  /*8e20*/  HADD2.F32 R33, -RZ, R22.H0_H0 ;  /* 0x20000016ff217230 */ /* 0x000fe20000004100 */
[----:B------:R-:W-:Y:S01]  /*8e30*/  FSEL R22, RZ, 1, P0 ;  /* 0x3f800000ff167808 */ /* 0x000fe20000000000 */
[----:B------:R-:W-:Y:S01]  /*8e40*/  HADD2.F32 R36, -RZ, R36.H0_H0 ;  /* 0x20000024ff247230 */ /* 0x000fe20000004100 */
[----:B------:R-:W-:Y:S01]  /*8e50*/  PRMT R244, R41, 0x9910, RZ ;  /* 0x0000991029f47816 */ /* 0x000fe200000000ff */
[----:B------:R-:W3:Y:S02]  /*8e60*/  LDS.U16 R52, [R20+0xf800] ;  /* 0x00f8000014347984 */ /* 0x000ee40000000400 */
[----:B------:R-:W-:Y:S01]  /*8e70*/  FFMA.FTZ R22, R22, R33, R31 ;  /* 0x0000002116167223 */ /* 0x000fe2000001001f */
[----:B------:R-:W-:-:S04]  /*8e80*/  ISETP.NE.AND P0, PT, R244, RZ, PT ;  /* 0x000000fff400720c */ /* 0x000fc80003f05270 */
[----:B------:R-:W-:-:S05]  /*8e90*/  FSEL R35, RZ, 1, P0 ;  /* 0x3f800000ff237808 */ /* 0x000fca0000000000 */
[----:B------:R-:W-:Y:S01]  /*8ea0*/  FFMA.FTZ R35, R35, R36, R22 ;  /* 0x0000002423237223 */ /* 0x000fe20000010016 */
[C---:B----4-:R-:W-:Y:S01]  /*8eb0*/  LOP3.LUT R22, R21.reuse, R46, RZ, 0x30, !PT ;  /* 0x0000002e15167212 */ /* 0x050fe200078e30ff */
[----:B------:R-:W4:Y:S01]  /*8ec0*/  LDS.U16 R36, [R20+0xfa00] ;  /* 0x00fa000014247984 */ /* 0x000f220000000400 */
[----:B-1----:R-:W-:Y:S01]  /*8ed0*/  LOP3.LUT R31, R21, R42, RZ, 0x30, !PT ;  /* 0x0000002a151f7212 */ /* 0x002fe200078e30ff */
[----:B------:R-:W-:Y:S01]  /*8ee0*/  HADD2.F32 R46, -RZ, R46.H0_H0 ;  /* 0x2000002eff2e7230 */ /* 0x000fe20000004100 */
[----:B------:R-:W-:Y:S02]  /*8ef0*/  PRMT R245, R22, 0x9910, RZ ;  /* 0x0000991016f57816 */ /* 0x000fe400000000ff */
[----:B------:R-:W-:Y:S01]  /*8f00*/  PRMT R65, R31, 0x9910, RZ ;  /* 0x000099101f417816 */ /* 0x000fe200000000ff */
[----:B------:R-:W-:Y:S01]  /*8f10*/  HADD2.F32 R31, -RZ, R42.H0_H0 ;  /* 0x2000002aff1f7230 */ /* 0x000fe20000004100 */
[----:B------:R-:W-:Y:S01]  /*8f20*/  ISETP.NE.AND P0, PT, R245, RZ, PT ;  /* 0x000000fff500720c */ /* 0x000fe20003f05270 */
[----:B------:R-:W1:Y:S01]  /*8f30*/  LDS.U16 R22, [R20+0xfc00] ;  /* 0x00fc000014167984 */ /* 0x000e620000000400 */
[----:B0-----:R-:W-:-:S02]  /*8f40*/  LOP3.LUT R33, R21, R32, RZ, 0x30, !PT ;  /* 0x0000002015217212 */ /* 0x001fc400078e30ff */
[----:B------:R-:W-:Y:S02]  /*8f50*/  FSEL R42, RZ, 1, P0 ;  /* 0x3f800000ff2a7808 */ /* 0x000fe40000000000 */
[----:B------:R-:W-:Y:S02]  /*8f60*/  ISETP.NE.AND P0, PT, R65, RZ, PT ;  /* 0x000000ff4100720c */ /* 0x000fe40003f05270 */
[----:B------:R-:W-:Y:S01]  /*8f70*/  PRMT R70, R33, 0x9910, RZ ;  /* 0x0000991021467816 */ /* 0x000fe200000000ff */
[----:B------:R-:W-:Y:S01]  /*8f80*/  FFMA.FTZ R35, R42, R46, R35 ;  /* 0x0000002e2a237223 */ /* 0x000fe20000010023 */
[----:B------:R-:W-:Y:S01]  /*8f90*/  FSEL R56, RZ, 1, P0 ;  /* 0x3f800000ff387808 */ /* 0x000fe20000000000 */
[----:B------:R-:W0:Y:S01]  /*8fa0*/  LDS.U16 R42, [R20+0xfe00] ;  /* 0x00fe0000142a7984 */ /* 0x000e220000000400 */
[----:B------:R-:W-:Y:S01]  /*8fb0*/  ISETP.NE.AND P0, PT, R70, RZ, PT ;  /* 0x000000ff4600720c */ /* 0x000fe20003f05270 */
[----:B------:R-:W-:Y:S01]  /*8fc0*/  HADD2.F32 R33, -RZ, R32.H0_H0 ;  /* 0x20000020ff217230 */ /* 0x000fe20000004100 */
[----:B--2---:R-:W-:Y:S01]  /*8fd0*/  LOP3.LUT R41, R21, R34, RZ, 0x30, !PT ;  /* 0x0000002215297212 */ /* 0x004fe200078e30ff */
[----:B------:R-:W-:Y:S01]  /*8fe0*/  FFMA.FTZ R31, R56, R31, R35 ;  /* 0x0000001f381f7223 */ /* 0x000fe20000010023 */
[----:B------:R-:W-:Y:S01]  /*8ff0*/  FSEL R32, RZ, 1, P0 ;  /* 0x3f800000ff207808 */ /* 0x000fe20000000000 */
[----:B------:R-:W-:Y:S01]  /*9000*/  HADD2.F32 R35, -RZ, R34.H0_H0 ;  /* 0x20000022ff237230 */ /* 0x000fe20000004100 */
[----:B------:R-:W-:Y:S01]  /*9010*/  PRMT R71, R41, 0x9910, RZ ;  /* 0x0000991029477816 */ /* 0x000fe200000000ff */
[----:B------:R-:W2:Y:S02]  /*9020*/  LDS.U16 R46, [R20+0x10200] ;  /* 0x01020000142e7984 */ /* 0x000ea40000000400 */
[----:B------:R-:W-:Y:S01]  /*9030*/  FFMA.FTZ R31, R32, R33, R31 ;  /* 0x00000021201f7223 */ /* 0x000fe2000001001f */
[----:B---3--:R-:W-:Y:S01]  /*9040*/  LOP3.LUT R32, R21, R52, RZ, 0x30, !PT ;  /* 0x0000003415207212 */ /* 0x008fe200078e30ff */
[----:B------:R-:W-:Y:S01]  /*9050*/  HADD2.F32 R52, -RZ, R52.H0_H0 ;  /* 0x20000034ff347230 */ /* 0x000fe20000004100 */
[----:B------:R-:W-:-:S02]  /*9060*/  ISETP.NE.AND P0, PT, R71, RZ, PT ;  /* 0x000000ff4700720c */ /* 0x000fc40003f05270 */
[----:B------:R-:W-:Y:S02]  /*9070*/  PRMT R75, R32, 0x9910, RZ ;  /* 0x00009910204b7816 */ /* 0x000fe400000000ff */
[----:B------:R-:W-:Y:S02]  /*9080*/  FSEL R34, RZ, 1, P0 ;  /* 0x3f800000ff227808 */ /* 0x000fe40000000000 */
[----:B------:R-:W-:Y:S02]  /*9090*/  ISETP.NE.AND P0, PT, R75, RZ, PT ;  /* 0x000000ff4b00720c */ /* 0x000fe40003f05270 */
[----:B----4-:R-:W-:Y:S01]  /*90a0*/  LOP3.LUT R33, R21, R36, RZ, 0x30, !PT ;  /* 0x0000002415217212 */ /* 0x010fe200078e30ff */
[----:B------:R-:W-:Y:S01]  /*90b0*/  FFMA.FTZ R31, R34, R35, R31 ;  /* 0x00000023221f7223 */ /* 0x000fe2000001001f */
[----:B------:R-:W-:Y:S01]  /*90c0*/  FSEL R32, RZ, 1, P0 ;  /* 0x3f800000ff207808 */ /* 0x000fe20000000000 */
[----:B------:R-:W3:Y:S01]  /*90d0*/  LDS.U16 R34, [R20+0x10400] ;  /* 0x0104000014227984 */ /* 0x000ee20000000400 */
[----:B------:R-:W-:Y:S01]  /*90e0*/  PRMT R56, R33, 0x9910, RZ ;  /* 0x0000991021387816 */ /* 0x000fe200000000ff */
[----:B------:R-:W-:-:S02]  /*90f0*/  HADD2.F32 R33, -RZ, R36.H0_H0 ;  /* 0x20000024ff217230 */ /* 0x000fc40000004100 */
[----:B------:R-:W-:Y:S01]  /*9100*/  FFMA.FTZ R31, R32, R52, R31 ;  /* 0x00000034201f7223 */ /* 0x000fe2000001001f */
[----:B------:R-:W-:Y:S02]  /*9110*/  ISETP.NE.AND P0, PT, R56, RZ, PT ;  /* 0x000000ff3800720c */ /* 0x000fe40003f05270 */
[----:B-1----:R-:W-:Y:S02]  /*9120*/  LOP3.LUT R35, R21, R22, RZ, 0x30, !PT ;  /* 0x0000001615237212 */ /* 0x002fe400078e30ff */
[----:B------:R-:W-:Y:S02]  /*9130*/  FSEL R36, RZ, 1, P0 ;  /* 0x3f800000ff247808 */ /* 0x000fe40000000000 */
[----:B------:R-:W-:-:S03]  /*9140*/  PRMT R61, R35, 0x9910, RZ ;  /* 0x00009910233d7816 */ /* 0x000fc600000000ff */
[----:B------:R-:W-:Y:S01]  /*9150*/  FFMA.FTZ R31, R36, R33, R31 ;  /* 0x00000021241f7223 */ /* 0x000fe2000001001f */
[----:B0-----:R-:W-:Y:S01]  /*9160*/  LOP3.LUT R32, R21, R42, RZ, 0x30, !PT ;  /* 0x0000002a15207212 */ /* 0x001fe200078e30ff */
[----:B------:R-:W0:Y:S01]  /*9170*/  LDS.U16 R36, [R20+0x10600] ;  /* 0x0106000014247984 */ /* 0x000e220000000400 */
[----:B------:R-:W-:Y:S01]  /*9180*/  ISETP.NE.AND P0, PT, R61, RZ, PT ;  /* 0x000000ff3d00720c */ /* 0x000fe20003f05270 */
[----:B------:R-:W-:Y:S01]  /*9190*/  HADD2.F32 R42, -RZ, R42.H0_H0 ;  /* 0x2000002aff2a7230 */ /* 0x000fe20000004100 */
[----:B------:R-:W-:Y:S01]  /*91a0*/  PRMT R62, R32, 0x9910, RZ ;  /* 0x00009910203e7816 */ /* 0x000fe200000000ff */
[----:B------:R-:W-:Y:S01]  /*91b0*/  HADD2.F32 R32, -RZ, R22.H0_H0 ;  /* 0x20000016ff207230 */ /* 0x000fe20000004100 */
[----:B------:R-:W-:Y:S02]  /*91c0*/  FSEL R22, RZ, 1, P0 ;  /* 0x3f800000ff167808 */ /* 0x000fe40000000000 */
[----:B------:R-:W-:Y:S02]  /*91d0*/  ISETP.NE.AND P0, PT, R62, RZ, PT ;  /* 0x000000ff3e00720c */ /* 0x000fe40003f05270 */
[C---:B--2---:R-:W-:Y:S01]  /*91e0*/  LOP3.LUT R35, R21.reuse, R46, RZ, 0x30, !PT ;  /* 0x0000002e15237212 */ /* 0x044fe200078e30ff */
[----:B------:R-:W-:Y:S01]  /*91f0*/  FFMA.FTZ R22, R22, R32, R31 ;  /* 0x0000002016167223 */ /* 0x000fe2000001001f */
[----:B------:R-:W-:Y:S01]  /*9200*/  LOP3.LUT R31, R21, R64, RZ, 0x30, !PT ;  /* 0x00000040151f7212 */ /* 0x000fe200078e30ff */
[----:B------:R-:W1:Y:S01]  /*9210*/  LDS.U16 R32, [R20+0x10c00] ;  /* 0x010c000014207984 */ /* 0x000e620000000400 */
[----:B------:R-:W-:Y:S01]  /*9220*/  FSEL R33, RZ, 1, P0 ;  /* 0x3f800000ff217808 */ /* 0x000fe20000000000 */
[----:B------:R-:W-:Y:S01]  /*9230*/  HADD2.F32 R46, -RZ, R46.H0_H0 ;  /* 0x2000002eff2e7230 */ /* 0x000fe20000004100 */
[----:B------:R-:W-:-:S02]  /*9240*/  PRMT R31, R31, 0x9910, RZ ;  /* 0x000099101f1f7816 */ /* 0x000fc400000000ff */
[----:B------:R-:W-:Y:S01]  /*9250*/  PRMT R47, R35, 0x9910, RZ ;  /* 0x00009910232f7816 */ /* 0x000fe200000000ff */
[----:B------:R-:W-:Y:S01]  /*9260*/  FFMA.FTZ R22, R33, R42, R22 ;  /* 0x0000002a21167223 */ /* 0x000fe20000010016 */
[----:B------:R-:W-:Y:S01]  /*9270*/  HADD2.F32 R33, -RZ, R64.H0_H0 ;  /* 0x20000040ff217230 */ /* 0x000fe20000004100 */
[----:B------:R-:W2:Y:S01]  /*9280*/  LDS.U16 R42, [R20+0x10e00] ;  /* 0x010e0000142a7984 */ /* 0x000ea20000000400 */
[----:B------:R-:W-:Y:S01]  /*9290*/  IMAD.MOV.U32 R64, RZ, RZ, R31 ;  /* 0x000000ffff407224 */ /* 0x000fe200078e001f */
[----:B---3--:R-:W-:Y:S02]  /*92a0*/  LOP3.LUT R41, R21, R34, RZ, 0x30, !PT ;  /* 0x0000002215297212 */ /* 0x008fe400078e30ff */
[----:B------:R3:W-:Y:S02]  /*92b0*/  STL [R1+0x190], R47 ;  /* 0x0001902f01007387 */ /* 0x0007e40000100800 */
[----:B------:R-:W-:Y:S01]  /*92c0*/  ISETP.NE.AND P0, PT, R64, RZ, PT ;  /* 0x000000ff4000720c */ /* 0x000fe20003f05270 */
[----:B------:R-:W-:Y:S01]  /*92d0*/  HADD2.F32 R34, -RZ, R34.H0_H0 ;  /* 0x20000022ff227230 */ /* 0x000fe20000004100 */
[----:B------:R-:W-:-:S02]  /*92e0*/  PRMT R52, R41, 0x9910, RZ ;  /* 0x0000991029347816 */ /* 0x000fc400000000ff */
[----:B------:R-:W-:Y:S02]  /*92f0*/  FSEL R31, RZ, 1, P0 ;  /* 0x3f800000ff1f7808 */ /* 0x000fe40000000000 */
[----:B------:R-:W-:-:S03]  /*9300*/  ISETP.NE.AND P0, PT, R47, RZ, PT ;  /* 0x000000ff2f00720c */ /* 0x000fc60003f05270 */
[----:B------:R-:W-:Y:S01]  /*9310*/  FFMA.FTZ R22, R31, R33, R22 ;  /* 0x000000211f167223 */ /* 0x000fe20000010016 */
[----:B------:R-:W-:Y:S01]  /*9320*/  FSEL R35, RZ, 1, P0 ;  /* 0x3f800000ff237808 */ /* 0x000fe20000000000 */
[----:B---3--:R-:W-:Y:S01]  /*9330*/  IMAD.MOV.U32 R47, RZ, RZ, R53 ;  /* 0x000000ffff2f7224 */ /* 0x008fe200078e0035 */
[----:B------:R-:W-:Y:S02]  /*9340*/  ISETP.NE.AND P0, PT, R52, RZ, PT ;  /* 0x000000ff3400720c */ /* 0x000fe40003f05270 */
[----:B0-----:R-:W-:Y:S01]  /*9350*/  LOP3.LUT R31, R21, R36, RZ, 0x30, !PT ;  /* 0x00000024151f7212 */ /* 0x001fe200078e30ff */
[----:B------:R-:W-:Y:S01]  /*9360*/  FFMA.FTZ R22, R35, R46, R22 ;  /* 0x0000002e23167223 */ /* 0x000fe20000010016 */
[----:B------:R-:W-:Y:S01]  /*9370*/  HADD2.F32 R33, -RZ, R36.H0_H0 ;  /* 0x20000024ff217230 */ /* 0x000fe20000004100 */
[----:B------:R-:W-:Y:S01]  /*9380*/  LOP3.LUT R35, R21, R74, RZ, 0x30, !PT ;  /* 0x0000004a15237212 */ /* 0x000fe200078e30ff */
[----:B------:R-:W-:Y:S01]  /*9390*/  HADD2.F32 R74, -RZ, R74.H0_H0 ;  /* 0x2000004aff4a7230 */ /* 0x000fe20000004100 */
[----:B------:R-:W-:-:S02]  /*93a0*/  PRMT R53, R31, 0x9910, RZ ;  /* 0x000099101f357816 */ /* 0x000fc400000000ff */
[----:B------:R-:W-:Y:S02]  /*93b0*/  FSEL R31, RZ, 1, P0 ;  /* 0x3f800000ff1f7808 */ /* 0x000fe40000000000 */
[----:B------:R-:W-:-:S03]  /*93c0*/  ISETP.NE.AND P0, PT, R53, RZ, PT ;  /* 0x000000ff3500720c */ /* 0x000fc60003f05270 */
[----:B------:R-:W-:Y:S01]  /*93d0*/  FFMA.FTZ R31, R31, R34, R22 ;  /* 0x000000221f1f7223 */ /* 0x000fe20000010016 */
[----:B------:R-:W-:Y:S01]  /*93e0*/  FSEL R36, RZ, 1, P0 ;  /* 0x3f800000ff247808 */ /* 0x000fe20000000000 */
[----:B------:R-:W0:Y:S04]  /*93f0*/  LDS.U16 R22, [R20+0x11000] ;  /* 0x0110000014167984 */ /* 0x000e280000000400 */
[----:B------:R-:W-:Y:S01]  /*9400*/  FFMA.FTZ R31, R36, R33, R31 ;  /* 0x00000021241f7223 */ /* 0x000fe2000001001f */
[----:B------:R-:W-:Y:S01]  /*9410*/  LOP3.LUT R33, R21, R80, RZ, 0x30, !PT ;  /* 0x0000005015217212 */ /* 0x000fe200078e30ff */
[----:B------:R-:W3:Y:S01]  /*9420*/  LDS.U16 R34, [R20+0x11200] ;  /* 0x0112000014227984 */ /* 0x000ee20000000400 */
[----:B------:R-:W-:Y:S01]  /*9430*/  PRMT R36, R35, 0x9910, RZ ;  /* 0x0000991023247816 */ /* 0x000fe200000000ff */
[----:B------:R-:W-:Y:S01]  /*9440*/  HADD2.F32 R80, -RZ, R80.H0_H0 ;  /* 0x20000050ff507230 */ /* 0x000fe20000004100 */
[----:B------:R-:W-:-:S02]  /*9450*/  PRMT R55, R33, 0x9910, RZ ;  /* 0x0000991021377816 */ /* 0x000fc400000000ff */
[----:B-1----:R-:W-:Y:S01]  /*9460*/  LOP3.LUT R35, R21, R32, RZ, 0x30, !PT ;  /* 0x0000002015237212 */ /* 0x002fe200078e30ff */
[----:B------:R-:W-:Y:S01]  /*9470*/  LDS.U16 R33, [R20+0x11400] ;  /* 0x0114000014217984 */ /* 0x000fe20000000400 */
[----:B------:R-:W-:Y:S02]  /*9480*/  ISETP.NE.AND P0, PT, R55, RZ, PT ;  /* 0x000000ff3700720c */ /* 0x000fe40003f05270 */
[----:B------:R-:W-:Y:S02]  /*9490*/  PRMT R79, R35, 0x9910, RZ ;  /* 0x00009910234f7816 */ /* 0x000fe400000000ff */
[----:B------:R-:W-:Y:S01]  /*94a0*/  FSEL R46, RZ, 1, P0 ;  /* 0x3f800000ff2e7808 */ /* 0x000fe20000000000 */
[----:B------:R-:W1:Y:S01]  /*94b0*/  LDS.U16 R35, [R20+0x11600] ;  /* 0x0116000014237984 */ /* 0x000e620000000400 */
[----:B------:R-:W-:Y:S02]  /*94c0*/  ISETP.NE.AND P0, PT, R36, RZ, PT ;  /* 0x000000ff2400720c */ /* 0x000fe40003f05270 */
[----:B--2---:R-:W-:Y:S01]  /*94d0*/  LOP3.LUT R73, R21, R42, RZ, 0x30, !PT ;  /* 0x0000002a15497212 */ /* 0x004fe200078e30ff */
[----:B------:R-:W-:Y:S01]  /*94e0*/  FFMA.FTZ R46, R46, R80, R31 ;  /* 0x000000502e2e7223 */ /* 0x000fe2000001001f */
[----:B------:R-:W-:-:S02]  /*94f0*/  FSEL R41, RZ, 1, P0 ;  /* 0x3f800000ff297808 */ /* 0x000fc40000000000 */
[----:B------:R-:W-:-:S03]  /*9500*/  PRMT R73, R73, 0x9910, RZ ;  /* 0x0000991049497816 */ /* 0x000fc600000000ff */
[----:B------:R-:W-:Y:S01]  /*9510*/  FFMA.FTZ R31, R41, R74, R46 ;  /* 0x0000004a291f7223 */ /* 0x000fe2000001002e */
[----:B------:R-:W-:Y:S02]  /*9520*/  IMAD.MOV.U32 R41, RZ, RZ, R79 ;  /* 0x000000ffff297224 */ /* 0x000fe400078e004f */
[----:B------:R-:W-:Y:S02]  /*9530*/  HADD2.F32 R46, -RZ, R32.H0_H0 ;  /* 0x20000020ff2e7230 */ /* 0x000fe40000004100 */
[----:B------:R-:W-:Y:S01]  /*9540*/  HADD2.F32 R74, -RZ, R42.H0_H0 ;  /* 0x2000002aff4a7230 */ /* 0x000fe20000004100 */
[----:B------:R-:W-:Y:S01]  /*9550*/  ISETP.NE.AND P0, PT, R41, RZ, PT ;  /* 0x000000ff2900720c */ /* 0x000fe20003f05270 */
[----:B------:R-:W-:-:S03]  /*9560*/  IMAD.MOV.U32 R42, RZ, RZ, R73 ;  /* 0x000000ffff2a7224 */ /* 0x000fc600078e0049 */
[----:B------:R-:W-:Y:S02]  /*9570*/  FSEL R32, RZ, 1, P0 ;  /* 0x3f800000ff207808 */ /* 0x000fe40000000000 */
[----:B------:R-:W-:Y:S01]  /*9580*/  ISETP.NE.AND P0, PT, R42, RZ, PT ;  /* 0x000000ff2a00720c */ /* 0x000fe20003f05270 */
[----:B0-----:R-:W-:Y:S02]  /*9590*/  HADD2.F32 R79, -RZ, R22.H0_H0 ;  /* 0x20000016ff4f7230 */ /* 0x001fe40000004100 */
[----:B------:R-:W-:Y:S01]  /*95a0*/  FFMA.FTZ R32, R32, R46, R31 ;  /* 0x0000002e20207223 */ /* 0x000fe2000001001f */
[C---:B------:R-:W-:Y:S02]  /*95b0*/  LOP3.LUT R46, R21.reuse, R22, RZ, 0x30, !PT ;  /* 0x00000016152e7212 */ /* 0x040fe400078e30ff */
[----:B---3--:R-:W-:Y:S01]  /*95c0*/  LOP3.LUT R31, R21, R34, RZ, 0x30, !PT ;  /* 0x00000022151f7212 */ /* 0x008fe200078e30ff */
        /* <DEDUP_REMOVED lines=8> */
[----:B------:R-:W-:Y:S01]  /*9650*/  ISETP.NE.AND P0, PT, R31, RZ, PT ;  /* 0x000000ff1f00720c */ /* 0x000fe20003f05270 */
[----:B-1----:R-:W-:Y:S01]  /*9660*/  HADD2.F32 R90, -RZ, R35.H0_H0 ;  /* 0x20000023ff5a7230 */ /* 0x002fe20000004100 */
[C---:B------:R-:W-:Y:S01]  /*9670*/  LOP3.LUT R74, R21.reuse, R33, RZ, 0x30, !PT ;  /* 0x00000021154a7212 */ /* 0x040fe200078e30ff */
[----:B------:R-:W-:Y:S01]  /*9680*/  FFMA.FTZ R79, R80, R79, R32 ;  /* 0x0000004f504f7223 */ /* 0x000fe20000010020 */
[----:B------:R-:W-:Y:S01]  /*9690*/  FSEL R22, RZ, 1, P0 ;  /* 0x3f800000ff167808 */ /* 0x000fe20000000000 */
[----:B------:R-:W-:Y:S01]  /*96a0*/  LDS.U16 R80, [R20+0x12400] ;  /* 0x0124000014507984 */ /* 0x000fe20000000400 */
[----:B------:R-:W-:-:S02]  /*96b0*/  LOP3.LUT R32, R21, R35, RZ, 0x30, !PT ;  /* 0x0000002315207212 */ /* 0x000fc400078e30ff */
[----:B------:R-:W-:Y:S01]  /*96c0*/  PRMT R74, R74, 0x9910, RZ ;  /* 0x000099104a4a7816 */ /* 0x000fe200000000ff */
[----:B------:R-:W-:Y:S01]  /*96d0*/  FFMA.FTZ R34, R22, R34, R79 ;  /* 0x0000002216227223 */ /* 0x000fe2000001004f */
[----:B------:R-:W-:Y:S01]  /*96e0*/  PRMT R79, R32, 0x9910, RZ ;  /* 0x00009910204f7816 */ /* 0x000fe200000000ff */
[----:B------:R-:W1:Y:S02]  /*96f0*/  LDS.U16 R22, [R20+0x11e00] ;  /* 0x011e000014167984 */ /* 0x000e640000000400 */
[----:B------:R-:W-:Y:S02]  /*9700*/  IMAD.MOV.U32 R32, RZ, RZ, R74 ;  /* 0x000000ffff207224 */ /* 0x000fe400078e004a */
[----:B------:R-:W-:Y:S02]  /*9710*/  HADD2.F32 R74, -RZ, R33.H0_H0 ;  /* 0x20000021ff4a7230 */ /* 0x000fe40000004100 */
[----:B------:R-:W-:Y:S01]  /*9720*/  IMAD.MOV.U32 R33, RZ, RZ, R79 ;  /* 0x000000ffff217224 */ /* 0x000fe200078e004f */
[----:B------:R-:W-:-:S04]  /*9730*/  ISETP.NE.AND P0, PT, R32, RZ, PT ;  /* 0x000000ff2000720c */ /* 0x000fc80003f05270 */
        /* <DEDUP_REMOVED lines=8> */
[----:B------:R-:W2:Y:S01]  /*97c0*/  LDS.U16 R79, [R20+0x12200] ;  /* 0x01220000144f7984 */ /* 0x000ea20000000400 */
[----:B------:R-:W-:Y:S01]  /*97d0*/  LOP3.LUT R34, R21, R88, RZ, 0x30, !PT ;  /* 0x0000005815227212 */ /* 0x000fe200078e30ff */
[----:B------:R-:W-:Y:S01]  /*97e0*/  HADD2.F32 R88, -RZ, R88.H0_H0 ;  /* 0x20000058ff587230 */ /* 0x000fe20000004100 */
[----:B------:R-:W-:-:S02]  /*97f0*/  ISETP.NE.AND P0, PT, R35, RZ, PT ;  /* 0x000000ff2300720c */ /* 0x000fc40003f05270 */
[----:B------:R-:W-:Y:S02]  /*9800*/  PRMT R34, R34, 0x9910, RZ ;  /* 0x0000991022227816 */ /* 0x000fe400000000ff */
[----:B------:R-:W-:Y:S02]  /*9810*/  FSEL R93, RZ, 1, P0 ;  /* 0x3f800000ff5d7808 */ /* 0x000fe40000000000 */
[----:B------:R-:W-:Y:S02]  /*9820*/  ISETP.NE.AND P0, PT, R34, RZ, PT ;  /* 0x000000ff2200720c */ /* 0x000fe40003f05270 */
[----:B0-----:R-:W-:Y:S01]  /*9830*/  LOP3.LUT R89, R21, R73, RZ, 0x30, !PT ;  /* 0x0000004915597212 */ /* 0x001fe200078e30ff */
[----:B------:R-:W-:Y:S01]  /*9840*/  FFMA.FTZ R92, R93, R92, R90 ;  /* 0x0000005c5d5c7223 */ /* 0x000fe2000001005a */
[----:B------:R-:W-:Y:S01]  /*9850*/  FSEL R74, RZ, 1, P0 ;  /* 0x3f800000ff4a7808 */ /* 0x000fe20000000000 */
[----:B------:R-:W-:Y:S01]  /*9860*/  HADD2.F32 R73, -RZ, R73.H0_H0 ;  /* 0x20000049ff497230 */ /* 0x000fe20000004100 */
[----:B------:R-:W-:-:S02]  /*9870*/  PRMT R89, R89, 0x9910, RZ ;  /* 0x0000991059597816 */ /* 0x000fc400000000ff */
[----:B-1----:R-:W-:Y:S01]  /*9880*/  LOP3.LUT R90, R21, R22, RZ, 0x30, !PT ;  /* 0x00000016155a7212 */ /* 0x002fe200078e30ff */
[----:B------:R-:W-:Y:S01]  /*9890*/  FFMA.FTZ R74, R74, R88, R92 ;  /* 0x000000584a4a7223 */ /* 0x000fe2000001005c */
[----:B------:R-:W-:Y:S01]  /*98a0*/  ISETP.NE.AND P5, PT, R89, RZ, PT ;  /* 0x000000ff5900720c */ /* 0x000fe20003fa5270 */
[----:B------:R-:W0:Y:S01]  /*98b0*/  LDS.U16 R88, [R20+0x12600] ;  /* 0x0126000014587984 */ /* 0x000e220000000400 */
[----:B------:R-:W-:Y:S01]  /*98c0*/  PRMT R90, R90, 0x9910, RZ ;  /* 0x000099105a5a7816 */ /* 0x000fe200000000ff */
[----:B------:R-:W-:Y:S01]  /*98d0*/  HADD2.F32 R22, -RZ, R22.H0_H0 ;  /* 0x20000016ff167230 */ /* 0x000fe20000004100 */
[----:B------:R-:W-:Y:S02]  /*98e0*/  FSEL R89, RZ, 1, P5 ;  /* 0x3f800000ff597808 */ /* 0x000fe40002800000 */
[----:B------:R-:W-:Y:S02]  /*98f0*/  ISETP.NE.AND P4, PT, R90, RZ, PT ;  /* 0x000000ff5a00720c */ /* 0x000fe40003f85270 */
[----:B------:R-:W-:Y:S01]  /*9900*/  ISETP.NE.AND P0, PT, R246, RZ, PT ;  /* 0x000000fff600720c */ /* 0x000fe20003f05270 */
[----:B------:R-:W-:Y:S01]  /*9910*/  FFMA.FTZ R73, R89, R73, R74 ;  /* 0x0000004959497223 */ /* 0x000fe2000001004a */
[----:B------:R-:W-:Y:S01]  /*9920*/  FSEL R90, RZ, 1, P4 ;  /* 0x3f800000ff5a7808 */ /* 0x000fe20002000000 */
[----:B------:R-:W1:Y:S01]  /*9930*/  LDS.U16 R89, [R20+0x12800] ;  /* 0x0128000014597984 */ /* 0x000e620000000400 */
[----:B------:R-:W-:-:S02]  /*9940*/  FSEL R92, RZ, 1, P0 ;  /* 0x3f800000ff5c7808 */ /* 0x000fc40000000000 */
[C---:B------:R-:W-:Y:S01]  /*9950*/  LOP3.LUT R248, R21.reuse, R80, RZ, 0x30, !PT ;  /* 0x0000005015f87212 */ /* 0x040fe200078e30ff */
[----:B------:R-:W-:Y:S01]  /*9960*/  FFMA.FTZ R90, R90, R22, R73 ;  /* 0x000000165a5a7223 */ /* 0x000fe20000010049 */
[----:B------:R-:W-:Y:S01]  /*9970*/  LDS.U16 R74, [R20+0x12c00] ;  /* 0x012c0000144a7984 */ /* 0x000fe20000000400 */
[----:B------:R-:W-:Y:S01]  /*9980*/  HADD2.F32 R80, -RZ, R80.H0_H0 ;  /* 0x20000050ff507230 */ /* 0x000fe20000004100 */
[----:B------:R-:W-:Y:S01]  /*9990*/  PRMT R248, R248, 0x9910, RZ ;  /* 0x00009910f8f87816 */ /* 0x000fe200000000ff */
[----:B------:R-:W-:Y:S01]  /*99a0*/  FFMA.FTZ R91, R92, R91, R90 ;  /* 0x0000005b5c5b7223 */ /* 0x000fe2000001005a */
[----:B------:R-:W3:Y:S01]  /*99b0*/  LDS.U16 R22, [R20+0x12a00] ;  /* 0x012a000014167984 */ /* 0x000ee20000000400 */
[----:B--2---:R-:W-:Y:S01]  /*99c0*/  LOP3.LUT R247, R21, R79, RZ, 0x30, !PT ;  /* 0x0000004f15f77212 */ /* 0x004fe200078e30ff */
[----:B------:R-:W-:Y:S01]  /*99d0*/  HADD2.F32 R79, -RZ, R79.H0_H0 ;  /* 0x2000004fff4f7230 */ /* 0x000fe20000004100 */
[----:B------:R-:W-:Y:S02]  /*99e0*/  @P5 LOP3.LUT R83, R83, 0x10000000, RZ, 0xfc, !PT ;  /* 0x1000000053535812 */ /* 0x000fe400078efcff */
[----:B------:R-:W-:-:S02]  /*99f0*/  PRMT R247, R247, 0x9910, RZ ;  /* 0x00009910f7f77816 */ /* 0x000fc400000000ff */
[----:B------:R-:W-:Y:S02]  /*9a00*/  LOP3.LUT R83, R83, 0xdfffffff, RZ, 0xc0, !PT ;  /* 0xdfffffff53537812 */ /* 0x000fe400078ec0ff */
[----:B------:R-:W-:Y:S02]  /*9a10*/  ISETP.NE.AND P0, PT, R247, RZ, PT ;  /* 0x000000fff700720c */ /* 0x000fe40003f05270 */
[----:B------:R-:W-:Y:S02]  /*9a20*/  @P4 LOP3.LUT R83, R83, 0x20000000, RZ, 0xfc, !PT ;  /* 0x2000000053534812 */ /* 0x000fe400078efcff */
[----:B------:R-:W-:Y:S02]  /*9a30*/  FSEL R73, RZ, 1, P0 ;  /* 0x3f800000ff497808 */ /* 0x000fe40000000000 */
[----:B------:R-:W-:Y:S02]  /*9a40*/  ISETP.NE.AND P0, PT, R248, RZ, PT ;  /* 0x000000fff800720c */ /* 0x000fe40003f05270 */
[----:B------:R-:W-:Y:S01]  /*9a50*/  ISETP.NE.AND P4, PT, R228, RZ, PT ;  /* 0x000000ffe400720c */ /* 0x000fe20003f85270 */
[----:B------:R-:W-:Y:S01]  /*9a60*/  FFMA.FTZ R79, R73, R79, R91 ;  /* 0x0000004f494f7223 */ /* 0x000fe2000001005b */
[----:B------:R-:W-:Y:S01]  /*9a70*/  LOP3.LUT R83, R83, 0xbfffffff, RZ, 0xc0, !PT ;  /* 0xbfffffff53537812 */ /* 0x000fe200078ec0ff */
[----:B------:R-:W2:Y:S01]  /*9a80*/  LDS.U16 R73, [R20+0x12e00] ;  /* 0x012e000014497984 */ /* 0x000ea20000000400 */
[----:B0-----:R-:W-:Y:S01]  /*9a90*/  LOP3.LUT R90, R21, R88, RZ, 0x30, !PT ;  /* 0x00000058155a7212 */ /* 0x001fe200078e30ff */
[----:B------:R-:W-:Y:S01]  /*9aa0*/  HADD2.F32 R88, -RZ, R88.H0_H0 ;  /* 0x20000058ff587230 */ /* 0x000fe20000004100 */
[----:B------:R-:W-:-:S02]  /*9ab0*/  FSEL R228, RZ, 1, P4 ;  /* 0x3f800000ffe47808 */ /* 0x000fc40002000000 */
[----:B------:R-:W-:-:S05]  /*9ac0*/  PRMT R90, R90, 0x9910, RZ ;  /* 0x000099105a5a7816 */ /* 0x000fca00000000ff */
[----:B------:R-:W-:Y:S01]  /*9ad0*/  IMAD.MOV.U32 R251, RZ, RZ, R90 ;  /* 0x000000fffffb7224 */ /* 0x000fe200078e005a */
[----:B------:R-:W-:Y:S02]  /*9ae0*/  FSEL R90, RZ, 1, P0 ;  /* 0x3f800000ff5a7808 */ /* 0x000fe40000000000 */
[----:B-1----:R-:W-:Y:S01]  /*9af0*/  LOP3.LUT R249, R21, R89, RZ, 0x30, !PT ;  /* 0x0000005915f97212 */ /* 0x002fe200078e30ff */
[----:B------:R-:W-:Y:S01]  /*9b00*/  HADD2.F32 R89, -RZ, R89.H0_H0 ;  /* 0x20000059ff597230 */ /* 0x000fe20000004100 */
[----:B------:R-:W-:Y:S01]  /*9b10*/  ISETP.NE.AND P0, PT, R251, RZ, PT ;  /* 0x000000fffb00720c */ /* 0x000fe20003f05270 */
[----:B------:R-:W-:Y:S01]  /*9b20*/  FFMA.FTZ R79, R90, R80, R79 ;  /* 0x000000505a4f7223 */ /* 0x000fe2000001004f */
[----:B------:R-:W-:Y:S01]  /*9b30*/  PRMT R249, R249, 0x9910, RZ ;  /* 0x00009910f9f97816 */ /* 0x000fe200000000ff */
[----:B------:R-:W0:Y:S01]  /*9b40*/  LDS.U16 R90, [R20+0x13200] ;  /* 0x01320000145a7984 */ /* 0x000e220000000400 */
[----:B------:R-:W-:Y:S02]  /*9b50*/  FSEL R91, RZ, 1, P0 ;  /* 0x3f800000ff5b7808 */ /* 0x000fe40000000000 */
[----:B---3--:R-:W-:Y:S01]  /*9b60*/  LOP3.LUT R250, R21, R22, RZ, 0x30, !PT ;  /* 0x0000001615fa7212 */ /* 0x008fe200078e30ff */
[----:B------:R-:W-:Y:S01]  /*9b70*/  HADD2.F32 R22, -RZ, R22.H0_H0 ;  /* 0x20000016ff167230 */ /* 0x000fe20000004100 */
[----:B------:R-:W-:Y:S01]  /*9b80*/  ISETP.NE.AND P0, PT, R249, RZ, PT ;  /* 0x000000fff900720c */ /* 0x000fe20003f05270 */
[----:B------:R-:W-:Y:S01]  /*9b90*/  FFMA.FTZ R79, R91, R88, R79 ;  /* 0x000000585b4f7223 */ /* 0x000fe2000001004f */
[----:B------:R-:W-:Y:S01]  /*9ba0*/  PRMT R250, R250, 0x9910, RZ ;  /* 0x00009910fafa7816 */ /* 0x000fe200000000ff */
[----:B------:R-:W1:Y:S01]  /*9bb0*/  LDS.U16 R91, [R20+0x13400] ;  /* 0x01340000145b7984 */ /* 0x000e620000000400 */
[----:B------:R-:W-:-:S02]  /*9bc0*/  FSEL R92, RZ, 1, P0 ;  /* 0x3f800000ff5c7808 */ /* 0x000fc40000000000 */
[----:B------:R-:W-:Y:S02]  /*9bd0*/  ISETP.NE.AND P0, PT, R250, RZ, PT ;  /* 0x000000fffa00720c */ /* 0x000fe40003f05270 */
[----:B------:R-:W-:Y:S01]  /*9be0*/  LOP3.LUT R80, R21, R74, RZ, 0x30, !PT ;  /* 0x0000004a15507212 */ /* 0x000fe200078e30ff */
[----:B------:R-:W-:Y:S01]  /*9bf0*/  FFMA.FTZ R89, R92, R89, R79 ;  /* 0x000000595c597223 */ /* 0x000fe2000001004f */
[----:B------:R-:W-:Y:S01]  /*9c00*/  FSEL R88, RZ, 1, P0 ;  /* 0x3f800000ff587808 */ /* 0x000fe20000000000 */
[----:B------:R-:W3:Y:S01]  /*9c10*/  LDS.U16 R92, [R20+0x13600] ;  /* 0x01360000145c7984 */ /* 0x000ee20000000400 */
[----:B------:R-:W-:Y:S02]  /*9c20*/  PRMT R80, R80, 0x9910, RZ ;  /* 0x0000991050507816 */ /* 0x000fe400000000ff */
[----:B------:R-:W-:Y:S01]  /*9c30*/  @P4 LOP3.LUT R83, R83, 0x40000000, RZ, 0xfc, !PT ;  /* 0x4000000053534812 */ /* 0x000fe200078efcff */
[----:B------:R-:W-:Y:S01]  /*9c40*/  FFMA.FTZ R22, R88, R22, R89 ;  /* 0x0000001658167223 */ /* 0x000fe20000010059 */
[----:B------:R-:W-:Y:S01]  /*9c50*/  HADD2.F32 R88, -RZ, R74.H0_H0 ;  /* 0x2000004aff587230 */ /* 0x000fe20000004100 */
[----:B--2---:R-:W-:Y:S01]  /*9c60*/  LOP3.LUT R79, R21, R73, RZ, 0x30, !PT ;  /* 0x00000049154f7212 */ /* 0x004fe200078e30ff */
[----:B------:R-:W-:Y:S01]  /*9c70*/  HADD2.F32 R93, -RZ, R73.H0_H0 ;  /* 0x20000049ff5d7230 */ /* 0x000fe20000004100 */
[----:B------:R-:W-:Y:S01]  /*9c80*/  ISETP.NE.AND P0, PT, R80, RZ, PT ;  /* 0x000000ff5000720c */ /* 0x000fe20003f05270 */
[----:B------:R-:W2:Y:S01]  /*9c90*/  LDS.U16 R89, [R20+0x13c00] ;  /* 0x013c000014597984 */ /* 0x000ea20000000400 */
[----:B------:R-:W-:-:S02]  /*9ca0*/  PRMT R79, R79, 0x9910, RZ ;  /* 0x000099104f4f7816 */ /* 0x000fc400000000ff */
[----:B------:R-:W-:Y:S02]  /*9cb0*/  FSEL R73, RZ, 1, P0 ;  /* 0x3f800000ff497808 */ /* 0x000fe40000000000 */
[----:B------:R-:W-:Y:S01]  /*9cc0*/  LOP3.LUT R83, R83, 0x7fffffff, RZ, 0xc0, !PT ;  /* 0x7fffffff53537812 */ /* 0x000fe200078ec0ff */
[----:B------:R-:W-:Y:S02]  /*9cd0*/  IMAD.MOV.U32 R74, RZ, RZ, R79 ;  /* 0x000000ffff4a7224 */ /* 0x000fe400078e004f */
[----:B------:R-:W-:Y:S01]  /*9ce0*/  FFMA.FTZ R22, R73, R88, R22 ;  /* 0x0000005849167223 */ /* 0x000fe20000010016 */
[----:B------:R-:W-:Y:S01]  /*9cf0*/  LOP3.LUT R73, R21, R97, RZ, 0x30, !PT ;  /* 0x0000006115497212 */ /* 0x000fe200078e30ff */
[----:B------:R-:W-:Y:S01]  /*9d00*/  HADD2.F32 R97, -RZ, R97.H0_H0 ;  /* 0x20000061ff617230 */ /* 0x000fe20000004100 */
[----:B------:R-:W-:Y:S01]  /*9d10*/  ISETP.NE.AND P0, PT, R74, RZ, PT ;  /* 0x000000ff4a00720c */ /* 0x000fe20003f05270 */
[----:B------:R-:W-:Y:S01]  /*9d20*/  STL [R1+0x18c], R74 ;  /* 0x00018c4a01007387 */ /* 0x000fe20000100800 */
[----:B------:R-:W-:-:S02]  /*9d30*/  PRMT R73, R73, 0x9910, RZ ;  /* 0x0000991049497816 */ /* 0x000fc400000000ff */
[----:B------:R-:W-:Y:S02]  /*9d40*/  FSEL R79, RZ, 1, P0 ;  /* 0x3f800000ff4f7808 */ /* 0x000fe40000000000 */
[----:B------:R-:W-:-:S03]  /*9d50*/  ISETP.NE.AND P0, PT, R73, RZ, PT ;  /* 0x000000ff4900720c */ /* 0x000fc60003f05270 */
[----:B------:R-:W-:Y:S01]  /*9d60*/  FFMA.FTZ R93, R79, R93, R22 ;  /* 0x0000005d4f5d7223 */ /* 0x000fe20000010016 */
[----:B0-----:R-:W-:Y:S01]  /*9d70*/  LOP3.LUT R79, R21, R90, RZ, 0x30, !PT ;  /* 0x0000005a154f7212 */ /* 0x001fe200078e30ff */
[----:B------:R-:W0:Y:S01]  /*9d80*/  LDS.U16 R22, [R20+0x13a00] ;  /* 0x013a000014167984 */ /* 0x000e220000000400 */
[----:B------:R-:W-:Y:S01]  /*9d90*/  FSEL R99, RZ, 1, P0 ;  /* 0x3f800000ff637808 */ /* 0x000fe20000000000 */
[----:B------:R-:W-:Y:S01]  /*9da0*/  HADD2.F32 R90, -RZ, R90.H0_H0 ;  /* 0x2000005aff5a7230 */ /* 0x000fe20000004100 */
[----:B------:R-:W-:Y:S02]  /*9db0*/  PRMT R79, R79, 0x9910, RZ ;  /* 0x000099104f4f7816 */ /* 0x000fe400000000ff */
[----:B-1----:R-:W-:Y:S01]  /*9dc0*/  LOP3.LUT R101, R21, R91, RZ, 0x30, !PT ;  /* 0x0000005b15657212 */ /* 0x002fe200078e30ff */
[----:B------:R-:W-:Y:S01]  /*9dd0*/  FFMA.FTZ R97, R99, R97, R93 ;  /* 0x0000006163617223 */ /* 0x000fe2000001005d */
[----:B------:R-:W-:Y:S01]  /*9de0*/  ISETP.NE.AND P0, PT, R79, RZ, PT ;  /* 0x000000ff4f00720c */ /* 0x000fe20003f05270 */
[----:B------:R-:W-:Y:S01]  /*9df0*/  HADD2.F32 R91, -RZ, R91.H0_H0 ;  /* 0x2000005bff5b7230 */ /* 0x000fe20000004100 */
[----:B---3--:R-:W-:Y:S01]  /*9e00*/  LOP3.LUT R93, R21, R92, RZ, 0x30, !PT ;  /* 0x0000005c155d7212 */ /* 0x008fe200078e30ff */
[----:B------:R-:W-:Y:S01]  /*9e10*/  HADD2.F32 R92, -RZ, R92.H0_H0 ;  /* 0x2000005cff5c7230 */ /* 0x000fe20000004100 */
[----:B------:R-:W-:-:S02]  /*9e20*/  FSEL R88, RZ, 1, P0 ;  /* 0x3f800000ff587808 */ /* 0x000fc40000000000 */
[----:B------:R-:W-:Y:S02]  /*9e30*/  PRMT R101, R101, 0x9910, RZ ;  /* 0x0000991065657816 */ /* 0x000fe400000000ff */
[----:B------:R-:W-:Y:S01]  /*9e40*/  PRMT R93, R93, 0x9910, RZ ;  /* 0x000099105d5d7816 */ /* 0x000fe200000000ff */
[----:B------:R-:W-:Y:S01]  /*9e50*/  FFMA.FTZ R90, R88, R90, R97 ;  /* 0x0000005a585a7223 */ /* 0x000fe20000010061 */
[----:B------:R-:W-:Y:S01]  /*9e60*/  ISETP.NE.AND P0, PT, R101, RZ, PT ;  /* 0x000000ff6500720c */ /* 0x000fe20003f05270 */
[----:B------:R-:W1:Y:S01]  /*9e70*/  LDS.U16 R88, [R20+0x13e00] ;  /* 0x013e000014587984 */ /* 0x000e620000000400 */
[----:B--2---:R-:W-:Y:S01]  /*9e80*/  LOP3.LUT R224, R21, R89, RZ, 0x30, !PT ;  /* 0x0000005915e07212 */ /* 0x004fe200078e30ff */
[----:B------:R-:W-:Y:S01]  /*9e90*/  IMAD.MOV.U32 R229, RZ, RZ, R93 ;  /* 0x000000ffffe57224 */ /* 0x000fe200078e005d */
[----:B------:R-:W-:Y:S01]  /*9ea0*/  FSEL R93, RZ, 1, P0 ;  /* 0x3f800000ff5d7808 */ /* 0x000fe20000000000 */
[----:B------:R-:W-:Y:S01]  /*9eb0*/  HADD2.F32 R89, -RZ, R89.H0_H0 ;  /* 0x20000059ff597230 */ /* 0x000fe20000004100 */
[----:B------:R-:W-:-:S02]  /*9ec0*/  PRMT R224, R224, 0x9910, RZ ;  /* 0x00009910e0e07816 */ /* 0x000fc400000000ff */
[----:B------:R-:W-:Y:S01]  /*9ed0*/  ISETP.NE.AND P0, PT, R229, RZ, PT ;  /* 0x000000ffe500720c */ /* 0x000fe20003f05270 */
[----:B------:R-:W-:Y:S02]  /*9ee0*/  FFMA.FTZ R93, R93, R91, R90 ;  /* 0x0000005b5d5d7223 */ /* 0x000fe4000001005a */
[----:B------:R-:W-:Y:S01]  /*9ef0*/  LDS.U16 R90, [R20+0x14200] ;  /* 0x01420000145a7984 */ /* 0x000fe20000000400 */
[----:B------:R-:W-:Y:S02]  /*9f00*/  FSEL R97, RZ, 1, P0 ;  /* 0x3f800000ff617808 */ /* 0x000fe40000000000 */
[----:B------:R-:W-:-:S03]  /*9f10*/  ISETP.NE.AND P0, PT, R100, RZ, PT ;  /* 0x000000ff6400720c */ /* 0x000fc60003f05270 */
[----:B------:R-:W-:Y:S01]  /*9f20*/  FFMA.FTZ R93, R97, R92, R93 ;  /* 0x0000005c615d7223 */ /* 0x000fe2000001005d */
[----:B------:R-:W-:Y:S01]  /*9f30*/  FSEL R97, RZ, 1, P0 ;  /* 0x3f800000ff617808 */ /* 0x000fe20000000000 */
[----:B------:R-:W2:Y:S01]  /*9f40*/  LDS.U16 R92, [R20+0x14400] ;  /* 0x01440000145c7984 */ /* 0x000ea20000000400 */
[----:B0-----:R-:W-:-:S03]  /*9f50*/  LOP3.LUT R99, R21, R22, RZ, 0x30, !PT ;  /* 0x0000001615637212 */ /* 0x001fc600078e30ff */
[----:B------:R-:W-:Y:S01]  /*9f60*/  FFMA.FTZ R94, R97, R94, R93 ;  /* 0x0000005e615e7223 */ /* 0x000fe2000001005d */
[----:B------:R-:W-:Y:S01]  /*9f70*/  HADD2.F32 R22, -RZ, R22.H0_H0 ;  /* 0x20000016ff167230 */ /* 0x000fe20000004100 */
[----:B------:R-:W-:-:S04]  /*9f80*/  PRMT R99, R99, 0x9910, RZ ;  /* 0x0000991063637816 */ /* 0x000fc800000000ff */
[----:B------:R-:W-:-:S04]  /*9f90*/  ISETP.NE.AND P0, PT, R99, RZ, PT ;  /* 0x000000ff6300720c */ /* 0x000fc80003f05270 */
[----:B------:R-:W-:Y:S02]  /*9fa0*/  FSEL R91, RZ, 1, P0 ;  /* 0x3f800000ff5b7808 */ /* 0x000fe40000000000 */
[----:B------:R-:W-:-:S03]  /*9fb0*/  ISETP.NE.AND P0, PT, R224, RZ, PT ;  /* 0x000000ffe000720c */ /* 0x000fc60003f05270 */
[----:B------:R-:W-:Y:S01]  /*9fc0*/  FFMA.FTZ R22, R91, R22, R94 ;  /* 0x000000165b167223 */ /* 0x000fe2000001005e */
[----:B-1----:R-:W-:Y:S01]  /*9fd0*/  LOP3.LUT R93, R21, R88, RZ, 0x30, !PT ;  /* 0x00000058155d7212 */ /* 0x002fe200078e30ff */
[----:B------:R-:W0:Y:S01]  /*9fe0*/  LDS.U16 R91, [R20+0x14600] ;  /* 0x01460000145b7984 */ /* 0x000e220000000400 */
[----:B------:R-:W-:Y:S02]  /*9ff0*/  HADD2.F32 R88, -RZ, R88.H0_H0 ;  /* 0x20000058ff587230 */ /* 0x000fe40000004100 */
[----:B------:R-:W-:-:S05]  /*a000*/  PRMT R93, R93, 0x9910, RZ ;  /* 0x000099105d5d7816 */ /* 0x000fca00000000ff */
[----:B------:R-:W-:Y:S01]  /*a010*/  IMAD.MOV.U32 R97, RZ, RZ, R93 ;  /* 0x000000ffff617224 */ /* 0x000fe200078e005d */
[----:B------:R-:W-:-:S04]  /*a020*/  FSEL R93, RZ, 1, P0 ;  /* 0x3f800000ff5d7808 */ /* 0x000fc80000000000 */
[----:B------:R-:W-:Y:S01]  /*a030*/  ISETP.NE.AND P0, PT, R97, RZ, PT ;  /* 0x000000ff6100720c */ /* 0x000fe20003f05270 */
[----:B------:R-:W-:Y:S02]  /*a040*/  FFMA.FTZ R93, R93, R89, R22 ;  /* 0x000000595d5d7223 */ /* 0x000fe40000010016 */
[----:B------:R-:W1:Y:S01]  /*a050*/  LDS.U16 R22, [R20+0x14a00] ;  /* 0x014a000014167984 */ /* 0x000e620000000400 */
[----:B------:R-:W-:Y:S02]  /*a060*/  FSEL R94, RZ, 1, P0 ;  /* 0x3f800000ff5e7808 */ /* 0x000fe40000000000 */
[----:B------:R-:W-:Y:S01]  /*a070*/  ISETP.NE.AND P0, PT, R225, RZ, PT ;  /* 0x000000ffe100720c */ /* 0x000fe20003f05270 */
[----:B------:R-:W3:Y:S01]  /*a080*/  LDS.U16 R89, [R20+0x14c00] ;  /* 0x014c000014597984 */ /* 0x000ee20000000400 */
[C---:B--2---:R-:W-:Y:S01]  /*a090*/  LOP3.LUT R221, R21.reuse, R92, RZ, 0x30, !PT ;  /* 0x0000005c15dd7212 */ /* 0x044fe200078e30ff */
[----:B------:R-:W-:Y:S01]  /*a0a0*/  FFMA.FTZ R93, R94, R88, R93 ;  /* 0x000000585e5d7223 */ /* 0x000fe2000001005d */
[----:B------:R-:W-:Y:S01]  /*a0b0*/  LOP3.LUT R94, R21, R90, RZ, 0x30, !PT ;  /* 0x0000005a155e7212 */ /* 0x000fe200078e30ff */
[----:B------:R-:W-:Y:S01]  /*a0c0*/  HADD2.F32 R90, -RZ, R90.H0_H0 ;  /* 0x2000005aff5a7230 */ /* 0x000fe20000004100 */
[----:B------:R-:W-:Y:S01]  /*a0d0*/  FSEL R214, RZ, 1, P0 ;  /* 0x3f800000ffd67808 */ /* 0x000fe20000000000 */
[----:B------:R-:W-:Y:S01]  /*a0e0*/  HADD2.F32 R92, -RZ, R92.H0_H0 ;  /* 0x2000005cff5c7230 */ /* 0x000fe20000004100 */
[----:B------:R-:W-:-:S02]  /*a0f0*/  PRMT R94, R94, 0x9910, RZ ;  /* 0x000099105e5e7816 */ /* 0x000fc400000000ff */
[----:B------:R-:W-:Y:S01]  /*a100*/  PRMT R221, R221, 0x9910, RZ ;  /* 0x00009910dddd7816 */ /* 0x000fe200000000ff */
[----:B------:R-:W-:Y:S01]  /*a110*/  FFMA.FTZ R213, R214, R213, R93 ;  /* 0x000000d5d6d57223 */ /* 0x000fe2000001005d */
[----:B------:R-:W-:-:S04]  /*a120*/  ISETP.NE.AND P0, PT, R94, RZ, PT ;  /* 0x000000ff5e00720c */ /* 0x000fc80003f05270 */
[----:B------:R-:W-:Y:S02]  /*a130*/  FSEL R88, RZ, 1, P0 ;  /* 0x3f800000ff587808 */ /* 0x000fe40000000000 */
[----:B------:R-:W-:-:S03]  /*a140*/  ISETP.NE.AND P0, PT, R221, RZ, PT ;  /* 0x000000ffdd00720c */ /* 0x000fc60003f05270 */
[----:B------:R-:W-:Y:S01]  /*a150*/  FFMA.FTZ R90, R88, R90, R213 ;  /* 0x0000005a585a7223 */ /* 0x000fe200000100d5 */
[----:B0-----:R-:W-:Y:S01]  /*a160*/  LOP3.LUT R93, R21, R91, RZ, 0x30, !PT ;  /* 0x0000005b155d7212 */ /* 0x001fe200078e30ff */
[----:B------:R-:W0:Y:S01]  /*a170*/  LDS.U16 R88, [R20+0x14e00] ;  /* 0x014e000014587984 */ /* 0x000e220000000400 */
[----:B------:R-:W-:Y:S01]  /*a180*/  FSEL R213, RZ, 1, P0 ;  /* 0x3f800000ffd57808 */ /* 0x000fe20000000000 */
[----:B------:R-:W-:Y:S01]  /*a190*/  HADD2.F32 R91, -RZ, R91.H0_H0 ;  /* 0x2000005bff5b7230 */ /* 0x000fe20000004100 */
[----:B------:R-:W-:-:S03]  /*a1a0*/  PRMT R93, R93, 0x9910, RZ ;  /* 0x000099105d5d7816 */ /* 0x000fc600000000ff */
[----:B------:R-:W-:Y:S01]  /*a1b0*/  FFMA.FTZ R90, R213, R92, R90 ;  /* 0x0000005cd55a7223 */ /* 0x000fe2000001005a */
[----:B------:R-:W-:Y:S01]  /*a1c0*/  ISETP.NE.AND P0, PT, R93, RZ, PT ;  /* 0x000000ff5d00720c */ /* 0x000fe20003f05270 */
[----:B------:R-:W2:Y:S01]  /*a1d0*/  LDS.U16 R213, [R20+0x15400] ;  /* 0x0154000014d57984 */ /* 0x000ea20000000400 */
[----:B------:R-:W-:Y:S01]  /*a1e0*/  LOP3.LUT R92, R21, R218, RZ, 0x30, !PT ;  /* 0x000000da155c7212 */ /* 0x000fe200078e30ff */
[----:B------:R-:W-:Y:S01]  /*a1f0*/  HADD2.F32 R218, -RZ, R218.H0_H0 ;  /* 0x200000daffda7230 */ /* 0x000fe20000004100 */
[----:B------:R-:W-:Y:S02]  /*a200*/  FSEL R214, RZ, 1, P0 ;  /* 0x3f800000ffd67808 */ /* 0x000fe40000000000 */
[----:B------:R-:W-:-:S03]  /*a210*/  PRMT R92, R92, 0x9910, RZ ;  /* 0x000099105c5c7816 */ /* 0x000fc600000000ff */
[----:B------:R-:W-:Y:S01]  /*a220*/  FFMA.FTZ R90, R214, R91, R90 ;  /* 0x0000005bd65a7223 */ /* 0x000fe2000001005a */
[----:B-1----:R-:W-:Y:S01]  /*a230*/  LOP3.LUT R91, R21, R22, RZ, 0x30, !PT ;  /* 0x00000016155b7212 */ /* 0x002fe200078e30ff */
[----:B------:R-:W-:Y:S01]  /*a240*/  HADD2.F32 R22, -RZ, R22.H0_H0 ;  /* 0x20000016ff167230 */ /* 0x000fe20000004100 */
[----:B------:R-:W-:Y:S02]  /*a250*/  ISETP.NE.AND P0, PT, R92, RZ, PT ;  /* 0x000000ff5c00720c */ /* 0x000fe40003f05270 */
[----:B------:R-:W-:Y:S02]  /*a260*/  PRMT R91, R91, 0x9910, RZ ;  /* 0x000099105b5b7816 */ /* 0x000fe400000000ff */
[----:B------:R-:W-:Y:S02]  /*a270*/  FSEL R220, RZ, 1, P0 ;  /* 0x3f800000ffdc7808 */ /* 0x000fe40000000000 */
[----:B------:R-:W-:Y:S02]  /*a280*/  ISETP.NE.AND P0, PT, R91, RZ, PT ;  /* 0x000000ff5b00720c */ /* 0x000fe40003f05270 */
[----:B---3--:R-:W-:Y:S01]  /*a290*/  LOP3.LUT R214, R21, R89, RZ, 0x30, !PT ;  /* 0x0000005915d67212 */ /* 0x008fe200078e30ff */
[----:B------:R-:W-:Y:S01]  /*a2a0*/  FFMA.FTZ R218, R220, R218, R90 ;  /* 0x000000dadcda7223 */ /* 0x000fe2000001005a */
[----:B------:R-:W-:Y:S01]  /*a2b0*/  FSEL R217, RZ, 1, P0 ;  /* 0x3f800000ffd97808 */ /* 0x000fe20000000000 */
[----:B------:R-:W-:Y:S01]  /*a2c0*/  LDS.U16 R220, [R20+0x15e00] ;  /* 0x015e000014dc7984 */ /* 0x000fe20000000400 */
[----:B------:R-:W-:-:S03]  /*a2d0*/  PRMT R214, R214, 0x9910, RZ ;  /* 0x00009910d6d67816 */ /* 0x000fc600000000ff */
[----:B------:R-:W-:Y:S02]  /*a2e0*/  FFMA.FTZ R22, R217, R22, R218 ;  /* 0x00000016d9167223 */ /* 0x000fe400000100da */
[----:B------:R-:W1:Y:S01]  /*a2f0*/  LDS.U16 R218, [R20+0x15a00] ;  /* 0x015a000014da7984 */ /* 0x000e620000000400 */
[----:B0-----:R-:W-:Y:S01]  /*a300*/  LOP3.LUT R90, R21, R88, RZ, 0x30, !PT ;  /* 0x00000058155a7212 */ /* 0x001fe200078e30ff */
[----:B------:R-:W-:-:S03]  /*a310*/  HADD2.F32 R222, -RZ, R88.H0_H0 ;  /* 0x20000058ffde7230 */ /* 0x000fc60000004100 */
[----:B------:R-:W-:Y:S01]  /*a320*/  PRMT R217, R90, 0x9910, RZ ;  /* 0x000099105ad97816 */ /* 0x000fe200000000ff */
        /* <DEDUP_REMOVED lines=8> */
[C---:B------:R-:W-:Y:S01]  /*a3b0*/  LOP3.LUT R88, R21.reuse, R227, RZ, 0x30, !PT ;  /* 0x000000e315587212 */ /* 0x040fe200078e30ff */
[----:B------:R-:W-:Y:S01]  /*a3c0*/  HADD2.F32 R227, -RZ, R227.H0_H0 ;  /* 0x200000e3ffe37230 */ /* 0x000fe20000004100 */
[----:B--2---:R-:W-:Y:S01]  /*a3d0*/  LOP3.LUT R214, R21, R213, RZ, 0x30, !PT ;  /* 0x000000d515d67212 */ /* 0x004fe200078e30ff */
[----:B------:R-:W-:Y:S01]  /*a3e0*/  FFMA.FTZ R222, R217, R222, R22 ;  /* 0x000000ded9de7223 */ /* 0x000fe20000010016 */
[----:B------:R-:W-:Y:S01]  /*a3f0*/  PRMT R88, R88, 0x9910, RZ ;  /* 0x0000991058587816 */ /* 0x000fe200000000ff */
[----:B------:R-:W0:Y:S01]  /*a400*/  LDS.U16 R22, [R20+0x15800] ;  /* 0x0158000014167984 */ /* 0x000e220000000400 */
[----:B------:R-:W-:Y:S01]  /*a410*/  PRMT R214, R214, 0x9910, RZ ;  /* 0x00009910d6d67816 */ /* 0x000fe200000000ff */
[----:B------:R-:W-:Y:S01]  /*a420*/  HADD2.F32 R213, -RZ, R213.H0_H0 ;  /* 0x200000d5ffd57230 */ /* 0x000fe20000004100 */
[----:B------:R-:W-:Y:S01]  /*a430*/  ISETP.NE.AND P0, PT, R88, RZ, PT ;  /* 0x000000ff5800720c */ /* 0x000fe20003f05270 */
[----:B------:R-:W2:Y:S01]  /*a440*/  LDS.U16 R217, [R20+0x15c00] ;  /* 0x015c000014d97984 */ /* 0x000ea20000000400 */
[----:B------:R-:W-:-:S02]  /*a450*/  ISETP.NE.AND P5, PT, R214, RZ, PT ;  /* 0x000000ffd600720c */ /* 0x000fc40003fa5270 */
[----:B------:R-:W-:Y:S02]  /*a460*/  FSEL R226, RZ, 1, P0 ;  /* 0x3f800000ffe27808 */ /* 0x000fe40000000000 */
[----:B------:R-:W-:-:S03]  /*a470*/  FSEL R214, RZ, 1, P5 ;  /* 0x3f800000ffd67808 */ /* 0x000fc60002800000 */
[----:B------:R-:W-:Y:S01]  /*a480*/  FFMA.FTZ R226, R226, R227, R222 ;  /* 0x000000e3e2e27223 */ /* 0x000fe200000100de */
[----:B------:R-:W-:Y:S01]  /*a490*/  LOP3.LUT R222, R21, R223, RZ, 0x30, !PT ;  /* 0x000000df15de7212 */ /* 0x000fe200078e30ff */
[----:B------:R-:W-:Y:S02]  /*a4a0*/  HADD2.F32 R223, -RZ, R223.H0_H0 ;  /* 0x200000dfffdf7230 */ /* 0x000fe40000004100 */
[----:B------:R-:W-:Y:S01]  /*a4b0*/  FFMA.FTZ R219, R228, R219, R226 ;  /* 0x000000dbe4db7223 */ /* 0x000fe200000100e2 */
[----:B------:R-:W-:Y:S01]  /*a4c0*/  PRMT R222, R222, 0x9910, RZ ;  /* 0x00009910dede7816 */ /* 0x000fe200000000ff */
[----:B------:R-:W-:Y:S01]  /*a4d0*/  IMAD.MOV.U32 R227, RZ, RZ, R3 ;  /* 0x000000ffffe37224 */ /* 0x000fe200078e0003 */
[----:B------:R-:W-:Y:S01]  /*a4e0*/  @P5 LOP3.LUT R83, R83, 0x80000000, RZ, 0xfc, !PT ;  /* 0x8000000053535812 */ /* 0x000fe200078efcff */
[----:B------:R-:W-:Y:S01]  /*a4f0*/  FFMA.FTZ R213, R214, R213, R219 ;  /* 0x000000d5d6d57223 */ /* 0x000fe200000100db */
[----:B------:R-:W-:Y:S01]  /*a500*/  ISETP.NE.AND P6, PT, R222, RZ, PT ;  /* 0x000000ffde00720c */ /* 0x000fe20003fc5270 */
[----:B------:R-:W-:Y:S01]  /*a510*/  IMAD.MOV.U32 R226, RZ, RZ, R17 ;  /* 0x000000ffffe27224 */ /* 0x000fe200078e0011 */
[----:B------:R-:W-:Y:S01]  /*a520*/  ISETP.NE.AND P5, PT, R215, RZ, PT ;  /* 0x000000ffd700720c */ /* 0x000fe20003fa5270 */
[----:B------:R-:W-:Y:S01]  /*a530*/  IMAD.MOV.U32 R228, RZ, RZ, R18 ;  /* 0x000000ffffe47224 */ /* 0x000fe200078e0012 */
[----:B------:R-:W-:Y:S01]  /*a540*/  FSEL R222, RZ, 1, P6 ;  /* 0x3f800000ffde7808 */ /* 0x000fe20003000000 */
[----:B------:R-:W-:Y:S01]  /*a550*/  IMAD.MOV.U32 R215, RZ, RZ, R2 ;  /* 0x000000ffffd77224 */ /* 0x000fe200078e0002 */
[----:B------:R-:W-:-:S02]  /*a560*/  SEL R3, RZ, 0x1, P5 ;  /* 0x00000001ff037807 */ /* 0x000fc40002800000 */
[----:B------:R-:W-:Y:S01]  /*a570*/  ISETP.NE.AND P5, PT, R193, RZ, PT ;  /* 0x000000ffc100720c */ /* 0x000fe20003fa5270 */
[----:B------:R-:W-:Y:S01]  /*a580*/  FFMA.FTZ R213, R222, R223, R213 ;  /* 0x000000dfded57223 */ /* 0x000fe200000100d5 */
[C---:B-1----:R-:W-:Y:S01]  /*a590*/  LOP3.LUT R222, R21.reuse, R218, RZ, 0x30, !PT ;  /* 0x000000da15de7212 */ /* 0x042fe200078e30ff */
[----:B------:R-:W-:Y:S02]  /*a5a0*/  HADD2.F32 R218, -RZ, R218.H0_H0 ;  /* 0x200000daffda7230 */ /* 0x000fe40000004100 */
[----:B------:R-:W-:Y:S02]  /*a5b0*/  @P6 LOP3.LUT R96, R96, 0x1, RZ, 0xfc, !PT ;  /* 0x0000000160606812 */ /* 0x000fe400078efcff */
[----:B------:R-:W-:Y:S02]  /*a5c0*/  PRMT R222, R222, 0x9910, RZ ;  /* 0x00009910dede7816 */ /* 0x000fe400000000ff */
[----:B------:R-:W-:Y:S02]  /*a5d0*/  ISETP.NE.AND P6, PT, R186, RZ, PT ;  /* 0x000000ffba00720c */ /* 0x000fe40003fc5270 */
[----:B0-----:R-:W-:Y:S01]  /*a5e0*/  LOP3.LUT R214, R21, R22, RZ, 0x30, !PT ;  /* 0x0000001615d67212 */ /* 0x001fe200078e30ff */
[----:B------:R-:W-:Y:S01]  /*a5f0*/  HADD2.F32 R22, -RZ, R22.H0_H0 ;  /* 0x20000016ff167230 */ /* 0x000fe20000004100 */
[----:B------:R-:W-:-:S02]  /*a600*/  ISETP.NE.AND P2, PT, R222, RZ, PT ;  /* 0x000000ffde00720c */ /* 0x000fc40003f45270 */
[----:B------:R-:W-:Y:S02]  /*a610*/  PRMT R214, R214, 0x9910, RZ ;  /* 0x00009910d6d67816 */ /* 0x000fe400000000ff */
[C---:B--2---:R-:W-:Y:S01]  /*a620*/  LOP3.LUT R219, R21.reuse, R217, RZ, 0x30, !PT ;  /* 0x000000d915db7212 */ /* 0x044fe200078e30ff */
[----:B------:R-:W-:Y:S01]  /*a630*/  HADD2.F32 R217, -RZ, R217.H0_H0 ;  /* 0x200000d9ffd97230 */ /* 0x000fe20000004100 */
[----:B------:R-:W-:Y:S01]  /*a640*/  FSEL R222, RZ, 1, P2 ;  /* 0x3f800000ffde7808 */ /* 0x000fe20001000000 */
[----:B------:R-:W-:Y:S01]  /*a650*/  IMAD.MOV.U32 R223, RZ, RZ, R214 ;  /* 0x000000ffffdf7224 */ /* 0x000fe200078e00d6 */
[----:B------:R-:W-:Y:S01]  /*a660*/  LOP3.LUT R214, R21, R220, RZ, 0x30, !PT ;  /* 0x000000dc15d67212 */ /* 0x000fe200078e30ff */
[----:B------:R-:W-:Y:S01]  /*a670*/  HADD2.F32 R220, -RZ, R220.H0_H0 ;  /* 0x200000dcffdc7230 */ /* 0x000fe20000004100 */
[----:B------:R-:W-:Y:S02]  /*a680*/  PRMT R219, R219, 0x9910, RZ ;  /* 0x00009910dbdb7816 */ /* 0x000fe400000000ff */
[----:B------:R-:W-:-:S02]  /*a690*/  ISETP.NE.AND P3, PT, R223, RZ, PT ;  /* 0x000000ffdf00720c */ /* 0x000fc40003f65270 */
[----:B------:R-:W-:Y:S02]  /*a6a0*/  PRMT R214, R214, 0x9910, RZ ;  /* 0x00009910d6d67816 */ /* 0x000fe400000000ff */
[----:B------:R-:W-:Y:S02]  /*a6b0*/  FSEL R223, RZ, 1, P3 ;  /* 0x3f800000ffdf7808 */ /* 0x000fe40001800000 */
[----:B------:R-:W-:Y:S01]  /*a6c0*/  ISETP.NE.AND P1, PT, R219, RZ, PT ;  /* 0x000000ffdb00720c */ /* 0x000fe20003f25270 */
[----:B------:R-:W-:Y:S01]  /*a6d0*/  IMAD.MOV.U32 R219, RZ, RZ, R226 ;  /* 0x000000ffffdb7224 */ /* 0x000fe200078e00e2 */
[----:B------:R-:W-:Y:S01]  /*a6e0*/  ISETP.NE.AND P0, PT, R214, RZ, PT ;  /* 0x000000ffd600720c */ /* 0x000fe20003f05270 */
[----:B------:R-:W-:Y:S01]  /*a6f0*/  FFMA.FTZ R22, R223, R22, R213 ;  /* 0x00000016df167223 */ /* 0x000fe200000100d5 */
[----:B------:R-:W-:Y:S01]  /*a700*/  FSEL R213, RZ, 1, P1 ;  /* 0x3f800000ffd57808 */ /* 0x000fe20000800000 */
[----:B------:R-:W-:Y:S01]  /*a710*/  IMAD.MOV.U32 R223, RZ, RZ, R19 ;  /* 0x000000ffffdf7224 */ /* 0x000fe200078e0013 */
[----:B------:R-:W-:Y:S01]  /*a720*/  FSEL R214, RZ, 1, P0 ;  /* 0x3f800000ffd67808 */ /* 0x000fe20000000000 */
[----:B------:R-:W-:Y:S01]  /*a730*/  FFMA.FTZ R22, R222, R218, R22 ;  /* 0x000000dade167223 */ /* 0x000fe20000010016 */
[----:B------:R-:W-:Y:S01]  /*a740*/  P2R R74, PR, RZ, 0x8 ;  /* 0x00000008ff4a7803 */ /* 0x000fe20000000000 */
[----:B------:R-:W-:Y:S01]  /*a750*/  IMAD.MOV.U32 R218, RZ, RZ, R228 ;  /* 0x000000ffffda7224 */ /* 0x000fe200078e00e4 */
[----:B------:R-:W-:Y:S01]  /*a760*/  SEL R19, RZ, 0x8, P5 ;  /* 0x00000008ff137807 */ /* 0x000fe20002800000 */
[----:B------:R-:W-:Y:S01]  /*a770*/  FFMA.FTZ R22, R213, R217, R22 ;  /* 0x000000d9d5167223 */ /* 0x000fe20000010016 */
[----:B------:R-:W-:Y:S01]  /*a780*/  SEL R17, RZ, 0x4, P6 ;  /* 0x00000004ff117807 */ /* 0x000fe20003000000 */
[----:B------:R-:W-:Y:S01]  /*a790*/  STL [R1+0x120], R74 ;  /* 0x0001204a01007387 */ /* 0x000fe20000100800 */
[----:B------:R-:W-:Y:S01]  /*a7a0*/  ISETP.NE.AND P5, PT, R211, RZ, PT ;  /* 0x000000ffd300720c */ /* 0x000fe20003fa5270 */
[----:B------:R-:W-:Y:S01]  /*a7b0*/  FFMA.FTZ R214, R214, R220, R22 ;  /* 0x000000dcd6d67223 */ /* 0x000fe20000010016 */
[----:B------:R-:W-:Y:S01]  /*a7c0*/  IMAD.MOV.U32 R220, RZ, RZ, R47 ;  /* 0x000000ffffdc7224 */ /* 0x000fe200078e002f */
[----:B------:R-:W-:Y:S01]  /*a7d0*/  ISETP.NE.AND P6, PT, R210, RZ, PT ;  /* 0x000000ffd200720c */ /* 0x000fe20003fc5270 */
[----:B------:R-:W-:-:S02]  /*a7e0*/  IMAD.MOV.U32 R47, RZ, RZ, R16 ;  /* 0x000000ffff2f7224 */ /* 0x000fc400078e0010 */
[----:B------:R-:W0:Y:S01]  /*a7f0*/  SHFL.DOWN P4, R22, R214, 0x1, 0x1f ;  /* 0x08201f00d6167f89 */ /* 0x000e220000080000 */
[----:B------:R-:W-:Y:S02]  /*a800*/  IMAD.MOV.U32 R217, RZ, RZ, R227 ;  /* 0x000000ffffd97224 */ /* 0x000fe400078e00e3 */
[----:B0-----:R-:W-:Y:S01]  /*a810*/  @P4 FADD R22, R214, R22 ;  /* 0x00000016d6164221 */ /* 0x001fe20000000000 */
[----:B------:R-:W-:Y:S01]  /*a820*/  ISETP.NE.AND P4, PT, R216, RZ, PT ;  /* 0x000000ffd800720c */ /* 0x000fe20003f85270 */
[----:B------:R-:W-:Y:S02]  /*a830*/  IMAD.MOV.U32 R216, RZ, RZ, R8 ;  /* 0x000000ffffd87224 */ /* 0x000fe400078e0008 */
[----:B------:R-:W-:Y:S01]  /*a840*/  IMAD.MOV.U32 R214, RZ, RZ, R0 ;  /* 0x000000ffffd67224 */ /* 0x000fe200078e0000 */
[----:B------:R-:W0:Y:S01]  /*a850*/  SHFL.DOWN P3, R213, R22, 0x2, 0x1f ;  /* 0x08401f0016d57f89 */ /* 0x000e220000060000 */
[----:B------:R-:W-:Y:S02]  /*a860*/  SEL R74, RZ, 0xffffffff, P4 ;  /* 0xffffffffff4a7807 */ /* 0x000fe40002000000 */
[----:B------:R-:W-:Y:S01]  /*a870*/  ISETP.NE.AND P4, PT, R200, RZ, PT ;  /* 0x000000ffc800720c */ /* 0x000fe20003f85270 */
[----:B------:R-:W-:Y:S01]  /*a880*/  IMAD.MOV.U32 R200, RZ, RZ, R14 ;  /* 0x000000ffffc87224 */ /* 0x000fe200078e000e */
[----:B------:R-:W-:-:S02]  /*a890*/  SEL R14, RZ, 0x80, P5 ;  /* 0x00000080ff0e7807 */ /* 0x000fc40002800000 */
[----:B------:R-:W-:Y:S02]  /*a8a0*/  SEL R18, RZ, 0x10, P4 ;  /* 0x00000010ff127807 */ /* 0x000fe40002000000 */
[----:B------:R-:W-:Y:S01]  /*a8b0*/  ISETP.NE.AND P4, PT, R212, RZ, PT ;  /* 0x000000ffd400720c */ /* 0x000fe20003f85270 */
[----:B------:R-:W-:Y:S01]  /*a8c0*/  IMAD.MOV.U32 R212, RZ, RZ, R223 ;  /* 0x000000ffffd47224 */ /* 0x000fe200078e00df */
[----:B------:R-:W-:Y:S01]  /*a8d0*/  ISETP.NE.AND P5, PT, R208, RZ, PT ;  /* 0x000000ffd000720c */ /* 0x000fe20003fa5270 */
[----:B------:R-:W-:Y:S02]  /*a8e0*/  IMAD.MOV.U32 R208, RZ, RZ, R12 ;  /* 0x000000ffffd07224 */ /* 0x000fe400078e000c */
[----:B0-----:R-:W-:-:S05]  /*a8f0*/  @P3 FADD R213, R22, R213 ;  /* 0x000000d516d53221 */ /* 0x001fca0000000000 */
[----:B------:R-:W0:Y:S02]  /*a900*/  SHFL.DOWN P3, R22, R213, 0x4, 0x1f ;  /* 0x08801f00d5167f89 */ /* 0x000e240000060000 */
[----:B0-----:R-:W-:-:S05]  /*a910*/  @P3 FADD R22, R213, R22 ;  /* 0x00000016d5163221 */ /* 0x001fca0000000000 */
[----:B------:R-:W0:Y:S02]  /*a920*/  SHFL.DOWN P3, R213, R22, 0x8, 0x1f ;  /* 0x09001f0016d57f89 */ /* 0x000e240000060000 */
[----:B0-----:R-:W-:-:S05]  /*a930*/  @P3 FADD R213, R22, R213 ;  /* 0x000000d516d53221 */ /* 0x001fca0000000000 */
[----:B------:R-:W0:Y:S02]  /*a940*/  SHFL.DOWN P3, R22, R213, 0x10, 0x1f ;  /* 0x0a001f00d5167f89 */ /* 0x000e240000060000 */
[----:B0-----:R-:W-:Y:S01]  /*a950*/  @P3 FADD R22, R213, R22 ;  /* 0x00000016d5163221 */ /* 0x001fe20000000000 */
[----:B------:R-:W-:Y:S01]  /*a960*/  ISETP.NE.AND P3, PT, R201, RZ, PT ;  /* 0x000000ffc900720c */ /* 0x000fe20003f65270 */
[----:B------:R-:W-:Y:S01]  /*a970*/  IMAD.MOV.U32 R213, RZ, RZ, R13 ;  /* 0x000000ffffd57224 */ /* 0x000fe200078e000d */
[----:B------:R-:W-:Y:S01]  /*a980*/  SEL R13, RZ, 0x100, P4 ;  /* 0x00000100ff0d7807 */ /* 0x000fe20002000000 */
[----:B------:R-:W-:Y:S01]  /*a990*/  IMAD.MOV.U32 R201, RZ, RZ, R15 ;  /* 0x000000ffffc97224 */ /* 0x000fe200078e000f */
[----:B------:R-:W-:Y:S02]  /*a9a0*/  SEL R16, RZ, 0x20, P3 ;  /* 0x00000020ff107807 */ /* 0x000fe40001800000 */
[----:B------:R-:W-:Y:S01]  /*a9b0*/  ISETP.NE.AND P3, PT, R206, RZ, PT ;  /* 0x000000ffce00720c */ /* 0x000fe20003f65270 */
[----:B------:R-:W-:Y:S01]  /*a9c0*/  IMAD.MOV.U32 R206, RZ, RZ, R10 ;  /* 0x000000ffffce7224 */ /* 0x000fe200078e000a */
[----:B------:R-:W-:-:S02]  /*a9d0*/  SEL R15, RZ, 0x40, P6 ;  /* 0x00000040ff0f7807 */ /* 0x000fc40003000000 */
[----:B------:R-:W-:Y:S01]  /*a9e0*/  ISETP.NE.AND P6, PT, R207, RZ, PT ;  /* 0x000000ffcf00720c */ /* 0x000fe20003fc5270 */
[----:B------:R-:W-:Y:S01]  /*a9f0*/  IMAD.MOV.U32 R207, RZ, RZ, R9 ;  /* 0x000000ffffcf7224 */ /* 0x000fe200078e0009 */
[----:B------:R-:W-:Y:S02]  /*aa00*/  ISETP.NE.AND P4, PT, R209, RZ, PT ;  /* 0x000000ffd100720c */ /* 0x000fe40003f85270 */
[----:B------:R-:W-:Y:S02]  /*aa10*/  SEL R12, RZ, 0x200, P3 ;  /* 0x00000200ff0c7807 */ /* 0x000fe40001800000 */
[----:B------:R-:W-:Y:S01]  /*aa20*/  ISETP.NE.AND P3, PT, R202, RZ, PT ;  /* 0x000000ffca00720c */ /* 0x000fe20003f65270 */
[----:B------:R-:W-:Y:S01]  /*aa30*/  IMAD.MOV.U32 R202, RZ, RZ, R217 ;  /* 0x000000ffffca7224 */ /* 0x000fe200078e00d9 */
[----:B------:R-:W-:Y:S02]  /*aa40*/  SEL R10, RZ, 0x400, P6 ;  /* 0x00000400ff0a7807 */ /* 0x000fe40003000000 */
[----:B------:R-:W-:-:S02]  /*aa50*/  SEL R9, RZ, 0x800, P5 ;  /* 0x00000800ff097807 */ /* 0x000fc40002800000 */
[----:B------:R-:W-:Y:S02]  /*aa60*/  SEL R8, RZ, 0x1000, P4 ;  /* 0x00001000ff087807 */ /* 0x000fe40002000000 */
[----:B------:R-:W-:Y:S01]  /*aa70*/  ISETP.NE.AND P6, PT, R203, RZ, PT ;  /* 0x000000ffcb00720c */ /* 0x000fe20003fc5270 */
[----:B------:R-:W-:Y:S01]  /*aa80*/  IMAD.MOV.U32 R203, RZ, RZ, R218 ;  /* 0x000000ffffcb7224 */ /* 0x000fe200078e00da */
[----:B------:R-:W-:Y:S02]  /*aa90*/  ISETP.NE.AND P5, PT, R204, RZ, PT ;  /* 0x000000ffcc00720c */ /* 0x000fe40003fa5270 */
[----:B------:R-:W-:Y:S02]  /*aaa0*/  ISETP.NE.AND P4, PT, R205, RZ, PT ;  /* 0x000000ffcd00720c */ /* 0x000fe40003f85270 */
[----:B------:R-:W-:Y:S02]  /*aab0*/  SEL R2, RZ, 0x2000, P3 ;  /* 0x00002000ff027807 */ /* 0x000fe40001800000 */
[----:B------:R-:W-:-:S02]  /*aac0*/  ISETP.NE.AND P3, PT, R167, RZ, PT ;  /* 0x000000ffa700720c */ /* 0x000fc40003f65270 */
[----:B------:R-:W-:Y:S02]  /*aad0*/  SEL R0, RZ, 0x4000, P6 ;  /* 0x00004000ff007807 */ /* 0x000fe40003000000 */
[----:B------:R-:W-:Y:S02]  /*aae0*/  SEL R193, RZ, 0x8000, P5 ;  /* 0x00008000ffc17807 */ /* 0x000fe40002800000 */
[----:B------:R-:W-:Y:S02]  /*aaf0*/  SEL R186, RZ, 0x10000, P4 ;  /* 0x00010000ffba7807 */ /* 0x000fe40002000000 */
[----:B------:R-:W-:Y:S02]  /*ab00*/  ISETP.NE.AND P6, PT, R176, RZ, PT ;  /* 0x000000ffb000720c */ /* 0x000fe40003fc5270 */
[----:B------:R-:W-:Y:S02]  /*ab10*/  ISETP.NE.AND P5, PT, R177, RZ, PT ;  /* 0x000000ffb100720c */ /* 0x000fe40003fa5270 */
[----:B------:R-:W-:-:S02]  /*ab20*/  ISETP.NE.AND P4, PT, R185, RZ, PT ;  /* 0x000000ffb900720c */ /* 0x000fc40003f85270 */
[----:B------:R-:W-:Y:S02]  /*ab30*/  SEL R185, RZ, 0x20000, P3 ;  /* 0x00020000ffb97807 */ /* 0x000fe40001800000 */
[----:B------:R-:W-:Y:S02]  /*ab40*/  ISETP.NE.AND P3, PT, R145, RZ, PT ;  /* 0x000000ff9100720c */ /* 0x000fe40003f65270 */
[----:B------:R-:W-:Y:S02]  /*ab50*/  SEL R177, RZ, 0x40000, P6 ;  /* 0x00040000ffb17807 */ /* 0x000fe40003000000 */
[----:B------:R-:W-:Y:S02]  /*ab60*/  SEL R176, RZ, 0x80000, P5 ;  /* 0x00080000ffb07807 */ /* 0x000fe40002800000 */
[----:B------:R-:W-:Y:S02]  /*ab70*/  SEL R167, RZ, 0x100000, P4 ;  /* 0x00100000ffa77807 */ /* 0x000fe40002000000 */
[----:B------:R-:W-:-:S02]  /*ab80*/  ISETP.NE.AND P6, PT, R154, RZ, PT ;  /* 0x000000ff9a00720c */ /* 0x000fc40003fc5270 */
[----:B------:R-:W-:Y:S02]  /*ab90*/  ISETP.NE.AND P5, PT, R155, RZ, PT ;  /* 0x000000ff9b00720c */ /* 0x000fe40003fa5270 */
[----:B------:R-:W-:Y:S02]  /*aba0*/  ISETP.NE.AND P4, PT, R166, RZ, PT ;  /* 0x000000ffa600720c */ /* 0x000fe40003f85270 */
[----:B------:R-:W-:Y:S02]  /*abb0*/  SEL R166, RZ, 0x200000, P3 ;  /* 0x00200000ffa67807 */ /* 0x000fe40001800000 */
[----:B------:R-:W-:Y:S02]  /*abc0*/  ISETP.NE.AND P3, PT, R123, RZ, PT ;  /* 0x000000ff7b00720c */ /* 0x000fe40003f65270 */
[----:B------:R-:W-:Y:S02]  /*abd0*/  SEL R155, RZ, 0x400000, P6 ;  /* 0x00400000ff9b7807 */ /* 0x000fe40003000000 */
[----:B------:R-:W-:-:S02]  /*abe0*/  SEL R154, RZ, 0x800000, P5 ;  /* 0x00800000ff9a7807 */ /* 0x000fc40002800000 */
[----:B------:R-:W-:Y:S02]  /*abf0*/  SEL R145, RZ, 0x1000000, P4 ;  /* 0x01000000ff917807 */ /* 0x000fe40002000000 */
[----:B------:R-:W-:Y:S02]  /*ac00*/  ISETP.NE.AND P6, PT, R134, RZ, PT ;  /* 0x000000ff8600720c */ /* 0x000fe40003fc5270 */
        /* <DEDUP_REMOVED lines=19> */
[----:B------:R-:W-:Y:S01]  /*ad40*/  ISETP.NE.AND P3, PT, R194, RZ, PT ;  /* 0x000000ffc200720c */ /* 0x000fe20003f65270 */
[----:B------:R-:W-:Y:S01]  /*ad50*/  IMAD.MOV.U32 R194, RZ, RZ, R202 ;  /* 0x000000ffffc27224 */ /* 0x000fe200078e00ca */
[----:B------:R-:W-:Y:S02]  /*ad60*/  SEL R227, RZ, 0x8, P5 ;  /* 0x00000008ffe37807 */ /* 0x000fe40002800000 */
[----:B------:R-:W-:-:S02]  /*ad70*/  SEL R98, RZ, 0x10, P4 ;  /* 0x00000010ff627807 */ /* 0x000fc40002000000 */
[----:B------:R-:W-:Y:S01]  /*ad80*/  ISETP.NE.AND P5, PT, R196, RZ, PT ;  /* 0x000000ffc400720c */ /* 0x000fe20003fa5270 */
[----:B------:R-:W-:Y:S01]  /*ad90*/  IMAD.MOV.U32 R196, RZ, RZ, R201 ;  /* 0x000000ffffc47224 */ /* 0x000fe200078e00c9 */
[----:B------:R-:W-:Y:S01]  /*ada0*/  ISETP.NE.AND P4, PT, R197, RZ, PT ;  /* 0x000000ffc500720c */ /* 0x000fe20003f85270 */
[----:B------:R-:W-:Y:S01]  /*adb0*/  IMAD.MOV.U32 R201, RZ, RZ, R219 ;  /* 0x000000ffffc97224 */ /* 0x000fe200078e00db */
[----:B------:R-:W-:Y:S02]  /*adc0*/  SEL R226, RZ, 0x20, P3 ;  /* 0x00000020ffe27807 */ /* 0x000fe40001800000 */
[----:B------:R-:W-:Y:S02]  /*add0*/  SEL R228, RZ, 0x4, P6 ;  /* 0x00000004ffe47807 */ /* 0x000fe40003000000 */
[----:B------:R-:W-:Y:S01]  /*ade0*/  ISETP.NE.AND P3, PT, R189, RZ, PT ;  /* 0x000000ffbd00720c */ /* 0x000fe20003f65270 */
[----:B------:R-:W-:Y:S01]  /*adf0*/  IMAD.MOV.U32 R189, RZ, RZ, R215 ;  /* 0x000000ffffbd7224 */ /* 0x000fe200078e00d7 */
[----:B------:R-:W-:-:S02]  /*ae00*/  ISETP.NE.AND P6, PT, R195, RZ, PT ;  /* 0x000000ffc300720c */ /* 0x000fc40003fc5270 */
[----:B------:R-:W-:Y:S02]  /*ae10*/  SEL R222, RZ, 0x80, P5 ;  /* 0x00000080ffde7807 */ /* 0x000fe40002800000 */
[----:B------:R-:W-:Y:S02]  /*ae20*/  SEL R211, RZ, 0x100, P4 ;  /* 0x00000100ffd37807 */ /* 0x000fe40002000000 */
[----:B------:R-:W-:Y:S02]  /*ae30*/  ISETP.NE.AND P5, PT, R191, RZ, PT ;  /* 0x000000ffbf00720c */ /* 0x000fe40003fa5270 */
[----:B------:R-:W-:Y:S02]  /*ae40*/  ISETP.NE.AND P4, PT, R192, RZ, PT ;  /* 0x000000ffc000720c */ /* 0x000fe40003f85270 */
[----:B------:R-:W-:Y:S02]  /*ae50*/  SEL R210, RZ, 0x200, P3 ;  /* 0x00000200ffd27807 */ /* 0x000fe40001800000 */
[----:B------:R-:W-:-:S02]  /*ae60*/  SEL R223, RZ, 0x40, P6 ;  /* 0x00000040ffdf7807 */ /* 0x000fc40003000000 */
[----:B------:R-:W-:Y:S02]  /*ae70*/  ISETP.NE.AND P3, PT, R183, RZ, PT ;  /* 0x000000ffb700720c */ /* 0x000fe40003f65270 */
[----:B------:R-:W-:Y:S02]  /*ae80*/  ISETP.NE.AND P6, PT, R190, RZ, PT ;  /* 0x000000ffbe00720c */ /* 0x000fe40003fc5270 */
[----:B------:R-:W-:Y:S02]  /*ae90*/  SEL R204, RZ, 0x800, P5 ;  /* 0x00000800ffcc7807 */ /* 0x000fe40002800000 */
[----:B------:R-:W-:Y:S02]  /*aea0*/  SEL R199, RZ, 0x1000, P4 ;  /* 0x00001000ffc77807 */ /* 0x000fe40002000000 */
[----:B------:R-:W-:Y:S01]  /*aeb0*/  ISETP.NE.AND P5, PT, R187, RZ, PT ;  /* 0x000000ffbb00720c */ /* 0x000fe20003fa5270 */
[----:B------:R-:W-:Y:S01]  /*aec0*/  IMAD.MOV.U32 R187, RZ, RZ, R208 ;  /* 0x000000ffffbb7224 */ /* 0x000fe200078e00d0 */
[----:B------:R-:W-:Y:S01]  /*aed0*/  ISETP.NE.AND P4, PT, R188, RZ, PT ;  /* 0x000000ffbc00720c */ /* 0x000fe20003f85270 */
[----:B------:R-:W-:Y:S01]  /*aee0*/  IMAD.MOV.U32 R208, RZ, RZ, R220 ;  /* 0x000000ffffd07224 */ /* 0x000fe200078e00dc */
[----:B------:R-:W-:Y:S01]  /*aef0*/  SEL R198, RZ, 0x2000, P3 ;  /* 0x00002000ffc67807 */ /* 0x000fe20001800000 */
[----:B------:R-:W-:Y:S01]  /*af00*/  IMAD.MOV.U32 R188, RZ, RZ, R207 ;  /* 0x000000ffffbc7224 */ /* 0x000fe200078e00cf */
[----:B------:R-:W-:Y:S01]  /*af10*/  SEL R205, RZ, 0x400, P6 ;  /* 0x00000400ffcd7807 */ /* 0x000fe20003000000 */
[----:B------:R-:W-:Y:S01]  /*af20*/  IMAD.MOV.U32 R195, RZ, RZ, R208 ;  /* 0x000000ffffc37224 */ /* 0x000fe200078e00d0 */
        /* <DEDUP_REMOVED lines=13> */
[----:B------:R-:W-:Y:S02]  /*b000*/  ISETP.NE.AND P5, PT, R153, RZ, PT ;  /* 0x000000ff9900720c */ /* 0x000fe40003fa5270 */
        /* <DEDUP_REMOVED lines=18> */
[----:B------:R-:W-:-:S02]  /*b130*/  ISETP.NE.AND P3, PT, R95, RZ, PT ;  /* 0x000000ff5f00720c */ /* 0x000fc40003f65270 */
[----:B------:R-:W-:Y:S02]  /*b140*/  SEL R180, RZ, 0x1, P4 ;  /* 0x00000001ffb47807 */ /* 0x000fe40002000000 */
[----:B------:R-:W-:Y:S02]  /*b150*/  ISETP.NE.AND P4, PT, R181, RZ, PT ;  /* 0x000000ffb500720c */ /* 0x000fe40003f85270 */
[----:B------:R-:W-:Y:S02]  /*b160*/  SEL R95, RZ, 0xffffffff, P3 ;  /* 0xffffffffff5f7807 */ /* 0x000fe40001800000 */
[----:B------:R-:W-:Y:S02]  /*b170*/  ISETP.NE.AND P3, PT, R161, RZ, PT ;  /* 0x000000ffa100720c */ /* 0x000fe40003f65270 */
[----:B------:R-:W-:Y:S02]  /*b180*/  SEL R218, RZ, 0x10, P4 ;  /* 0x00000010ffda7807 */ /* 0x000fe40002000000 */
[----:B------:R-:W-:-:S02]  /*b190*/  ISETP.NE.AND P4, PT, R171, RZ, PT ;  /* 0x000000ffab00720c */ /* 0x000fc40003f85270 */
[----:B------:R-:W-:Y:S02]  /*b1a0*/  SEL R217, RZ, 0x20, P3 ;  /* 0x00000020ffd97807 */ /* 0x000fe40001800000 */
[----:B------:R-:W-:Y:S02]  /*b1b0*/  ISETP.NE.AND P3, PT, R203, RZ, PT ;  /* 0x000000ffcb00720c */ /* 0x000fe40003f65270 */
[----:B------:R-:W-:Y:S02]  /*b1c0*/  SEL R131, RZ, 0x4000000, P6 ;  /* 0x04000000ff837807 */ /* 0x000fe40003000000 */
[----:B------:R-:W-:Y:S02]  /*b1d0*/  SEL R209, RZ, 0x100, P4 ;  /* 0x00000100ffd17807 */ /* 0x000fe40002000000 */
[----:B------:R-:W-:Y:S02]  /*b1e0*/  ISETP.NE.AND P6, PT, R69, RZ, PT ;  /* 0x000000ff4500720c */ /* 0x000fe40003fc5270 */
[----:B------:R-:W-:-:S02]  /*b1f0*/  ISETP.NE.AND P4, PT, R160, RZ, PT ;  /* 0x000000ffa000720c */ /* 0x000fc40003f85270 */
[----:B------:R-:W-:Y:S02]  /*b200*/  SEL R208, RZ, 0x200, P3 ;  /* 0x00000200ffd07807 */ /* 0x000fe40001800000 */
[----:B------:R-:W-:Y:S02]  /*b210*/  ISETP.NE.AND P3, PT, R189, RZ, PT ;  /* 0x000000ffbd00720c */ /* 0x000fe40003f65270 */
[----:B------:R-:W-:Y:S02]  /*b220*/  SEL R69, RZ, 0x40000000, P6 ;  /* 0x40000000ff457807 */ /* 0x000fe40003000000 */
[----:B------:R-:W-:Y:S02]  /*b230*/  SEL R197, RZ, 0x1000, P4 ;  /* 0x00001000ffc57807 */ /* 0x000fe40002000000 */
[----:B------:R-:W-:Y:S02]  /*b240*/  ISETP.NE.AND P6, PT, R178, RZ, PT ;  /* 0x000000ffb200720c */ /* 0x000fe40003fc5270 */
[----:B------:R-:W-:Y:S01]  /*b250*/  ISETP.NE.AND P4, PT, R196, RZ, PT ;  /* 0x000000ffc400720c */ /* 0x000fe20003f85270 */
[----:B------:R-:W2:Y:S01]  /*b260*/  LDL.LU R178, [R1+0x138] ;  /* 0x0001380001b27983 */ /* 0x000ea20000300800 */
[----:B------:R-:W-:-:S02]  /*b270*/  SEL R196, RZ, 0x2000, P3 ;  /* 0x00002000ffc47807 */ /* 0x000fc40001800000 */
[----:B------:R-:W-:Y:S02]  /*b280*/  ISETP.NE.AND P3, PT, R188, RZ, PT ;  /* 0x000000ffbc00720c */ /* 0x000fe40003f65270 */
[----:B------:R-:W-:Y:S02]  /*b290*/  SEL R220, RZ, 0x4, P6 ;  /* 0x00000004ffdc7807 */ /* 0x000fe40003000000 */
[----:B------:R-:W-:Y:S02]  /*b2a0*/  ISETP.NE.AND P6, PT, R169, RZ, PT ;  /* 0x000000ffa900720c */ /* 0x000fe40003fc5270 */
[----:B------:R-:W-:Y:S01]  /*b2b0*/  SEL R181, RZ, 0x20000, P3 ;  /* 0x00020000ffb57807 */ /* 0x000fe20001800000 */
[----:B------:R-:W3:Y:S01]  /*b2c0*/  LDL.LU R169, [R1+0x13c] ;  /* 0x00013c0001a97983 */ /* 0x000ee20000300800 */
[----:B------:R-:W-:Y:S02]  /*b2d0*/  ISETP.NE.AND P3, PT, R195, RZ, PT ;  /* 0x000000ffc300720c */ /* 0x000fe40003f65270 */
[----:B------:R-:W-:-:S02]  /*b2e0*/  SEL R216, RZ, 0x40, P6 ;  /* 0x00000040ffd87807 */ /* 0x000fc40003000000 */
[----:B------:R-:W-:Y:S02]  /*b2f0*/  ISETP.NE.AND P6, PT, R150, RZ, PT ;  /* 0x000000ff9600720c */ /* 0x000fe40003fc5270 */
[----:B------:R-:W-:Y:S02]  /*b300*/  SEL R160, RZ, 0x200000, P3 ;  /* 0x00200000ffa07807 */ /* 0x000fe40001800000 */
[----:B------:R-:W-:Y:S02]  /*b310*/  ISETP.NE.AND P3, PT, R207, RZ, PT ;  /* 0x000000ffcf00720c */ /* 0x000fe40003f65270 */
[----:B------:R-:W-:Y:S02]  /*b320*/  SEL R203, RZ, 0x400, P6 ;  /* 0x00000400ffcb7807 */ /* 0x000fe40003000000 */
[----:B------:R-:W-:Y:S02]  /*b330*/  ISETP.NE.AND P6, PT, R138, RZ, PT ;  /* 0x000000ff8a00720c */ /* 0x000fe40003fc5270 */
[----:B------:R-:W-:-:S02]  /*b340*/  SEL R138, RZ, 0x2000000, P3 ;  /* 0x02000000ff8a7807 */ /* 0x000fc40001800000 */
[----:B------:R-:W-:Y:S02]  /*b350*/  ISETP.NE.AND P3, PT, R47, RZ, PT ;  /* 0x000000ff2f00720c */ /* 0x000fe40003f65270 */
[----:B------:R-:W4:Y:S01]  /*b360*/  LDL.LU R47, [R1+0x128] ;  /* 0x00012800012f7983 */ /* 0x000f220000300800 */
[----:B------:R-:W-:Y:S02]  /*b370*/  SEL R68, RZ, 0x80000000, P5 ;  /* 0x80000000ff447807 */ /* 0x000fe40002800000 */
[----:B------:R-:W-:Y:S02]  /*b380*/  ISETP.NE.AND P5, PT, R179, RZ, PT ;  /* 0x000000ffb300720c */ /* 0x000fe40003fa5270 */
[----:B------:R-:W-:Y:S02]  /*b390*/  SEL R190, RZ, 0x4000, P6 ;  /* 0x00004000ffbe7807 */ /* 0x000fe40003000000 */
[----:B------:R-:W-:Y:S02]  /*b3a0*/  SEL R219, RZ, 0x8, P5 ;  /* 0x00000008ffdb7807 */ /* 0x000fe40002800000 */
[----:B------:R-:W-:-:S02]  /*b3b0*/  ISETP.NE.AND P5, PT, R170, RZ, PT ;  /* 0x000000ffaa00720c */ /* 0x000fc40003fa5270 */
[----:B------:R-:W-:Y:S02]  /*b3c0*/  ISETP.NE.AND P6, PT, R128, RZ, PT ;  /* 0x000000ff8000720c */ /* 0x000fe40003fc5270 */
[----:B------:R-:W-:Y:S02]  /*b3d0*/  SEL R215, RZ, 0x80, P5 ;  /* 0x00000080ffd77807 */ /* 0x000fe40002800000 */
[----:B------:R-:W-:Y:S02]  /*b3e0*/  ISETP.NE.AND P5, PT, R151, RZ, PT ;  /* 0x000000ff9700720c */ /* 0x000fe40003fa5270 */
[----:B------:R-:W-:Y:S02]  /*b3f0*/  SEL R182, RZ, 0x10000, P4 ;  /* 0x00010000ffb67807 */ /* 0x000fe40002000000 */
[----:B------:R-:W-:Y:S02]  /*b400*/  SEL R202, RZ, 0x800, P5 ;  /* 0x00000800ffca7807 */ /* 0x000fe40002800000 */
[----:B------:R-:W-:-:S02]  /*b410*/  ISETP.NE.AND P5, PT, R139, RZ, PT ;  /* 0x000000ff8b00720c */ /* 0x000fc40003fa5270 */
[----:B------:R-:W-:Y:S02]  /*b420*/  ISETP.NE.AND P4, PT, R187, RZ, PT ;  /* 0x000000ffbb00720c */ /* 0x000fe40003f85270 */
[----:B------:R-:W-:Y:S01]  /*b430*/  SEL R189, RZ, 0x8000, P5 ;  /* 0x00008000ffbd7807 */ /* 0x000fe20002800000 */
[----:B------:R-:W3:Y:S01]  /*b440*/  LDL.LU R187, [R1+0x134] ;  /* 0x0001340001bb7983 */ /* 0x000ee20000300800 */
[----:B------:R-:W-:Y:S02]  /*b450*/  ISETP.NE.AND P5, PT, R129, RZ, PT ;  /* 0x000000ff8100720c */ /* 0x000fe40003fa5270 */
[----:B------:R-:W-:Y:S02]  /*b460*/  SEL R171, RZ, 0x40000, P6 ;  /* 0x00040000ffab7807 */ /* 0x000fe40003000000 */
[----:B------:R-:W-:Y:S02]  /*b470*/  ISETP.NE.AND P6, PT, R118, RZ, PT ;  /* 0x000000ff7600720c */ /* 0x000fe40003fc5270 */
[----:B------:R-:W-:-:S02]  /*b480*/  SEL R170, RZ, 0x80000, P5 ;  /* 0x00080000ffaa7807 */ /* 0x000fc40002800000 */
[----:B------:R-:W-:Y:S02]  /*b490*/  SEL R161, RZ, 0x100000, P4 ;  /* 0x00100000ffa17807 */ /* 0x000fe40002000000 */
[----:B------:R-:W-:Y:S02]  /*b4a0*/  ISETP.NE.AND P5, PT, R119, RZ, PT ;  /* 0x000000ff7700720c */ /* 0x000fe40003fa5270 */
[----:B------:R-:W-:Y:S02]  /*b4b0*/  ISETP.NE.AND P4, PT, R194, RZ, PT ;  /* 0x000000ffc200720c */ /* 0x000fe40003f85270 */
[----:B------:R-:W-:Y:S01]  /*b4c0*/  SEL R151, RZ, 0x400000, P6 ;  /* 0x00400000ff977807 */ /* 0x000fe20003000000 */
[----:B------:R-:W2:Y:S01]  /*b4d0*/  LDL.LU R194, [R1+0x130] ;  /* 0x0001300001c27983 */ /* 0x000ea20000300800 */
[----:B------:R-:W-:Y:S02]  /*b4e0*/  ISETP.NE.AND P6, PT, R84, RZ, PT ;  /* 0x000000ff5400720c */ /* 0x000fe40003fc5270 */
[----:B------:R-:W-:-:S02]  /*b4f0*/  SEL R150, RZ, 0x800000, P5 ;  /* 0x00800000ff967807 */ /* 0x000fc40002800000 */
[----:B------:R-:W-:Y:S02]  /*b500*/  SEL R139, RZ, 0x1000000, P4 ;  /* 0x01000000ff8b7807 */ /* 0x000fe40002000000 */
[----:B------:R-:W-:Y:S02]  /*b510*/  ISETP.NE.AND P5, PT, R87, RZ, PT ;  /* 0x000000ff5700720c */ /* 0x000fe40003fa5270 */
[----:B------:R-:W-:Y:S02]  /*b520*/  ISETP.NE.AND P4, PT, R200, RZ, PT ;  /* 0x000000ffc800720c */ /* 0x000fe40003f85270 */
[----:B------:R-:W-:Y:S01]  /*b530*/  SEL R129, RZ, 0x4000000, P6 ;  /* 0x04000000ff817807 */ /* 0x000fe20003000000 */
[----:B------:R-:W3:Y:S01]  /*b540*/  LDL.LU R200, [R1+0x12c] ;  /* 0x00012c0001c87983 */ /* 0x000ee20000300800 */
[----:B------:R-:W-:Y:S02]  /*b550*/  ISETP.NE.AND P6, PT, R59, RZ, PT ;  /* 0x000000ff3b00720c */ /* 0x000fe40003fc5270 */
[----:B------:R-:W-:-:S02]  /*b560*/  SEL R128, RZ, 0x8000000, P5 ;  /* 0x08000000ff807807 */ /* 0x000fc40002800000 */
[----:B------:R-:W-:Y:S02]  /*b570*/  SEL R119, RZ, 0x10000000, P4 ;  /* 0x10000000ff777807 */ /* 0x000fe40002000000 */
[----:B------:R-:W-:Y:S02]  /*b580*/  ISETP.NE.AND P5, PT, R60, RZ, PT ;  /* 0x000000ff3c00720c */ /* 0x000fe40003fa5270 */
[----:B------:R-:W-:Y:S02]  /*b590*/  ISETP.NE.AND P4, PT, R206, RZ, PT ;  /* 0x000000ffce00720c */ /* 0x000fe40003f85270 */
[----:B------:R-:W-:Y:S02]  /*b5a0*/  SEL R60, RZ, 0x40000000, P6 ;  /* 0x40000000ff3c7807 */ /* 0x000fe40003000000 */
[----:B------:R-:W-:Y:S02]  /*b5b0*/  ISETP.NE.AND P6, PT, R4, RZ, PT ;  /* 0x000000ff0400720c */ /* 0x000fe40003fc5270 */
[----:B------:R-:W-:-:S02]  /*b5c0*/  SEL R84, RZ, 0x1, P4 ;  /* 0x00000001ff547807 */ /* 0x000fc40002000000 */
[----:B------:R-:W-:Y:S02]  /*b5d0*/  ISETP.NE.AND P4, PT, R214, RZ, PT ;  /* 0x000000ffd600720c */ /* 0x000fe40003f85270 */
[----:B------:R-:W-:Y:S02]  /*b5e0*/  SEL R4, RZ, 0x4, P6 ;  /* 0x00000004ff047807 */ /* 0x000fe40003000000 */
[----:B------:R-:W-:Y:S02]  /*b5f0*/  SEL R59, RZ, 0x80000000, P5 ;  /* 0x80000000ff3b7807 */ /* 0x000fe40002800000 */
[----:B------:R-:W-:Y:S02]  /*b600*/  ISETP.NE.AND P6, PT, R82, RZ, PT ;  /* 0x000000ff5200720c */ /* 0x000fe40003fc5270 */
[----:B------:R-:W-:Y:S02]  /*b610*/  ISETP.NE.AND P5, PT, R81, RZ, PT ;  /* 0x000000ff5100720c */ /* 0x000fe40003fa5270 */
[----:B------:R-:W-:-:S02]  /*b620*/  SEL R81, RZ, 0x10, P4 ;  /* 0x00000010ff517807 */ /* 0x000fc40002000000 */
[----:B------:R-:W-:Y:S02]  /*b630*/  ISETP.NE.AND P4, PT, R213, RZ, PT ;  /* 0x000000ffd500720c */ /* 0x000fe40003f85270 */
[----:B------:R-:W-:Y:S02]  /*b640*/  SEL R213, RZ, 0x40, P6 ;  /* 0x00000040ffd57807 */ /* 0x000fe40003000000 */
[----:B------:R-:W-:Y:S02]  /*b650*/  ISETP.NE.AND P6, PT, R158, RZ, PT ;  /* 0x000000ff9e00720c */ /* 0x000fe40003fc5270 */
[----:B------:R-:W3:Y:S01]  /*b660*/  LDL.LU R158, [R1+0x140] ;  /* 0x00014000019e7983 */ /* 0x000ee20000300800 */
[----:B------:R-:W-:Y:S02]  /*b670*/  SEL R207, RZ, 0x100, P4 ;  /* 0x00000100ffcf7807 */ /* 0x000fe40002000000 */
[----:B------:R-:W-:Y:S02]  /*b680*/  SEL R118, RZ, 0x20000000, P3 ;  /* 0x20000000ff767807 */ /* 0x000fe40001800000 */
[----:B------:R-:W-:-:S04]  /*b690*/  ISETP.NE.AND P3, PT, R212, RZ, PT ;  /* 0x000000ffd400720c */ /* 0x000fc80003f65270 */
[----:B------:R-:W-:Y:S02]  /*b6a0*/  SEL R87, RZ, 0xffffffff, P3 ;  /* 0xffffffffff577807 */ /* 0x000fe40001800000 */
[----:B------:R-:W-:Y:S02]  /*b6b0*/  ISETP.NE.AND P3, PT, R201, RZ, PT ;  /* 0x000000ffc900720c */ /* 0x000fe40003f65270 */
[----:B------:R-:W-:Y:S02]  /*b6c0*/  SEL R201, RZ, 0x400, P6 ;  /* 0x00000400ffc97807 */ /* 0x000fe40003000000 */
[----:B------:R-:W-:Y:S02]  /*b6d0*/  ISETP.NE.AND P6, PT, R146, RZ, PT ;  /* 0x000000ff9200720c */ /* 0x000fe40003fc5270 */
[----:B------:R-:W3:Y:S02]  /*b6e0*/  LDL.LU R146, [R1+0x144] ;  /* 0x0001440001927983 */ /* 0x000ee40000300800 */
[----:B------:R-:W-:-:S02]  /*b6f0*/  SEL R188, RZ, 0x4000, P6 ;  /* 0x00004000ffbc7807 */ /* 0x000fc40003000000 */
[----:B------:R-:W-:Y:S02]  /*b700*/  ISETP.NE.AND P6, PT, R136, RZ, PT ;  /* 0x000000ff8800720c */ /* 0x000fe40003fc5270 */
[----:B------:R-:W3:Y:S01]  /*b710*/  LDL.LU R136, [R1+0x14c] ;  /* 0x00014c0001887983 */ /* 0x000ee20000300800 */
[----:B----4-:R-:W-:-:S03]  /*b720*/  ISETP.NE.AND P4, PT, R47, RZ, PT ;  /* 0x000000ff2f00720c */ /* 0x010fc60003f85270 */
[----:B------:R-:W4:Y:S01]  /*b730*/  LDL.LU R47, [R1+0x148] ;  /* 0x00014800012f7983 */ /* 0x000f220000300800 */
[----:B------:R-:W-:Y:S02]  /*b740*/  SEL R214, RZ, 0x8, P5 ;  /* 0x00000008ffd67807 */ /* 0x000fe40002800000 */
[----:B------:R-:W-:Y:S02]  /*b750*/  ISETP.NE.AND P5, PT, R168, RZ, PT ;  /* 0x000000ffa800720c */ /* 0x000fe40003fa5270 */
[----:B------:R-:W-:Y:S02]  /*b760*/  SEL R195, RZ, 0x1000, P4 ;  /* 0x00001000ffc37807 */ /* 0x000fe40002000000 */
[----:B------:R-:W-:Y:S02]  /*b770*/  SEL R212, RZ, 0x80, P5 ;  /* 0x00000080ffd47807 */ /* 0x000fe40002800000 */
[----:B------:R-:W-:Y:S02]  /*b780*/  ISETP.NE.AND P5, PT, R159, RZ, PT ;  /* 0x000000ff9f00720c */ /* 0x000fe40003fa5270 */
[----:B------:R-:W-:-:S02]  /*b790*/  SEL R82, RZ, 0x20, P3 ;  /* 0x00000020ff527807 */ /* 0x000fc40001800000 */
[----:B--2---:R-:W-:-:S04]  /*b7a0*/  ISETP.NE.AND P4, PT, R194, RZ, PT ;  /* 0x000000ffc200720c */ /* 0x004fc80003f85270 */
[----:B------:R-:W-:Y:S02]  /*b7b0*/  SEL R179, RZ, 0x10000, P4 ;  /* 0x00010000ffb37807 */ /* 0x000fe40002000000 */
[----:B------:R-:W-:Y:S02]  /*b7c0*/  ISETP.NE.AND P4, PT, R178, RZ, PT ;  /* 0x000000ffb200720c */ /* 0x000fe40003f85270 */
[----:B---3--:R-:W-:Y:S02]  /*b7d0*/  ISETP.NE.AND P3, PT, R200, RZ, PT ;  /* 0x000000ffc800720c */ /* 0x008fe40003f65270 */
[----:B------:R-:W-:Y:S02]  /*b7e0*/  SEL R200, RZ, 0x800, P5 ;  /* 0x00000800ffc87807 */ /* 0x000fe40002800000 */
[----:B------:R-:W-:Y:S02]  /*b7f0*/  ISETP.NE.AND P5, PT, R147, RZ, PT ;  /* 0x000000ff9300720c */ /* 0x000fe40003fa5270 */
[----:B------:R-:W-:-:S02]  /*b800*/  SEL R159, RZ, 0x100000, P4 ;  /* 0x00100000ff9f7807 */ /* 0x000fc40002000000 */
[----:B------:R-:W-:Y:S02]  /*b810*/  SEL R206, RZ, 0x200, P3 ;  /* 0x00000200ffce7807 */ /* 0x000fe40001800000 */
[----:B------:R-:W-:Y:S02]  /*b820*/  ISETP.NE.AND P3, PT, R187, RZ, PT ;  /* 0x000000ffbb00720c */ /* 0x000fe40003f65270 */
[----:B------:R-:W-:Y:S02]  /*b830*/  SEL R187, RZ, 0x8000, P5 ;  /* 0x00008000ffbb7807 */ /* 0x000fe40002800000 */
[----:B------:R-:W-:Y:S02]  /*b840*/  ISETP.NE.AND P5, PT, R137, RZ, PT ;  /* 0x000000ff8900720c */ /* 0x000fe40003fa5270 */
[----:B------:R-:W-:-:S04]  /*b850*/  ISETP.NE.AND P4, PT, R158, RZ, PT ;  /* 0x000000ff9e00720c */ /* 0x000fc80003f85270 */
[----:B------:R-:W-:Y:S02]  /*b860*/  SEL R137, RZ, 0x1000000, P4 ;  /* 0x01000000ff897807 */ /* 0x000fe40002000000 */
[----:B------:R-:W-:Y:S02]  /*b870*/  SEL R194, RZ, 0x2000, P3 ;  /* 0x00002000ffc27807 */ /* 0x000fe40001800000 */
[----:B------:R-:W-:-:S04]  /*b880*/  ISETP.NE.AND P3, PT, R169, RZ, PT ;  /* 0x000000ffa900720c */ /* 0x000fc80003f65270 */
[----:B------:R-:W-:Y:S02]  /*b890*/  SEL R178, RZ, 0x20000, P3 ;  /* 0x00020000ffb27807 */ /* 0x000fe40001800000 */
[----:B------:R-:W-:Y:S02]  /*b8a0*/  SEL R169, RZ, 0x40000, P6 ;  /* 0x00040000ffa97807 */ /* 0x000fe40003000000 */
[----:B------:R-:W-:Y:S02]  /*b8b0*/  ISETP.NE.AND P3, PT, R146, RZ, PT ;  /* 0x000000ff9200720c */ /* 0x000fe40003f65270 */
[----:B------:R-:W-:Y:S02]  /*b8c0*/  SEL R168, RZ, 0x80000, P5 ;  /* 0x00080000ffa87807 */ /* 0x000fe40002800000 */
[----:B------:R-:W-:Y:S02]  /*b8d0*/  ISETP.NE.AND P6, PT, R126, RZ, PT ;  /* 0x000000ff7e00720c */ /* 0x000fe40003fc5270 */
[----:B------:R-:W-:-:S02]  /*b8e0*/  ISETP.NE.AND P5, PT, R127, RZ, PT ;  /* 0x000000ff7f00720c */ /* 0x000fc40003fa5270 */
[----:B------:R-:W-:Y:S02]  /*b8f0*/  SEL R158, RZ, 0x200000, P3 ;  /* 0x00200000ff9e7807 */ /* 0x000fe40001800000 */
[----:B------:R-:W-:Y:S02]  /*b900*/  ISETP.NE.AND P3, PT, R136, RZ, PT ;  /* 0x000000ff8800720c */ /* 0x000fe40003f65270 */
[----:B------:R-:W-:Y:S02]  /*b910*/  SEL R147, RZ, 0x400000, P6 ;  /* 0x00400000ff937807 */ /* 0x000fe40003000000 */
[----:B------:R-:W-:Y:S02]  /*b920*/  SEL R146, RZ, 0x800000, P5 ;  /* 0x00800000ff927807 */ /* 0x000fe40002800000 */
[----:B----4-:R-:W-:Y:S02]  /*b930*/  ISETP.NE.AND P4, PT, R47, RZ, PT ;  /* 0x000000ff2f00720c */ /* 0x010fe40003f85270 */
[----:B------:R-:W2:Y:S01]  /*b940*/  LDL R47, [R1+0x150] ;  /* 0x00015000012f7983 */ /* 0x000ea20000100800 */
[----:B------:R-:W-:-:S02]  /*b950*/  ISETP.NE.AND P6, PT, R114, RZ, PT ;  /* 0x000000ff7200720c */ /* 0x000fc40003fc5270 */
[----:B------:R-:W-:Y:S02]  /*b960*/  ISETP.NE.AND P5, PT, R115, RZ, PT ;  /* 0x000000ff7300720c */ /* 0x000fe40003fa5270 */
[----:B------:R-:W-:Y:S02]  /*b970*/  SEL R136, RZ, 0x2000000, P3 ;  /* 0x02000000ff887807 */ /* 0x000fe40001800000 */
[----:B------:R-:W-:Y:S02]  /*b980*/  ISETP.NE.AND P3, PT, R11, RZ, PT ;  /* 0x000000ff0b00720c */ /* 0x000fe40003f65270 */
[----:B------:R-:W-:Y:S02]  /*b990*/  SEL R127, RZ, 0x4000000, P6 ;  /* 0x04000000ff7f7807 */ /* 0x000fe40003000000 */
[----:B------:R-:W-:Y:S02]  /*b9a0*/  SEL R126, RZ, 0x8000000, P5 ;  /* 0x08000000ff7e7807 */ /* 0x000fe40002800000 */
[----:B------:R-:W-:-:S02]  /*b9b0*/  SEL R115, RZ, 0x10000000, P4 ;  /* 0x10000000ff737807 */ /* 0x000fc40002000000 */
[----:B------:R-:W-:Y:S02]  /*b9c0*/  ISETP.NE.AND P6, PT, R50, RZ, PT ;  /* 0x000000ff3200720c */ /* 0x000fe40003fc5270 */
[----:B------:R-:W-:Y:S02]  /*b9d0*/  ISETP.NE.AND P5, PT, R51, RZ, PT ;  /* 0x000000ff3300720c */ /* 0x000fe40003fa5270 */
[----:B------:R-:W-:Y:S02]  /*b9e0*/  ISETP.NE.AND P4, PT, R86, RZ, PT ;  /* 0x000000ff5600720c */ /* 0x000fe40003f85270 */
[----:B------:R-:W-:Y:S02]  /*b9f0*/  SEL R114, RZ, 0x20000000, P3 ;  /* 0x20000000ff727807 */ /* 0x000fe40001800000 */
[----:B------:R-:W-:Y:S02]  /*ba00*/  ISETP.NE.AND P3, PT, R111, RZ, PT ;  /* 0x000000ff6f00720c */ /* 0x000fe40003f65270 */
[----:B------:R-:W-:-:S02]  /*ba10*/  SEL R51, RZ, 0x40000000, P6 ;  /* 0x40000000ff337807 */ /* 0x000fc40003000000 */
[----:B------:R-:W-:Y:S02]  /*ba20*/  SEL R50, RZ, 0x80000000, P5 ;  /* 0x80000000ff327807 */ /* 0x000fe40002800000 */
[----:B------:R-:W-:Y:S02]  /*ba30*/  SEL R86, RZ, 0x1, P4 ;  /* 0x00000001ff567807 */ /* 0x000fe40002000000 */
[----:B------:R-:W-:Y:S02]  /*ba40*/  ISETP.NE.AND P6, PT, R165, RZ, PT ;  /* 0x000000ffa500720c */ /* 0x000fe40003fc5270 */
[----:B------:R-:W-:Y:S02]  /*ba50*/  ISETP.NE.AND P5, PT, R172, RZ, PT ;  /* 0x000000ffac00720c */ /* 0x000fe40003fa5270 */
[----:B------:R-:W-:Y:S02]  /*ba60*/  ISETP.NE.AND P4, PT, R173, RZ, PT ;  /* 0x000000ffad00720c */ /* 0x000fe40003f85270 */
[----:B------:R-:W-:-:S02]  /*ba70*/  SEL R111, RZ, 0xffffffff, P3 ;  /* 0xffffffffff6f7807 */ /* 0x000fc40001800000 */
[----:B------:R-:W-:Y:S02]  /*ba80*/  ISETP.NE.AND P3, PT, R149, RZ, PT ;  /* 0x000000ff9500720c */ /* 0x000fe40003f65270 */
[----:B------:R-:W-:Y:S02]  /*ba90*/  SEL R173, RZ, 0x4, P6 ;  /* 0x00000004ffad7807 */ /* 0x000fe40003000000 */
[----:B------:R-:W-:Y:S02]  /*baa0*/  SEL R172, RZ, 0x8, P5 ;  /* 0x00000008ffac7807 */ /* 0x000fe40002800000 */
[----:B------:R-:W-:Y:S02]  /*bab0*/  SEL R165, RZ, 0x10, P4 ;  /* 0x00000010ffa57807 */ /* 0x000fe40002000000 */
[----:B------:R-:W-:Y:S02]  /*bac0*/  ISETP.NE.AND P6, PT, R156, RZ, PT ;  /* 0x000000ff9c00720c */ /* 0x000fe40003fc5270 */
        /* <DEDUP_REMOVED lines=56> */
[----:B------:R-:W-:Y:S02]  /*be50*/  SEL R231, RZ, 0xffffffff, P3 ;  /* 0xffffffffffe77807 */ /* 0x000fe40001800000 */
[----:B------:R-:W-:Y:S02]  /*be60*/  SEL R24, RZ, 0x80000000, P5 ;  /* 0x80000000ff187807 */ /* 0x000fe40002800000 */
[----:B------:R-:W-:Y:S02]  /*be70*/  ISETP.NE.AND P3, PT, R78, RZ, PT ;  /* 0x000000ff4e00720c */ /* 0x000fe40003f65270 */
[----:B------:R-:W-:Y:S02]  /*be80*/  ISETP.NE.AND P5, PT, R233, RZ, PT ;  /* 0x000000ffe900720c */ /* 0x000fe40003fa5270 */
[----:B------:R-:W-:-:S02]  /*be90*/  SEL R232, RZ, 0x4, P6 ;  /* 0x00000004ffe87807 */ /* 0x000fc40003000000 */
[----:B------:R-:W-:Y:S02]  /*bea0*/  SEL R234, RZ, 0x10, P4 ;  /* 0x00000010ffea7807 */ /* 0x000fe40002000000 */
[----:B------:R-:W-:Y:S02]  /*beb0*/  ISETP.NE.AND P6, PT, R235, RZ, PT ;  /* 0x000000ffeb00720c */ /* 0x000fe40003fc5270 */
        /* <DEDUP_REMOVED lines=28> */
[----:B------:R-:W-:Y:S01]  /*c080*/  ISETP.NE.AND P5, PT, R54, RZ, PT ;  /* 0x000000ff3600720c */ /* 0x000fe20003fa5270 */
[----:B------:R-:W0:Y:S01]  /*c090*/  S2R R252, SR_LANEID ;  /* 0x0000000000fc7919 */ /* 0x000e220000000000 */
        /* <DEDUP_REMOVED lines=41> */
[----:B0-----:R-:W-:Y:S02]  /*c330*/  ISETP.NE.AND P3, PT, R252, RZ, PT ;  /* 0x000000fffc00720c */ /* 0x001fe40003f65270 */
[----:B------:R-:W3:Y:S11]  /*c340*/  LDL.LU R252, [R1+0x120] ;  /* 0x0001200001fc7983 */ /* 0x000ef60000300800 */
[----:B--2---:R0:W-:Y:S04]  /*c350*/  @!P3 STS [R47+0x8], R22 ;  /* 0x000008162f00b388 */ /* 0x0041e80000000800 */
[----:B0-----:R-:W2:Y:S01]  /*c360*/  LDL.LU R47, [R1+0x190] ;  /* 0x00019000012f7983 */ /* 0x001ea20000300800 */
[----:B------:R-:W-:-:S02]  /*c370*/  SEL R56, RZ, 0x10000, P4 ;  /* 0x00010000ff387807 */ /* 0x000fc40002000000 */
[----:B------:R-:W-:Y:S02]  /*c380*/  ISETP.NE.AND P4, PT, R55, RZ, PT ;  /* 0x000000ff3700720c */ /* 0x000fe40003f85270 */
[----:B------:R-:W-:Y:S02]  /*c390*/  SEL R26, RZ, 0x8000000, P5 ;  /* 0x08000000ff1a7807 */ /* 0x000fe40002800000 */
[----:B------:R-:W-:-:S04]  /*c3a0*/  ISETP.NE.AND P5, PT, R30, RZ, PT ;  /* 0x000000ff1e00720c */ /* 0x000fc80003fa5270 */
[----:B------:R-:W-:Y:S02]  /*c3b0*/  SEL R30, RZ, 0x80000000, P5 ;  /* 0x80000000ff1e7807 */ /* 0x000fe40002800000 */
[----:B------:R-:W-:Y:S01]  /*c3c0*/  ISETP.NE.AND P5, PT, R241, RZ, PT ;  /* 0x000000fff100720c */ /* 0x000fe20003fa5270 */
[----:B------:R-:W-:-:S03]  /*c3d0*/  IMAD.SHL.U32 R95, R95, 0x2, RZ ;  /* 0x000000025f5f7824 */ /* 0x000fc600078e00ff */
[----:B------:R-:W-:Y:S02]  /*c3e0*/  SEL R241, RZ, 0x8, P5 ;  /* 0x00000008fff17807 */ /* 0x000fe40002800000 */
[----:B------:R-:W-:Y:S01]  /*c3f0*/  ISETP.NE.AND P5, PT, R244, RZ, PT ;  /* 0x000000fff400720c */ /* 0x000fe20003fa5270 */
[----:B------:R-:W-:Y:S02]  /*c400*/  IMAD.SHL.U32 R102, R102, 0x2, RZ ;  /* 0x0000000266667824 */ /* 0x000fe400078e00ff */
[----:B------:R-:W-:Y:S02]  /*c410*/  IMAD.SHL.U32 R87, R87, 0x2, RZ ;  /* 0x0000000257577824 */ /* 0x000fe400078e00ff */
[----:B------:R-:W-:Y:S02]  /*c420*/  IMAD.SHL.U32 R111, R111, 0x2, RZ ;  /* 0x000000026f6f7824 */ /* 0x000fe400078e00ff */
[----:B------:R-:W-:Y:S02]  /*c430*/  IMAD.SHL.U32 R231, R231, 0x2, RZ ;  /* 0x00000002e7e77824 */ /* 0x000fe400078e00ff */
[----:B------:R-:W-:Y:S01]  /*c440*/  IMAD.SHL.U32 R239, R239, 0x2, RZ ;  /* 0x00000002efef7824 */ /* 0x000fe200078e00ff */
[----:B------:R-:W-:Y:S01]  /*c450*/  BSSY B0, `(.L_x_4) ;  /* 0x00000fb000007945 */ /* 0x000fe20003800000 */
[----:B------:R-:W-:Y:S01]  /*c460*/  BAR.SYNC.DEFER_BLOCKING 0x0 ;  /* 0x0000000000007b1d */ /* 0x000fe20000010000 */
[----:B--2---:R-:W-:-:S04]  /*c470*/  ISETP.NE.AND P3, PT, R47, RZ, PT ;  /* 0x000000ff2f00720c */ /* 0x004fc80003f65270 */
        /* <DEDUP_REMOVED lines=9> */
[----:B------:R-:W-:-:S04]  /*c510*/  ISETP.NE.AND P3, PT, R34, RZ, PT ;  /* 0x000000ff2200720c */ /* 0x000fc80003f65270 */
[----:B------:R-:W-:Y:S02]  /*c520*/  SEL R34, RZ, 0x20000000, P3 ;  /* 0x20000000ff227807 */ /* 0x000fe40001800000 */
[----:B---3--:R-:W-:Y:S01]  /*c530*/  ISETP.NE.AND P3, PT, R252, RZ, PT ;  /* 0x000000fffc00720c */ /* 0x008fe20003f65270 */
[----:B------:R-:W-:Y:S02]  /*c540*/  IMAD.SHL.U32 R252, R74, 0x2, RZ ;  /* 0x000000024afc7824 */ /* 0x000fe400078e00ff */
[----:B------:R-:W2:Y:S03]  /*c550*/  LDL.LU R74, [R1+0x18c] ;  /* 0x00018c00014a7983 */ /* 0x000ea60000300800 */
[----:B------:R-:W-:Y:S02]  /*c560*/  LOP3.LUT R252, R252, 0x2, R3, 0xe2, !PT ;  /* 0x00000002fcfc7812 */ /* 0x000fe400078ee203 */
[----:B------:R0:W5:Y:S02]  /*c570*/  LDL.LU R3, [R1+0x188] ;  /* 0x0001880001037983 */ /* 0x0001640000300800 */
[----:B------:R-:W-:-:S02]  /*c580*/  LOP3.LUT R252, R19, R17, R252, 0xfe, !PT ;  /* 0x0000001113fc7212 */ /* 0x000fc400078efefc */
[----:B------:R0:W5:Y:S02]  /*c590*/  LDL.LU R17, [R1+0x184] ;  /* 0x0001840001117983 */ /* 0x0001640000300800 */
[----:B------:R-:W-:Y:S02]  /*c5a0*/  LOP3.LUT R252, R16, R18, R252, 0xfe, !PT ;  /* 0x0000001210fc7212 */ /* 0x000fe400078efefc */
[----:B------:R0:W5:Y:S02]  /*c5b0*/  LDL.LU R19, [R1+0x180] ;  /* 0x0001800001137983 */ /* 0x0001640000300800 */
[----:B------:R-:W-:Y:S02]  /*c5c0*/  LOP3.LUT R252, R14, R15, R252, 0xfe, !PT ;  /* 0x0000000f0efc7212 */ /* 0x000fe400078efefc */
        /* <DEDUP_REMOVED lines=8> */
[----:B------:R0:W5:Y:S04]  /*c650*/  LDL.LU R13, [R1+0x16c] ;  /* 0x00016c00010d7983 */ /* 0x0001680000300800 */
[----:B------:R0:W5:Y:S04]  /*c660*/  LDL.LU R12, [R1+0x168] ;  /* 0x00016800010c7983 */ /* 0x0001680000300800 */
[----:B------:R0:W5:Y:S04]  /*c670*/  LDL.LU R10, [R1+0x164] ;  /* 0x00016400010a7983 */ /* 0x0001680000300800 */
[----:B------:R0:W5:Y:S04]  /*c680*/  LDL.LU R9, [R1+0x160] ;  /* 0x0001600001097983 */ /* 0x0001680000300800 */
[----:B------:R0:W5:Y:S04]  /*c690*/  LDL.LU R8, [R1+0x15c] ;  /* 0x00015c0001087983 */ /* 0x0001680000300800 */
[----:B------:R0:W5:Y:S04]  /*c6a0*/  LDL.LU R2, [R1+0x158] ;  /* 0x0001580001027983 */ /* 0x0001680000300800 */
[----:B------:R0:W5:Y:S01]  /*c6b0*/  LDL.LU R0, [R1+0x154] ;  /* 0x0001540001007983 */ /* 0x0001620000300800 */
[----:B------:R-:W-:-:S02]  /*c6c0*/  LOP3.LUT R95, R95, 0x2, R180, 0xe2, !PT ;  /* 0x000000025f5f7812 */ /* 0x000fc400078ee2b4 */
[----:B------:R-:W-:Y:S02]  /*c6d0*/  SEL R245, RZ, 0x80, P5 ;  /* 0x00000080fff57807 */ /* 0x000fe40002800000 */
[----:B------:R-:W-:Y:S02]  /*c6e0*/  ISETP.NE.AND P5, PT, R71, RZ, PT ;  /* 0x000000ff4700720c */ /* 0x000fe40003fa5270 */
[----:B------:R-:W-:Y:S02]  /*c6f0*/  SEL R244, RZ, 0x40, P6 ;  /* 0x00000040fff47807 */ /* 0x000fe40003000000 */
[----:B------:R-:W-:Y:S02]  /*c700*/  LOP3.LUT R95, R219, R220, R95, 0xfe, !PT ;  /* 0x000000dcdb5f7212 */ /* 0x000fe400078efe5f */
[----:B------:R-:W-:Y:S02]  /*c710*/  ISETP.NE.AND P6, PT, R70, RZ, PT ;  /* 0x000000ff4600720c */ /* 0x000fe40003fc5270 */
[----:B------:R-:W-:-:S02]  /*c720*/  SEL R70, RZ, 0x800, P5 ;  /* 0x00000800ff467807 */ /* 0x000fc40002800000 */
[----:B------:R-:W-:Y:S02]  /*c730*/  ISETP.NE.AND P5, PT, R62, RZ, PT ;  /* 0x000000ff3e00720c */ /* 0x000fe40003fa5270 */
[----:B------:R-:W-:Y:S02]  /*c740*/  LOP3.LUT R95, R217, R218, R95, 0xfe, !PT ;  /* 0x000000dad95f7212 */ /* 0x000fe400078efe5f */
[----:B------:R-:W-:Y:S02]  /*c750*/  SEL R71, RZ, 0x400, P6 ;  /* 0x00000400ff477807 */ /* 0x000fe40003000000 */
[----:B------:R-:W-:Y:S02]  /*c760*/  ISETP.NE.AND P6, PT, R61, RZ, PT ;  /* 0x000000ff3d00720c */ /* 0x000fe40003fc5270 */
[----:B------:R-:W-:Y:S02]  /*c770*/  SEL R61, RZ, 0x8000, P5 ;  /* 0x00008000ff3d7807 */ /* 0x000fe40002800000 */
[----:B------:R-:W-:-:S02]  /*c780*/  ISETP.NE.AND P5, PT, R53, RZ, PT ;  /* 0x000000ff3500720c */ /* 0x000fc40003fa5270 */
[----:B------:R-:W-:Y:S02]  /*c790*/  LOP3.LUT R215, R215, R216, R95, 0xfe, !PT ;  /* 0x000000d8d7d77212 */ /* 0x000fe400078efe5f */
[----:B------:R-:W-:Y:S02]  /*c7a0*/  LOP3.LUT R102, R102, 0x2, R85, 0xe2, !PT ;  /* 0x0000000266667812 */ /* 0x000fe400078ee255 */
[----:B------:R-:W-:Y:S02]  /*c7b0*/  LOP3.LUT R95, R87, 0x2, R84, 0xe2, !PT ;  /* 0x00000002575f7812 */ /* 0x000fe400078ee254 */
[----:B------:R-:W-:Y:S02]  /*c7c0*/  SEL R62, RZ, 0x4000, P6 ;  /* 0x00004000ff3e7807 */ /* 0x000fe40003000000 */
[----:B------:R-:W-:Y:S02]  /*c7d0*/  ISETP.NE.AND P6, PT, R52, RZ, PT ;  /* 0x000000ff3400720c */ /* 0x000fe40003fc5270 */
[----:B------:R-:W-:-:S02]  /*c7e0*/  SEL R52, RZ, 0x80000, P5 ;  /* 0x00080000ff347807 */ /* 0x000fc40002800000 */
[----:B------:R-:W-:Y:S02]  /*c7f0*/  LOP3.LUT R86, R111, 0x2, R86, 0xe2, !PT ;  /* 0x000000026f567812 */ /* 0x000fe400078ee256 */
[----:B------:R-:W-:Y:S02]  /*c800*/  ISETP.NE.AND P5, PT, R42, RZ, PT ;  /* 0x000000ff2a00720c */ /* 0x000fe40003fa5270 */
[----:B------:R-:W-:Y:S02]  /*c810*/  LOP3.LUT R102, R227, R228, R102, 0xfe, !PT ;  /* 0x000000e4e3667212 */ /* 0x000fe400078efe66 */
[----:B------:R-:W-:Y:S02]  /*c820*/  LOP3.LUT R4, R214, R4, R95, 0xfe, !PT ;  /* 0x00000004d6047212 */ /* 0x000fe400078efe5f */
[----:B------:R-:W-:Y:S02]  /*c830*/  SEL R53, RZ, 0x40000, P6 ;  /* 0x00040000ff357807 */ /* 0x000fe40003000000 */
[----:B------:R-:W-:-:S02]  /*c840*/  ISETP.NE.AND P6, PT, R41, RZ, PT ;  /* 0x000000ff2900720c */ /* 0x000fc40003fc5270 */
[----:B------:R-:W-:Y:S02]  /*c850*/  LOP3.LUT R86, R172, R173, R86, 0xfe, !PT ;  /* 0x000000adac567212 */ /* 0x000fe400078efe56 */
[----:B------:R-:W-:Y:S02]  /*c860*/  SEL R41, RZ, 0x800000, P5 ;  /* 0x00800000ff297807 */ /* 0x000fe40002800000 */
[----:B------:R-:W-:Y:S02]  /*c870*/  LOP3.LUT R102, R226, R98, R102, 0xfe, !PT ;  /* 0x00000062e2667212 */ /* 0x000fe400078efe66 */
[----:B------:R-:W-:Y:S02]  /*c880*/  LOP3.LUT R4, R82, R81, R4, 0xfe, !PT ;  /* 0x0000005152047212 */ /* 0x000fe400078efe04 */
[----:B------:R-:W-:Y:S02]  /*c890*/  ISETP.NE.AND P5, PT, R33, RZ, PT ;  /* 0x000000ff2100720c */ /* 0x000fe40003fa5270 */
[----:B------:R-:W-:-:S02]  /*c8a0*/  SEL R42, RZ, 0x400000, P6 ;  /* 0x00400000ff2a7807 */ /* 0x000fc40003000000 */
[----:B------:R-:W-:Y:S02]  /*c8b0*/  LOP3.LUT R86, R164, R165, R86, 0xfe, !PT ;  /* 0x000000a5a4567212 */ /* 0x000fe400078efe56 */
[----:B------:R-:W-:Y:S02]  /*c8c0*/  ISETP.NE.AND P6, PT, R32, RZ, PT ;  /* 0x000000ff2000720c */ /* 0x000fe40003fc5270 */
[----:B------:R-:W-:Y:S02]  /*c8d0*/  LOP3.LUT R102, R222, R223, R102, 0xfe, !PT ;  /* 0x000000dfde667212 */ /* 0x000fe400078efe66 */
[----:B------:R-:W-:Y:S02]  /*c8e0*/  LOP3.LUT R4, R212, R213, R4, 0xfe, !PT ;  /* 0x000000d5d4047212 */ /* 0x000fe400078efe04 */
[----:B------:R-:W-:Y:S02]  /*c8f0*/  SEL R32, RZ, 0x8000000, P5 ;  /* 0x08000000ff207807 */ /* 0x000fe40002800000 */
[----:B------:R-:W-:-:S02]  /*c900*/  ISETP.NE.AND P5, PT, R247, RZ, PT ;  /* 0x000000fff700720c */ /* 0x000fc40003fa5270 */
[----:B------:R-:W-:Y:S02]  /*c910*/  SEL R33, RZ, 0x10000000, P4 ;  /* 0x10000000ff217807 */ /* 0x000fe40002000000 */
[----:B------:R-:W-:Y:S02]  /*c920*/  LOP3.LUT R86, R156, R157, R86, 0xfe, !PT ;  /* 0x0000009d9c567212 */ /* 0x000fe400078efe56 */
[----:B------:R-:W-:Y:S02]  /*c930*/  ISETP.NE.AND P4, PT, R248, RZ, PT ;  /* 0x000000fff800720c */ /* 0x000fe40003f85270 */
[----:B------:R-:W-:Y:S02]  /*c940*/  LOP3.LUT R102, R210, R211, R102, 0xfe, !PT ;  /* 0x000000d3d2667212 */ /* 0x000fe400078efe66 */
[----:B------:R-:W-:Y:S02]  /*c950*/  LOP3.LUT R208, R208, R209, R215, 0xfe, !PT ;  /* 0x000000d1d0d07212 */ /* 0x000fe400078efed7 */
[----:B------:R-:W-:-:S02]  /*c960*/  LOP3.LUT R4, R206, R207, R4, 0xfe, !PT ;  /* 0x000000cfce047212 */ /* 0x000fc400078efe04 */
[----:B------:R-:W-:Y:S02]  /*c970*/  SEL R247, RZ, 0xffffffff, P5 ;  /* 0xfffffffffff77807 */ /* 0x000fe40002800000 */
[----:B------:R-:W-:Y:S02]  /*c980*/  ISETP.NE.AND P5, PT, R251, RZ, PT ;  /* 0x000000fffb00720c */ /* 0x000fe40003fa5270 */
[----:B------:R-:W-:Y:S02]  /*c990*/  LOP3.LUT R86, R148, R149, R86, 0xfe, !PT ;  /* 0x0000009594567212 */ /* 0x000fe400078efe56 */
[----:B------:R-:W-:Y:S02]  /*c9a0*/  SEL R248, RZ, 0x4, P4 ;  /* 0x00000004fff87807 */ /* 0x000fe40002000000 */
[----:B------:R-:W-:Y:S02]  /*c9b0*/  LOP3.LUT R102, R204, R205, R102, 0xfe, !PT ;  /* 0x000000cdcc667212 */ /* 0x000fe400078efe66 */
[----:B------:R-:W-:-:S02]  /*c9c0*/  LOP3.LUT R202, R202, R203, R208, 0xfe, !PT ;  /* 0x000000cbcaca7212 */ /* 0x000fc400078efed0 */
[----:B------:R-:W-:Y:S02]  /*c9d0*/  LOP3.LUT R4, R200, R201, R4, 0xfe, !PT ;  /* 0x000000c9c8047212 */ /* 0x000fe400078efe04 */
[----:B------:R-:W-:Y:S02]  /*c9e0*/  ISETP.NE.AND P4, PT, R249, RZ, PT ;  /* 0x000000fff900720c */ /* 0x000fe40003f85270 */
[----:B------:R-:W-:Y:S02]  /*c9f0*/  SEL R31, RZ, 0x4000000, P6 ;  /* 0x04000000ff1f7807 */ /* 0x000fe40003000000 */
[----:B------:R-:W-:Y:S02]  /*ca00*/  SEL R249, RZ, 0x8, P5 ;  /* 0x00000008fff97807 */ /* 0x000fe40002800000 */
[----:B------:R-:W-:Y:S02]  /*ca10*/  LOP3.LUT R86, R140, R141, R86, 0xfe, !PT ;  /* 0x0000008d8c567212 */ /* 0x000fe400078efe56 */
[----:B------:R-:W-:-:S02]  /*ca20*/  LOP3.LUT R230, R231, 0x2, R230, 0xe2, !PT ;  /* 0x00000002e7e67812 */ /* 0x000fc400078ee2e6 */
[----:B------:R-:W-:Y:S02]  /*ca30*/  LOP3.LUT R238, R239, 0x2, R238, 0xe2, !PT ;  /* 0x00000002efee7812 */ /* 0x000fe400078ee2ee */
[----:B------:R-:W-:Y:S02]  /*ca40*/  ISETP.NE.AND P6, PT, R246, RZ, PT ;  /* 0x000000fff600720c */ /* 0x000fe40003fc5270 */
[----:B------:R-:W-:Y:S02]  /*ca50*/  ISETP.NE.AND P5, PT, R250, RZ, PT ;  /* 0x000000fffa00720c */ /* 0x000fe40003fa5270 */
[----:B------:R-:W-:Y:S02]  /*ca60*/  LOP3.LUT R102, R198, R199, R102, 0xfe, !PT ;  /* 0x000000c7c6667212 */ /* 0x000fe400078efe66 */
[----:B------:R-:W-:Y:S02]  /*ca70*/  LOP3.LUT R196, R196, R197, R202, 0xfe, !PT ;  /* 0x000000c5c4c47212 */ /* 0x000fe400078efeca */
[----:B------:R-:W-:-:S02]  /*ca80*/  LOP3.LUT R4, R194, R195, R4, 0xfe, !PT ;  /* 0x000000c3c2047212 */ /* 0x000fc400078efe04 */
[----:B------:R-:W-:Y:S01]  /*ca90*/  SEL R250, RZ, 0x10, P4 ;  /* 0x00000010fffa7807 */ /* 0x000fe20002000000 */
[----:B------:R-:W-:Y:S01]  /*caa0*/  IMAD.SHL.U32 R247, R247, 0x2, RZ ;  /* 0x00000002f7f77824 */ /* 0x000fe200078e00ff */
[----:B------:R-:W-:Y:S02]  /*cab0*/  ISETP.NE.AND P4, PT, R80, RZ, PT ;  /* 0x000000ff5000720c */ /* 0x000fe40003f85270 */
[----:B------:R-:W-:Y:S02]  /*cac0*/  LOP3.LUT R86, R132, R133, R86, 0xfe, !PT ;  /* 0x0000008584567212 */ /* 0x000fe400078efe56 */
[----:B------:R-:W-:Y:S02]  /*cad0*/  LOP3.LUT R230, R233, R232, R230, 0xfe, !PT ;  /* 0x000000e8e9e67212 */ /* 0x000fe400078efee6 */
[----:B------:R-:W-:Y:S02]  /*cae0*/  LOP3.LUT R238, R241, R240, R238, 0xfe, !PT ;  /* 0x000000f0f1ee7212 */ /* 0x000fe400078efeee */
[----:B------:R-:W-:-:S02]  /*caf0*/  SEL R246, RZ, 0x1, P6 ;  /* 0x00000001fff67807 */ /* 0x000fc40003000000 */
[----:B------:R-:W-:Y:S02]  /*cb00*/  SEL R251, RZ, 0x20, P5 ;  /* 0x00000020fffb7807 */ /* 0x000fe40002800000 */
[----:B------:R-:W-:Y:S02]  /*cb10*/  LOP3.LUT R102, R191, R192, R102, 0xfe, !PT ;  /* 0x000000c0bf667212 */ /* 0x000fe400078efe66 */
[----:B------:R-:W-:Y:S02]  /*cb20*/  LOP3.LUT R189, R189, R190, R196, 0xfe, !PT ;  /* 0x000000bebdbd7212 */ /* 0x000fe400078efec4 */
[----:B------:R-:W-:Y:S02]  /*cb30*/  LOP3.LUT R4, R187, R188, R4, 0xfe, !PT ;  /* 0x000000bcbb047212 */ /* 0x000fe400078efe04 */
[----:B------:R-:W-:Y:S02]  /*cb40*/  ISETP.NE.AND P5, PT, R73, RZ, PT ;  /* 0x000000ff4900720c */ /* 0x000fe40003fa5270 */
[----:B------:R-:W-:-:S02]  /*cb50*/  LOP3.LUT R86, R124, R125, R86, 0xfe, !PT ;  /* 0x0000007d7c567212 */ /* 0x000fc400078efe56 */
[----:B------:R-:W-:Y:S02]  /*cb60*/  LOP3.LUT R230, R235, R234, R230, 0xfe, !PT ;  /* 0x000000eaebe67212 */ /* 0x000fe400078efee6 */
[----:B------:R-:W-:Y:S02]  /*cb70*/  LOP3.LUT R238, R243, R242, R238, 0xfe, !PT ;  /* 0x000000f2f3ee7212 */ /* 0x000fe400078efeee */
[----:B------:R-:W-:Y:S02]  /*cb80*/  LOP3.LUT R185, R185, R186, R193, 0xfe, !PT ;  /* 0x000000bab9b97212 */ /* 0x000fe400078efec1 */
[----:B------:R-:W-:Y:S02]  /*cb90*/  LOP3.LUT R102, R183, R184, R102, 0xfe, !PT ;  /* 0x000000b8b7667212 */ /* 0x000fe400078efe66 */
[----:B------:R-:W-:Y:S02]  /*cba0*/  LOP3.LUT R181, R181, R182, R189, 0xfe, !PT ;  /* 0x000000b6b5b57212 */ /* 0x000fe400078efebd */
[----:B------:R-:W-:-:S02]  /*cbb0*/  LOP3.LUT R4, R178, R179, R4, 0xfe, !PT ;  /* 0x000000b3b2047212 */ /* 0x000fc400078efe04 */
[----:B------:R-:W-:Y:S02]  /*cbc0*/  LOP3.LUT R246, R247, 0x2, R246, 0xe2, !PT ;  /* 0x00000002f7f67812 */ /* 0x000fe400078ee2f6 */
[----:B------:R-:W-:Y:S02]  /*cbd0*/  LOP3.LUT R86, R116, R117, R86, 0xfe, !PT ;  /* 0x0000007574567212 */ /* 0x000fe400078efe56 */
[----:B------:R-:W-:Y:S02]  /*cbe0*/  LOP3.LUT R230, R237, R236, R230, 0xfe, !PT ;  /* 0x000000ecede67212 */ /* 0x000fe400078efee6 */
[----:B------:R-:W-:Y:S02]  /*cbf0*/  LOP3.LUT R238, R245, R244, R238, 0xfe, !PT ;  /* 0x000000f4f5ee7212 */ /* 0x000fe400078efeee */
[----:B------:R-:W-:Y:S02]  /*cc00*/  LOP3.LUT R176, R176, R177, R185, 0xfe, !PT ;  /* 0x000000b1b0b07212 */ /* 0x000fe400078efeb9 */
[----:B------:R-:W-:-:S02]  /*cc10*/  LOP3.LUT R102, R174, R175, R102, 0xfe, !PT ;  /* 0x000000afae667212 */ /* 0x000fc400078efe66 */
[----:B------:R-:W-:Y:S02]  /*cc20*/  LOP3.LUT R170, R170, R171, R181, 0xfe, !PT ;  /* 0x000000abaaaa7212 */ /* 0x000fe400078efeb5 */
        /* <DEDUP_REMOVED lines=25> */
[----:B--2---:R-:W-:Y:S02]  /*cdc0*/  ISETP.NE.AND P6, PT, R74, RZ, PT ;  /* 0x000000ff4a00720c */ /* 0x004fe40003fc5270 */
        /* <DEDUP_REMOVED lines=14> */
[----:B------:R-:W-:-:S02]  /*ceb0*/  LOP3.LUT R73, R73, R74, R246, 0xfe, !PT ;  /* 0x0000004a49497212 */ /* 0x000fc400078efef6 */
[----:B------:R-:W-:Y:S02]  /*cec0*/  SEL R98, RZ, 0x2000, P4 ;  /* 0x00002000ff627807 */ /* 0x000fe40002000000 */
[----:B------:R-:W-:Y:S02]  /*ced0*/  ISETP.NE.AND P4, PT, R225, RZ, PT ;  /* 0x000000ffe100720c */ /* 0x000fe40003f85270 */
[----:B------:R-:W-:Y:S02]  /*cee0*/  SEL R97, RZ, 0x4000, P6 ;  /* 0x00004000ff617807 */ /* 0x000fe40003000000 */
[----:B------:R-:W-:Y:S02]  /*cef0*/  LOP3.LUT P6, RZ, R96, 0x1, RZ, 0xc0, !PT ;  /* 0x0000000160ff7812 */ /* 0x000fe400078cc0ff */
[----:B------:R-:W-:Y:S02]  /*cf00*/  SEL R96, RZ, 0x8000, P5 ;  /* 0x00008000ff607807 */ /* 0x000fe40002800000 */
[----:B------:R-:W-:-:S02]  /*cf10*/  LOP3.LUT R73, R80, R79, R73, 0xfe, !PT ;  /* 0x0000004f50497212 */ /* 0x000fc400078efe49 */
[----:B------:R-:W-:Y:S02]  /*cf20*/  ISETP.NE.AND P5, PT, R94, RZ, PT ;  /* 0x000000ff5e00720c */ /* 0x000fe40003fa5270 */
[----:B------:R-:W-:Y:S02]  /*cf30*/  SEL R101, RZ, 0x10000, P4 ;  /* 0x00010000ff657807 */ /* 0x000fe40002000000 */
[----:B------:R-:W-:Y:S02]  /*cf40*/  ISETP.NE.AND P4, PT, R221, RZ, PT ;  /* 0x000000ffdd00720c */ /* 0x000fe40003f85270 */
[----:B------:R-:W-:Y:S02]  /*cf50*/  LOP3.LUT R63, R63, R6, R66, 0xfe, !PT ;  /* 0x000000063f3f7212 */ /* 0x000fe400078efe42 */
[----:B------:R-:W-:Y:S02]  /*cf60*/  LOP3.LUT R61, R61, R62, R64, 0xfe, !PT ;  /* 0x0000003e3d3d7212 */ /* 0x000fe400078efe40 */
[----:B------:R-:W-:-:S02]  /*cf70*/  LOP3.LUT R134, R134, R135, R144, 0xfe, !PT ;  /* 0x0000008786867212 */ /* 0x000fc400078efe90 */
[----:B------:R-:W-:Y:S02]  /*cf80*/  LOP3.LUT R102, R130, R131, R102, 0xfe, !PT ;  /* 0x0000008382667212 */ /* 0x000fe400078efe66 */
[----:B------:R-:W-:Y:S02]  /*cf90*/  LOP3.LUT R128, R128, R129, R138, 0xfe, !PT ;  /* 0x0000008180807212 */ /* 0x000fe400078efe8a */
[----:B------:R-:W-:Y:S02]  /*cfa0*/  LOP3.LUT R126, R126, R127, R4, 0xfe, !PT ;  /* 0x0000007f7e7e7212 */ /* 0x000fe400078efe04 */
[----:B------:R-:W-:Y:S02]  /*cfb0*/  LOP3.LUT R73, R100, R85, R73, 0xfe, !PT ;  /* 0x0000005564497212 */ /* 0x000fe400078efe49 */
[----:B------:R-:W-:Y:S02]  /*cfc0*/  SEL R94, RZ, 0x20000, P5 ;  /* 0x00020000ff5e7807 */ /* 0x000fe40002800000 */
[----:B------:R-:W-:-:S02]  /*cfd0*/  ISETP.NE.AND P5, PT, R93, RZ, PT ;  /* 0x000000ff5d00720c */ /* 0x000fc40003fa5270 */
[----:B------:R-:W-:Y:S02]  /*cfe0*/  SEL R93, RZ, 0x40000, P4 ;  /* 0x00040000ff5d7807 */ /* 0x000fe40002000000 */
[----:B------:R-:W-:Y:S02]  /*cff0*/  LOP3.LUT R57, R57, R58, R63, 0xfe, !PT ;  /* 0x0000003a39397212 */ /* 0x000fe400078efe3f */
[----:B------:R-:W-:Y:S02]  /*d000*/  LOP3.LUT R55, R55, R56, R61, 0xfe, !PT ;  /* 0x0000003837377212 */ /* 0x000fe400078efe3d */
[----:B------:R-:W-:Y:S02]  /*d010*/  LOP3.LUT R45, R45, R11, R86, 0xfe, !PT ;  /* 0x0000000b2d2d7212 */ /* 0x000fe400078efe56 */
[----:B------:R-:W-:Y:S01]  /*d020*/  ISETP.NE.AND P4, PT, R92, RZ, PT ;  /* 0x000000ff5c00720c */ /* 0x000fe20003f85270 */
[----:B------:R-:W1:Y:S01]  /*d030*/  S2R R11, SR_TID.X ;  /* 0x00000000000b7919 */ /* 0x000e620000002100 */
[----:B------:R-:W-:-:S02]  /*d040*/  LOP3.LUT R4, R122, R123, R134, 0xfe, !PT ;  /* 0x0000007b7a047212 */ /* 0x000fc400078efe86 */
[----:B------:R-:W-:Y:S02]  /*d050*/  LOP3.LUT R102, R120, R121, R102, 0xfe, !PT ;  /* 0x0000007978667212 */ /* 0x000fe400078efe66 */
[----:B------:R-:W-:Y:S02]  /*d060*/  LOP3.LUT R118, R118, R119, R128, 0xfe, !PT ;  /* 0x0000007776767212 */ /* 0x000fe400078efe80 */
[----:B------:R-:W-:Y:S02]  /*d070*/  LOP3.LUT R114, R114, R115, R126, 0xfe, !PT ;  /* 0x0000007372727212 */ /* 0x000fe400078efe7e */
[----:B------:R-:W-:Y:S02]  /*d080*/  LOP3.LUT R73, R98, R99, R73, 0xfe, !PT ;  /* 0x0000006362497212 */ /* 0x000fe400078efe49 */
[----:B------:R-:W-:Y:S02]  /*d090*/  SEL R92, RZ, 0x80000, P5 ;  /* 0x00080000ff5c7807 */ /* 0x000fe40002800000 */
[----:B------:R-:W-:-:S02]  /*d0a0*/  ISETP.NE.AND P5, PT, R91, RZ, PT ;  /* 0x000000ff5b00720c */ /* 0x000fc40003fa5270 */
[----:B------:R-:W-:Y:S02]  /*d0b0*/  LOP3.LUT R54, R54, R7, R57, 0xfe, !PT ;  /* 0x0000000736367212 */ /* 0x000fe400078efe39 */
[----:B------:R-:W-:Y:S02]  /*d0c0*/  LOP3.LUT R52, R52, R53, R55, 0xfe, !PT ;  /* 0x0000003534347212 */ /* 0x000fe400078efe37 */
[----:B------:R-:W-:Y:S02]  /*d0d0*/  SEL R91, RZ, 0x100000, P4 ;  /* 0x00100000ff5b7807 */ /* 0x000fe40002000000 */
[----:B------:R-:W-:Y:S02]  /*d0e0*/  SEL R82, RZ, 0x8000000, P6 ;  /* 0x08000000ff527807 */ /* 0x000fe40003000000 */
[----:B------:R-:W-:Y:S02]  /*d0f0*/  LOP3.LUT R4, R103, R104, R4, 0xfe, !PT ;  /* 0x0000006867047212 */ /* 0x000fe400078efe04 */
[----:B------:R-:W-:-:S02]  /*d100*/  LOP3.LUT R5, R68, R69, R102, 0xfe, !PT ;  /* 0x0000004544057212 */ /* 0x000fc400078efe66 */
[----:B------:R-:W-:Y:S02]  /*d110*/  LOP3.LUT R6, R59, R60, R118, 0xfe, !PT ;  /* 0x0000003c3b067212 */ /* 0x000fe400078efe76 */
[----:B------:R-:W-:Y:S02]  /*d120*/  LOP3.LUT R73, R96, R97, R73, 0xfe, !PT ;  /* 0x0000006160497212 */ /* 0x000fe400078efe49 */
[----:B------:R-:W-:Y:S02]  /*d130*/  LOP3.LUT R7, R50, R51, R114, 0xfe, !PT ;  /* 0x0000003332077212 */ /* 0x000fe400078efe72 */
[----:B------:R-:W-:Y:S02]  /*d140*/  ISETP.NE.AND P4, PT, R90, RZ, PT ;  /* 0x000000ff5a00720c */ /* 0x000fe40003f85270 */
[----:B------:R-:W-:Y:S01]  /*d150*/  LOP3.LUT P6, RZ, R83, 0x8000000, RZ, 0xc0, !PT ;  /* 0x0800000053ff7812 */ /* 0x000fe200078cc0ff */
[----:B------:R0:W2:Y:S01]  /*d160*/  POPC R74, R4 ;  /* 0x00000004004a7309 */ /* 0x0000a20000000000 */
[----:B------:R-:W-:-:S02]  /*d170*/  SEL R90, RZ, 0x200000, P5 ;  /* 0x00200000ff5a7807 */ /* 0x000fc40002800000 */
[----:B------:R-:W-:Y:S02]  /*d180*/  LOP3.LUT R46, R46, R47, R52, 0xfe, !PT ;  /* 0x0000002f2e2e7212 */ /* 0x000fe400078efe34 */
[----:B------:R-:W-:Y:S02]  /*d190*/  ISETP.NE.AND P5, PT, R89, RZ, PT ;  /* 0x000000ff5900720c */ /* 0x000fe40003fa5270 */
[----:B------:R-:W-:Y:S01]  /*d1a0*/  LOP3.LUT R73, R94, R101, R73, 0xfe, !PT ;  /* 0x000000655e497212 */ /* 0x000fe200078efe49 */
[----:B------:R0:W3:Y:S01]  /*d1b0*/  POPC R65, R5 ;  /* 0x0000000500417309 */ /* 0x0000e20000000000 */
[----:B------:R-:W-:Y:S02]  /*d1c0*/  SEL R89, RZ, 0x400000, P4 ;  /* 0x00400000ff597807 */ /* 0x000fe40002000000 */
[----:B------:R-:W-:-:S05]  /*d1d0*/  ISETP.NE.AND P4, PT, R88, RZ, PT ;  /* 0x000000ff5800720c */ /* 0x000fca0003f85270 */
[----:B------:R0:W4:Y:S01]  /*d1e0*/  POPC R56, R6 ;  /* 0x0000000600387309 */ /* 0x0001220000000000 */
[----:B------:R-:W-:Y:S02]  /*d1f0*/  LOP3.LUT R48, R48, R49, R54, 0xfe, !PT ;  /* 0x0000003130307212 */ /* 0x000fe400078efe36 */
[----:B------:R-:W-:-:S05]  /*d200*/  LOP3.LUT R73, R92, R93, R73, 0xfe, !PT ;  /* 0x0000005d5c497212 */ /* 0x000fca00078efe49 */
[----:B------:R0:W0:Y:S01]  /*d210*/  POPC R47, R7 ;  /* 0x00000007002f7309 */ /* 0x0000220000000000 */
[----:B------:R-:W-:Y:S02]  /*d220*/  SEL R88, RZ, 0x800000, P5 ;  /* 0x00800000ff587807 */ /* 0x000fe40002800000 */
[----:B------:R-:W-:Y:S02]  /*d230*/  SEL R87, RZ, 0x1000000, P4 ;  /* 0x01000000ff577807 */ /* 0x000fe40002000000 */
[C---:B------:R-:W-:Y:S02]  /*d240*/  LOP3.LUT P5, RZ, R83.reuse, 0x80000000, RZ, 0xc0, !PT ;  /* 0x8000000053ff7812 */ /* 0x040fe400078ac0ff */
[----:B------:R-:W-:Y:S02]  /*d250*/  LOP3.LUT P4, RZ, R83, 0x40000000, RZ, 0xc0, !PT ;  /* 0x4000000053ff7812 */ /* 0x000fe4000788c0ff */
[----:B------:R-:W-:Y:S02]  /*d260*/  LOP3.LUT R43, R43, R44, R48, 0xfe, !PT ;  /* 0x0000002c2b2b7212 */ /* 0x000fe400078efe30 */
[----:B------:R-:W-:-:S02]  /*d270*/  LOP3.LUT R41, R41, R42, R46, 0xfe, !PT ;  /* 0x0000002a29297212 */ /* 0x000fc400078efe2e */
[----:B------:R-:W-:Y:S02]  /*d280*/  LOP3.LUT R73, R90, R91, R73, 0xfe, !PT ;  /* 0x0000005b5a497212 */ /* 0x000fe400078efe49 */
[----:B------:R-:W-:Y:S02]  /*d290*/  SEL R84, RZ, 0x2000000, P4 ;  /* 0x02000000ff547807 */ /* 0x000fe40002000000 */
[----:B------:R-:W-:Y:S02]  /*d2a0*/  SEL R95, RZ, 0x4000000, P5 ;  /* 0x04000000ff5f7807 */ /* 0x000fe40002800000 */
[C---:B------:R-:W-:Y:S02]  /*d2b0*/  LOP3.LUT P4, RZ, R83.reuse, 0x20000000, RZ, 0xc0, !PT ;  /* 0x2000000053ff7812 */ /* 0x040fe4000788c0ff */
[----:B------:R-:W-:Y:S02]  /*d2c0*/  LOP3.LUT P5, RZ, R83, 0x10000000, RZ, 0xc0, !PT ;  /* 0x1000000053ff7812 */ /* 0x000fe400078ac0ff */
[----:B------:R-:W-:-:S02]  /*d2d0*/  LOP3.LUT R39, R39, R40, R45, 0xfe, !PT ;  /* 0x0000002827277212 */ /* 0x000fc400078efe2d */
[----:B------:R-:W-:Y:S02]  /*d2e0*/  LOP3.LUT R37, R37, R38, R43, 0xfe, !PT ;  /* 0x0000002625257212 */ /* 0x000fe400078efe2b */
[----:B------:R-:W-:Y:S02]  /*d2f0*/  LOP3.LUT R35, R35, R36, R41, 0xfe, !PT ;  /* 0x0000002423237212 */ /* 0x000fe400078efe29 */
[----:B------:R-:W-:Y:S01]  /*d300*/  LOP3.LUT R73, R88, R89, R73, 0xfe, !PT ;  /* 0x0000005958497212 */ /* 0x000fe200078efe49 */
[----:B01234-:R-:W-:Y:S06]  /*d310*/  @P6 BRA `(.L_x_5) ;  /* 0x0000000000386947 */ /* 0x01ffec0003800000 */
[----:B------:R-:W0:Y:S01]  /*d320*/  S2UR UR5, SR_CgaCtaId ;  /* 0x00000000000579c3 */ /* 0x000e220000008800 */
[----:B------:R-:W-:Y:S02]  /*d330*/  UMOV UR4, 0x400 ;  /* 0x0000040000047882 */ /* 0x000fe40000000000 */
[----:B0-----:R-:W-:-:S09]  /*d340*/  ULEA UR4, UR5, UR4, 0x18 ;  /* 0x0000000405047291 */ /* 0x001fd2000f8ec03f */
[----:B------:R-:W0:Y:S04]  /*d350*/  LDS R41, [UR4+0x1c] ;  /* 0x00001c04ff297984 */ /* 0x000e280008000800 */
[----:B------:R-:W1:Y:S04]  /*d360*/  LDS.128 R48, [UR4+0x20] ;  /* 0x00002004ff307984 */ /* 0x000e680008000c00 */
[----:B------:R-:W2:Y:S04]  /*d370*/  LDS R43, [UR4+0x28] ;  /* 0x00002804ff2b7984 */ /* 0x000ea80008000800 */
[----:B------:R-:W3:Y:S01]  /*d380*/  LDS.64 R44, [UR4+0x30] ;  /* 0x00003004ff2c7984 */ /* 0x000ee20008000a00 */
[----:B0-----:R-:W-:-:S04]  /*d390*/  FADD.FTZ R41, R22, R41 ;  /* 0x0000002916297221 */ /* 0x001fc80000010000 */
[----:B-1----:R-:W-:-:S04]  /*d3a0*/  FADD.FTZ R48, R41, R48 ;  /* 0x0000003029307221 */ /* 0x002fc80000010000 */
[----:B------:R-:W-:-:S04]  /*d3b0*/  FADD.FTZ R48, R49, R48 ;  /* 0x0000003031307221 */ /* 0x000fc80000010000 */
[----:B--2---:R-:W-:-:S04]  /*d3c0*/  FADD.FTZ R48, R48, R43 ;  /* 0x0000002b30307221 */ /* 0x004fc80000010000 */
[----:B------:R-:W-:-:S04]  /*d3d0*/  FADD.FTZ R51, R51, R48 ;  /* 0x0000003033337221 */ /* 0x000fc80000010000 */
[----:B---3--:R-:W-:-:S04]  /*d3e0*/  FADD.FTZ R44, R51, R44 ;  /* 0x0000002c332c7221 */ /* 0x008fc80000010000 */
[----:B------:R-:W-:-:S07]  /*d3f0*/  FADD.FTZ R22, R45, R44 ;  /* 0x0000002c2d167221 */ /* 0x000fce0000010000 */
.L_x_5:
[----:B------:R-:W-:Y:S05]  /*d400*/  BSYNC B0 ;  /* 0x0000000000007941 */ /* 0x000fea0003800000 */
.L_x_4:
[----:B------:R-:W2:Y:S01]  /*d410*/  LDL R38, [R1+0x124] ;  /* 0x0001240001267983 */ /* 0x000ea20000100800 */
[----:B------:R-:W0:Y:S01]  /*d420*/  S2UR UR5, SR_CgaCtaId ;  /* 0x00000000000579c3 */ /* 0x000e220000008800 */
[----:B------:R-:W-:Y:S01]  /*d430*/  LOP3.LUT R25, R26, R25, R37, 0xfe, !PT ;  /* 0x000000191a197212 */ /* 0x000fe200078efe25 */
[----:B------:R-:W-:Y:S01]  /*d440*/  UMOV UR4, 0x400 ;  /* 0x0000040000047882 */ /* 0x000fe20000000000 */
[----:B------:R-:W-:Y:S01]  /*d450*/  LOP3.LUT R31, R32, R31, R35, 0xfe, !PT ;  /* 0x0000001f201f7212 */ /* 0x000fe200078efe23 */
[----:B------:R1:W-:Y:S01]  /*d460*/  STL.128 [R1+0x100], R4 ;  /* 0x0001000401007387 */ /* 0x0003e20000100c00 */
[----:B------:R-:W-:Y:S02]  /*d470*/  LOP3.LUT R25, R28, R27, R25, 0xfe, !PT ;  /* 0x0000001b1c197212 */ /* 0x000fe400078efe19 */
[----:B------:R-:W-:Y:S02]  /*d480*/  LOP3.LUT R73, R84, R87, R73, 0xfe, !PT ;  /* 0x0000005754497212 */ /* 0x000fe400078efe49 */
[----:B------:R-:W-:-:S02]  /*d490*/  LOP3.LUT R24, R24, R23, R39, 0xfe, !PT ;  /* 0x0000001718187212 */ /* 0x000fc400078efe27 */
[----:B------:R-:W-:Y:S02]  /*d4a0*/  LOP3.LUT R26, R34, R33, R31, 0xfe, !PT ;  /* 0x00000021221a7212 */ /* 0x000fe400078efe1f */
[----:B------:R-:W-:Y:S01]  /*d4b0*/  LOP3.LUT R25, R30, R29, R25, 0xfe, !PT ;  /* 0x0000001d1e197212 */ /* 0x000fe200078efe19 */
[----:B------:R-:W3:Y:S01]  /*d4c0*/  POPC R32, R24 ;  /* 0x0000001800207309 */ /* 0x000ee20000000000 */
[----:B------:R-:W-:Y:S02]  /*d4d0*/  SEL R23, RZ, 0x40000000, P5 ;  /* 0x40000000ff177807 */ /* 0x000fe40002800000 */
[----:B------:R-:W-:Y:S02]  /*d4e0*/  SEL R27, RZ, 0x80000000, P4 ;  /* 0x80000000ff1b7807 */ /* 0x000fe40002000000 */
[----:B------:R-:W-:Y:S02]  /*d4f0*/  LOP3.LUT R73, R82, R95, R73, 0xfe, !PT ;  /* 0x0000005f52497212 */ /* 0x000fe400078efe49 */
[----:B------:R-:W-:Y:S01]  /*d500*/  SEL R28, RZ, 0x10000000, P3 ;  /* 0x10000000ff1c7807 */ /* 0x000fe20001800000 */
[----:B------:R-:W-:Y:S01]  /*d510*/  POPC R31, R25 ;  /* 0x00000019001f7309 */ /* 0x000fe20000000000 */
[----:B------:R-:W-:Y:S01]  /*d520*/  SEL R29, RZ, 0x20000000, P2 ;  /* 0x20000000ff1d7807 */ /* 0x000fe20001000000 */
[----:B0-----:R-:W-:Y:S01]  /*d530*/  ULEA UR4, UR5, UR4, 0x18 ;  /* 0x0000000405047291 */ /* 0x001fe2000f8ec03f */
[----:B------:R-:W-:-:S02]  /*d540*/  LOP3.LUT R26, R27, R23, R26, 0xfe, !PT ;  /* 0x000000171b1a7212 */ /* 0x000fc400078efe1a */
[----:B------:R-:W-:Y:S02]  /*d550*/  LOP3.LUT R27, R29, R28, R73, 0xfe, !PT ;  /* 0x0000001c1d1b7212 */ /* 0x000fe400078efe49 */
[----:B------:R-:W-:Y:S01]  /*d560*/  SEL R28, RZ, 0x40000000, P1 ;  /* 0x40000000ff1c7807 */ /* 0x000fe20000800000 */
[----:B------:R-:W0:Y:S01]  /*d570*/  POPC R29, R26 ;  /* 0x0000001a001d7309 */ /* 0x000e220000000000 */
[----:B------:R-:W-:Y:S02]  /*d580*/  SEL R23, RZ, 0x80000000, P0 ;  /* 0x80000000ff177807 */ /* 0x000fe40000000000 */
[----:B------:R-:W-:Y:S02]  /*d590*/  IADD3 R56, R56, R65, R74 ;  /* 0x0000004138387210 */ /* 0x000fe40007ffe04a */
[----:B------:R-:W-:Y:S01]  /*d5a0*/  LOP3.LUT R27, R23, R28, R27, 0xfe, !PT ;  /* 0x0000001c171b7212 */ /* 0x000fe200078efe1b */
[----:B-----5:R-:W-:Y:S01]  /*d5b0*/  @!P6 FADD.FTZ R23, R22, R2 ;  /* 0x000000021617e221 */ /* 0x020fe20000010000 */
[----:B---3--:R-:W-:-:S02]  /*d5c0*/  IADD3 R32, R32, R47, R56 ;  /* 0x0000002f20207210 */ /* 0x008fc40007ffe038 */
[----:B------:R-:W3:Y:S01]  /*d5d0*/  POPC R22, R27 ;  /* 0x0000001b00167309 */ /* 0x000ee20000000000 */
[----:B------:R1:W-:Y:S01]  /*d5e0*/  STL.128 [R1+0x110], R24 ;  /* 0x0001101801007387 */ /* 0x0003e20000100c00 */
[----:B------:R-:W-:-:S03]  /*d5f0*/  ISETP.GT.U32.AND P0, PT, R15, 0x1f, PT ;  /* 0x0000001f0f00780c */ /* 0x000fc60003f04070 */
[----:B------:R1:W-:Y:S01]  /*d600*/  @!P6 STS [UR4+0x4], R23 ;  /* 0x00000417ff00e988 */ /* 0x0003e20008000804 */
[----:B0-----:R-:W-:Y:S01]  /*d610*/  IADD3 R29, R29, R31, R32 ;  /* 0x0000001f1d1d7210 */ /* 0x001fe20007ffe020 */
[----:B------:R-:W-:Y:S04]  /*d620*/  BAR.SYNC.DEFER_BLOCKING 0x0 ;  /* 0x0000000000007b1d */ /* 0x000fe80000010000 */
[----:B---3--:R-:W-:Y:S02]  /*d630*/  IMAD.IADD R22, R29, 0x1, R22 ;  /* 0x000000011d167824 */ /* 0x008fe400078e0216 */
[----:B------:R-:W0:Y:S02]  /*d640*/  LDS R2, [UR4+0x4] ;  /* 0x00000404ff027984 */ /* 0x000e240008000800 */
[----:B------:R-:W-:Y:S06]  /*d650*/  BAR.SYNC.DEFER_BLOCKING 0x0 ;  /* 0x0000000000007b1d */ /* 0x000fec0000010000 */
[----:B--2---:R1:W-:Y:S02]  /*d660*/  STS [R38+0x10], R22 ;  /* 0x0000101626007388 */ /* 0x0043e40000000800 */
[----:B------:R-:W-:Y:S06]  /*d670*/  BAR.SYNC.DEFER_BLOCKING 0x0 ;  /* 0x0000000000007b1d */ /* 0x000fec0000010000 */
[----:B0-----:R-:W-:Y:S05]  /*d680*/  @P0 BRA `(.L_x_6) ;  /* 0x0000000000b80947 */ /* 0x001fea0003800000 */
[----:B-1----:R-:W-:Y:S01]  /*d690*/  LDS R4, [R19+0x14] ;  /* 0x0000140013047984 */ /* 0x002fe20000000800 */
[----:B------:R-:W-:Y:S01]  /*d6a0*/  UMOV UR5, 0xffffffff ;  /* 0xffffffff00057882 */ /* 0x000fe20000000000 */
[----:B------:R-:W-:Y:S02]  /*d6b0*/  ISETP.NE.AND P1, PT, R15, RZ, PT ;  /* 0x000000ff0f00720c */ /* 0x000fe40003f25270 */
[----:B------:R-:W-:Y:S04]  /*d6c0*/  LDS R5, [R19+0x10] ;  /* 0x0000100013057984 */ /* 0x000fe80000000800 */
[----:B------:R-:W0:Y:S04]  /*d6d0*/  LDS R6, [R19+0x18] ;  /* 0x0000180013067984 */ /* 0x000e280000000800 */
[----:B------:R-:W-:Y:S04]  /*d6e0*/  LDS R22, [R19+0x1c] ;  /* 0x00001c0013167984 */ /* 0x000fe80000000800 */
[----:B------:R-:W1:Y:S04]  /*d6f0*/  LDS R23, [R19+0x20] ;  /* 0x0000200013177984 */ /* 0x000e680000000800 */
[----:B------:R-:W-:Y:S04]  /*d700*/  LDS R24, [R19+0x24] ;  /* 0x0000240013187984 */ /* 0x000fe80000000800 */
[----:B------:R-:W2:Y:S04]  /*d710*/  LDS R25, [R19+0x28] ;  /* 0x0000280013197984 */ /* 0x000ea80000000800 */
[----:B------:R-:W3:Y:S01]  /*d720*/  LDS R26, [R19+0x2c] ;  /* 0x00002c00131a7984 */ /* 0x000ee20000000800 */
[----:B0-----:R-:W-:-:S04]  /*d730*/  IADD3 R7, R6, R4, R5 ;  /* 0x0000000406077210 */ /* 0x001fc80007ffe005 */
[----:B-1----:R-:W-:-:S04]  /*d740*/  IADD3 R7, R23, R7, R22 ;  /* 0x0000000717077210 */ /* 0x002fc80007ffe016 */
[----:B--2---:R-:W-:-:S05]  /*d750*/  IADD3 R7, R25, R7, R24 ;  /* 0x0000000719077210 */ /* 0x004fca0007ffe018 */
[----:B---3--:R-:W-:Y:S01]  /*d760*/  IMAD.IADD R7, R7, 0x1, R26 ;  /* 0x0000000107077824 */ /* 0x008fe200078e021a */
[----:B------:R-:W-:Y:S06]  /*d770*/  BRA.DIV UR5, `(.L_x_7) ;  /* 0x0000001e05707947 */ /* 0x000fec000b800000 */
[----:B------:R-:W0:Y:S04]  /*d780*/  SHFL.UP P0, R26, R7, 0x1, RZ ;  /* 0x04200000071a7989 */ /* 0x000e2800000000ff */
[----:B------:R-:W-:Y:S01]  /*d790*/  SHFL.IDX PT, R32, R0, RZ, 0x1f ;  /* 0x00001fff00207589 */ /* 0x000fe200000e0000 */
[----:B0-----:R-:W-:-:S05]  /*d7a0*/  @P0 IMAD.IADD R26, R7, 0x1, R26 ;  /* 0x00000001071a0824 */ /* 0x001fca00078e021a */
[----:B------:R-:W0:Y:S02]  /*d7b0*/  SHFL.UP P0, R27, R26, 0x2, RZ ;  /* 0x044000001a1b7989 */ /* 0x000e2400000000ff */
[----:B0-----:R-:W-:-:S05]  /*d7c0*/  @P0 IMAD.IADD R27, R26, 0x1, R27 ;  /* 0x000000011a1b0824 */ /* 0x001fca00078e021b */
[----:B------:R-:W0:Y:S02]  /*d7d0*/  SHFL.UP P0, R28, R27, 0x4, RZ ;  /* 0x048000001b1c7989 */ /* 0x000e2400000000ff */
[----:B0-----:R-:W-:-:S05]  /*d7e0*/  @P0 IMAD.IADD R28, R27, 0x1, R28 ;  /* 0x000000011b1c0824 */ /* 0x001fca00078e021c */
[----:B------:R-:W0:Y:S02]  /*d7f0*/  SHFL.UP P0, R29, R28, 0x8, RZ ;  /* 0x050000001c1d7989 */ /* 0x000e2400000000ff */
[----:B0-----:R-:W-:-:S05]  /*d800*/  @P0 IMAD.IADD R29, R28, 0x1, R29 ;  /* 0x000000011c1d0824 */ /* 0x001fca00078e021d */
[----:B------:R-:W0:Y:S02]  /*d810*/  SHFL.UP P0, R30, R29, 0x10, RZ ;  /* 0x060000001d1e7989 */ /* 0x000e2400000000ff */
[----:B0-----:R-:W-:-:S04]  /*d820*/  @P0 IMAD.IADD R30, R29, 0x1, R30 ;  /* 0x000000011d1e0824 */ /* 0x001fc800078e021e */
[----:B------:R-:W-:Y:S01]  /*d830*/  IMAD.IADD R7, R30, 0x1, -R7 ;  /* 0x000000011e077824 */ /* 0x000fe200078e0a07 */
[----:B------:R0:W1:Y:S06]  /*d840*/  SHFL.IDX PT, R31, R30, 0x1f, 0x1f ;  /* 0x03e01f001e1f7f89 */ /* 0x00006c00000e0000 */
.L_x_26:
[----:B------:R-:W-:Y:S01]  /*d850*/  SEL R7, R7, RZ, P1 ;  /* 0x000000ff07077207 */ /* 0x000fe20000800000 */
[----:B-1----:R-:W-:-:S04]  /*d860*/  IMAD.IADD R0, R0, 0x1, R31 ;  /* 0x0000000100007824 */ /* 0x002fc800078e021f */
[----:B------:R-:W-:-:S04]  /*d870*/  IMAD.IADD R32, R32, 0x1, R7 ;  /* 0x0000000120207824 */ /* 0x000fc800078e0207 */
[----:B------:R-:W-:Y:S01]  /*d880*/  IMAD.IADD R5, R5, 0x1, R32 ;  /* 0x0000000105057824 */ /* 0x000fe200078e0220 */
[----:B------:R2:W-:Y:S03]  /*d890*/  STS [R19+0x10], R32 ;  /* 0x0000102013007388 */ /* 0x0005e60000000800 */
        /* <DEDUP_REMOVED lines=11> */
[----:B------:R2:W-:Y:S04]  /*d950*/  STS [R19+0x28], R24 ;  /* 0x0000281813007388 */ /* 0x0005e80000000800 */
[----:B------:R2:W-:Y:S02]  /*d960*/  STS [R19+0x2c], R26 ;  /* 0x00002c1a13007388 */ /* 0x0005e40000000800 */
.L_x_6:
[----:B------:R-:W-:Y:S05]  /*d970*/  WARPSYNC.ALL ;  /* 0x0000000000007948 */ /* 0x000fea0003800000 */
[----:B------:R-:W-:Y:S01]  /*d980*/  BAR.SYNC.DEFER_BLOCKING 0x0 ;  /* 0x0000000000007b1d */ /* 0x000fe20000010000 */
[----:B------:R-:W-:-:S07]  /*d990*/  FSETP.GT.FTZ.AND P1, PT, R2, RZ, PT ;  /* 0x000000ff0200720b */ /* 0x000fce0003f34000 */
[----:B-12---:R-:W1:Y:S01]  /*d9a0*/  LDC R6, c[0x0][0x264] ;  /* 0x00009900ff067b82 */ /* 0x006e620000000800 */
[----:B------:R-:W-:Y:S02]  /*d9b0*/  ULDC UR5, c[0x0][0x264] ;  /* 0x0000990000057ab9 */ /* 0x000fe40000000800 */
[----:B------:R-:W-:Y:S01]  /*d9c0*/  FADD.FTZ R36, R2, -UR5 ;  /* 0x8000000502247e21 */ /* 0x000fe20008010000 */
[----:B------:R2:W3:Y:S04]  /*d9d0*/  LDS R5, [R38+0x10] ;  /* 0x0000100026057984 */ /* 0x0004e80000000800 */
[----:B------:R2:W-:Y:S01]  /*d9e0*/  @!P6 STS [UR4], R0 ;  /* 0x00000000ff00e988 */ /* 0x0005e20008000804 */
[----:B-1----:R-:W-:Y:S01]  /*d9f0*/  FADD.FTZ R6, R6, 0.0099999997764825820923 ;  /* 0x3c23d70a06067421 */ /* 0x002fe20000010000 */
[----:B------:R-:W-:Y:S04]  /*da00*/  BAR.SYNC.DEFER_BLOCKING 0x0 ;  /* 0x0000000000007b1d */ /* 0x000fe80000010000 */
[----:B------:R-:W-:-:S02]  /*da10*/  FSETP.GTU.FTZ.AND P0, PT, R2, R6, PT ;  /* 0x000000060200720b */ /* 0x000fc40003f1c000 */
[----:B------:R-:W1:Y:S02]  /*da20*/  LDS R4, [UR4] ;  /* 0x00000004ff047984 */ /* 0x000e640008000800 */
[----:B------:R-:W-:Y:S09]  /*da30*/  BAR.SYNC.DEFER_BLOCKING 0x0 ;  /* 0x0000000000007b1d */ /* 0x000ff20000010000 */
[----:B--23--:R-:W-:Y:S05]  /*da40*/  @P1 BRA !P0, `(.L_x_8) ;  /* 0x0000000000181947 */ /* 0x00cfea0004000000 */
[----:B------:R-:W-:Y:S02]  /*da50*/  PRMT R6, R17, 0x9910, RZ ;  /* 0x0000991011067816 */ /* 0x000fe400000000ff */
[----:B------:R-:W-:Y:S02]  /*da60*/  FSETP.GT.FTZ.AND P0, PT, R2, UR5, PT ;  /* 0x0000000502007c0b */ /* 0x000fe4000bf14000 */
[----:B------:R-:W-:Y:S02]  /*da70*/  ISETP.EQ.AND P1, PT, R6, RZ, P1 ;  /* 0x000000ff0600720c */ /* 0x000fe40000f22270 */
[----:B-1----:R-:W-:-:S04]  /*da80*/  ISETP.LT.U32.AND P0, PT, R4, 0xc01, P0 ;  /* 0x00000c010400780c */ /* 0x002fc80000701070 */
[----:B------:R-:W-:-:S13]  /*da90*/  PLOP3.LUT P0, PT, P1, P0, PT, 0xa8, 0x0 ;  /* 0x000000000000781c */ /* 0x000fda0000f01570 */
[----:B------:R-:W-:Y:S05]  /*daa0*/  @!P0 BRA `(.L_x_9) ;  /* 0x0000000c00048947 */ /* 0x000fea0003800000 */
.L_x_8:
[----:B------:R-:W-:-:S07]  /*dab0*/  IMAD.MOV.U32 R6, RZ, RZ, RZ ;  /* 0x000000ffff067224 */ /* 0x000fce00078e00ff */
.L_x_10:
[----:B0-----:R-:W-:Y:S01]  /*dac0*/  SHF.R.U32.HI R7, RZ, 0x5, R6 ;  /* 0x00000005ff077819 */ /* 0x001fe20000011606 */
[----:B------:R-:W-:-:S04]  /*dad0*/  VIADD R22, R1, 0x100 ;  /* 0x0000010001167836 */ /* 0x000fc80000000000 */
[----:B------:R-:W-:-:S05]  /*dae0*/  IMAD R7, R7, 0x4, R22 ;  /* 0x0000000407077824 */ /* 0x000fca00078e0216 */
[----:B------:R-:W2:Y:S01]  /*daf0*/  LDL R28, [R7] ;  /* 0x00000000071c7983 */ /* 0x000ea20000100800 */
[----:B------:R-:W-:Y:S01]  /*db00*/  IMAD.MOV.U32 R32, RZ, RZ, 0x1 ;  /* 0x00000001ff207424 */ /* 0x000fe200078e00ff */
[C---:B------:R-:W-:Y:S01]  /*db10*/  LOP3.LUT R22, R6.reuse, 0x18, RZ, 0xc0, !PT ;  /* 0x0000001806167812 */ /* 0x040fe200078ec0ff */
[----:B0-----:R-:W-:-:S03]  /*db20*/  VIADD R30, R6, 0x1 ;  /* 0x00000001061e7836 */ /* 0x001fc60000000000 */
[----:B------:R-:W-:Y:S01]  /*db30*/  SHF.L.U32 R22, R32, R22, RZ ;  /* 0x0000001620167219 */ /* 0x000fe200000006ff */
[C---:B------:R-:W-:Y:S02]  /*db40*/  VIADD R38, R6.reuse, 0x2 ;  /* 0x0000000206267836 */ /* 0x040fe40000000000 */
[C---:B------:R-:W-:Y:S02]  /*db50*/  VIADD R40, R6.reuse, 0x3 ;  /* 0x0000000306287836 */ /* 0x040fe40000000000 */
[C---:B------:R-:W-:Y:S02]  /*db60*/  VIADD R42, R6.reuse, 0x4 ;  /* 0x00000004062a7836 */ /* 0x040fe40000000000 */
[----:B------:R-:W-:Y:S01]  /*db70*/  VIADD R44, R6, 0x5 ;  /* 0x00000005062c7836 */ /* 0x000fe20000000000 */
[----:B--2---:R-:W-:Y:S02]  /*db80*/  LOP3.LUT P5, RZ, R28, R22, RZ, 0xc0, !PT ;  /* 0x000000161cff7212 */ /* 0x004fe400078ac0ff */
[----:B------:R-:W-:-:S02]  /*db90*/  LOP3.LUT R22, R30, 0x19, RZ, 0xc0, !PT ;  /* 0x000000191e167812 */ /* 0x000fc400078ec0ff */
[----:B------:R-:W-:Y:S02]  /*dba0*/  ISETP.GT.U32.OR P5, PT, R5, 0xbff, !P5 ;  /* 0x00000bff0500780c */ /* 0x000fe40006fa4470 */
[----:B------:R-:W-:Y:S01]  /*dbb0*/  SHF.L.U32 R23, R32, R22, RZ ;  /* 0x0000001620177219 */ /* 0x000fe200000006ff */
[----:B------:R-:W-:-:S03]  /*dbc0*/  IMAD R22, R6, 0x2, R1 ;  /* 0x0000000206167824 */ /* 0x000fc600078e0201 */
[----:B------:R-:W-:-:S07]  /*dbd0*/  LOP3.LUT P0, RZ, R28, R23, RZ, 0xc0, !PT ;  /* 0x000000171cff7212 */ /* 0x000fce000780c0ff */
[C---:B------:R-:W-:Y:S01]  /*dbe0*/  @!P5 IMAD R7, R5.reuse, 0x8, R16 ;  /* 0x000000080507d824 */ /* 0x040fe200078e0210 */
[----:B------:R-:W2:Y:S01]  /*dbf0*/  @!P5 LDL.U16 R24, [R22] ;  /* 0x000000001618d983 */ /* 0x000ea20000100400 */
[----:B------:R-:W-:-:S05]  /*dc00*/  @!P5 VIADD R5, R5, 0x1 ;  /* 0x000000010505d836 */ /* 0x000fca0000000000 */
[----:B------:R-:W-:-:S13]  /*dc10*/  ISETP.GT.U32.OR P0, PT, R5, 0xbff, !P0 ;  /* 0x00000bff0500780c */ /* 0x000fda0004704470 */
[----:B------:R-:W3:Y:S01]  /*dc20*/  @!P0 LDL.U16 R26, [R22+0x2] ;  /* 0x00000200161a8983 */ /* 0x000ee20000100400 */
[----:B------:R-:W-:Y:S01]  /*dc30*/  LOP3.LUT R23, R38, 0x1a, RZ, 0xc0, !PT ;  /* 0x0000001a26177812 */ /* 0x000fe200078ec0ff */
[C---:B------:R-:W-:Y:S02]  /*dc40*/  @!P0 IMAD R29, R5.reuse, 0x8, R16 ;  /* 0x00000008051d8824 */ /* 0x040fe400078e0210 */
[----:B------:R-:W-:Y:S01]  /*dc50*/  @!P0 VIADD R5, R5, 0x1 ;  /* 0x0000000105058836 */ /* 0x000fe20000000000 */
[----:B------:R-:W-:Y:S01]  /*dc60*/  SHF.L.U32 R23, R32, R23, RZ ;  /* 0x0000001720177219 */ /* 0x000fe200000006ff */
[----:B------:R-:W-:Y:S01]  /*dc70*/  VIADD R46, R6, 0x6 ;  /* 0x00000006062e7836 */ /* 0x000fe20000000000 */
[----:B------:R-:W-:Y:S01]  /*dc80*/  @!P5 STL.U16 [R22], RZ ;  /* 0x000000ff1600d387 */ /* 0x000fe20000100400 */
[C---:B------:R-:W-:Y:S01]  /*dc90*/  @!P5 IMAD R25, R11.reuse, 0x100, R6 ;  /* 0x000001000b19d824 */ /* 0x040fe200078e0206 */
[----:B------:R-:W-:Y:S01]  /*dca0*/  LOP3.LUT P1, RZ, R28, R23, RZ, 0xc0, !PT ;  /* 0x000000171cff7212 */ /* 0x000fe2000782c0ff */
[----:B------:R-:W-:Y:S01]  /*dcb0*/  VIADD R48, R6, 0x7 ;  /* 0x0000000706307836 */ /* 0x000fe20000000000 */
[----:B------:R-:W-:Y:S01]  /*dcc0*/  LOP3.LUT R23, R40, 0x1b, RZ, 0xc0, !PT ;  /* 0x0000001b28177812 */ /* 0x000fe200078ec0ff */
[----:B------:R-:W-:Y:S01]  /*dcd0*/  @!P0 IMAD R27, R11, 0x100, R30 ;  /* 0x000001000b1b8824 */ /* 0x000fe200078e021e */
[----:B------:R-:W-:Y:S01]  /*dce0*/  ISETP.GT.U32.OR P1, PT, R5, 0xbff, !P1 ;  /* 0x00000bff0500780c */ /* 0x000fe20004f24470 */
[----:B------:R-:W-:Y:S01]  /*dcf0*/  @!P0 STL.U16 [R22+0x2], RZ ;  /* 0x000002ff16008387 */ /* 0x000fe20000100400 */
[----:B------:R-:W-:-:S04]  /*dd00*/  SHF.L.U32 R23, R32, R23, RZ ;  /* 0x0000001720177219 */ /* 0x000fc800000006ff */
[----:B------:R-:W-:Y:S02]  /*dd10*/  LOP3.LUT P2, RZ, R28, R23, RZ, 0xc0, !PT ;  /* 0x000000171cff7212 */ /* 0x000fe4000784c0ff */
[----:B------:R-:W-:-:S04]  /*dd20*/  LOP3.LUT R23, R42, 0x1c, RZ, 0xc0, !PT ;  /* 0x0000001c2a177812 */ /* 0x000fc800078ec0ff */
[----:B------:R-:W-:Y:S01]  /*dd30*/  SHF.L.U32 R23, R32, R23, RZ ;  /* 0x0000001720177219 */ /* 0x000fe200000006ff */
[C---:B------:R-:W-:Y:S02]  /*dd40*/  @!P1 IMAD R37, R5.reuse, 0x8, R16 ;  /* 0x0000000805259824 */ /* 0x040fe400078e0210 */
[----:B------:R-:W-:Y:S01]  /*dd50*/  @!P1 VIADD R5, R5, 0x1 ;  /* 0x0000000105059836 */ /* 0x000fe20000000000 */
[----:B------:R-:W-:Y:S02]  /*dd60*/  LOP3.LUT P3, RZ, R28, R23, RZ, 0xc0, !PT ;  /* 0x000000171cff7212 */ /* 0x000fe4000786c0ff */
[----:B------:R-:W-:Y:S02]  /*dd70*/  LOP3.LUT R23, R44, 0x1d, RZ, 0xc0, !PT ;  /* 0x0000001d2c177812 */ /* 0x000fe400078ec0ff */
[----:B------:R-:W-:Y:S02]  /*dd80*/  ISETP.GT.U32.OR P2, PT, R5, 0xbff, !P2 ;  /* 0x00000bff0500780c */ /* 0x000fe40005744470 */
[----:B------:R-:W-:-:S04]  /*dd90*/  SHF.L.U32 R23, R32, R23, RZ ;  /* 0x0000001720177219 */ /* 0x000fc800000006ff */
[----:B------:R-:W-:Y:S02]  /*dda0*/  LOP3.LUT P4, RZ, R28, R23, RZ, 0xc0, !PT ;  /* 0x000000171cff7212 */ /* 0x000fe4000788c0ff */
[----:B------:R-:W-:-:S04]  /*ddb0*/  LOP3.LUT R23, R46, 0x1e, RZ, 0xc0, !PT ;  /* 0x0000001e2e177812 */ /* 0x000fc800078ec0ff */
[----:B------:R-:W-:Y:S01]  /*ddc0*/  SHF.L.U32 R23, R32, R23, RZ ;  /* 0x0000001720177219 */ /* 0x000fe200000006ff */
[C---:B------:R-:W-:Y:S02]  /*ddd0*/  @!P2 IMAD R39, R5.reuse, 0x8, R16 ;  /* 0x000000080527a824 */ /* 0x040fe400078e0210 */
[----:B------:R-:W-:-:S05]  /*dde0*/  @!P2 VIADD R5, R5, 0x1 ;  /* 0x000000010505a836 */ /* 0x000fca0000000000 */
[----:B------:R-:W-:-:S13]  /*ddf0*/  ISETP.GT.U32.OR P3, PT, R5, 0xbff, !P3 ;  /* 0x00000bff0500780c */ /* 0x000fda0005f64470 */
[C---:B------:R-:W-:Y:S01]  /*de00*/  @!P3 IMAD R41, R5.reuse, 0x8, R16 ;  /* 0x000000080529b824 */ /* 0x040fe200078e0210 */
[----:B------:R-:W4:Y:S01]  /*de10*/  @!P3 LDL.U16 R30, [R22+0x8] ;  /* 0x00000800161eb983 */ /* 0x000f220000100400 */
[----:B------:R-:W-:-:S05]  /*de20*/  @!P3 VIADD R5, R5, 0x1 ;  /* 0x000000010505b836 */ /* 0x000fca0000000000 */
[----:B------:R-:W-:-:S13]  /*de30*/  ISETP.GT.U32.OR P4, PT, R5, 0xbff, !P4 ;  /* 0x00000bff0500780c */ /* 0x000fda0006784470 */
[C-C-:B------:R-:W-:Y:S02]  /*de40*/  @!P4 IMAD R43, R5.reuse, 0x8, R16.reuse ;  /* 0x00000008052bc824 */ /* 0x140fe400078e0210 */
[----:B------:R-:W-:Y:S01]  /*de50*/  @!P4 VIADD R5, R5, 0x1 ;  /* 0x000000010505c836 */ /* 0x000fe20000000000 */
[----:B--2---:R0:W-:Y:S01]  /*de60*/  @!P5 STS.64 [R7], R24 ;  /* 0x000000180700d388 */ /* 0x0041e20000000a00 */
[----:B------:R-:W-:Y:S02]  /*de70*/  LOP3.LUT P5, RZ, R28, R23, RZ, 0xc0, !PT ;  /* 0x000000171cff7212 */ /* 0x000fe400078ac0ff */
[----:B------:R-:W-:Y:S02]  /*de80*/  SHF.L.W.U32 R23, R32, R48, RZ ;  /* 0x0000003020177219 */ /* 0x000fe40000000eff */
[C---:B------:R-:W-:Y:S01]  /*de90*/  ISETP.GT.U32.OR P5, PT, R5.reuse, 0xbff, !P5 ;  /* 0x00000bff0500780c */ /* 0x040fe20006fa4470 */
[----:B------:R-:W2:Y:S04]  /*dea0*/  @!P4 LDL.U16 R32, [R22+0xa] ;  /* 0x00000a001620c983 */ /* 0x000ea80000100400 */
[----:B0-----:R-:W5:Y:S08]  /*deb0*/  @!P1 LDL.U16 R24, [R22+0x4] ;  /* 0x0000040016189983 */ /* 0x001f700000100400 */
[C---:B------:R-:W-:Y:S01]  /*dec0*/  @!P5 IMAD R7, R5.reuse, 0x8, R16 ;  /* 0x000000080507d824 */ /* 0x040fe200078e0210 */
[----:B---3--:R0:W-:Y:S01]  /*ded0*/  @!P0 STS.64 [R29], R26 ;  /* 0x0000001a1d008388 */ /* 0x0081e20000000a00 */
[----:B------:R-:W-:Y:S01]  /*dee0*/  @!P5 VIADD R5, R5, 0x1 ;  /* 0x000000010505d836 */ /* 0x000fe20000000000 */
[----:B------:R-:W-:-:S02]  /*def0*/  LOP3.LUT P0, RZ, R28, R23, RZ, 0xc0, !PT ;  /* 0x000000171cff7212 */ /* 0x000fc4000780c0ff */
[----:B------:R-:W3:Y:S02]  /*df00*/  @!P2 LDL.U16 R28, [R22+0x6] ;  /* 0x00000600161ca983 */ /* 0x000ee40000100400 */
[----:B------:R-:W-:Y:S02]  /*df10*/  ISETP.GT.U32.OR P0, PT, R5, 0xbff, !P0 ;  /* 0x00000bff0500780c */ /* 0x000fe40004704470 */
[----:B------:R-:W2:Y:S11]  /*df20*/  @!P5 LDL.U16 R34, [R22+0xc] ;  /* 0x00000c001622d983 */ /* 0x000eb60000100400 */
[----:B0-----:R-:W2:Y:S01]  /*df30*/  @!P0 LDL.U16 R26, [R22+0xe] ;  /* 0x00000e00161a8983 */ /* 0x001ea20000100400 */
[----:B------:R-:W-:-:S02]  /*df40*/  @!P1 IMAD R25, R11, 0x100, R38 ;  /* 0x000001000b199824 */ /* 0x000fc400078e0226 */
[C---:B------:R-:W-:Y:S02]  /*df50*/  @!P2 IMAD R29, R11.reuse, 0x100, R40 ;  /* 0x000001000b1da824 */ /* 0x040fe400078e0228 */
[C---:B------:R-:W-:Y:S02]  /*df60*/  @!P3 IMAD R31, R11.reuse, 0x100, R42 ;  /* 0x000001000b1fb824 */ /* 0x040fe400078e022a */
[C---:B------:R-:W-:Y:S02]  /*df70*/  @!P4 IMAD R33, R11.reuse, 0x100, R44 ;  /* 0x000001000b21c824 */ /* 0x040fe400078e022c */
[----:B------:R-:W-:Y:S02]  /*df80*/  @!P5 IMAD R35, R11, 0x100, R46 ;  /* 0x000001000b23d824 */ /* 0x000fe400078e022e */
[----:B------:R-:W-:Y:S02]  /*df90*/  @!P0 IMAD R23, R5, 0x8, R16 ;  /* 0x0000000805178824 */ /* 0x000fe400078e0210 */
[----:B------:R-:W-:Y:S01]  /*dfa0*/  @!P0 IMAD R27, R11, 0x100, R48 ;  /* 0x000001000b1b8824 */ /* 0x000fe200078e0230 */
[----:B------:R0:W-:Y:S01]  /*dfb0*/  @!P2 STL.U16 [R22+0x6], RZ ;  /* 0x000006ff1600a387 */ /* 0x0001e20000100400 */
[----:B------:R-:W-:-:S03]  /*dfc0*/  VIADD R6, R6, 0x8 ;  /* 0x0000000806067836 */ /* 0x000fc60000000000 */
[----:B------:R0:W-:Y:S04]  /*dfd0*/  @!P3 STL.U16 [R22+0x8], RZ ;  /* 0x000008ff1600b387 */ /* 0x0001e80000100400 */
[----:B------:R0:W-:Y:S04]  /*dfe0*/  @!P4 STL.U16 [R22+0xa], RZ ;  /* 0x00000aff1600c387 */ /* 0x0001e80000100400 */
[----:B------:R0:W-:Y:S04]  /*dff0*/  @!P5 STL.U16 [R22+0xc], RZ ;  /* 0x00000cff1600d387 */ /* 0x0001e80000100400 */
[----:B------:R0:W-:Y:S04]  /*e000*/  @!P0 STL.U16 [R22+0xe], RZ ;  /* 0x00000eff16008387 */ /* 0x0001e80000100400 */
[----:B------:R0:W-:Y:S01]  /*e010*/  @!P1 STL.U16 [R22+0x4], RZ ;  /* 0x000004ff16009387 */ /* 0x0001e20000100400 */
[----:B------:R-:W-:-:S03]  /*e020*/  @!P0 VIADD R5, R5, 0x1 ;  /* 0x0000000105058836 */ /* 0x000fc60000000000 */
[----:B-----5:R0:W-:Y:S01]  /*e030*/  @!P1 STS.64 [R37], R24 ;  /* 0x0000001825009388 */ /* 0x0201e20000000a00 */
[----:B------:R-:W-:-:S03]  /*e040*/  ISETP.NE.AND P1, PT, R6, 0x80, PT ;  /* 0x000000800600780c */ /* 0x000fc60003f25270 */
[----:B---3--:R0:W-:Y:S04]  /*e050*/  @!P2 STS.64 [R39], R28 ;  /* 0x0000001c2700a388 */ /* 0x0081e80000000a00 */
[----:B----4-:R0:W-:Y:S04]  /*e060*/  @!P3 STS.64 [R41], R30 ;  /* 0x0000001e2900b388 */ /* 0x0101e80000000a00 */
[----:B--2---:R0:W-:Y:S04]  /*e070*/  @!P4 STS.64 [R43], R32 ;  /* 0x000000202b00c388 */ /* 0x0041e80000000a00 */
[----:B------:R0:W-:Y:S04]  /*e080*/  @!P5 STS.64 [R7], R34 ;  /* 0x000000220700d388 */ /* 0x0001e80000000a00 */
[----:B------:R0:W-:Y:S01]  /*e090*/  @!P0 STS.64 [R23], R26 ;  /* 0x0000001a17008388 */ /* 0x0001e20000000a00 */
[----:B------:R-:W-:Y:S05]  /*e0a0*/  @P1 BRA `(.L_x_10) ;  /* 0xfffffff800841947 */ /* 0x000fea000383ffff */
[----:B0-----:R-:W-:-:S07]  /*e0b0*/  IMAD.MOV.U32 R7, RZ, RZ, RZ ;  /* 0x000000ffff077224 */ /* 0x001fce00078e00ff */
.L_x_11:
[----:B------:R-:W-:Y:S02]  /*e0c0*/  VIADD R6, R7, 0x80 ;  /* 0x0000008007067836 */ /* 0x000fe40000000000 */
[----:B------:R-:W-:-:S03]  /*e0d0*/  VIADD R22, R1, 0x100 ;  /* 0x0000010001167836 */ /* 0x000fc60000000000 */
[----:B------:R-:W-:-:S05]  /*e0e0*/  SHF.R.U32.HI R6, RZ, 0x5, R6 ;  /* 0x00000005ff067819 */ /* 0x000fca0000011606 */
[----:B------:R-:W-:-:S05]  /*e0f0*/  IMAD R6, R6, 0x4, R22 ;  /* 0x0000000406067824 */ /* 0x000fca00078e0216 */
[----:B--2---:R0:W2:Y:S01]  /*e100*/  LDL R27, [R6] ;  /* 0x00000000061b7983 */ /* 0x0040a20000100800 */
[----:B------:R-:W-:Y:S01]  /*e110*/  IMAD.MOV.U32 R33, RZ, RZ, 0x1 ;  /* 0x00000001ff217424 */ /* 0x000fe200078e00ff */
[C---:B------:R-:W-:Y:S01]  /*e120*/  LOP3.LUT R22, R7.reuse, 0x18, RZ, 0xc0, !PT ;  /* 0x0000001807167812 */ /* 0x040fe200078ec0ff */
[C---:B------:R-:W-:Y:S02]  /*e130*/  IMAD R26, R7.reuse, 0x200, R20 ;  /* 0x00000200071a7824 */ /* 0x040fe400078e0214 */
[----:B------:R-:W-:Y:S01]  /*e140*/  VIADD R25, R7, 0x1 ;  /* 0x0000000107197836 */ /* 0x000fe20000000000 */
[----:B------:R-:W-:Y:S01]  /*e150*/  SHF.L.U32 R22, R33, R22, RZ ;  /* 0x0000001621167219 */ /* 0x000fe200000006ff */
[C---:B------:R-:W-:Y:S02]  /*e160*/  VIADD R29, R7.reuse, 0x2 ;  /* 0x00000002071d7836 */ /* 0x040fe40000000000 */
[----:B------:R-:W-:Y:S01]  /*e170*/  VIADD R31, R7, 0x3 ;  /* 0x00000003071f7836 */ /* 0x000fe20000000000 */
[----:B------:R-:W-:-:S02]  /*e180*/  LOP3.LUT R23, R25, 0x19, RZ, 0xc0, !PT ;  /* 0x0000001919177812 */ /* 0x000fc400078ec0ff */
[----:B0-----:R-:W-:Y:S02]  /*e190*/  LOP3.LUT R6, R29, 0x1a, RZ, 0xc0, !PT ;  /* 0x0000001a1d067812 */ /* 0x001fe400078ec0ff */
[C---:B------:R-:W-:Y:S02]  /*e1a0*/  SHF.L.U32 R23, R33.reuse, R23, RZ ;  /* 0x0000001721177219 */ /* 0x040fe400000006ff */
[----:B------:R-:W-:Y:S02]  /*e1b0*/  SHF.L.U32 R6, R33, R6, RZ ;  /* 0x0000000621067219 */ /* 0x000fe400000006ff */
[C---:B--2---:R-:W-:Y:S02]  /*e1c0*/  LOP3.LUT P1, RZ, R27.reuse, R22, RZ, 0xc0, !PT ;  /* 0x000000161bff7212 */ /* 0x044fe4000782c0ff */
[----:B------:R-:W-:Y:S02]  /*e1d0*/  LOP3.LUT P2, RZ, R27, R23, RZ, 0xc0, !PT ;  /* 0x000000171bff7212 */ /* 0x000fe4000784c0ff */
[----:B------:R-:W-:-:S02]  /*e1e0*/  ISETP.GT.U32.OR P1, PT, R5, 0xbff, !P1 ;  /* 0x00000bff0500780c */ /* 0x000fc40004f24470 */
[----:B------:R-:W-:Y:S02]  /*e1f0*/  LOP3.LUT P0, RZ, R27, R6, RZ, 0xc0, !PT ;  /* 0x000000061bff7212 */ /* 0x000fe4000780c0ff */
[----:B------:R-:W-:-:S04]  /*e200*/  LOP3.LUT R6, R31, 0x1b, RZ, 0xc0, !PT ;  /* 0x0000001b1f067812 */ /* 0x000fc800078ec0ff */
[----:B------:R-:W-:-:S05]  /*e210*/  SHF.L.U32 R6, R33, R6, RZ ;  /* 0x0000000621067219 */ /* 0x000fca00000006ff */
[----:B------:R-:W0:Y:S01]  /*e220*/  @!P1 LDS.U16 R22, [R26+0x6000] ;  /* 0x006000001a169984 */ /* 0x000e220000000400 */
[C---:B------:R-:W-:Y:S02]  /*e230*/  @!P1 IMAD R28, R5.reuse, 0x8, R16 ;  /* 0x00000008051c9824 */ /* 0x040fe400078e0210 */
[----:B------:R-:W-:Y:S02]  /*e240*/  @!P1 VIADD R5, R5, 0x1 ;  /* 0x0000000105059836 */ /* 0x000fe40000000000 */
[----:B------:R-:W-:-:S03]  /*e250*/  @!P1 IMAD.IADD R23, R18, 0x1, R7 ;  /* 0x0000000112179824 */ /* 0x000fc600078e0207 */
[----:B------:R-:W-:-:S13]  /*e260*/  ISETP.GT.U32.OR P2, PT, R5, 0xbff, !P2 ;  /* 0x00000bff0500780c */ /* 0x000fda0005744470 */
[C---:B------:R-:W-:Y:S02]  /*e270*/  @!P2 IMAD R30, R5.reuse, 0x8, R16 ;  /* 0x00000008051ea824 */ /* 0x040fe400078e0210 */
[----:B------:R-:W-:Y:S02]  /*e280*/  @!P2 VIADD R5, R5, 0x1 ;  /* 0x000000010505a836 */ /* 0x000fe40000000000 */
[----:B------:R-:W-:-:S03]  /*e290*/  @!P2 IMAD.IADD R25, R18, 0x1, R25 ;  /* 0x000000011219a824 */ /* 0x000fc600078e0219 */
[----:B------:R-:W-:Y:S01]  /*e2a0*/  ISETP.GT.U32.OR P0, PT, R5, 0xbff, !P0 ;  /* 0x00000bff0500780c */ /* 0x000fe20004704470 */
[----:B0-----:R0:W-:Y:S04]  /*e2b0*/  @!P1 STS.64 [R28], R22 ;  /* 0x000000161c009388 */ /* 0x0011e80000000a00 */
[----:B------:R-:W2:Y:S04]  /*e2c0*/  @!P2 LDS.U16 R24, [R26+0x6200] ;  /* 0x006200001a18a984 */ /* 0x000ea80000000400 */
[----:B------:R-:W-:Y:S01]  /*e2d0*/  @!P1 STS.U16 [R26+0x6000], RZ ;  /* 0x006000ff1a009388 */ /* 0x000fe20000000400 */
[----:B------:R-:W-:-:S03]  /*e2e0*/  LOP3.LUT P1, RZ, R27, R6, RZ, 0xc0, !PT ;  /* 0x000000061bff7212 */ /* 0x000fc6000782c0ff */
[C---:B0-----:R-:W-:Y:S02]  /*e2f0*/  @!P0 IMAD R28, R5.reuse, 0x8, R16 ;  /* 0x00000008051c8824 */ /* 0x041fe400078e0210 */
[----:B------:R-:W-:Y:S02]  /*e300*/  @!P0 VIADD R5, R5, 0x1 ;  /* 0x0000000105058836 */ /* 0x000fe40000000000 */
[----:B------:R-:W-:Y:S02]  /*e310*/  @!P0 IMAD.IADD R23, R18, 0x1, R29 ;  /* 0x0000000112178824 */ /* 0x000fe400078e021d */
[----:B------:R-:W-:Y:S01]  /*e320*/  VIADD R29, R7, 0x4 ;  /* 0x00000004071d7836 */ /* 0x000fe20000000000 */
[----:B------:R-:W-:-:S04]  /*e330*/  ISETP.GT.U32.OR P1, PT, R5, 0xbff, !P1 ;  /* 0x00000bff0500780c */ /* 0x000fc80004f24470 */
[----:B------:R-:W-:-:S04]  /*e340*/  LOP3.LUT R6, R29, 0x1c, RZ, 0xc0, !PT ;  /* 0x0000001c1d067812 */ /* 0x000fc800078ec0ff */
[----:B------:R-:W-:Y:S01]  /*e350*/  SHF.L.U32 R6, R33, R6, RZ ;  /* 0x0000000621067219 */ /* 0x000fe200000006ff */
[----:B--2---:R0:W-:Y:S04]  /*e360*/  @!P2 STS.64 [R30], R24 ;  /* 0x000000181e00a388 */ /* 0x0041e80000000a00 */
[----:B------:R-:W2:Y:S04]  /*e370*/  @!P0 LDS.U16 R22, [R26+0x6400] ;  /* 0x006400001a168984 */ /* 0x000ea80000000400 */
[----:B------:R-:W-:Y:S01]  /*e380*/  @!P2 STS.U16 [R26+0x6200], RZ ;  /* 0x006200ff1a00a388 */ /* 0x000fe20000000400 */
[----:B------:R-:W-:Y:S01]  /*e390*/  LOP3.LUT P2, RZ, R27, R6, RZ, 0xc0, !PT ;  /* 0x000000061bff7212 */ /* 0x000fe2000784c0ff */
[----:B0-----:R-:W-:-:S02]  /*e3a0*/  @!P1 IMAD R30, R5, 0x8, R16 ;  /* 0x00000008051e9824 */ /* 0x001fc400078e0210 */
        /* <DEDUP_REMOVED lines=25> */
[----:B------:R-:W-:Y:S01]  /*e540*/  ISETP.GT.U32.OR P1, PT, R5, 0xbff, !P1 ;  /* 0x00000bff0500780c */ /* 0x000fe20004f24470 */
[----:B------:R-:W-:-:S03]  /*e550*/  VIADD R7, R7, 0x8 ;  /* 0x0000000807077836 */ /* 0x000fc60000000000 */
[----:B------:R-:W-:Y:S01]  /*e560*/  SHF.L.W.U32 R6, R33, R31, RZ ;  /* 0x0000001f21067219 */ /* 0x000fe20000000eff */
[----:B--2---:R0:W-:Y:S04]  /*e570*/  @!P2 STS.64 [R28], R22 ;  /* 0x000000161c00a388 */ /* 0x0041e80000000a00 */
[----:B------:R-:W2:Y:S04]  /*e580*/  @!P0 LDS.U16 R24, [R26+0x6a00] ;  /* 0x006a00001a188984 */ /* 0x000ea80000000400 */
[----:B------:R-:W-:Y:S01]  /*e590*/  @!P2 STS.U16 [R26+0x6800], RZ ;  /* 0x006800ff1a00a388 */ /* 0x000fe20000000400 */
[----:B------:R-:W-:Y:S01]  /*e5a0*/  LOP3.LUT P2, RZ, R27, R6, RZ, 0xc0, !PT ;  /* 0x000000061bff7212 */ /* 0x000fe2000784c0ff */
[----:B------:R-:W-:-:S02]  /*e5b0*/  @!P1 IMAD R6, R5, 0x8, R16 ;  /* 0x0000000805069824 */ /* 0x000fc400078e0210 */
[----:B------:R-:W-:Y:S02]  /*e5c0*/  @!P1 VIADD R5, R5, 0x1 ;  /* 0x0000000105059836 */ /* 0x000fe40000000000 */
[----:B0-----:R-:W-:-:S03]  /*e5d0*/  @!P1 IMAD.IADD R23, R18, 0x1, R29 ;  /* 0x0000000112179824 */ /* 0x001fc600078e021d */
[----:B------:R-:W-:-:S13]  /*e5e0*/  ISETP.GT.U32.OR P2, PT, R5, 0xbff, !P2 ;  /* 0x00000bff0500780c */ /* 0x000fda0005744470 */
[C---:B------:R-:W-:Y:S02]  /*e5f0*/  @!P2 IMAD R27, R5.reuse, 0x8, R16 ;  /* 0x00000008051ba824 */ /* 0x040fe400078e0210 */
[----:B------:R-:W-:Y:S01]  /*e600*/  @!P2 VIADD R5, R5, 0x1 ;  /* 0x000000010505a836 */ /* 0x000fe20000000000 */
[----:B--2---:R0:W-:Y:S04]  /*e610*/  @!P0 STS.64 [R30], R24 ;  /* 0x000000181e008388 */ /* 0x0041e80000000a00 */
[----:B------:R-:W2:Y:S04]  /*e620*/  @!P1 LDS.U16 R22, [R26+0x6c00] ;  /* 0x006c00001a169984 */ /* 0x000ea80000000400 */
[----:B------:R-:W-:Y:S01]  /*e630*/  @!P0 STS.U16 [R26+0x6a00], RZ ;  /* 0x006a00ff1a008388 */ /* 0x000fe20000000400 */
[----:B------:R-:W-:Y:S01]  /*e640*/  ISETP.NE.AND P0, PT, R7, 0x80, PT ;  /* 0x000000800700780c */ /* 0x000fe20003f05270 */
[----:B0-----:R-:W-:-:S02]  /*e650*/  @!P2 IMAD.IADD R25, R18, 0x1, R31 ;  /* 0x000000011219a824 */ /* 0x001fc400078e021f */
[----:B--2---:R-:W-:Y:S04]  /*e660*/  @!P1 STS.64 [R6], R22 ;  /* 0x0000001606009388 */ /* 0x004fe80000000a00 */
[----:B------:R-:W0:Y:S04]  /*e670*/  @!P2 LDS.U16 R24, [R26+0x6e00] ;  /* 0x006e00001a18a984 */ /* 0x000e280000000400 */
[----:B------:R2:W-:Y:S04]  /*e680*/  @!P1 STS.U16 [R26+0x6c00], RZ ;  /* 0x006c00ff1a009388 */ /* 0x0005e80000000400 */
[----:B0-----:R2:W-:Y:S04]  /*e690*/  @!P2 STS.64 [R27], R24 ;  /* 0x000000181b00a388 */ /* 0x0015e80000000a00 */
[----:B------:R2:W-:Y:S01]  /*e6a0*/  @!P2 STS.U16 [R26+0x6e00], RZ ;  /* 0x006e00ff1a00a388 */ /* 0x0005e20000000400 */
[----:B------:R-:W-:Y:S05]  /*e6b0*/  @P0 BRA `(.L_x_11) ;  /* 0xfffffff800800947 */ /* 0x000fea000383ffff */
.L_x_9:
[C---:B------:R-:W-:Y:S02]  /*e6c0*/  FSETP.GTU.FTZ.AND P1, PT, R36.reuse, 0.0099999997764825820923, PT ;  /* 0x3c23d70a2400780b */ /* 0x040fe40003f3c000 */
[----:B------:R-:W-:-:S13]  /*e6d0*/  FSETP.GE.FTZ.AND P0, PT, R36, RZ, PT ;  /* 0x000000ff2400720b */ /* 0x000fda0003f16000 */
[----:B------:R-:W-:Y:S05]  /*e6e0*/  @P0 BRA !P1, `(.L_x_12) ;  /* 0x0000000800bc0947 */ /* 0x000fea0004800000 */
[----:B------:R-:W-:Y:S01]  /*e6f0*/  ULDC UR4, c[0x0][0x264] ;  /* 0x0000990000047ab9 */ /* 0x000fe20000000800 */
[----:B------:R-:W-:Y:S02]  /*e700*/  PRMT R5, R17, 0x9910, RZ ;  /* 0x0000991011057816 */ /* 0x000fe400000000ff */
[----:B------:R-:W-:-:S04]  /*e710*/  FSETP.GT.FTZ.AND P0, PT, R2, UR4, PT ;  /* 0x0000000402007c0b */ /* 0x000fc8000bf14000 */
[----:B-1----:R-:W-:-:S04]  /*e720*/  ISETP.LT.U32.AND P0, PT, R4, 0xc01, P0 ;  /* 0x00000c010400780c */ /* 0x002fc80000701070 */
[----:B------:R-:W-:-:S13]  /*e730*/  ISETP.EQ.OR P0, PT, R5, RZ, P0 ;  /* 0x000000ff0500720c */ /* 0x000fda0000702670 */
[----:B------:R-:W-:Y:S05]  /*e740*/  @P0 BRA `(.L_x_12) ;  /* 0x0000000800a40947 */ /* 0x000fea0003800000 */
[----:B------:R-:W-:-:S13]  /*e750*/  FSETP.GT.FTZ.AND P0, PT, R36, 0.0099999997764825820923, PT ;  /* 0x3c23d70a2400780b */ /* 0x000fda0003f14000 */
[----:B------:R-:W-:Y:S05]  /*e760*/  @P0 BRA `(.L_x_13) ;  /* 0x00000000002c0947 */ /* 0x000fea0003800000 */
[----:B------:R-:W1:Y:S01]  /*e770*/  S2UR UR5, SR_CgaCtaId ;  /* 0x00000000000579c3 */ /* 0x000e620000008800 */
[----:B------:R-:W-:Y:S01]  /*e780*/  ISETP.NE.AND P1, PT, R15, RZ, PT ;  /* 0x000000ff0f00720c */ /* 0x000fe20003f25270 */
[----:B------:R-:W-:Y:S01]  /*e790*/  UMOV UR4, 0x400 ;  /* 0x0000040000047882 */ /* 0x000fe20000000000 */
[----:B------:R-:W-:Y:S02]  /*e7a0*/  PRMT R4, R8, 0x9910, RZ ;  /* 0x0000991008047816 */ /* 0x000fe400000000ff */
[----:B------:R-:W-:Y:S02]  /*e7b0*/  FSEL R9, R2, R9, !P1 ;  /* 0x0000000902097208 */ /* 0x000fe40004800000 */
[----:B------:R-:W-:-:S04]  /*e7c0*/  ISETP.NE.AND P0, PT, R4, RZ, PT ;  /* 0x000000ff0400720c */ /* 0x000fc80003f05270 */
[----:B------:R-:W-:Y:S02]  /*e7d0*/  SEL R3, R3, R8, !P0 ;  /* 0x0000000803037207 */ /* 0x000fe40004000000 */
[----:B------:R-:W-:Y:S01]  /*e7e0*/  PRMT R8, RZ, 0x7610, R8 ;  /* 0x00007610ff087816 */ /* 0x000fe20000000008 */
[----:B-1----:R-:W-:-:S09]  /*e7f0*/  ULEA UR4, UR5, UR4, 0x18 ;  /* 0x0000000405047291 */ /* 0x002fd2000f8ec03f */
[----:B------:R-:W1:Y:S01]  /*e800*/  @!P1 LDS R10, [UR4] ;  /* 0x00000004ff0a9984 */ /* 0x000e620008000800 */
[----:B------:R-:W-:Y:S05]  /*e810*/  BRA `(.L_x_14) ;  /* 0x0000000000287947 */ /* 0x000fea0003800000 */
.L_x_13:
[----:B------:R-:W1:Y:S01]  /*e820*/  @!P6 S2R R4, SR_CgaCtaId ;  /* 0x000000000004e919 */ /* 0x000e620000008800 */
[----:B------:R-:W-:Y:S01]  /*e830*/  @!P6 MOV R3, 0x400 ;  /* 0x000004000003e802 */ /* 0x000fe20000000f00 */
[----:B------:R-:W-:Y:S01]  /*e840*/  @!P6 IMAD.MOV.U32 R0, RZ, RZ, R10 ;  /* 0x000000ffff00e224 */ /* 0x000fe200078e000a */
[----:B------:R-:W-:Y:S01]  /*e850*/  PRMT R8, R21, 0x7610, R8 ;  /* 0x0000761015087816 */ /* 0x000fe20000000008 */
[----:B------:R-:W-:-:S03]  /*e860*/  @!P6 IMAD.MOV.U32 R2, RZ, RZ, R9 ;  /* 0x000000ffff02e224 */ /* 0x000fc600078e0009 */
[C---:B------:R-:W-:Y:S02]  /*e870*/  @!P6 PRMT R8, R21.reuse, 0x7610, R8 ;  /* 0x000076101508e816 */ /* 0x040fe40000000008 */
[----:B-1----:R-:W-:Y:S02]  /*e880*/  @!P6 LEA R5, R4, R3, 0x18 ;  /* 0x000000030405e211 */ /* 0x002fe400078ec0ff */
[----:B------:R-:W-:-:S03]  /*e890*/  PRMT R3, R21, 0x7610, R3 ;  /* 0x0000761015037816 */ /* 0x000fc60000000003 */
[----:B------:R3:W-:Y:S01]  /*e8a0*/  @!P6 STS [R5], R10 ;  /* 0x0000000a0500e388 */ /* 0x0007e20000000800 */
[----:B------:R-:W-:-:S07]  /*e8b0*/  @!P6 PRMT R3, R21, 0x7610, R3 ;  /* 0x000076101503e816 */ /* 0x000fce0000000003 */
.L_x_14:
[----:B------:R-:W4:Y:S04]  /*e8c0*/  LDL.128 R84, [R1] ;  /* 0x0000000001547983 */ /* 0x000f280000100c00 */
[----:B------:R-:W5:Y:S04]  /*e8d0*/  LDL.128 R52, [R1+0x70] ;  /* 0x0000700001347983 */ /* 0x000f680000100c00 */
[----:B------:R-:W5:Y:S04]  /*e8e0*/  LDL.128 R48, [R1+0x80] ;  /* 0x0000800001307983 */ /* 0x000f680000100c00 */
[----:B------:R-:W5:Y:S04]  /*e8f0*/  LDL.128 R44, [R1+0x90] ;  /* 0x00009000012c7983 */ /* 0x000f680000100c00 */
[----:B------:R-:W5:Y:S04]  /*e900*/  LDL.128 R76, [R1+0x10] ;  /* 0x00001000014c7983 */ /* 0x000f680000100c00 */
[----:B------:R-:W5:Y:S04]  /*e910*/  LDL.128 R68, [R1+0x30] ;  /* 0x0000300001447983 */ /* 0x000f680000100c00 */
[----:B------:R-:W5:Y:S04]  /*e920*/  LDL.128 R60, [R1+0x50] ;  /* 0x00005000013c7983 */ /* 0x000f680000100c00 */
[----:B------:R-:W5:Y:S04]  /*e930*/  LDL.128 R56, [R1+0x60] ;  /* 0x0000600001387983 */ /* 0x000f680000100c00 */
[----:B--2---:R-:W2:Y:S04]  /*e940*/  LDL.128 R24, [R1+0xe0] ;  /* 0x0000e00001187983 */ /* 0x004ea80000100c00 */
[----:B------:R-:W2:Y:S04]  /*e950*/  LDL.128 R100, [R1+0x20] ;  /* 0x0000200001647983 */ /* 0x000ea80000100c00 */
[----:B------:R-:W2:Y:S04]  /*e960*/  LDL.128 R64, [R1+0x40] ;  /* 0x0000400001407983 */ /* 0x000ea80000100c00 */
[----:B------:R-:W2:Y:S04]  /*e970*/  LDL.128 R40, [R1+0xa0] ;  /* 0x0000a00001287983 */ /* 0x000ea80000100c00 */
[----:B------:R-:W2:Y:S04]  /*e980*/  LDL.128 R36, [R1+0xb0] ;  /* 0x0000b00001247983 */ /* 0x000ea80000100c00 */
[----:B------:R-:W2:Y:S04]  /*e990*/  LDL.128 R32, [R1+0xc0] ;  /* 0x0000c00001207983 */ /* 0x000ea80000100c00 */
[----:B0-----:R-:W2:Y:S04]  /*e9a0*/  LDL.128 R28, [R1+0xd0] ;  /* 0x0000d000011c7983 */ /* 0x001ea80000100c00 */
[----:B---3--:R-:W3:Y:S01]  /*e9b0*/  LDL.128 R4, [R1+0xf0] ;  /* 0x0000f00001047983 */ /* 0x008ee20000100c00 */
[----:B------:R-:W-:Y:S01]  /*e9c0*/  VIADD R17, R17, 0xffffffff ;  /* 0xffffffff11117836 */ /* 0x000fe20000000000 */
[----:B----4-:R-:W-:-:S02]  /*e9d0*/  PRMT R95, R85, 0x7610, R95 ;  /* 0x00007610555f7816 */ /* 0x010fc4000000005f */
[----:B------:R-:W-:Y:S02]  /*e9e0*/  PRMT R97, R85, 0x7632, R97 ;  /* 0x0000763255617816 */ /* 0x000fe40000000061 */
[C---:B-----5:R-:W-:Y:S02]  /*e9f0*/  PRMT R218, R52.reuse, 0x7610, R218 ;  /* 0x0000761034da7816 */ /* 0x060fe400000000da */
[----:B------:R-:W-:Y:S02]  /*ea00*/  PRMT R220, R52, 0x7632, R220 ;  /* 0x0000763234dc7816 */ /* 0x000fe400000000dc */
[C---:B------:R-:W-:Y:S02]  /*ea10*/  PRMT R164, R50.reuse, 0x7610, R164 ;  /* 0x0000761032a47816 */ /* 0x040fe400000000a4 */
[----:B------:R-:W-:Y:S02]  /*ea20*/  PRMT R168, R50, 0x7632, R168 ;  /* 0x0000763232a87816 */ /* 0x000fe400000000a8 */
[----:B------:R-:W-:-:S02]  /*ea30*/  PRMT R150, R44, 0x7610, R150 ;  /* 0x000076102c967816 */ /* 0x000fc40000000096 */
[----:B------:R-:W-:Y:S02]  /*ea40*/  PRMT R156, R44, 0x7632, R156 ;  /* 0x000076322c9c7816 */ /* 0x000fe4000000009c */
[C---:B------:R-:W-:Y:S02]  /*ea50*/  PRMT R206, R86.reuse, 0x7610, R206 ;  /* 0x0000761056ce7816 */ /* 0x040fe400000000ce */
        /* <DEDUP_REMOVED lines=11> */
[C---:B--2---:R-:W-:Y:S02]  /*eb10*/  PRMT R50, R24.reuse, 0x7610, R50 ;  /* 0x0000761018327816 */ /* 0x044fe40000000032 */
[----:B------:R-:W-:Y:S02]  /*eb20*/  PRMT R52, R24, 0x7632, R52 ;  /* 0x0000763218347816 */ /* 0x000fe40000000034 */
[C---:B------:R-:W-:Y:S02]  /*eb30*/  PRMT R44, R26.reuse, 0x7610, R44 ;  /* 0x000076101a2c7816 */ /* 0x040fe4000000002c */
[----:B------:R-:W-:Y:S02]  /*eb40*/  PRMT R252, R26, 0x7632, R252 ;  /* 0x000076321afc7816 */ /* 0x000fe400000000fc */
[----:B------:R-:W-:-:S02]  /*eb50*/  PRMT R93, R84, 0x7610, R93 ;  /* 0x00007610545d7816 */ /* 0x000fc4000000005d */
[----:B------:R-:W-:Y:S02]  /*eb60*/  PRMT R200, R84, 0x7632, R200 ;  /* 0x0000763254c87816 */ /* 0x000fe400000000c8 */
[----:B------:R-:W-:Y:S02]  /*eb70*/  PRMT R212, R87, 0x7610, R212 ;  /* 0x0000761057d47816 */ /* 0x000fe400000000d4 */
[C---:B------:R-:W-:Y:S02]  /*eb80*/  PRMT R89, R76.reuse, 0x7610, R89 ;  /* 0x000076104c597816 */ /* 0x040fe40000000059 */
[----:B------:R-:W-:Y:S02]  /*eb90*/  PRMT R91, R76, 0x7632, R91 ;  /* 0x000076324c5b7816 */ /* 0x000fe4000000005b */
        /* <DEDUP_REMOVED lines=37> */
[----:B---3--:R-:W-:-:S02]  /*edf0*/  PRMT R26, R6, 0x7610, R26 ;  /* 0x00007610061a7816 */ /* 0x008fc4000000001a */
[----:B------:R-:W-:Y:S02]  /*ee00*/  PRMT R24, R6, 0x7632, R24 ;  /* 0x0000763206187816 */ /* 0x000fe40000000018 */
[----:B------:R-:W-:Y:S02]  /*ee10*/  PRMT R87, R87, 0x7632, R87 ;  /* 0x0000763257577816 */ /* 0x000fe40000000057 */
        /* <DEDUP_REMOVED lines=58> */
[----:B------:R-:W-:Y:S01]  /*f1c0*/  PRMT R6, R7, 0x7632, R6 ;  /* 0x0000763207067816 */ /* 0x000fe20000000006 */
[----:B------:R-:W-:Y:S06]  /*f1d0*/  BRA `(.L_x_15) ;  /* 0xffffff4400bc7947 */ /* 0x000fec000383ffff */
.L_x_12:
[----:B------:R-:W3:Y:S08]  /*f1e0*/  S2UR UR5, SR_CgaCtaId ;  /* 0x00000000000579c3 */ /* 0x000ef00000008800 */
[----:B------:R-:W-:Y:S06]  /*f1f0*/  BAR.SYNC.DEFER_BLOCKING 0x0 ;  /* 0x0000000000007b1d */ /* 0x000fec0000010000 */
[----:B------:R-:W-:Y:S01]  /*f200*/  UMOV UR4, 0x400 ;  /* 0x0000040000047882 */ /* 0x000fe20000000000 */
[----:B------:R-:W-:Y:S01]  /*f210*/  BSSY B0, `(.L_x_16) ;  /* 0x0000018000007945 */ /* 0x000fe20003800000 */
[----:B---3--:R-:W-:-:S09]  /*f220*/  ULEA UR4, UR5, UR4, 0x18 ;  /* 0x0000000405047291 */ /* 0x008fd2000f8ec03f */
[----:B------:R-:W3:Y:S01]  /*f230*/  LDS R3, [UR4] ;  /* 0x00000004ff037984 */ /* 0x000ee20008000800 */
[----:B------:R-:W-:Y:S02]  /*f240*/  ULDC UR4, c[0x0][0x264] ;  /* 0x0000990000047ab9 */ /* 0x000fe40000000800 */
[----:B------:R-:W-:-:S04]  /*f250*/  FSETP.GEU.FTZ.AND P0, PT, R2, UR4, PT ;  /* 0x0000000402007c0b */ /* 0x000fc8000bf1e000 */
[----:B---3--:R-:W-:-:S04]  /*f260*/  SEL R12, R12, R3, !P0 ;  /* 0x000000030c0c7207 */ /* 0x008fc80004000000 */
[----:B------:R-:W-:-:S04]  /*f270*/  ISETP.GE.U32.AND P0, PT, R15, R12, PT ;  /* 0x0000000c0f00720c */ /* 0x000fc80003f06070 */
[----:B------:R-:W-:Y:S01]  /*f280*/  ISETP.GT.U32.OR P0, PT, R12, 0xbff, P0 ;  /* 0x00000bff0c00780c */ /* 0x000fe20000704470 */
[----:B------:R-:W-:-:S12]  /*f290*/  @P6 BRA `(.L_x_17) ;  /* 0x00000000003c6947 */ /* 0x000fd80003800000 */
[----:B------:R-:W3:Y:S01]  /*f2a0*/  S2R R6, SR_LANEID ;  /* 0x0000000000067919 */ /* 0x000ee20000000000 */
[----:B------:R-:W4:Y:S08]  /*f2b0*/  S2UR UR5, SR_CTAID.X ;  /* 0x00000000000579c3 */ /* 0x000f300000002500 */
[----:B------:R-:W5:Y:S01]  /*f2c0*/  REDUX.MAX.S32 UR8, R12 ;  /* 0x000000000c0873c4 */ /* 0x000f620000014200 */
[----:B------:R-:W-:Y:S01]  /*f2d0*/  VOTEU.ANY UR4, UPT, PT ;  /* 0x0000000000047886 */ /* 0x000fe200038e0100 */
[----:B------:R-:W4:Y:S01]  /*f2e0*/  S2R R0, SR_CTAID.Y ;  /* 0x0000000000007919 */ /* 0x000f220000002600 */
[----:B------:R-:W-:-:S05]  /*f2f0*/  UFLO.U32 UR4, UR4 ;  /* 0x00000004000472bd */ /* 0x000fca00080e0000 */
[----:B------:R-:W4:Y:S08]  /*f300*/  LDC R7, c[0x0][0xc] ;  /* 0x00000300ff077b82 */ /* 0x000f300000000800 */
[----:B------:R-:W0:Y:S08]  /*f310*/  LDC.64 R2, c[0x0][0x230] ;  /* 0x00008c00ff027b82 */ /* 0x000e300000000a00 */
[----:B-1----:R-:W1:Y:S01]  /*f320*/  LDC.64 R4, c[0x0][0x238] ;  /* 0x00008e00ff047b82 */ /* 0x002e620000000a00 */
[----:B---3--:R-:W-:Y:S01]  /*f330*/  ISETP.EQ.U32.AND P1, PT, R6, UR4, PT ;  /* 0x0000000406007c0c */ /* 0x008fe2000bf22070 */
[----:B----4-:R-:W-:-:S04]  /*f340*/  IMAD R7, R0, R7, UR5 ;  /* 0x0000000500077e24 */ /* 0x010fc8000f8e0207 */
[----:B0-----:R-:W-:-:S04]  /*f350*/  IMAD.WIDE.U32 R2, R7, 0x4, R2 ;  /* 0x0000000407027825 */ /* 0x001fc800078e0002 */
[----:B-----5:R-:W-:Y:S01]  /*f360*/  IMAD.U32 R7, RZ, RZ, UR8 ;  /* 0x00000008ff077e24 */ /* 0x020fe2000f8e00ff */
[----:B------:R3:W-:Y:S04]  /*f370*/  STG.E desc[UR6][R2.64], R12 ;  /* 0x0000000c02007986 */ /* 0x0007e8000c101906 */
[----:B-1----:R3:W-:Y:S02]  /*f380*/  @P1 REDG.E.MAX.S32.STRONG.GPU desc[UR6][R4.64], R7 ;  /* 0x000000070400198e */ /* 0x0027e4000d10e386 */
.L_x_17:
[----:B------:R-:W-:Y:S05]  /*f390*/  BSYNC B0 ;  /* 0x0000000000007941 */ /* 0x000fea0003800000 */
.L_x_16:
[----:B------:R-:W-:Y:S05]  /*f3a0*/  @P0 EXIT ;  /* 0x000000000000094d */ /* 0x000fea0003800000 */
[----:B------:R-:W-:Y:S01]  /*f3b0*/  ULDC UR4, c[0x0][0x0] ;  /* 0x0000000000047ab9 */ /* 0x000fe20000000800 */
[----:B------:R-:W-:Y:S01]  /*f3c0*/  ULDC.64 UR8, c[0x0][0x218] ;  /* 0x0000860000087ab9 */ /* 0x000fe20000000a00 */
[----:B------:R-:W-:-:S05]  /*f3d0*/  ULDC.64 UR10, c[0x0][0x220] ;  /* 0x00008800000a7ab9 */ /* 0x000fca0000000a00 */
.L_x_18:
[----:B------:R-:W-:Y:S01]  /*f3e0*/  IMAD R0, R15, 0x8, R16 ;  /* 0x000000080f007824 */ /* 0x000fe200078e0210 */
[----:B---34-:R-:W-:-:S04]  /*f3f0*/  IADD3 R5, P0, R13, R15, RZ ;  /* 0x0000000f0d057210 */ /* 0x018fc80007f1e0ff */
[----:B------:R-:W3:Y:S01]  /*f400*/  LDS.64 R6, [R0] ;  /* 0x0000000000067984 */ /* 0x000ee20000000a00 */
[C---:B------:R-:W-:Y:S01]  /*f410*/  LEA.HI.X.SX32 R8, R15.reuse, R14, 0x1, P0 ;  /* 0x0000000e0f087211 */ /* 0x040fe200000f0eff */
[----:B------:R-:W-:Y:S01]  /*f420*/  VIADD R15, R15, UR4 ;  /* 0x000000040f0f7c36 */ /* 0x000fe20008000000 */
[C---:B------:R-:W-:Y:S02]  /*f430*/  LEA R2, P0, R5.reuse, UR8, 0x1 ;  /* 0x0000000805027c11 */ /* 0x040fe4000f8008ff */
[C---:B-1----:R-:W-:Y:S02]  /*f440*/  LEA R4, P1, R5.reuse, UR10, 0x2 ;  /* 0x0000000a05047c11 */ /* 0x042fe4000f8210ff */
[C-C-:B------:R-:W-:Y:S02]  /*f450*/  LEA.HI.X R3, R5.reuse, UR9, R8.reuse, 0x1, P0 ;  /* 0x0000000905037c11 */ /* 0x140fe400080f0c08 */
[----:B------:R-:W-:Y:S02]  /*f460*/  LEA.HI.X R5, R5, UR11, R8, 0x2, P1 ;  /* 0x0000000b05057c11 */ /* 0x000fe400088f1408 */
[----:B------:R-:W-:Y:S01]  /*f470*/  ISETP.GE.U32.AND P0, PT, R15, R12, PT ;  /* 0x0000000c0f00720c */ /* 0x000fe20003f06070 */
[----:B---3--:R4:W-:Y:S04]  /*f480*/  STG.E.U16 desc[UR6][R2.64], R6 ;  /* 0x0000000602007986 */ /* 0x0089e8000c101506 */
[----:B------:R4:W-:Y:S08]  /*f490*/  STG.E desc[UR6][R4.64], R7 ;  /* 0x0000000704007986 */ /* 0x0009f0000c101906 */
[----:B------:R-:W-:Y:S05]  /*f4a0*/  @!P0 BRA `(.L_x_18) ;  /* 0xfffffffc00cc8947 */ /* 0x000fea000383ffff */
[----:B------:R-:W-:Y:S05]  /*f4b0*/  EXIT ;  /* 0x000000000000794d */ /* 0x000fea0003800000 */
.L_x_0:
[----:B------:R-:W0:Y:S02]  /*f4c0*/  S2R R0, SR_TID.X ;  /* 0x0000000000007919 */ /* 0x000e240000002100 */
[----:B0-----:R-:W-:-:S13]  /*f4d0*/  ISETP.NE.AND P0, PT, R0, RZ, PT ;  /* 0x000000ff0000720c */ /* 0x001fda0003f05270 */
[----:B------:R-:W-:Y:S05]  /*f4e0*/  @P0 EXIT ;  /* 0x000000000000094d */ /* 0x000fea0003800000 */
[----:B------:R-:W0:Y:S01]  /*f4f0*/  LDC.64 R2, c[0x0][0x238] ;  /* 0x00008e00ff027b82 */ /* 0x000e220000000a00 */
[----:B------:R-:W-:-:S05]  /*f500*/  IMAD.MOV.U32 R5, RZ, RZ, 0x1 ;  /* 0x00000001ff057424 */ /* 0x000fca00078e00ff */
[----:B------:R-:W-:Y:S04]  /*f510*/  STG.E desc[UR6][R6.64], R5 ;  /* 0x0000000506007986 */ /* 0x000fe8000c101906 */
[----:B0-----:R-:W-:Y:S01]  /*f520*/  REDG.E.MAX.S32.STRONG.GPU desc[UR6][R2.64], R5 ;  /* 0x000000050200798e */ /* 0x001fe2000d10e386 */
[----:B------:R-:W-:Y:S05]  /*f530*/  EXIT ;  /* 0x000000000000794d */ /* 0x000fea0003800000 */
.L_x_7:
[----:B------:R-:W-:Y:S02]  /*f540*/  IMAD.MOV.U32 R32, RZ, RZ, R7 ;  /* 0x000000ffff207224 */ /* 0x000fe400078e0007 */
[----:B------:R-:W-:Y:S02]  /*f550*/  IMAD.MOV.U32 R34, RZ, RZ, 0x1 ;  /* 0x00000001ff227424 */ /* 0x000fe400078e00ff */
[----:B------:R-:W-:Y:S02]  /*f560*/  IMAD.MOV.U32 R35, RZ, RZ, RZ ;  /* 0x000000ffff237224 */ /* 0x000fe400078e00ff */
[----:B------:R-:W-:Y:S02]  /*f570*/  IMAD.MOV.U32 R33, RZ, RZ, -0x1 ;  /* 0xffffffffff217424 */ /* 0x000fe400078e00ff */
[----:B------:R-:W-:-:S07]  /*f580*/  IMAD.MOV.U32 R36, RZ, RZ, 0x1f ;  /* 0x0000001fff247424 */ /* 0x000fce00078e00ff */
[----:B------:R-:W-:Y:S05]  /*f590*/  WARPSYNC.COLLECTIVE R33, `(.L_x_19) ;  /* 0x0000000021087348 */ /* 0x000fea0003c00000 */
[----:B------:R0:W1:Y:S02]  /*f5a0*/  SHFL.UP P0, R30, R32, R34, R35 ;  /* 0x04000022201e7389 */ /* 0x0000640000000023 */
[----:B01----:R-:W-:Y:S01]  /*f5b0*/  ENDCOLLECTIVE ;  /* 0x000000000000791b */ /* 0x003fe20003800000 */
.L_x_19:
[----:B------:R-:W-:Y:S02]  /*f5c0*/  IMAD.MOV.U32 R34, RZ, RZ, 0x2 ;  /* 0x00000002ff227424 */ /* 0x000fe400078e00ff */
[----:B------:R-:W-:-:S04]  /*f5d0*/  IMAD.MOV.U32 R26, RZ, RZ, R30 ;  /* 0x000000ffff1a7224 */ /* 0x000fc800078e001e */
[----:B------:R-:W-:-:S04]  /*f5e0*/  @P0 IMAD.IADD R26, R7, 0x1, R26 ;  /* 0x00000001071a0824 */ /* 0x000fc800078e021a */
[----:B------:R-:W-:-:S07]  /*f5f0*/  IMAD.MOV.U32 R32, RZ, RZ, R26 ;  /* 0x000000ffff207224 */ /* 0x000fce00078e001a */
[----:B------:R-:W-:Y:S05]  /*f600*/  WARPSYNC.COLLECTIVE R33, `(.L_x_20) ;  /* 0x0000000021087348 */ /* 0x000fea0003c00000 */
[----:B------:R0:W1:Y:S02]  /*f610*/  SHFL.UP P0, R30, R32, R34, R35 ;  /* 0x04000022201e7389 */ /* 0x0000640000000023 */
[----:B01----:R-:W-:Y:S01]  /*f620*/  ENDCOLLECTIVE ;  /* 0x000000000000791b */ /* 0x003fe20003800000 */
.L_x_20:
[----:B------:R-:W-:Y:S02]  /*f630*/  IMAD.MOV.U32 R34, RZ, RZ, 0x4 ;  /* 0x00000004ff227424 */ /* 0x000fe400078e00ff */
[----:B------:R-:W-:-:S04]  /*f640*/  IMAD.MOV.U32 R27, RZ, RZ, R30 ;  /* 0x000000ffff1b7224 */ /* 0x000fc800078e001e */
[----:B------:R-:W-:-:S04]  /*f650*/  @P0 IMAD.IADD R27, R26, 0x1, R27 ;  /* 0x000000011a1b0824 */ /* 0x000fc800078e021b */
[----:B------:R-:W-:-:S07]  /*f660*/  IMAD.MOV.U32 R32, RZ, RZ, R27 ;  /* 0x000000ffff207224 */ /* 0x000fce00078e001b */
[----:B------:R-:W-:Y:S05]  /*f670*/  WARPSYNC.COLLECTIVE R33, `(.L_x_21) ;  /* 0x0000000021087348 */ /* 0x000fea0003c00000 */
[----:B------:R0:W1:Y:S02]  /*f680*/  SHFL.UP P0, R30, R32, R34, R35 ;  /* 0x04000022201e7389 */ /* 0x0000640000000023 */
[----:B01----:R-:W-:Y:S01]  /*f690*/  ENDCOLLECTIVE ;  /* 0x000000000000791b */ /* 0x003fe20003800000 */
.L_x_21:
[----:B------:R-:W-:Y:S02]  /*f6a0*/  IMAD.MOV.U32 R34, RZ, RZ, 0x8 ;  /* 0x00000008ff227424 */ /* 0x000fe400078e00ff */
[----:B------:R-:W-:-:S04]  /*f6b0*/  IMAD.MOV.U32 R28, RZ, RZ, R30 ;  /* 0x000000ffff1c7224 */ /* 0x000fc800078e001e */
[----:B------:R-:W-:Y:S02]  /*f6c0*/  @P0 IMAD.IADD R28, R27, 0x1, R28 ;  /* 0x000000011b1c0824 */ /* 0x000fe400078e021c */
[----:B------:R-:W-:Y:S02]  /*f6d0*/  IMAD.MOV.U32 R27, RZ, RZ, 0x1f ;  /* 0x0000001fff1b7424 */ /* 0x000fe400078e00ff */
[----:B------:R-:W-:-:S07]  /*f6e0*/  IMAD.MOV.U32 R32, RZ, RZ, R28 ;  /* 0x000000ffff207224 */ /* 0x000fce00078e001c */
[----:B------:R-:W-:Y:S05]  /*f6f0*/  WARPSYNC.COLLECTIVE R33, `(.L_x_22) ;  /* 0x0000000021087348 */ /* 0x000fea0003c00000 */
[----:B------:R0:W1:Y:S02]  /*f700*/  SHFL.UP P0, R30, R32, R34, R35 ;  /* 0x04000022201e7389 */ /* 0x0000640000000023 */
[----:B01----:R-:W-:Y:S01]  /*f710*/  ENDCOLLECTIVE ;  /* 0x000000000000791b */ /* 0x003fe20003800000 */
.L_x_22:
[----:B------:R-:W-:Y:S02]  /*f720*/  IMAD.MOV.U32 R34, RZ, RZ, 0x10 ;  /* 0x00000010ff227424 */ /* 0x000fe400078e00ff */
[----:B------:R-:W-:-:S04]  /*f730*/  IMAD.MOV.U32 R29, RZ, RZ, R30 ;  /* 0x000000ffff1d7224 */ /* 0x000fc800078e001e */
[----:B------:R-:W-:-:S04]  /*f740*/  @P0 IMAD.IADD R29, R28, 0x1, R29 ;  /* 0x000000011c1d0824 */ /* 0x000fc800078e021d */
[----:B------:R-:W-:-:S07]  /*f750*/  IMAD.MOV.U32 R32, RZ, RZ, R29 ;  /* 0x000000ffff207224 */ /* 0x000fce00078e001d */
[----:B------:R-:W-:Y:S05]  /*f760*/  WARPSYNC.COLLECTIVE R33, `(.L_x_23) ;  /* 0x0000000021087348 */ /* 0x000fea0003c00000 */
[----:B------:R0:W1:Y:S02]  /*f770*/  SHFL.UP P0, R30, R32, R34, R35 ;  /* 0x04000022201e7389 */ /* 0x0000640000000023 */
[----:B01----:R-:W-:Y:S01]  /*f780*/  ENDCOLLECTIVE ;  /* 0x000000000000791b */ /* 0x003fe20003800000 */
.L_x_23:
[----:B------:R-:W-:-:S04]  /*f790*/  @P0 IMAD.IADD R30, R29, 0x1, R30 ;  /* 0x000000011d1e0824 */ /* 0x000fc800078e021e */
[----:B------:R-:W-:Y:S02]  /*f7a0*/  IMAD.MOV.U32 R28, RZ, RZ, R30 ;  /* 0x000000ffff1c7224 */ /* 0x000fe400078e001e */
[----:B------:R-:W-:-:S07]  /*f7b0*/  IMAD.IADD R7, R30, 0x1, -R7 ;  /* 0x000000011e077824 */ /* 0x000fce00078e0a07 */
[----:B------:R-:W-:Y:S05]  /*f7c0*/  WARPSYNC.COLLECTIVE R33, `(.L_x_24) ;  /* 0x0000000021087348 */ /* 0x000fea0003c00000 */
[----:B------:R0:W1:Y:S02]  /*f7d0*/  SHFL.IDX P0, R26, R28, R27, R36 ;  /* 0x0000001b1c1a7389 */ /* 0x0000640000000024 */
[----:B01----:R-:W-:Y:S01]  /*f7e0*/  ENDCOLLECTIVE ;  /* 0x000000000000791b */ /* 0x003fe20003800000 */
.L_x_24:
[----:B------:R-:W-:Y:S02]  /*f7f0*/  IMAD.MOV.U32 R28, RZ, RZ, R0 ;  /* 0x000000ffff1c7224 */ /* 0x000fe400078e0000 */
[----:B------:R-:W-:Y:S02]  /*f800*/  IMAD.MOV.U32 R27, RZ, RZ, RZ ;  /* 0x000000ffff1b7224 */ /* 0x000fe400078e00ff */
[----:B------:R-:W-:-:S07]  /*f810*/  IMAD.MOV.U32 R31, RZ, RZ, R26 ;  /* 0x000000ffff1f7224 */ /* 0x000fce00078e001a */
[----:B------:R-:W-:Y:S05]  /*f820*/  WARPSYNC.COLLECTIVE R33, `(.L_x_25) ;  /* 0x0000000021087348 */ /* 0x000fea0003c00000 */
[----:B------:R0:W1:Y:S02]  /*f830*/  SHFL.IDX P0, R26, R28, R27, R36 ;  /* 0x0000001b1c1a7389 */ /* 0x0000640000000024 */
[----:B01----:R-:W-:Y:S01]  /*f840*/  ENDCOLLECTIVE ;  /* 0x000000000000791b */ /* 0x003fe20003800000 */
.L_x_25:
[----:B------:R-:W-:Y:S01]  /*f850*/  IMAD.MOV.U32 R32, RZ, RZ, R26 ;  /* 0x000000ffff207224 */ /* 0x000fe200078e001a */
[----:B------:R-:W-:Y:S06]  /*f860*/  BRA `(.L_x_26) ;  /* 0xffffffdc00f87947 */ /* 0x000fec000383ffff */
.L_x_27:
[----:B------:R-:W-:-:S00]  /*f870*/  BRA `(.L_x_27) ;  /* 0xfffffffc00fc7947 */ /* 0x000fc0000383ffff */
[----:B------:R-:W-:-:S00]  /*f880*/  NOP ;  /* 0x0000000000007918 */ /* 0x000fc00000000000 */
[----:B------:R-:W-:-:S00]  /*f890*/  NOP ;  /* 0x0000000000007918 */ /* 0x000fc00000000000 */
[----:B------:R-:W-:-:S00]  /*f8a0*/  NOP ;  /* 0x0000000000007918 */ /* 0x000fc00000000000 */
[----:B------:R-:W-:-:S00]  /*f8b0*/  NOP ;  /* 0x0000000000007918 */ /* 0x000fc00000000000 */
[----:B------:R-:W-:-:S00]  /*f8c0*/  NOP ;  /* 0x0000000000007918 */ /* 0x000fc00000000000 */
[----:B------:R-:W-:-:S00]  /*f8d0*/  NOP ;  /* 0x0000000000007918 */ /* 0x000fc00000000000 */
[----:B------:R-:W-:-:S00]  /*f8e0*/  NOP ;  /* 0x0000000000007918 */ /* 0x000fc00000000000 */
[----:B------:R-:W-:-:S00]  /*f8f0*/  NOP ;  /* 0x0000000000007918 */ /* 0x000fc00000000000 */
.L_x_1988:


//--------------------- .text._ZN17fastertransformer19segmented_topp_impl27segmented_top_p_single_passINS0_28Segmented_topk_kernel_paramsI6__halfiLi256ELi1EEELi224EEEvNS0_20TopKPerSegmentParamsE --------------------------
	.section	.text._ZN17fastertransformer19segmented_topp_impl27segmented_top_p_single_passINS0_28Segmented_topk_kernel_paramsI6__halfiLi256ELi1EEELi224EEEvNS0_20TopKPerSegmentParamsE,"ax",@progbits
	.align	128
        .global         _ZN17fastertransformer19segmented_topp_impl27segmented_top_p_single_passINS0_28Segmented_topk_kernel_paramsI6__halfiLi256ELi1EEELi224EEEvNS0_20TopKPerSegmentParamsE
        .type           _ZN17fastertransformer19segmented_topp_impl27segmented_top_p_single_passINS0_28Segmented_topk_kernel_paramsI6__halfiLi256ELi1EEELi224EEEvNS0_20TopKPerSegmentParamsE,@function
        .size           _ZN17fastertransformer19segmented_topp_impl27segmented_top_p_single_passINS0_28Segmented_topk_kernel_paramsI6__halfiLi256ELi1EEELi224EEEvNS0_20TopKPerSegmentParamsE,(.L_x_1989 - _ZN17fastertransformer19segmented_topp_impl27segmented_top_p_single_passINS0_28Segmented_topk_kernel_paramsI6__halfiLi256ELi1EEELi224EEEvNS0_20TopKPerSegmentParamsE)
        .other          _ZN17fastertransformer19segmented_topp_impl27segmented_top_p_single_passINS0_28Segmented_topk_kernel_paramsI6__halfiLi256ELi1EEELi224EEEvNS0_20TopKPerSegmentParamsE,@"STO_CUDA_ENTRY STV_DEFAULT"
_ZN17fastertransformer19segmented_topp_impl27segmented_top_p_single_passINS0_28Segmented_topk_kernel_paramsI6__halfiLi256ELi1EEELi224EEEvNS0_20TopKPerSegmentParamsE:
.text._ZN17fastertransformer19segmented_topp_impl27segmented_top_p_single_passINS0_28Segmented_topk_kernel_paramsI6__halfiLi256ELi1EEELi224EEEvNS0_20TopKPerSegmentParamsE:
        /* <DEDUP_REMOVED lines=20> */
[----:B------:R-:W-:Y:S02]  /*0140*/  CS2R R70, SRZ ;  /* 0x0000000000467805 */ /* 0x000fe4000001ff00 */
[----:B------:R-:W-:Y:S02]  /*0150*/  CS2R R72, SRZ ;  /* 0x0000000000487805 */ /* 0x000fe4000001ff00 */
[----:B------:R-:W-:Y:S02]  /*0160*/  CS2R R74, SRZ ;  /* 0x00000000004a7805 */ /* 0x000fe4000001ff00 */
[----:B------:R-:W-:Y:S02]  /*0170*/  CS2R R68, SRZ ;  /* 0x0000000000447805 */ /* 0x000fe4000001ff00 */
[----:B------:R-:W-:-:S02]  /*0180*/  CS2R R76, SRZ ;  /* 0x00000000004c7805 */ /* 0x000fc4000001ff00 */
[----:B------:R-:W-:Y:S02]  /*0190*/  CS2R R62, SRZ ;  /* 0x00000000003e7805 */ /* 0x000fe4000001ff00 */
        /* <DEDUP_REMOVED lines=15> */
[----:B0-----:R-:W-:Y:S02]  /*0290*/  IABS R4, R11 ;  /* 0x0000000b00047213 */ /* 0x001fe40000000000 */
[----:B------:R-:W-:-:S02]  /*02a0*/  CS2R R46, SRZ ;  /* 0x00000000002e7805 */ /* 0x000fc4000001ff00 */
[----:B------:R-:W-:Y:S02]  /*02b0*/  IABS R6, R10 ;  /* 0x0000000a00067213 */ /* 0x000fe40000000000 */
[----:B------:R-:W-:Y:S01]  /*02c0*/  CS2R R94, SRZ ;  /* 0x00000000005e7805 */ /* 0x000fe2000001ff00 */
[----:B------:R-:W0:Y:S01]  /*02d0*/  I2F.RP R0, R4 ;  /* 0x0000000400007306 */ /* 0x000e220000209400 */
[----:B------:R-:W-:Y:S02]  /*02e0*/  CS2R R44, SRZ ;  /* 0x00000000002c7805 */ /* 0x000fe4000001ff00 */
[----:B------:R-:W-:Y:S02]  /*02f0*/  CS2R R42, SRZ ;  /* 0x00000000002a7805 */ /* 0x000fe4000001ff00 */
[----:B------:R-:W-:Y:S02]  /*0300*/  CS2R R96, SRZ ;  /* 0x0000000000607805 */ /* 0x000fe4000001ff00 */
[----:B------:R-:W-:Y:S01]  /*0310*/  CS2R R98, SRZ ;  /* 0x0000000000627805 */ /* 0x000fe2000001ff00 */
[----:B-1----:R-:W-:Y:S01]  /*0320*/  IMAD R129, R135, 0xe0, RZ ;  /* 0x000000e087817824 */ /* 0x002fe200078e02ff */
[----:B------:R-:W-:-:S02]  /*0330*/  CS2R R40, SRZ ;  /* 0x0000000000287805 */ /* 0x000fc4000001ff00 */
[----:B------:R-:W-:Y:S02]  /*0340*/  CS2R R100, SRZ ;  /* 0x0000000000647805 */ /* 0x000fe4000001ff00 */
[----:B------:R-:W-:Y:S01]  /*0350*/  CS2R R38, SRZ ;  /* 0x0000000000267805 */ /* 0x000fe2000001ff00 */
[----:B------:R-:W-:Y:S01]  /*0360*/  VIADD R7, R129, 0x6f ;  /* 0x0000006f81077836 */ /* 0x000fe20000000000 */
[----:B------:R-:W-:Y:S02]  /*0370*/  CS2R R36, SRZ ;  /* 0x0000000000247805 */ /* 0x000fe4000001ff00 */
[----:B------:R-:W-:Y:S02]  /*0380*/  CS2R R102, SRZ ;  /* 0x0000000000667805 */ /* 0x000fe4000001ff00 */
[----:B------:R-:W-:Y:S02]  /*0390*/  CS2R R104, SRZ ;  /* 0x0000000000687805 */ /* 0x000fe4000001ff00 */
[----:B------:R-:W-:-:S02]  /*03a0*/  CS2R R34, SRZ ;  /* 0x0000000000227805 */ /* 0x000fc4000001ff00 */
[----:B------:R-:W-:Y:S01]  /*03b0*/  CS2R R106, SRZ ;  /* 0x00000000006a7805 */ /* 0x000fe2000001ff00 */
[----:B0-----:R-:W0:Y:S01]  /*03c0*/  MUFU.RCP R0, R0 ;  /* 0x0000000000007308 */ /* 0x001e220000001000 */
        /* <DEDUP_REMOVED lines=14> */
[----:B------:R-:W-:Y:S01]  /*04b0*/  CS2R R120, SRZ ;  /* 0x0000000000787805 */ /* 0x000fe2000001ff00 */
[----:B------:R-:W-:Y:S02]  /*04c0*/  IMAD.MOV.U32 R122, RZ, RZ, RZ ;  /* 0x000000ffff7a7224 */ /* 0x000fe400078e00ff */
[----:B------:R-:W-:Y:S01]  /*04d0*/  IMAD.MOV.U32 R16, RZ, RZ, RZ ;  /* 0x000000ffff107224 */ /* 0x000fe200078e00ff */
[----:B------:R-:W-:Y:S01]  /*04e0*/  PRMT R134, RZ, 0x7610, R134 ;  /* 0x00007610ff867816 */ /* 0x000fe20000000086 */
[----:B0-----:R-:W-:Y:S01]  /*04f0*/  VIADD R2, R0, 0xffffffe ;  /* 0x0ffffffe00027836 */ /* 0x001fe20000000000 */
[----:B------:R-:W-:Y:S01]  /*0500*/  PRMT R12, RZ, 0x7610, R12 ;  /* 0x00007610ff0c7816 */ /* 0x000fe2000000000c */
[----:B------:R-:W-:-:S02]  /*0510*/  ULDC.64 UR6, c[0x0][0x210] ;  /* 0x0000840000067ab9 */ /* 0x000fc40000000a00 */
[----:B------:R0:W1:Y:S02]  /*0520*/  F2I.FTZ.U32.TRUNC.NTZ R3, R2 ;  /* 0x0000000200037305 */ /* 0x000064000021f000 */
[----:B0-----:R-:W-:Y:S02]  /*0530*/  IMAD.MOV.U32 R2, RZ, RZ, RZ ;  /* 0x000000ffff027224 */ /* 0x001fe400078e00ff */
[----:B-1----:R-:W-:-:S04]  /*0540*/  IMAD.MOV R5, RZ, RZ, -R3 ;  /* 0x000000ffff057224 */ /* 0x002fc800078e0a03 */
[----:B------:R-:W-:-:S04]  /*0550*/  IMAD R5, R5, R4, RZ ;  /* 0x0000000405057224 */ /* 0x000fc800078e02ff */
[----:B------:R-:W-:Y:S01]  /*0560*/  IMAD.HI.U32 R3, R3, R5, R2 ;  /* 0x0000000503037227 */ /* 0x000fe200078e0002 */
[----:B------:R-:W-:-:S03]  /*0570*/  LOP3.LUT R2, R10, R11, RZ, 0x3c, !PT ;  /* 0x0000000b0a027212 */ /* 0x000fc600078e3cff */
[----:B------:R-:W-:Y:S01]  /*0580*/  IMAD.MOV.U32 R5, RZ, RZ, R6 ;  /* 0x000000ffff057224 */ /* 0x000fe200078e0006 */
[----:B------:R-:W-:-:S03]  /*0590*/  ISETP.GE.AND P2, PT, R2, RZ, PT ;  /* 0x000000ff0200720c */ /* 0x000fc60003f46270 */
[----:B------:R-:W-:-:S04]  /*05a0*/  IMAD.HI.U32 R0, R3, R5, RZ ;  /* 0x0000000503007227 */ /* 0x000fc800078e00ff */
[----:B------:R-:W-:-:S04]  /*05b0*/  IMAD.MOV R3, RZ, RZ, -R0 ;  /* 0x000000ffff037224 */ /* 0x000fc800078e0a00 */
[----:B------:R-:W-:Y:S02]  /*05c0*/  IMAD R3, R4, R3, R5 ;  /* 0x0000000304037224 */ /* 0x000fe400078e0205 */
[----:B------:R-:W-:-:S03]  /*05d0*/  VIADD R5, R129, 0x2 ;  /* 0x0000000281057836 */ /* 0x000fc60000000000 */
[----:B------:R-:W-:-:S13]  /*05e0*/  ISETP.GT.U32.AND P1, PT, R4, R3, PT ;  /* 0x000000030400720c */ /* 0x000fda0003f24070 */
[----:B------:R-:W-:Y:S02]  /*05f0*/  @!P1 IMAD.IADD R3, R3, 0x1, -R4 ;  /* 0x0000000103039824 */ /* 0x000fe400078e0a04 */
[----:B------:R-:W-:Y:S01]  /*0600*/  @!P1 VIADD R0, R0, 0x1 ;  /* 0x0000000100009836 */ /* 0x000fe20000000000 */
[----:B------:R-:W-:Y:S02]  /*0610*/  ISETP.NE.AND P1, PT, R11, RZ, PT ;  /* 0x000000ff0b00720c */ /* 0x000fe40003f25270 */
[----:B------:R-:W-:Y:S01]  /*0620*/  ISETP.GE.U32.AND P0, PT, R3, R4, PT ;  /* 0x000000040300720c */ /* 0x000fe20003f06070 */
[----:B------:R-:W-:-:S12]  /*0630*/  VIADD R3, R129, 0x1 ;  /* 0x0000000181037836 */ /* 0x000fd80000000000 */
[----:B------:R-:W-:-:S04]  /*0640*/  @P0 VIADD R0, R0, 0x1 ;  /* 0x0000000100000836 */ /* 0x000fc80000000000 */
[----:B------:R-:W-:Y:S01]  /*0650*/  @!P2 IMAD.MOV R0, RZ, RZ, -R0 ;  /* 0x000000ffff00a224 */ /* 0x000fe200078e0a00 */
[----:B------:R-:W-:-:S04]  /*0660*/  @!P1 LOP3.LUT R0, RZ, R11, RZ, 0x33, !PT ;  /* 0x0000000bff009212 */ /* 0x000fc800078e33ff */
[-C--:B------:R-:W-:Y:S01]  /*0670*/  ISETP.GE.AND P4, PT, R3, R0.reuse, PT ;  /* 0x000000000300720c */ /* 0x080fe20003f86270 */
[-C--:B------:R-:W-:Y:S01]  /*0680*/  IMAD R6, R9, R0.reuse, RZ ;  /* 0x0000000009067224 */ /* 0x080fe200078e02ff */
[-C--:B------:R-:W-:Y:S01]  /*0690*/  ISETP.GE.AND P1, PT, R7, R0.reuse, PT ;  /* 0x000000000700720c */ /* 0x080fe20003f26270 */
[----:B------:R-:W-:Y:S01]  /*06a0*/  VIADD R3, R129, 0x3 ;  /* 0x0000000381037836 */ /* 0x000fe20000000000 */
[----:B------:R-:W-:Y:S01]  /*06b0*/  ISETP.GE.AND P6, PT, R5, R0, PT ;  /* 0x000000000500720c */ /* 0x000fe20003fc6270 */
[----:B------:R-:W-:Y:S01]  /*06c0*/  VIADD R9, R129, 0x7 ;  /* 0x0000000781097836 */ /* 0x000fe20000000000 */
[----:B------:R-:W-:Y:S02]  /*06d0*/  SHF.R.S32.HI R5, RZ, 0x1f, R129 ;  /* 0x0000001fff057819 */ /* 0x000fe40000011481 */
[----:B------:R-:W-:Y:S02]  /*06e0*/  SHF.R.S32.HI R4, RZ, 0x1f, R6 ;  /* 0x0000001fff047819 */ /* 0x000fe40000011406 */
[----:B------:R-:W-:-:S02]  /*06f0*/  IADD3 R7, P0, R6, R129, RZ ;  /* 0x0000008106077210 */ /* 0x000fc40007f1e0ff */
[-C--:B------:R-:W-:Y:S01]  /*0700*/  ISETP.GE.AND P5, PT, R3, R0.reuse, PT ;  /* 0x000000000300720c */ /* 0x080fe20003fa6270 */
[----:B------:R-:W-:Y:S01]  /*0710*/  VIADD R3, R129, 0x4 ;  /* 0x0000000481037836 */ /* 0x000fe20000000000 */
[----:B------:R-:W-:Y:S01]  /*0720*/  LEA R2, P2, R7, UR4, 0x1 ;  /* 0x0000000407027c11 */ /* 0x000fe2000f8408ff */
[----:B------:R-:W-:Y:S01]  /*0730*/  IMAD.X R8, R4, 0x1, R5, P0 ;  /* 0x0000000104087824 */ /* 0x000fe200000e0605 */
[CC--:B------:R-:W-:Y:S01]  /*0740*/  ISETP.GE.AND P0, PT, R129.reuse, R0.reuse, PT ;  /* 0x000000008100720c */ /* 0x0c0fe20003f06270 */
[----:B------:R-:W-:Y:S01]  /*0750*/  VIADD R5, R129, 0x5 ;  /* 0x0000000581057836 */ /* 0x000fe20000000000 */
[----:B------:R-:W-:Y:S02]  /*0760*/  ISETP.GE.AND P3, PT, R3, R0, PT ;  /* 0x000000000300720c */ /* 0x000fe40003f66270 */
[----:B------:R-:W-:Y:S02]  /*0770*/  LEA.HI.X R3, R7, UR5, R8, 0x1, P2 ;  /* 0x0000000507037c11 */ /* 0x000fe400090f0c08 */
[----:B------:R-:W-:-:S02]  /*0780*/  PRMT R7, RZ, 0x7610, R7 ;  /* 0x00007610ff077816 */ /* 0x000fc40000000007 */
[-C--:B------:R-:W-:Y:S01]  /*0790*/  ISETP.GE.AND P2, PT, R5, R0.reuse, PT ;  /* 0x000000000500720c */ /* 0x080fe20003f46270 */
[----:B------:R-:W-:Y:S01]  /*07a0*/  VIADD R5, R129, 0x6 ;  /* 0x0000000681057836 */ /* 0x000fe20000000000 */
[----:B------:R0:W5:Y:S04]  /*07b0*/  @!P4 LDG.E.U16 R71, desc[UR8][R2.64+0x2] ;  /* 0x000002080247c981 */ /* 0x000168000c1e1500 */
[----:B------:R0:W5:Y:S01]  /*07c0*/  @!P1 LDG.E.U16 R7, desc[UR8][R2.64+0xde] ;  /* 0x0000de0802079981 */ /* 0x000162000c1e1500 */
[-C--:B------:R-:W-:Y:S01]  /*07d0*/  ISETP.GE.AND P1, PT, R5, R0.reuse, PT ;  /* 0x000000000500720c */ /* 0x080fe20003f26270 */
[----:B------:R-:W-:Y:S02]  /*07e0*/  VIADD R5, R129, 0x8 ;  /* 0x0000000881057836 */ /* 0x000fe40000000000 */
[----:B------:R0:W5:Y:S03]  /*07f0*/  @!P6 LDG.E.U16 R73, desc[UR8][R2.64+0x4] ;  /* 0x000004080249e981 */ /* 0x000166000c1e1500 */
[-C--:B------:R-:W-:Y:S01]  /*0800*/  ISETP.GE.AND P4, PT, R5, R0.reuse, PT ;  /* 0x000000000500720c */ /* 0x080fe20003f86270 */
[----:B------:R-:W-:Y:S01]  /*0810*/  VIADD R5, R129, 0x9 ;  /* 0x0000000981057836 */ /* 0x000fe20000000000 */
[----:B------:R0:W5:Y:S01]  /*0820*/  @!P0 LDG.E.U16 R72, desc[UR8][R2.64] ;  /* 0x0000000802488981 */ /* 0x000162000c1e1500 */
[----:B------:R-:W-:-:S03]  /*0830*/  ISETP.GE.AND P0, PT, R9, R0, PT ;  /* 0x000000000900720c */ /* 0x000fc60003f06270 */
[-C--:B------:R-:W-:Y:S01]  /*0840*/  ISETP.GE.AND P6, PT, R5, R0.reuse, PT ;  /* 0x000000000500720c */ /* 0x080fe20003fc6270 */
[----:B------:R-:W-:Y:S01]  /*0850*/  VIADD R5, R129, 0xb ;  /* 0x0000000b81057836 */ /* 0x000fe20000000000 */
[----:B------:R0:W5:Y:S04]  /*0860*/  @!P3 LDG.E.U16 R74, desc[UR8][R2.64+0x8] ;  /* 0x00000808024ab981 */ /* 0x000168000c1e1500 */
[----:B------:R-:W-:Y:S01]  /*0870*/  ISETP.GE.AND P3, PT, R5, R0, PT ;  /* 0x000000000500720c */ /* 0x000fe20003f66270 */
[C---:B------:R-:W-:Y:S01]  /*0880*/  VIADD R5, R129.reuse, 0xc ;  /* 0x0000000c81057836 */ /* 0x040fe20000000000 */
[----:B------:R0:W5:Y:S01]  /*0890*/  @!P2 LDG.E.U16 R69, desc[UR8][R2.64+0xa] ;  /* 0x00000a080245a981 */ /* 0x000162000c1e1500 */
[----:B------:R-:W-:-:S03]  /*08a0*/  VIADD R9, R129, 0xa ;  /* 0x0000000a81097836 */ /* 0x000fc60000000000 */
[-C--:B------:R-:W-:Y:S01]  /*08b0*/  ISETP.GE.AND P2, PT, R5, R0.reuse, PT ;  /* 0x000000000500720c */ /* 0x080fe20003f46270 */
[----:B------:R-:W-:Y:S01]  /*08c0*/  VIADD R5, R129, 0xe ;  /* 0x0000000e81057836 */ /* 0x000fe20000000000 */
        /* <DEDUP_REMOVED lines=280> */
[----:B------:R-:W-:Y:S01]  /*1a50*/  ISETP.GE.AND P2, PT, R9, R0, PT ;  /* 0x000000000900720c */ /* 0x000fe20003f46270 */
[----:B------:R-:W-:-:S02]  /*1a60*/  VIADD R9, R129, 0x6a ;  /* 0x0000006a81097836 */ /* 0x000fc40000000000 */
[----:B------:R0:W5:Y:S01]  /*1a70*/  @!P6 LDG.E.U16 R122, desc[UR8][R2.64+0xc8] ;  /* 0x0000c808027ae981 */ /* 0x000162000c1e1500 */
[-C--:B------:R-:W-:Y:S01]  /*1a80*/  ISETP.GE.AND P6, PT, R5, R0.reuse, PT ;  /* 0x000000000500720c */ /* 0x080fe20003fc6270 */
[----:B------:R-:W-:Y:S01]  /*1a90*/  VIADD R5, R129, 0x6c ;  /* 0x0000006c81057836 */ /* 0x000fe20000000000 */
[----:B------:R-:W-:Y:S01]  /*1aa0*/  PRMT R8, RZ, 0x7610, R8 ;  /* 0x00007610ff087816 */ /* 0x000fe20000000008 */
[----:B------:R0:W5:Y:S01]  /*1ab0*/  @!P4 LDG.E.U16 R18, desc[UR8][R2.64+0xc6] ;  /* 0x0000c6080212c981 */ /* 0x000162000c1e1500 */
[-C--:B------:R-:W-:Y:S01]  /*1ac0*/  ISETP.GE.AND P4, PT, R9, R0.reuse, PT ;  /* 0x000000000900720c */ /* 0x080fe20003f86270 */
[----:B------:R-:W-:Y:S02]  /*1ad0*/  VIADD R9, R129, 0x6d ;  /* 0x0000006d81097836 */ /* 0x000fe40000000000 */
[----:B------:R0:W5:Y:S01]  /*1ae0*/  @!P5 LDG.E.U16 R16, desc[UR8][R2.64+0xca] ;  /* 0x0000ca080210d981 */ /* 0x000162000c1e1500 */
[----:B------:R-:W-:Y:S01]  /*1af0*/  ISETP.GE.AND P5, PT, R5, R0, PT ;  /* 0x000000000500720c */ /* 0x000fe20003fa6270 */
[----:B------:R-:W-:-:S02]  /*1b00*/  VIADD R5, R129, 0x6e ;  /* 0x0000006e81057836 */ /* 0x000fc40000000000 */
[----:B------:R0:W5:Y:S01]  /*1b10*/  @!P3 LDG.E.U16 R8, desc[UR8][R2.64+0xcc] ;  /* 0x0000cc080208b981 */ /* 0x000162000c1e1500 */
[----:B------:R-:W-:-:S03]  /*1b20*/  ISETP.GE.AND P3, PT, R9, R0, PT ;  /* 0x000000000900720c */ /* 0x000fc60003f66270 */
[----:B------:R0:W5:Y:S01]  /*1b30*/  @!P2 LDG.E.U16 R134, desc[UR8][R2.64+0xce] ;  /* 0x0000ce080286a981 */ /* 0x000162000c1e1500 */
[----:B------:R-:W-:Y:S02]  /*1b40*/  ISETP.GE.AND P2, PT, R5, R0, PT ;  /* 0x000000000500720c */ /* 0x000fe40003f46270 */
[----:B------:R-:W-:Y:S01]  /*1b50*/  PRMT R9, RZ, 0x7610, R9 ;  /* 0x00007610ff097816 */ /* 0x000fe20000000009 */
[----:B------:R0:W5:Y:S01]  /*1b60*/  @!P6 LDG.E.U16 R12, desc[UR8][R2.64+0xd6] ;  /* 0x0000d608020ce981 */ /* 0x000162000c1e1500 */
        /* <DEDUP_REMOVED lines=9> */
[----:B------:R-:W-:-:S06]  /*1c00*/  PRMT R10, RZ, 0x7610, R10 ;  /* 0x00007610ff0a7816 */ /* 0x000fcc000000000a */
[----:B------:R0:W5:Y:S01]  /*1c10*/  @!P0 LDG.E.U16 R10, desc[UR8][R2.64+0xd2] ;  /* 0x0000d208020a8981 */ /* 0x000162000c1e1500 */
[----:B------:R-:W-:Y:S01]  /*1c20*/  ISETP.GT.U32.AND P0, PT, R135, 0x1fff, PT ;  /* 0x00001fff8700780c */ /* 0x000fe20003f04070 */
[----:B------:R-:W-:-:S12]  /*1c30*/  BSSY B1, `(.L_x_29) ;  /* 0x0000065000017945 */ /* 0x000fd80003800000 */
[----:B0-----:R-:W-:Y:S05]  /*1c40*/  @P0 BRA `(.L_x_30) ;  /* 0x00000004008c0947 */ /* 0x001fea0003800000 */
[----:B------:R-:W-:Y:S02]  /*1c50*/  LOP3.LUT R123, R135, 0x1f, RZ, 0xc0, !PT ;  /* 0x0000001f877b7812 */ /* 0x000fe400078ec0ff */
[----:B------:R-:W-:Y:S02]  /*1c60*/  SHF.R.U32.HI R5, RZ, 0x5, R135 ;  /* 0x00000005ff057819 */ /* 0x000fe40000011687 */
[----:B------:R-:W-:-:S04]  /*1c70*/  IADD3 R2, -R123, 0x6f, RZ ;  /* 0x0000006f7b027810 */ /* 0x000fc80007ffe1ff */
[----:B------:R-:W-:-:S04]  /*1c80*/  LEA.HI R2, R2, 0x1, RZ, 0x1b ;  /* 0x0000000102027811 */ /* 0x000fc800078fd8ff */
[----:B------:R-:W-:-:S13]  /*1c90*/  LOP3.LUT P0, RZ, R2, 0x3, RZ, 0xc0, !PT ;  /* 0x0000000302ff7812 */ /* 0x000fda000780c0ff */
.L_x_39:
[----:B------:R-:W-:Y:S01]  /*1ca0*/  BSSY B0, `(.L_x_31) ;  /* 0x0000033000007945 */ /* 0x000fe20003800000 */
[----:B0-----:R-:W-:-:S03]  /*1cb0*/  IMAD.MOV.U32 R64, RZ, RZ, R123 ;  /* 0x000000ffff407224 */ /* 0x001fc600078e007b */
[----:B--2---:R-:W-:Y:S05]  /*1cc0*/  @!P0 BRA `(.L_x_32) ;  /* 0x0000000000c08947 */ /* 0x004fea0003800000 */
[----:B------:R-:W-:-:S05]  /*1cd0*/  IMAD R124, R5, 0xe0, RZ ;  /* 0x000000e0057c7824 */ /* 0x000fca00078e02ff */
[----:B------:R-:W-:-:S05]  /*1ce0*/  LOP3.LUT R2, R124, R123, RZ, 0xfc, !PT ;  /* 0x0000007b7c027212 */ /* 0x000fca00078efcff */
[----:B------:R-:W-:-:S05]  /*1cf0*/  VIADD R3, R2, 0x70 ;  /* 0x0000007002037836 */ /* 0x000fca0000000000 */
[----:B------:R-:W-:Y:S02]  /*1d00*/  IADD3 R17, P2, R6, R3, RZ ;  /* 0x0000000306117210 */ /* 0x000fe40007f5e0ff */
[C---:B------:R-:W-:Y:S02]  /*1d10*/  ISETP.GE.AND P1, PT, R3.reuse, R0, PT ;  /* 0x000000000300720c */ /* 0x040fe40003f26270 */
[----:B------:R-:W-:Y:S02]  /*1d20*/  LEA.HI.X.SX32 R64, R3, R4, 0x1, P2 ;  /* 0x0000000403407211 */ /* 0x000fe400010f0eff */
[----:B------:R-:W-:-:S04]  /*1d30*/  LEA R2, P2, R17, UR6, 0x1 ;  /* 0x0000000611027c11 */ /* 0x000fc8000f8408ff */
[----:B------:R-:W-:Y:S02]  /*1d40*/  LEA.HI.X R3, R17, UR7, R64, 0x1, P2 ;  /* 0x0000000711037c11 */ /* 0x000fe400090f0c40 */
[----:B------:R-:W-:-:S06]  /*1d50*/  PRMT R17, RZ, 0x7610, R17 ;  /* 0x00007610ff117816 */ /* 0x000fcc0000000011 */
[----:B------:R-:W2:Y:S01]  /*1d60*/  @!P1 LDG.E.U16 R17, desc[UR8][R2.64] ;  /* 0x0000000802119981 */ /* 0x000ea2000c1e1500 */
[----:B------:R-:W0:Y:S01]  /*1d70*/  S2UR UR5, SR_CgaCtaId ;  /* 0x00000000000579c3 */ /* 0x000e220000008800 */
[----:B------:R-:W-:Y:S01]  /*1d80*/  UMOV UR4, 0x400 ;  /* 0x0000040000047882 */ /* 0x000fe20000000000 */
[----:B------:R-:W1:Y:S01]  /*1d90*/  S2R R67, SR_TID.X ;  /* 0x0000000000437919 */ /* 0x000e620000002100 */
[----:B------:R-:W-:-:S04]  /*1da0*/  UIADD3 UR4, UR4, 0x4b0, URZ ;  /* 0x000004b004047890 */ /* 0x000fc8000fffe03f */
[----:B0-----:R-:W-:Y:S01]  /*1db0*/  ULEA UR4, UR5, UR4, 0x18 ;  /* 0x0000000405047291 */ /* 0x001fe2000f8ec03f */
[C---:B-1----:R-:W-:Y:S01]  /*1dc0*/  IMAD.SHL.U32 R64, R67.reuse, 0x100, RZ ;  /* 0x0000010043407824 */ /* 0x042fe200078e00ff */
[----:B------:R-:W-:-:S04]  /*1dd0*/  LOP3.LUT R65, R67, 0x1f, RZ, 0xc0, !PT ;  /* 0x0000001f43417812 */ /* 0x000fc800078ec0ff */
[----:B------:R-:W-:-:S05]  /*1de0*/  LOP3.LUT R64, R64, 0x1f00, RZ, 0xc0, !PT ;  /* 0x00001f0040407812 */ /* 0x000fca00078ec0ff */
[----:B------:R-:W-:-:S05]  /*1df0*/  IMAD.IADD R64, R64, 0x1, R5 ;  /* 0x0000000140407824 */ /* 0x000fca00078e0205 */
[----:B------:R-:W-:Y:S02]  /*1e00*/  LEA R126, R64, UR4, 0x1 ;  /* 0x00000004407e7c11 */ /* 0x000fe4000f8e08ff */
[----:B------:R-:W-:-:S04]  /*1e10*/  IADD3 R64, -R65, 0x6f, RZ ;  /* 0x0000006f41407810 */ /* 0x000fc80007ffe1ff */
[----:B------:R-:W-:-:S04]  /*1e20*/  LEA.HI R64, R64, 0x1, RZ, 0x1b ;  /* 0x0000000140407811 */ /* 0x000fc800078fd8ff */
[----:B------:R-:W-:Y:S02]  /*1e30*/  LOP3.LUT R66, R64, 0x3, RZ, 0xc0, !PT ;  /* 0x0000000340427812 */ /* 0x000fe400078ec0ff */
[----:B------:R-:W-:Y:S02]  /*1e40*/  LOP3.LUT R64, R65, 0x20, RZ, 0xfc, !PT ;  /* 0x0000002041407812 */ /* 0x000fe400078efcff */
[----:B------:R-:W-:Y:S01]  /*1e50*/  ISETP.NE.AND P1, PT, R66, 0x1, PT ;  /* 0x000000014200780c */ /* 0x000fe20003f25270 */
[----:B--2---:R0:W-:-:S12]  /*1e60*/  STS.U16 [R126+0x6000], R17 ;  /* 0x006000117e007388 */ /* 0x0041d80000000400 */
[----:B------:R-:W-:Y:S05]  /*1e70*/  @!P1 BRA `(.L_x_32) ;  /* 0x0000000000549947 */ /* 0x000fea0003800000 */
[----:B------:R-:W-:Y:S01]  /*1e80*/  LOP3.LUT R124, R124, 0x1f, R67, 0xf8, !PT ;  /* 0x0000001f7c7c7812 */ /* 0x000fe200078ef843 */
[----:B------:R-:W-:Y:S04]  /*1e90*/  BSSY B2, `(.L_x_33) ;  /* 0x0000006000027945 */ /* 0x000fe80003800000 */
[----:B0-----:R-:W-:-:S05]  /*1ea0*/  VIADD R17, R124, 0x90 ;  /* 0x000000907c117836 */ /* 0x001fca0000000000 */
[----:B------:R-:W-:Y:S02]  /*1eb0*/  ISETP.GE.AND P1, PT, R17, R0, PT ;  /* 0x000000001100720c */ /* 0x000fe40003f26270 */
[----:B------:R-:W-:-:S11]  /*1ec0*/  PRMT R17, RZ, 0x7610, R17 ;  /* 0x00007610ff117816 */ /* 0x000fd60000000011 */
[----:B------:R-:W-:Y:S05]  /*1ed0*/  @P1 BRA `(.L_x_34) ;  /* 0x0000000000041947 */ /* 0x000fea0003800000 */
[----:B------:R0:W5:Y:S02]  /*1ee0*/  LDG.E.U16 R17, desc[UR8][R2.64+0x40] ;  /* 0x0000400802117981 */ /* 0x000164000c1e1500 */
.L_x_34:
[----:B------:R-:W-:Y:S05]  /*1ef0*/  BSYNC B2 ;  /* 0x0000000000027941 */ /* 0x000fea0003800000 */
.L_x_33:
[----:B-----5:R1:W-:Y:S01]  /*1f00*/  STS.U16 [R126+0xa000], R17 ;  /* 0x00a000117e007388 */ /* 0x0203e20000000400 */
[----:B------:R-:W-:Y:S02]  /*1f10*/  ISETP.NE.AND P1, PT, R66, 0x2, PT ;  /* 0x000000024200780c */ /* 0x000fe40003f25270 */
[----:B------:R-:W-:-:S11]  /*1f20*/  LOP3.LUT R64, R65, 0x40, RZ, 0xfc, !PT ;  /* 0x0000004041407812 */ /* 0x000fd600078efcff */
[----:B-1----:R-:W-:Y:S05]  /*1f30*/  @!P1 BRA `(.L_x_32) ;  /* 0x0000000000249947 */ /* 0x002fea0003800000 */
[----:B------:R-:W-:Y:S01]  /*1f40*/  VIADD R17, R124, 0xb0 ;  /* 0x000000b07c117836 */ /* 0x000fe20000000000 */
[----:B------:R-:W-:Y:S04]  /*1f50*/  BSSY B2, `(.L_x_35) ;  /* 0x0000005000027945 */ /* 0x000fe80003800000 */
[----:B------:R-:W-:Y:S02]  /*1f60*/  ISETP.GE.AND P1, PT, R17, R0, PT ;  /* 0x000000001100720c */ /* 0x000fe40003f26270 */
[----:B------:R-:W-:-:S11]  /*1f70*/  PRMT R17, RZ, 0x7610, R17 ;  /* 0x00007610ff117816 */ /* 0x000fd60000000011 */
[----:B------:R-:W-:Y:S05]  /*1f80*/  @P1 BRA `(.L_x_36) ;  /* 0x0000000000041947 */ /* 0x000fea0003800000 */
[----:B------:R1:W5:Y:S02]  /*1f90*/  LDG.E.U16 R17, desc[UR8][R2.64+0x80] ;  /* 0x0000800802117981 */ /* 0x000364000c1e1500 */
.L_x_36:
[----:B------:R-:W-:Y:S05]  /*1fa0*/  BSYNC B2 ;  /* 0x0000000000027941 */ /* 0x000fea0003800000 */
.L_x_35:
[----:B-----5:R2:W-:Y:S01]  /*1fb0*/  STS.U16 [R126+0xe000], R17 ;  /* 0x00e000117e007388 */ /* 0x0205e20000000400 */
[----:B------:R-:W-:-:S07]  /*1fc0*/  LOP3.LUT R64, R65, 0x60, RZ, 0xfc, !PT ;  /* 0x0000006041407812 */ /* 0x000fce00078efcff */
.L_x_32:
[----:B------:R-:W-:Y:S05]  /*1fd0*/  BSYNC B0 ;  /* 0x0000000000007941 */ /* 0x000fea0003800000 */
.L_x_31:
[----:B01----:R-:W0:Y:S01]  /*1fe0*/  S2R R2, SR_TID.X ;  /* 0x0000000000027919 */ /* 0x003e220000002100 */
[----:B------:R-:W-:Y:S01]  /*1ff0*/  BSSY B0, `(.L_x_37) ;  /* 0x0000025000007945 */ /* 0x000fe20003800000 */
[----:B0-----:R-:W-:-:S04]  /*2000*/  LOP3.LUT R2, R2, 0x1f, RZ, 0xc0, !PT ;  /* 0x0000001f02027812 */ /* 0x001fc800078ec0ff */
[----:B------:R-:W-:-:S04]  /*2010*/  IADD3 R2, -R2, 0x6f, RZ ;  /* 0x0000006f02027810 */ /* 0x000fc80007ffe1ff */
[----:B------:R-:W-:-:S04]  /*2020*/  SHF.R.U32.HI R2, RZ, 0x5, R2 ;  /* 0x00000005ff027819 */ /* 0x000fc80000011602 */
[----:B------:R-:W-:-:S13]  /*2030*/  ISETP.NE.AND P1, PT, R2, 0x3, PT ;  /* 0x000000030200780c */ /* 0x000fda0003f25270 */
[----:B------:R-:W-:Y:S05]  /*2040*/  @P1 BRA `(.L_x_38) ;  /* 0x00000000007c1947 */ /* 0x000fea0003800000 */
[----:B------:R-:W-:Y:S01]  /*2050*/  IMAD R2, R5, 0xe0, R64 ;  /* 0x000000e005027824 */ /* 0x000fe200078e0240 */
[----:B------:R-:W-:-:S03]  /*2060*/  PRMT R67, RZ, 0x7610, R67 ;  /* 0x00007610ff437816 */ /* 0x000fc60000000043 */
[C---:B--2---:R-:W-:Y:S02]  /*2070*/  VIADD R17, R2.reuse, 0x90 ;  /* 0x0000009002117836 */ /* 0x044fe40000000000 */
[C---:B------:R-:W-:Y:S02]  /*2080*/  VIADD R3, R2.reuse, 0x70 ;  /* 0x0000007002037836 */ /* 0x040fe40000000000 */
[C---:B------:R-:W-:Y:S01]  /*2090*/  VIADD R65, R2.reuse, 0xb0 ;  /* 0x000000b002417836 */ /* 0x040fe20000000000 */
[-C--:B------:R-:W-:Y:S01]  /*20a0*/  ISETP.GE.AND P2, PT, R17, R0.reuse, PT ;  /* 0x000000001100720c */ /* 0x080fe20003f46270 */
[----:B------:R-:W-:Y:S01]  /*20b0*/  VIADD R17, R2, 0xd0 ;  /* 0x000000d002117836 */ /* 0x000fe20000000000 */
[----:B------:R-:W-:Y:S02]  /*20c0*/  IADD3 R66, P5, R6, R3, RZ ;  /* 0x0000000306427210 */ /* 0x000fe40007fbe0ff */
[-C--:B------:R-:W-:Y:S02]  /*20d0*/  ISETP.GE.AND P3, PT, R65, R0.reuse, PT ;  /* 0x000000004100720c */ /* 0x080fe40003f66270 */
[----:B------:R-:W-:-:S02]  /*20e0*/  ISETP.GE.AND P1, PT, R3, R0, PT ;  /* 0x000000000300720c */ /* 0x000fc40003f26270 */
[----:B------:R-:W-:Y:S02]  /*20f0*/  ISETP.GE.AND P4, PT, R17, R0, PT ;  /* 0x000000001100720c */ /* 0x000fe40003f86270 */
[----:B------:R-:W-:Y:S02]  /*2100*/  LEA.HI.X.SX32 R3, R3, R4, 0x1, P5 ;  /* 0x0000000403037211 */ /* 0x000fe400028f0eff */
[C---:B------:R-:W-:Y:S02]  /*2110*/  LEA R2, P5, R66.reuse, UR6, 0x1 ;  /* 0x0000000642027c11 */ /* 0x040fe4000f8a08ff */
[----:B------:R-:W-:Y:S02]  /*2120*/  PRMT R65, RZ, 0x7610, R65 ;  /* 0x00007610ff417816 */ /* 0x000fe40000000041 */
[----:B------:R-:W-:Y:S02]  /*2130*/  LEA.HI.X R3, R66, UR7, R3, 0x1, P5 ;  /* 0x0000000742037c11 */ /* 0x000fe4000a8f0c03 */
[----:B------:R-:W-:-:S02]  /*2140*/  PRMT R17, RZ, 0x7610, R17 ;  /* 0x00007610ff117816 */ /* 0x000fc40000000011 */
[----:B------:R-:W-:Y:S01]  /*2150*/  PRMT R66, RZ, 0x7610, R66 ;  /* 0x00007610ff427816 */ /* 0x000fe20000000042 */
[----:B------:R-:W2:Y:S04]  /*2160*/  @!P1 LDG.E.U16 R65, desc[UR8][R2.64] ;  /* 0x0000000802419981 */ /* 0x000ea8000c1e1500 */
[----:B------:R-:W3:Y:S04]  /*2170*/  @!P2 LDG.E.U16 R17, desc[UR8][R2.64+0x40] ;  /* 0x000040080211a981 */ /* 0x000ee8000c1e1500 */
[----:B------:R-:W4:Y:S04]  /*2180*/  @!P3 LDG.E.U16 R67, desc[UR8][R2.64+0x80] ;  /* 0x000080080243b981 */ /* 0x000f28000c1e1500 */
[----:B------:R-:W4:Y:S01]  /*2190*/  @!P4 LDG.E.U16 R66, desc[UR8][R2.64+0xc0] ;  /* 0x0000c0080242c981 */ /* 0x000f22000c1e1500 */
[----:B------:R-:W0:Y:S01]  /*21a0*/  S2UR UR5, SR_CgaCtaId ;  /* 0x00000000000579c3 */ /* 0x000e220000008800 */
[----:B------:R-:W-:Y:S01]  /*21b0*/  UMOV UR4, 0x400 ;  /* 0x0000040000047882 */ /* 0x000fe20000000000 */
[----:B------:R-:W-:Y:S01]  /*21c0*/  IMAD R64, R64, 0x100, R5 ;  /* 0x0000010040407824 */ /* 0x000fe200078e0205 */
[----:B------:R-:W-:-:S04]  /*21d0*/  UIADD3 UR4, UR4, 0x4b0, URZ ;  /* 0x000004b004047890 */ /* 0x000fc8000fffe03f */
[----:B0-----:R-:W-:-:S06]  /*21e0*/  ULEA UR4, UR5, UR4, 0x18 ;  /* 0x0000000405047291 */ /* 0x001fcc000f8ec03f */
[----:B------:R-:W-:-:S05]  /*21f0*/  LEA R64, R64, UR4, 0x1 ;  /* 0x0000000440407c11 */ /* 0x000fca000f8e08ff */
[----:B--2---:R0:W-:Y:S04]  /*2200*/  STS.U16 [R64+0x6000], R65 ;  /* 0x0060004140007388 */ /* 0x0041e80000000400 */
[----:B---3--:R0:W-:Y:S04]  /*2210*/  STS.U16 [R64+0xa000], R17 ;  /* 0x00a0001140007388 */ /* 0x0081e80000000400 */
[----:B----4-:R0:W-:Y:S04]  /*2220*/  STS.U16 [R64+0xe000], R67 ;  /* 0x00e0004340007388 */ /* 0x0101e80000000400 */
[----:B------:R0:W-:Y:S02]  /*2230*/  STS.U16 [R64+0x12000], R66 ;  /* 0x0120004240007388 */ /* 0x0001e40000000400 */
.L_x_38:
[----:B------:R-:W-:Y:S05]  /*2240*/  BSYNC B0 ;  /* 0x0000000000007941 */ /* 0x000fea0003800000 */
.L_x_37:
[----:B------:R-:W-:-:S05]  /*2250*/  VIADD R5, R5, 0x8 ;  /* 0x0000000805057836 */ /* 0x000fca0000000000 */
[----:B------:R-:W-:-:S13]  /*2260*/  ISETP.GE.U32.AND P1, PT, R5, 0x100, PT ;  /* 0x000001000500780c */ /* 0x000fda0003f26070 */
[----:B------:R-:W-:Y:S05]  /*2270*/  @!P1 BRA `(.L_x_39) ;  /* 0xfffffff800889947 */ /* 0x000fea000383ffff */
.L_x_30:
[----:B------:R-:W-:Y:S05]  /*2280*/  BSYNC B1 ;  /* 0x0000000000017941 */ /* 0x000fea0003800000 */
.L_x_29:
[----:B0-2---:R-:W0:Y:S01]  /*2290*/  S2R R17, SR_CgaCtaId ;  /* 0x0000000000117919 */ /* 0x005e220000008800 */
[----:B------:R-:W-:Y:S01]  /*22a0*/  ISETP.NE.AND P0, PT, R135, RZ, PT ;  /* 0x000000ff8700720c */ /* 0x000fe20003f05270 */
[----:B------:R-:W-:Y:S01]  /*22b0*/  IMAD.MOV.U32 R133, RZ, RZ, 0xd ;  /* 0x0000000dff857424 */ /* 0x000fe200078e00ff */
[----:B------:R-:W-:Y:S01]  /*22c0*/  SHF.R.S32.HI R2, RZ, 0x1f, R135 ;  /* 0x0000001fff027819 */ /* 0x000fe20000011487 */
[----:B------:R-:W-:Y:S01]  /*22d0*/  IMAD.MOV.U32 R123, RZ, RZ, RZ ;  /* 0x000000ffff7b7224 */ /* 0x000fe200078e00ff */
[----:B------:R-:W-:Y:S01]  /*22e0*/  MOV R5, 0x400 ;  /* 0x0000040000057802 */ /* 0x000fe20000000f00 */
[----:B------:R-:W-:Y:S01]  /*22f0*/  IMAD.MOV.U32 R124, RZ, RZ, RZ ;  /* 0x000000ffff7c7224 */ /* 0x000fe200078e00ff */
[----:B------:R-:W-:Y:S01]  /*2300*/  LEA.HI R3, R2, R135, RZ, 0x5 ;  /* 0x0000008702037211 */ /* 0x000fe200078f28ff */
[----:B------:R-:W-:Y:S01]  /*2310*/  IMAD.MOV.U32 R127, RZ, RZ, RZ ;  /* 0x000000ffff7f7224 */ /* 0x000fe200078e00ff */
[----:B------:R-:W-:Y:S01]  /*2320*/  PRMT R125, RZ, 0x7610, R125 ;  /* 0x00007610ff7d7816 */ /* 0x000fe2000000007d */
[----:B------:R-:W-:Y:S01]  /*2330*/  VIADD R4, R5, 0x10 ;  /* 0x0000001005047836 */ /* 0x000fe20000000000 */
[----:B------:R-:W-:Y:S01]  /*2340*/  SHF.R.S32.HI R3, RZ, 0x5, R3 ;  /* 0x00000005ff037819 */ /* 0x000fe20000011403 */
[----:B------:R-:W-:Y:S01]  /*2350*/  IMAD.MOV.U32 R132, RZ, RZ, RZ ;  /* 0x000000ffff847224 */ /* 0x000fe200078e00ff */
[----:B------:R-:W-:-:S02]  /*2360*/  PRMT R126, RZ, 0x7610, R126 ;  /* 0x00007610ff7e7816 */ /* 0x000fc4000000007e */
[C---:B0-----:R-:W-:Y:S02]  /*2370*/  @!P0 LEA R2, R17.reuse, R5, 0x18 ;  /* 0x0000000511028211 */ /* 0x041fe400078ec0ff */
[----:B------:R-:W-:-:S03]  /*2380*/  LEA R4, R17, R4, 0x18 ;  /* 0x0000000411047211 */ /* 0x000fc600078ec0ff */
[----:B------:R0:W-:Y:S02]  /*2390*/  @!P0 STS [R2], RZ ;  /* 0x000000ff02008388 */ /* 0x0001e40000000800 */
[----:B------:R-:W-:-:S07]  /*23a0*/  IMAD R17, R3, 0x4, R4 ;  /* 0x0000000403117824 */ /* 0x000fce00078e0204 */
.L_x_50:
[----:B------:R-:W-:Y:S01]  /*23b0*/  IMAD.MOV.U32 R3, RZ, RZ, 0x1 ;  /* 0x00000001ff037424 */ /* 0x000fe200078e00ff */
[----:B0-----:R-:W-:Y:S01]  /*23c0*/  LOP3.LUT R2, R133, 0xffff, RZ, 0xc0, !PT ;  /* 0x0000ffff85027812 */ /* 0x001fe200078ec0ff */
[----:B-----5:R-:W-:Y:S01]  /*23d0*/  HADD2.F32 R155, -RZ, R101.H0_H0 ;  /* 0x20000065ff9b7230 */ /* 0x020fe20000004100 */
[----:B------:R-:W0:Y:S08]  /*23e0*/  S2UR UR5, SR_CgaCtaId ;  /* 0x00000000000579c3 */ /* 0x000e300000008800 */
[----:B------:R-:W-:Y:S01]  /*23f0*/  BAR.SYNC.DEFER_BLOCKING 0x0 ;  /* 0x0000000000007b1d */ /* 0x000fe20000010000 */
[----:B------:R-:W-:-:S04]  /*2400*/  SHF.L.U32 R2, R3, R2, RZ ;  /* 0x0000000203027219 */ /* 0x000fc800000006ff */
[----:B------:R-:W-:Y:S01]  /*2410*/  LOP3.LUT R3, R125, R2, RZ, 0xfc, !PT ;  /* 0x000000027d037212 */ /* 0x000fe200078efcff */
[----:B------:R-:W-:Y:S01]  /*2420*/  UMOV UR4, 0x400 ;  /* 0x0000040000047882 */ /* 0x000fe20000000000 */
[----:B------:R-:W-:Y:S01]  /*2430*/  BSSY B0, `(.L_x_40) ;  /* 0x0000785000007945 */ /* 0x000fe20003800000 */
[----:B------:R-:W-:Y:S01]  /*2440*/  UIADD3 UR4, UR4, 0x4b0, URZ ;  /* 0x000004b004047890 */ /* 0x000fe2000fffe03f */
[C---:B------:R-:W-:Y:S02]  /*2450*/  LOP3.LUT R2, R3.reuse, R75, RZ, 0x30, !PT ;  /* 0x0000004b03027212 */ /* 0x040fe400078e30ff */
[C---:B-1----:R-:W-:Y:S02]  /*2460*/  LOP3.LUT R4, R3.reuse, R68, RZ, 0x30, !PT ;  /* 0x0000004403047212 */ /* 0x042fe400078e30ff */
[----:B------:R-:W-:Y:S02]  /*2470*/  PRMT R5, R2, 0x9910, RZ ;  /* 0x0000991002057816 */ /* 0x000fe400000000ff */
[----:B------:R-:W-:-:S02]  /*2480*/  LOP3.LUT R2, R3, R72, RZ, 0x30, !PT ;  /* 0x0000004803027212 */ /* 0x000fc400078e30ff */
[----:B------:R-:W-:Y:S02]  /*2490*/  PRMT R64, R4, 0x9910, RZ ;  /* 0x0000991004407816 */ /* 0x000fe400000000ff */
[C---:B------:R-:W-:Y:S02]  /*24a0*/  LOP3.LUT R4, R3.reuse, R71, RZ, 0x30, !PT ;  /* 0x0000004703047212 */ /* 0x040fe400078e30ff */
[----:B------:R-:W-:Y:S02]  /*24b0*/  PRMT R247, R2, 0x9910, RZ ;  /* 0x0000991002f77816 */ /* 0x000fe400000000ff */
[----:B------:R-:W-:Y:S01]  /*24c0*/  LOP3.LUT R2, R3, R76, RZ, 0x30, !PT ;  /* 0x0000004c03027212 */ /* 0x000fe200078e30ff */
[----:B0-----:R-:W-:Y:S01]  /*24d0*/  ULEA UR6, UR5, UR4, 0x18 ;  /* 0x0000000405067291 */ /* 0x001fe2000f8ec03f */
[----:B------:R-:W-:Y:S01]  /*24e0*/  PRMT R246, R4, 0x9910, RZ ;  /* 0x0000991004f67816 */ /* 0x000fe200000000ff */
[----:B------:R-:W-:Y:S01]  /*24f0*/  HADD2.F32 R4, -RZ, R71.H0_H0 ;  /* 0x20000047ff047230 */ /* 0x000fe20000004100 */
[----:B------:R-:W-:Y:S01]  /*2500*/  ISETP.NE.AND P1, PT, R247, RZ, PT ;  /* 0x000000fff700720c */ /* 0x000fe20003f25270 */
[----:B------:R-:W-:Y:S01]  /*2510*/  UMOV UR4, 0x400 ;  /* 0x0000040000047882 */ /* 0x000fe20000000000 */
[----:B------:R-:W-:Y:S01]  /*2520*/  ISETP.NE.AND P4, PT, R5, RZ, PT ;  /* 0x000000ff0500720c */ /* 0x000fe20003f85270 */
[----:B------:R-:W-:Y:S01]  /*2530*/  HADD2.F32 R5, -RZ, R72.H0_H0 ;  /* 0x20000048ff057230 */ /* 0x000fe20000004100 */
[----:B------:R-:W-:-:S02]  /*2540*/  PRMT R66, R2, 0x9910, RZ ;  /* 0x0000991002427816 */ /* 0x000fc400000000ff */
[----:B------:R-:W-:Y:S02]  /*2550*/  ISETP.NE.AND P3, PT, R246, RZ, PT ;  /* 0x000000fff600720c */ /* 0x000fe40003f65270 */
[----:B------:R-:W-:Y:S02]  /*2560*/  FSEL R2, RZ, 1, P1 ;  /* 0x3f800000ff027808 */ /* 0x000fe40000800000 */
[----:B------:R-:W-:Y:S02]  /*2570*/  ISETP.NE.AND P6, PT, R64, RZ, PT ;  /* 0x000000ff4000720c */ /* 0x000fe40003fc5270 */
[C---:B------:R-:W-:Y:S01]  /*2580*/  LOP3.LUT R64, R3.reuse, R73, RZ, 0x30, !PT ;  /* 0x0000004903407212 */ /* 0x040fe200078e30ff */
[----:B------:R-:W-:Y:S01]  /*2590*/  FFMA.FTZ R2, R2, R5, RZ ;  /* 0x0000000502027223 */ /* 0x000fe200000100ff */
[----:B------:R-:W-:Y:S02]  /*25a0*/  FSEL R65, RZ, 1, P3 ;  /* 0x3f800000ff417808 */ /* 0x000fe40001800000 */
[----:B------:R-:W-:Y:S01]  /*25b0*/  PRMT R245, R64, 0x9910, RZ ;  /* 0x0000991040f57816 */ /* 0x000fe200000000ff */
[----:B------:R-:W-:Y:S01]  /*25c0*/  HADD2.F32 R64, -RZ, R73.H0_H0 ;  /* 0x20000049ff407230 */ /* 0x000fe20000004100 */
[----:B------:R-:W-:Y:S01]  /*25d0*/  LOP3.LUT R5, R3, R63, RZ, 0x30, !PT ;  /* 0x0000003f03057212 */ /* 0x000fe200078e30ff */
[----:B------:R-:W-:Y:S01]  /*25e0*/  FFMA.FTZ R4, R65, R4, R2 ;  /* 0x0000000441047223 */ /* 0x000fe20000010002 */
[----:B------:R-:W-:-:S02]  /*25f0*/  LOP3.LUT R2, R3, R70, RZ, 0x30, !PT ;  /* 0x0000004603027212 */ /* 0x000fc400078e30ff */
[----:B------:R-:W-:Y:S02]  /*2600*/  ISETP.NE.AND P2, PT, R66, RZ, PT ;  /* 0x000000ff4200720c */ /* 0x000fe40003f45270 */
[----:B------:R-:W-:Y:S02]  /*2610*/  PRMT R66, R5, 0x9910, RZ ;  /* 0x0000991005427816 */ /* 0x000fe400000000ff */
[----:B------:R-:W-:Y:S02]  /*2620*/  ISETP.NE.AND P5, PT, R245, RZ, PT ;  /* 0x000000fff500720c */ /* 0x000fe40003fa5270 */
[----:B------:R-:W-:Y:S02]  /*2630*/  LOP3.LUT R65, R3, R77, RZ, 0x30, !PT ;  /* 0x0000004d03417212 */ /* 0x000fe400078e30ff */
[----:B------:R-:W-:Y:S02]  /*2640*/  PRMT R244, R2, 0x9910, RZ ;  /* 0x0000991002f47816 */ /* 0x000fe400000000ff */
[----:B------:R-:W-:-:S02]  /*2650*/  SEL R2, RZ, 0x1, P1 ;  /* 0x00000001ff027807 */ /* 0x000fc40000800000 */
[----:B------:R-:W-:Y:S02]  /*2660*/  FSEL R5, RZ, 1, P5 ;  /* 0x3f800000ff057808 */ /* 0x000fe40002800000 */
[----:B------:R-:W-:Y:S02]  /*2670*/  ISETP.NE.AND P1, PT, R66, RZ, PT ;  /* 0x000000ff4200720c */ /* 0x000fe40003f25270 */
[----:B------:R-:W-:Y:S01]  /*2680*/  PRMT R67, R65, 0x9910, RZ ;  /* 0x0000991041437816 */ /* 0x000fe200000000ff */
[----:B------:R-:W-:Y:S01]  /*2690*/  FFMA.FTZ R4, R5, R64, R4 ;  /* 0x0000004005047223 */ /* 0x000fe20000010004 */
[----:B------:R-:W-:Y:S01]  /*26a0*/  SEL R66, RZ, 0xffffffff, P3 ;  /* 0xffffffffff427807 */ /* 0x000fe20001800000 */
[----:B------:R-:W-:Y:S01]  /*26b0*/  HADD2.F32 R64, -RZ, R70.H0_H0 ;  /* 0x20000046ff407230 */ /* 0x000fe20000004100 */
[----:B------:R-:W-:Y:S02]  /*26c0*/  ISETP.NE.AND P3, PT, R244, RZ, PT ;  /* 0x000000fff400720c */ /* 0x000fe40003f65270 */
[----:B------:R-:W-:-:S02]  /*26d0*/  LOP3.LUT R65, R3, R74, RZ, 0x30, !PT ;  /* 0x0000004a03417212 */ /* 0x000fc400078e30ff */
[----:B------:R-:W-:Y:S02]  /*26e0*/  FSEL R5, RZ, 1, P3 ;  /* 0x3f800000ff057808 */ /* 0x000fe40001800000 */
[----:B------:R-:W-:Y:S02]  /*26f0*/  PRMT R139, R65, 0x9910, RZ ;  /* 0x00009910418b7816 */ /* 0x000fe400000000ff */
[----:B------:R-:W-:Y:S01]  /*2700*/  LOP3.LUT R65, R3, R69, RZ, 0x30, !PT ;  /* 0x0000004503417212 */ /* 0x000fe200078e30ff */
[----:B------:R-:W-:Y:S01]  /*2710*/  FFMA.FTZ R4, R5, R64, R4 ;  /* 0x0000004005047223 */ /* 0x000fe20000010004 */
[----:B------:R-:W-:Y:S01]  /*2720*/  SEL R137, RZ, 0x8, P3 ;  /* 0x00000008ff897807 */ /* 0x000fe20001800000 */
[----:B------:R-:W-:Y:S01]  /*2730*/  HADD2.F32 R64, -RZ, R74.H0_H0 ;  /* 0x2000004aff407230 */ /* 0x000fe20000004100 */
[----:B------:R-:W-:Y:S02]  /*2740*/  ISETP.NE.AND P3, PT, R139, RZ, PT ;  /* 0x000000ff8b00720c */ /* 0x000fe40003f65270 */
[----:B------:R-:W-:-:S02]  /*2750*/  PRMT R243, R65, 0x9910, RZ ;  /* 0x0000991041f37816 */ /* 0x000fc400000000ff */
[----:B------:R-:W-:Y:S02]  /*2760*/  LOP3.LUT R5, R3, R62, RZ, 0x30, !PT ;  /* 0x0000003e03057212 */ /* 0x000fe400078e30ff */
[----:B------:R-:W-:Y:S02]  /*2770*/  SEL R128, RZ, 0x4, P5 ;  /* 0x00000004ff807807 */ /* 0x000fe40002800000 */
[----:B------:R-:W-:Y:S02]  /*2780*/  FSEL R65, RZ, 1, P3 ;  /* 0x3f800000ff417808 */ /* 0x000fe40001800000 */
[----:B------:R-:W-:Y:S02]  /*2790*/  SEL R242, RZ, 0x10, P3 ;  /* 0x00000010fff27807 */ /* 0x000fe40001800000 */
[----:B------:R-:W-:Y:S01]  /*27a0*/  ISETP.NE.AND P5, PT, R67, RZ, PT ;  /* 0x000000ff4300720c */ /* 0x000fe20003fa5270 */
[----:B------:R-:W-:Y:S01]  /*27b0*/  FFMA.FTZ R4, R65, R64, R4 ;  /* 0x0000004041047223 */ /* 0x000fe20000010004 */
[----:B------:R-:W-:Y:S01]  /*27c0*/  ISETP.NE.AND P3, PT, R243, RZ, PT ;  /* 0x000000fff300720c */ /* 0x000fe20003f65270 */
[----:B------:R-:W-:Y:S01]  /*27d0*/  HADD2.F32 R64, -RZ, R69.H0_H0 ;  /* 0x20000045ff407230 */ /* 0x000fe20000004100 */
[----:B------:R-:W-:-:S02]  /*27e0*/  LOP3.LUT R67, R3, R78, RZ, 0x30, !PT ;  /* 0x0000004e03437212 */ /* 0x000fc400078e30ff */
[----:B------:R-:W-:Y:S02]  /*27f0*/  PRMT R130, R5, 0x9910, RZ ;  /* 0x0000991005827816 */ /* 0x000fe400000000ff */
[----:B------:R-:W-:Y:S02]  /*2800*/  FSEL R131, RZ, 1, P3 ;  /* 0x3f800000ff837808 */ /* 0x000fe40001800000 */
[----:B------:R-:W-:Y:S02]  /*2810*/  SEL R5, RZ, 0x20, P3 ;  /* 0x00000020ff057807 */ /* 0x000fe40001800000 */
[----:B------:R-:W-:Y:S01]  /*2820*/  PRMT R136, R67, 0x9910, RZ ;  /* 0x0000991043887816 */ /* 0x000fe200000000ff */
[----:B------:R-:W-:Y:S01]  /*2830*/  FFMA.FTZ R4, R131, R64, R4 ;  /* 0x0000004083047223 */ /* 0x000fe20000010004 */
[----:B------:R-:W-:Y:S01]  /*2840*/  ISETP.NE.AND P3, PT, R130, RZ, PT ;  /* 0x000000ff8200720c */ /* 0x000fe20003f65270 */
[----:B------:R-:W-:Y:S01]  /*2850*/  HADD2.F32 R64, -RZ, R75.H0_H0 ;  /* 0x2000004bff407230 */ /* 0x000fe20000004100 */
[----:B------:R-:W-:-:S02]  /*2860*/  LOP3.LUT R130, R3, R61, RZ, 0x30, !PT ;  /* 0x0000003d03827212 */ /* 0x000fc400078e30ff */
[----:B------:R-:W-:Y:S02]  /*2870*/  FSEL R65, RZ, 1, P4 ;  /* 0x3f800000ff417808 */ /* 0x000fe40002000000 */
[----:B------:R-:W-:Y:S02]  /*2880*/  SEL R67, RZ, 0x40, P4 ;  /* 0x00000040ff437807 */ /* 0x000fe40002000000 */
[----:B------:R-:W-:Y:S01]  /*2890*/  ISETP.NE.AND P4, PT, R136, RZ, PT ;  /* 0x000000ff8800720c */ /* 0x000fe20003f85270 */
[----:B------:R-:W-:Y:S01]  /*28a0*/  FFMA.FTZ R4, R65, R64, R4 ;  /* 0x0000004041047223 */ /* 0x000fe20000010004 */
[----:B------:R-:W-:Y:S01]  /*28b0*/  PRMT R136, R130, 0x9910, RZ ;  /* 0x0000991082887816 */ /* 0x000fe200000000ff */
[----:B------:R-:W-:Y:S01]  /*28c0*/  HADD2.F32 R64, -RZ, R68.H0_H0 ;  /* 0x20000044ff407230 */ /* 0x000fe20000004100 */
[----:B------:R-:W-:Y:S02]  /*28d0*/  LOP3.LUT R130, R3, R79, RZ, 0x30, !PT ;  /* 0x0000004f03827212 */ /* 0x000fe400078e30ff */
[----:B------:R-:W-:-:S02]  /*28e0*/  FSEL R131, RZ, 1, P6 ;  /* 0x3f800000ff837808 */ /* 0x000fc40003000000 */
[----:B------:R-:W-:Y:S02]  /*28f0*/  PRMT R130, R130, 0x9910, RZ ;  /* 0x0000991082827816 */ /* 0x000fe400000000ff */
[----:B------:R-:W-:Y:S01]  /*2900*/  SEL R241, RZ, 0x80, P6 ;  /* 0x00000080fff17807 */ /* 0x000fe20003000000 */
[----:B------:R-:W-:Y:S01]  /*2910*/  FFMA.FTZ R4, R131, R64, R4 ;  /* 0x0000004083047223 */ /* 0x000fe20000010004 */
[----:B------:R-:W-:Y:S01]  /*2920*/  ISETP.NE.AND P6, PT, R136, RZ, PT ;  /* 0x000000ff8800720c */ /* 0x000fe20003fc5270 */
[----:B------:R-:W-:Y:S01]  /*2930*/  IMAD.MOV.U32 R136, RZ, RZ, R130 ;  /* 0x000000ffff887224 */ /* 0x000fe200078e0082 */
[----:B------:R-:W-:Y:S01]  /*2940*/  LOP3.LUT R130, R3, R60, RZ, 0x30, !PT ;  /* 0x0000003c03827212 */ /* 0x000fe200078e30ff */
[----:B------:R-:W-:Y:S01]  /*2950*/  HADD2.F32 R64, -RZ, R76.H0_H0 ;  /* 0x2000004cff407230 */ /* 0x000fe20000004100 */
[----:B------:R-:W-:Y:S02]  /*2960*/  FSEL R65, RZ, 1, P2 ;  /* 0x3f800000ff417808 */ /* 0x000fe40001000000 */
[----:B------:R-:W-:-:S02]  /*2970*/  SEL R240, RZ, 0x100, P2 ;  /* 0x00000100fff07807 */ /* 0x000fc40001000000 */
[----:B------:R-:W-:Y:S01]  /*2980*/  ISETP.NE.AND P2, PT, R136, RZ, PT ;  /* 0x000000ff8800720c */ /* 0x000fe20003f45270 */
[----:B------:R-:W-:Y:S01]  /*2990*/  FFMA.FTZ R4, R65, R64, R4 ;  /* 0x0000004041047223 */ /* 0x000fe20000010004 */
[----:B------:R-:W-:Y:S01]  /*29a0*/  PRMT R136, R130, 0x9910, RZ ;  /* 0x0000991082887816 */ /* 0x000fe200000000ff */
[----:B------:R-:W-:Y:S01]  /*29b0*/  HADD2.F32 R64, -RZ, R63.H0_H0 ;  /* 0x2000003fff407230 */ /* 0x000fe20000004100 */
[----:B------:R-:W-:Y:S02]  /*29c0*/  LOP3.LUT R130, R3, R80, RZ, 0x30, !PT ;  /* 0x0000005003827212 */ /* 0x000fe400078e30ff */
[----:B------:R-:W-:Y:S02]  /*29d0*/  FSEL R131, RZ, 1, P1 ;  /* 0x3f800000ff837808 */ /* 0x000fe40000800000 */
[----:B------:R-:W-:Y:S02]  /*29e0*/  PRMT R130, R130, 0x9910, RZ ;  /* 0x0000991082827816 */ /* 0x000fe400000000ff */
[----:B------:R-:W-:Y:S01]  /*29f0*/  SEL R239, RZ, 0x200, P1 ;  /* 0x00000200ffef7807 */ /* 0x000fe20000800000 */
[----:B------:R-:W-:Y:S01]  /*2a00*/  FFMA.FTZ R4, R131, R64, R4 ;  /* 0x0000004083047223 */ /* 0x000fe20000010004 */
[----:B------:R-:W-:Y:S01]  /*2a10*/  ISETP.NE.AND P1, PT, R136, RZ, PT ;  /* 0x000000ff8800720c */ /* 0x000fe20003f25270 */
[----:B------:R-:W-:Y:S01]  /*2a20*/  IMAD.MOV.U32 R136, RZ, RZ, R130 ;  /* 0x000000ffff887224 */ /* 0x000fe200078e0082 */
[----:B------:R-:W-:Y:S01]  /*2a30*/  LOP3.LUT R130, R3, R59, RZ, 0x30, !PT ;  /* 0x0000003b03827212 */ /* 0x000fe200078e30ff */
[----:B------:R-:W-:Y:S01]  /*2a40*/  HADD2.F32 R64, -RZ, R77.H0_H0 ;  /* 0x2000004dff407230 */ /* 0x000fe20000004100 */
[----:B------:R-:W-:-:S02]  /*2a50*/  FSEL R65, RZ, 1, P5 ;  /* 0x3f800000ff417808 */ /* 0x000fc40002800000 */
[----:B------:R-:W-:Y:S02]  /*2a60*/  SEL R238, RZ, 0x400, P5 ;  /* 0x00000400ffee7807 */ /* 0x000fe40002800000 */
[----:B------:R-:W-:Y:S01]  /*2a70*/  ISETP.NE.AND P5, PT, R136, RZ, PT ;  /* 0x000000ff8800720c */ /* 0x000fe20003fa5270 */
[----:B------:R-:W-:Y:S01]  /*2a80*/  FFMA.FTZ R4, R65, R64, R4 ;  /* 0x0000004041047223 */ /* 0x000fe20000010004 */
[----:B------:R-:W-:Y:S01]  /*2a90*/  PRMT R136, R130, 0x9910, RZ ;  /* 0x0000991082887816 */ /* 0x000fe200000000ff */
[----:B------:R-:W-:Y:S01]  /*2aa0*/  HADD2.F32 R64, -RZ, R62.H0_H0 ;  /* 0x2000003eff407230 */ /* 0x000fe20000004100 */
[----:B------:R-:W-:Y:S02]  /*2ab0*/  LOP3.LUT R130, R3, R81, RZ, 0x30, !PT ;  /* 0x0000005103827212 */ /* 0x000fe400078e30ff */
[----:B------:R-:W-:Y:S02]  /*2ac0*/  FSEL R131, RZ, 1, P3 ;  /* 0x3f800000ff837808 */ /* 0x000fe40001800000 */
[----:B------:R-:W-:-:S02]  /*2ad0*/  PRMT R130, R130, 0x9910, RZ ;  /* 0x0000991082827816 */ /* 0x000fc400000000ff */
[----:B------:R-:W-:Y:S01]  /*2ae0*/  SEL R237, RZ, 0x800, P3 ;  /* 0x00000800ffed7807 */ /* 0x000fe20001800000 */
[----:B------:R-:W-:Y:S01]  /*2af0*/  FFMA.FTZ R4, R131, R64, R4 ;  /* 0x0000004083047223 */ /* 0x000fe20000010004 */
[----:B------:R-:W-:Y:S01]  /*2b00*/  ISETP.NE.AND P3, PT, R136, RZ, PT ;  /* 0x000000ff8800720c */ /* 0x000fe20003f65270 */
[----:B------:R-:W-:Y:S01]  /*2b10*/  IMAD.MOV.U32 R136, RZ, RZ, R130 ;  /* 0x000000ffff887224 */ /* 0x000fe200078e0082 */
[----:B------:R-:W-:Y:S01]  /*2b20*/  LOP3.LUT R130, R3, R58, RZ, 0x30, !PT ;  /* 0x0000003a03827212 */ /* 0x000fe200078e30ff */
[----:B------:R-:W-:Y:S01]  /*2b30*/  HADD2.F32 R64, -RZ, R78.H0_H0 ;  /* 0x2000004eff407230 */ /* 0x000fe20000004100 */
[----:B------:R-:W-:Y:S02]  /*2b40*/  FSEL R65, RZ, 1, P4 ;  /* 0x3f800000ff417808 */ /* 0x000fe40002000000 */
[----:B------:R-:W-:Y:S02]  /*2b50*/  SEL R236, RZ, 0x1000, P4 ;  /* 0x00001000ffec7807 */ /* 0x000fe40002000000 */
[----:B------:R-:W-:Y:S01]  /*2b60*/  ISETP.NE.AND P4, PT, R136, RZ, PT ;  /* 0x000000ff8800720c */ /* 0x000fe20003f85270 */
[----:B------:R-:W-:Y:S01]  /*2b70*/  FFMA.FTZ R4, R65, R64, R4 ;  /* 0x0000004041047223 */ /* 0x000fe20000010004 */
[----:B------:R-:W-:Y:S01]  /*2b80*/  PRMT R136, R130, 0x9910, RZ ;  /* 0x0000991082887816 */ /* 0x000fe200000000ff */
[----:B------:R-:W-:Y:S01]  /*2b90*/  HADD2.F32 R64, -RZ, R61.H0_H0 ;  /* 0x2000003dff407230 */ /* 0x000fe20000004100 */
[----:B------:R-:W-:-:S02]  /*2ba0*/  LOP3.LUT R130, R3, R82, RZ, 0x30, !PT ;  /* 0x0000005203827212 */ /* 0x000fc400078e30ff */
        /* <DEDUP_REMOVED lines=72> */
[----:B------:R-:W-:Y:S01]  /*3030*/  LOP3.LUT R136, R3, R87, RZ, 0x30, !PT ;  /* 0x0000005703887212 */ /* 0x000fe200078e30ff */
[----:B------:R-:W-:Y:S01]  /*3040*/  HADD2.F32 R64, -RZ, R84.H0_H0 ;  /* 0x20000054ff407230 */ /* 0x000fe20000004100 */
[----:B------:R-:W-:Y:S01]  /*3050*/  PRMT R138, R130, 0x9910, RZ ;  /* 0x00009910828a7816 */ /* 0x000fe200000000ff */
[----:B------:R-:W-:Y:S01]  /*3060*/  HADD2.F32 R130, -RZ, R56.H0_H0 ;  /* 0x20000038ff827230 */ /* 0x000fe20000004100 */
[----:B------:R-:W-:Y:S02]  /*3070*/  FSEL R131, RZ, 1, P3 ;  /* 0x3f800000ff837808 */ /* 0x000fe40001800000 */
[----:B------:R-:W-:-:S02]  /*3080*/  PRMT R136, R136, 0x9910, RZ ;  /* 0x0000991088887816 */ /* 0x000fc400000000ff */
[----:B------:R-:W-:Y:S01]  /*3090*/  FSEL R65, RZ, 1, P4 ;  /* 0x3f800000ff417808 */ /* 0x000fe20002000000 */
[----:B------:R-:W-:Y:S01]  /*30a0*/  FFMA.FTZ R4, R131, R130, R4 ;  /* 0x0000008283047223 */ /* 0x000fe20000010004 */
[----:B------:R-:W-:Y:S01]  /*30b0*/  SEL R224, RZ, 0x1000000, P4 ;  /* 0x01000000ffe07807 */ /* 0x000fe20002000000 */
[----:B------:R-:W-:Y:S01]  /*30c0*/  IMAD.MOV.U32 R130, RZ, RZ, R136 ;  /* 0x000000ffff827224 */ /* 0x000fe200078e0088 */
[----:B------:R-:W-:Y:S01]  /*30d0*/  FSEL R131, RZ, 1, P6 ;  /* 0x3f800000ff837808 */ /* 0x000fe20003000000 */
[----:B------:R-:W-:Y:S01]  /*30e0*/  FFMA.FTZ R4, R65, R64, R4 ;  /* 0x0000004041047223 */ /* 0x000fe20000010004 */
[----:B------:R-:W-:Y:S01]  /*30f0*/  HADD2.F32 R64, -RZ, R85.H0_H0 ;  /* 0x20000055ff407230 */ /* 0x000fe20000004100 */
[----:B------:R-:W-:Y:S02]  /*3100*/  FSEL R65, RZ, 1, P2 ;  /* 0x3f800000ff417808 */ /* 0x000fe40001000000 */
[----:B------:R-:W-:Y:S01]  /*3110*/  ISETP.NE.AND P4, PT, R130, RZ, PT ;  /* 0x000000ff8200720c */ /* 0x000fe20003f85270 */
[----:B------:R-:W-:Y:S01]  /*3120*/  HADD2.F32 R130, -RZ, R55.H0_H0 ;  /* 0x20000037ff827230 */ /* 0x000fe20000004100 */
[----:B------:R-:W-:-:S02]  /*3130*/  LOP3.LUT R136, R3, R52, RZ, 0x30, !PT ;  /* 0x0000003403887212 */ /* 0x000fc400078e30ff */
[----:B------:R-:W-:Y:S02]  /*3140*/  SEL R225, RZ, 0x800000, P3 ;  /* 0x00800000ffe17807 */ /* 0x000fe40001800000 */
[----:B------:R-:W-:Y:S01]  /*3150*/  FFMA.FTZ R4, R131, R130, R4 ;  /* 0x0000008283047223 */ /* 0x000fe20000010004 */
[----:B------:R-:W-:Y:S01]  /*3160*/  HADD2.F32 R130, -RZ, R54.H0_H0 ;  /* 0x20000036ff827230 */ /* 0x000fe20000004100 */
[----:B------:R-:W-:Y:S02]  /*3170*/  FSEL R131, RZ, 1, P1 ;  /* 0x3f800000ff837808 */ /* 0x000fe40000800000 */
[----:B------:R-:W-:Y:S01]  /*3180*/  FFMA.FTZ R64, R65, R64, R4 ;  /* 0x0000004041407223 */ /* 0x000fe20000010004 */
[----:B------:R-:W-:Y:S02]  /*3190*/  ISETP.NE.AND P3, PT, R138, RZ, PT ;  /* 0x000000ff8a00720c */ /* 0x000fe40003f65270 */
[----:B------:R-:W-:Y:S01]  /*31a0*/  PRMT R138, R136, 0x9910, RZ ;  /* 0x00009910888a7816 */ /* 0x000fe200000000ff */
[----:B------:R-:W-:Y:S01]  /*31b0*/  HADD2.F32 R136, -RZ, R86.H0_H0 ;  /* 0x20000056ff887230 */ /* 0x000fe20000004100 */
[----:B------:R-:W-:Y:S01]  /*31c0*/  FSEL R65, RZ, 1, P5 ;  /* 0x3f800000ff417808 */ /* 0x000fe20002800000 */
[----:B------:R-:W-:Y:S01]  /*31d0*/  FFMA.FTZ R64, R131, R130, R64 ;  /* 0x0000008283407223 */ /* 0x000fe20000010040 */
[----:B------:R-:W-:Y:S01]  /*31e0*/  LOP3.LUT R131, R3, R91, RZ, 0x30, !PT ;  /* 0x0000005b03837212 */ /* 0x000fe200078e30ff */
[----:B------:R-:W-:Y:S01]  /*31f0*/  HADD2.F32 R130, -RZ, R53.H0_H0 ;  /* 0x20000035ff827230 */ /* 0x000fe20000004100 */
[----:B------:R-:W-:Y:S01]  /*3200*/  SEL R223, RZ, 0x2000000, P6 ;  /* 0x02000000ffdf7807 */ /* 0x000fe20003000000 */
[----:B------:R-:W-:Y:S01]  /*3210*/  FFMA.FTZ R64, R65, R136, R64 ;  /* 0x0000008841407223 */ /* 0x000fe20000010040 */
[----:B------:R-:W-:Y:S01]  /*3220*/  FSEL R65, RZ, 1, P3 ;  /* 0x3f800000ff417808 */ /* 0x000fe20001800000 */
[----:B------:R-:W-:Y:S01]  /*3230*/  IMAD.MOV.U32 R4, RZ, RZ, R138 ;  /* 0x000000ffff047224 */ /* 0x000fe200078e008a */
[----:B------:R-:W-:Y:S01]  /*3240*/  PRMT R140, R131, 0x9910, RZ ;  /* 0x00009910838c7816 */ /* 0x000fe200000000ff */
[----:B------:R-:W-:Y:S01]  /*3250*/  HADD2.F32 R136, -RZ, R87.H0_H0 ;  /* 0x20000057ff887230 */ /* 0x000fe20000004100 */
[----:B------:R-:W-:Y:S01]  /*3260*/  LOP3.LUT R138, R3, R48, RZ, 0x30, !PT ;  /* 0x00000030038a7212 */ /* 0x000fe200078e30ff */
[----:B------:R-:W-:Y:S01]  /*3270*/  FFMA.FTZ R64, R65, R130, R64 ;  /* 0x0000008241407223 */ /* 0x000fe20000010040 */
[----:B------:R-:W-:Y:S01]  /*3280*/  FSEL R131, RZ, 1, P4 ;  /* 0x3f800000ff837808 */ /* 0x000fe20002000000 */
[----:B------:R-:W-:Y:S01]  /*3290*/  HADD2.F32 R130, -RZ, R52.H0_H0 ;  /* 0x20000034ff827230 */ /* 0x000fe20000004100 */
[----:B------:R-:W-:-:S02]  /*32a0*/  ISETP.NE.AND P6, PT, R4, RZ, PT ;  /* 0x000000ff0400720c */ /* 0x000fc40003fc5270 */
[----:B------:R-:W-:Y:S01]  /*32b0*/  PRMT R138, R138, 0x9910, RZ ;  /* 0x000099108a8a7816 */ /* 0x000fe200000000ff */
[----:B------:R-:W-:Y:S01]  /*32c0*/  FFMA.FTZ R64, R131, R136, R64 ;  /* 0x0000008883407223 */ /* 0x000fe20000010040 */
[----:B------:R-:W-:Y:S02]  /*32d0*/  LOP3.LUT R131, R3, R88, RZ, 0x30, !PT ;  /* 0x0000005803837212 */ /* 0x000fe400078e30ff */
[----:B------:R-:W-:Y:S01]  /*32e0*/  FSEL R65, RZ, 1, P6 ;  /* 0x3f800000ff417808 */ /* 0x000fe20003000000 */
[----:B------:R-:W-:Y:S01]  /*32f0*/  IMAD.MOV.U32 R136, RZ, RZ, R138 ;  /* 0x000000ffff887224 */ /* 0x000fe200078e008a */
[----:B------:R-:W-:Y:S02]  /*3300*/  PRMT R217, R131, 0x9910, RZ ;  /* 0x0000991083d97816 */ /* 0x000fe400000000ff */
[----:B------:R-:W-:Y:S01]  /*3310*/  LOP3.LUT R131, R3, R92, RZ, 0x30, !PT ;  /* 0x0000005c03837212 */ /* 0x000fe200078e30ff */
[----:B------:R-:W-:Y:S01]  /*3320*/  FFMA.FTZ R64, R65, R130, R64 ;  /* 0x0000008241407223 */ /* 0x000fe20000010040 */
[----:B------:R-:W-:Y:S01]  /*3330*/  SEL R221, RZ, 0x8000000, P1 ;  /* 0x08000000ffdd7807 */ /* 0x000fe20000800000 */
[----:B------:R-:W-:Y:S01]  /*3340*/  HADD2.F32 R130, -RZ, R88.H0_H0 ;  /* 0x20000058ff827230 */ /* 0x000fe20000004100 */
[----:B------:R-:W-:-:S02]  /*3350*/  LOP3.LUT R65, R3, R51, RZ, 0x30, !PT ;  /* 0x0000003303417212 */ /* 0x000fc400078e30ff */
[----:B------:R-:W-:Y:S02]  /*3360*/  ISETP.NE.AND P1, PT, R136, RZ, PT ;  /* 0x000000ff8800720c */ /* 0x000fe40003f25270 */
[----:B------:R-:W-:Y:S02]  /*3370*/  SEL R220, RZ, 0x10000000, P5 ;  /* 0x10000000ffdc7807 */ /* 0x000fe40002800000 */
[----:B------:R-:W-:Y:S02]  /*3380*/  PRMT R136, R131, 0x9910, RZ ;  /* 0x0000991083887816 */ /* 0x000fe400000000ff */
[----:B------:R-:W-:Y:S02]  /*3390*/  ISETP.NE.AND P5, PT, R217, RZ, PT ;  /* 0x000000ffd900720c */ /* 0x000fe40003fa5270 */
[----:B------:R-:W-:Y:S02]  /*33a0*/  LOP3.LUT R131, R3, R47, RZ, 0x30, !PT ;  /* 0x0000002f03837212 */ /* 0x000fe400078e30ff */
[----:B------:R-:W-:-:S02]  /*33b0*/  PRMT R216, R65, 0x9910, RZ ;  /* 0x0000991041d87816 */ /* 0x000fc400000000ff */
[----:B------:R-:W-:Y:S02]  /*33c0*/  SEL R219, RZ, 0x20000000, P3 ;  /* 0x20000000ffdb7807 */ /* 0x000fe40001800000 */
[----:B------:R-:W-:Y:S02]  /*33d0*/  FSEL R65, RZ, 1, P5 ;  /* 0x3f800000ff417808 */ /* 0x000fe40002800000 */
[----:B------:R-:W-:Y:S02]  /*33e0*/  ISETP.NE.AND P3, PT, R136, RZ, PT ;  /* 0x000000ff8800720c */ /* 0x000fe40003f65270 */
[----:B------:R-:W-:Y:S01]  /*33f0*/  PRMT R136, R131, 0x9910, RZ ;  /* 0x0000991083887816 */ /* 0x000fe200000000ff */
[----:B------:R-:W-:Y:S01]  /*3400*/  FFMA.FTZ R64, R65, R130, R64 ;  /* 0x0000008241407223 */ /* 0x000fe20000010040 */
[----:B------:R-:W-:Y:S01]  /*3410*/  SEL R218, RZ, 0x40000000, P4 ;  /* 0x40000000ffda7807 */ /* 0x000fe20002000000 */
[----:B------:R-:W-:Y:S01]  /*3420*/  HADD2.F32 R130, -RZ, R51.H0_H0 ;  /* 0x20000033ff827230 */ /* 0x000fe20000004100 */
[----:B------:R-:W-:-:S02]  /*3430*/  ISETP.NE.AND P4, PT, R216, RZ, PT ;  /* 0x000000ffd800720c */ /* 0x000fc40003f85270 */
[----:B------:R-:W-:Y:S02]  /*3440*/  LOP3.LUT R131, R3, R89, RZ, 0x30, !PT ;  /* 0x0000005903837212 */ /* 0x000fe400078e30ff */
[----:B------:R-:W-:Y:S02]  /*3450*/  FSEL R65, RZ, 1, P4 ;  /* 0x3f800000ff417808 */ /* 0x000fe40002000000 */
[----:B------:R-:W-:Y:S02]  /*3460*/  PRMT R215, R131, 0x9910, RZ ;  /* 0x0000991083d77816 */ /* 0x000fe400000000ff */
[----:B------:R-:W-:Y:S01]  /*3470*/  LOP3.LUT R131, R3, R50, RZ, 0x30, !PT ;  /* 0x0000003203837212 */ /* 0x000fe200078e30ff */
[----:B------:R-:W-:Y:S01]  /*3480*/  FFMA.FTZ R65, R65, R130, R64 ;  /* 0x0000008241417223 */ /* 0x000fe20000010040 */
[----:B------:R-:W-:Y:S02]  /*3490*/  SEL R147, RZ, 0xffffffff, P4 ;  /* 0xffffffffff937807 */ /* 0x000fe40002000000 */
[----:B------:R-:W-:-:S02]  /*34a0*/  ISETP.NE.AND P4, PT, R215, RZ, PT ;  /* 0x000000ffd700720c */ /* 0x000fc40003f85270 */
[----:B------:R-:W-:Y:S02]  /*34b0*/  PRMT R214, R131, 0x9910, RZ ;  /* 0x0000991083d67816 */ /* 0x000fe400000000ff */
[----:B------:R-:W-:Y:S02]  /*34c0*/  LOP3.LUT R64, R3, R90, RZ, 0x30, !PT ;  /* 0x0000005a03407212 */ /* 0x000fe400078e30ff */
[----:B------:R-:W-:Y:S02]  /*34d0*/  FSEL R130, RZ, 1, P4 ;  /* 0x3f800000ff827808 */ /* 0x000fe40002000000 */
[----:B------:R-:W-:Y:S02]  /*34e0*/  SEL R145, RZ, 0x4, P4 ;  /* 0x00000004ff917807 */ /* 0x000fe40002000000 */
[----:B------:R-:W-:Y:S02]  /*34f0*/  ISETP.NE.AND P4, PT, R214, RZ, PT ;  /* 0x000000ffd600720c */ /* 0x000fe40003f85270 */
[----:B------:R-:W-:-:S02]  /*3500*/  PRMT R213, R64, 0x9910, RZ ;  /* 0x0000991040d57816 */ /* 0x000fc400000000ff */
[----:B------:R-:W-:Y:S02]  /*3510*/  LOP3.LUT R131, R3, R49, RZ, 0x30, !PT ;  /* 0x0000003103837212 */ /* 0x000fe400078e30ff */
[----:B------:R-:W-:Y:S02]  /*3520*/  FSEL R138, RZ, 1, P4 ;  /* 0x3f800000ff8a7808 */ /* 0x000fe40002000000 */
[----:B------:R-:W-:Y:S02]  /*3530*/  SEL R146, RZ, 0x8, P4 ;  /* 0x00000008ff927807 */ /* 0x000fe40002000000 */
[----:B------:R-:W-:Y:S02]  /*3540*/  ISETP.NE.AND P4, PT, R213, RZ, PT ;  /* 0x000000ffd500720c */ /* 0x000fe40003f85270 */
[----:B------:R-:W-:Y:S02]  /*3550*/  PRMT R212, R131, 0x9910, RZ ;  /* 0x0000991083d47816 */ /* 0x000fe400000000ff */
[----:B------:R-:W-:-:S02]  /*3560*/  SEL R222, RZ, 0x4000000, P2 ;  /* 0x04000000ffde7807 */ /* 0x000fc40001000000 */
[C---:B------:R-:W-:Y:S02]  /*3570*/  LOP3.LUT R64, R3.reuse, R93, RZ, 0x30, !PT ;  /* 0x0000005d03407212 */ /* 0x040fe400078e30ff */
[----:B------:R-:W-:Y:S02]  /*3580*/  LOP3.LUT R141, R3, R46, RZ, 0x30, !PT ;  /* 0x0000002e038d7212 */ /* 0x000fe400078e30ff */
[----:B------:R-:W-:Y:S02]  /*3590*/  ISETP.NE.AND P2, PT, R140, RZ, PT ;  /* 0x000000ff8c00720c */ /* 0x000fe40003f45270 */
[----:B------:R-:W-:Y:S02]  /*35a0*/  FSEL R140, RZ, 1, P4 ;  /* 0x3f800000ff8c7808 */ /* 0x000fe40002000000 */
[----:B------:R-:W-:Y:S02]  /*35b0*/  SEL R131, RZ, 0x10, P4 ;  /* 0x00000010ff837807 */ /* 0x000fe40002000000 */
[----:B------:R-:W-:-:S02]  /*35c0*/  ISETP.NE.AND P4, PT, R212, RZ, PT ;  /* 0x000000ffd400720c */ /* 0x000fc40003f85270 */
[----:B------:R-:W-:Y:S02]  /*35d0*/  PRMT R143, R64, 0x9910, RZ ;  /* 0x00009910408f7816 */ /* 0x000fe400000000ff */
[----:B------:R-:W-:Y:S02]  /*35e0*/  PRMT R141, R141, 0x9910, RZ ;  /* 0x000099108d8d7816 */ /* 0x000fe400000000ff */
[----:B------:R-:W-:Y:S02]  /*35f0*/  SEL R144, RZ, 0x1, P5 ;  /* 0x00000001ff907807 */ /* 0x000fe40002800000 */
[----:B------:R-:W-:Y:S01]  /*3600*/  ISETP.NE.AND P5, PT, R136, RZ, PT ;  /* 0x000000ff8800720c */ /* 0x000fe20003fa5270 */
[----:B------:R-:W-:Y:S01]  /*3610*/  HADD2.F32 R136, -RZ, R89.H0_H0 ;  /* 0x20000059ff887230 */ /* 0x000fe20000004100 */
[----:B------:R-:W-:Y:S02]  /*3620*/  FSEL R142, RZ, 1, P4 ;  /* 0x3f800000ff8e7808 */ /* 0x000fe40002000000 */
[----:B------:R-:W-:-:S02]  /*3630*/  SEL R64, RZ, 0x20, P4 ;  /* 0x00000020ff407807 */ /* 0x000fc40002000000 */
[----:B------:R-:W-:Y:S01]  /*3640*/  ISETP.NE.AND P4, PT, R143, RZ, PT ;  /* 0x000000ff8f00720c */ /* 0x000fe20003f85270 */
[----:B------:R-:W-:Y:S01]  /*3650*/  IMAD.MOV.U32 R143, RZ, RZ, R141 ;  /* 0x000000ffff8f7224 */ /* 0x000fe200078e008d */
[----:B------:R-:W-:Y:S01]  /*3660*/  LOP3.LUT R141, R3, R94, RZ, 0x30, !PT ;  /* 0x0000005e038d7212 */ /* 0x000fe200078e30ff */
[----:B------:R-:W-:Y:S01]  /*3670*/  FFMA.FTZ R65, R130, R136, R65 ;  /* 0x0000008882417223 */ /* 0x000fe20000010041 */
[----:B------:R-:W-:Y:S01]  /*3680*/  FSEL R136, RZ, 1, P2 ;  /* 0x3f800000ff887808 */ /* 0x000fe20001000000 */
[----:B------:R-:W-:Y:S01]  /*3690*/  HADD2.F32 R130, -RZ, R50.H0_H0 ;  /* 0x20000032ff827230 */ /* 0x000fe20000004100 */
[----:B------:R-:W-:Y:S02]  /*36a0*/  SEL R211, RZ, 0x40, P2 ;  /* 0x00000040ffd37807 */ /* 0x000fe40001000000 */
[----:B------:R-:W-:Y:S02]  /*36b0*/  ISETP.NE.AND P2, PT, R143, RZ, PT ;  /* 0x000000ff8f00720c */ /* 0x000fe40003f45270 */
[----:B------:R-:W-:Y:S01]  /*36c0*/  PRMT R143, R141, 0x9910, RZ ;  /* 0x000099108d8f7816 */ /* 0x000fe200000000ff */
[----:B------:R-:W-:Y:S01]  /*36d0*/  FFMA.FTZ R65, R138, R130, R65 ;  /* 0x000000828a417223 */ /* 0x000fe20000010041 */
[----:B------:R-:W-:Y:S01]  /*36e0*/  LOP3.LUT R141, R3, R45, RZ, 0x30, !PT ;  /* 0x0000002d038d7212 */ /* 0x000fe200078e30ff */
[----:B------:R-:W-:Y:S01]  /*36f0*/  HADD2.F32 R130, -RZ, R90.H0_H0 ;  /* 0x2000005aff827230 */ /* 0x000fe20000004100 */
        /* <DEDUP_REMOVED lines=16> */
[----:B------:R-:W-:Y:S01]  /*3800*/  PRMT R141, R141, 0x9910, RZ ;  /* 0x000099108d8d7816 */ /* 0x000fe200000000ff */
[----:B------:R-:W-:Y:S01]  /*3810*/  FFMA.FTZ R65, R136, R130, R65 ;  /* 0x0000008288417223 */ /* 0x000fe20000010041 */
[----:B------:R-:W-:Y:S01]  /*3820*/  SEL R208, RZ, 0x200, P5 ;  /* 0x00000200ffd07807 */ /* 0x000fe20002800000 */
[----:B------:R-:W-:Y:S01]  /*3830*/  HADD2.F32 R130, -RZ, R48.H0_H0 ;  /* 0x20000030ff827230 */ /* 0x000fe20000004100 */
[----:B------:R-:W-:Y:S01]  /*3840*/  ISETP.NE.AND P5, PT, R143, RZ, PT ;  /* 0x000000ff8f00720c */ /* 0x000fe20003fa5270 */
[----:B------:R-:W-:Y:S01]  /*3850*/  IMAD.MOV.U32 R143, RZ, RZ, R141 ;  /* 0x000000ffff8f7224 */ /* 0x000fe200078e008d */
[----:B------:R-:W-:-:S02]  /*3860*/  LOP3.LUT R141, R3, R96, RZ, 0x30, !PT ;  /* 0x00000060038d7212 */ /* 0x000fc400078e30ff */
[----:B------:R-:W-:Y:S01]  /*3870*/  FSEL R136, RZ, 1, P4 ;  /* 0x3f800000ff887808 */ /* 0x000fe20002000000 */
[----:B------:R-:W-:Y:S01]  /*3880*/  FFMA.FTZ R65, R138, R130, R65 ;  /* 0x000000828a417223 */ /* 0x000fe20000010041 */
[----:B------:R-:W-:Y:S01]  /*3890*/  SEL R207, RZ, 0x400, P4 ;  /* 0x00000400ffcf7807 */ /* 0x000fe20002000000 */
[----:B------:R-:W-:Y:S01]  /*38a0*/  HADD2.F32 R130, -RZ, R92.H0_H0 ;  /* 0x2000005cff827230 */ /* 0x000fe20000004100 */
[----:B------:R-:W-:Y:S02]  /*38b0*/  ISETP.NE.AND P4, PT, R143, RZ, PT ;  /* 0x000000ff8f00720c */ /* 0x000fe40003f85270 */
[----:B------:R-:W-:Y:S02]  /*38c0*/  PRMT R143, R141, 0x9910, RZ ;  /* 0x000099108d8f7816 */ /* 0x000fe400000000ff */
[----:B------:R-:W-:Y:S01]  /*38d0*/  LOP3.LUT R141, R3, R43, RZ, 0x30, !PT ;  /* 0x0000002b038d7212 */ /* 0x000fe200078e30ff */
[----:B------:R-:W-:Y:S01]  /*38e0*/  FFMA.FTZ R65, R140, R130, R65 ;  /* 0x000000828c417223 */ /* 0x000fe20000010041 */
[----:B------:R-:W-:Y:S01]  /*38f0*/  FSEL R138, RZ, 1, P2 ;  /* 0x3f800000ff8a7808 */ /* 0x000fe20001000000 */
[----:B------:R-:W-:Y:S01]  /*3900*/  HADD2.F32 R130, -RZ, R47.H0_H0 ;  /* 0x2000002fff827230 */ /* 0x000fe20000004100 */
[----:B------:R-:W-:-:S02]  /*3910*/  PRMT R141, R141, 0x9910, RZ ;  /* 0x000099108d8d7816 */ /* 0x000fc400000000ff */
[----:B------:R-:W-:Y:S02]  /*3920*/  SEL R206, RZ, 0x800, P2 ;  /* 0x00000800ffce7807 */ /* 0x000fe40001000000 */
[----:B------:R-:W-:Y:S01]  /*3930*/  ISETP.NE.AND P2, PT, R143, RZ, PT ;  /* 0x000000ff8f00720c */ /* 0x000fe20003f45270 */
[----:B------:R-:W-:Y:S01]  /*3940*/  IMAD.MOV.U32 R143, RZ, RZ, R141 ;  /* 0x000000ffff8f7224 */ /* 0x000fe200078e008d */
[----:B------:R-:W-:Y:S01]  /*3950*/  LOP3.LUT R141, R3, R97, RZ, 0x30, !PT ;  /* 0x00000061038d7212 */ /* 0x000fe200078e30ff */
[----:B------:R-:W-:Y:S01]  /*3960*/  FFMA.FTZ R65, R142, R130, R65 ;  /* 0x000000828e417223 */ /* 0x000fe20000010041 */
[----:B------:R-:W-:Y:S01]  /*3970*/  FSEL R140, RZ, 1, P1 ;  /* 0x3f800000ff8c7808 */ /* 0x000fe20000800000 */
[----:B------:R-:W-:Y:S01]  /*3980*/  HADD2.F32 R130, -RZ, R93.H0_H0 ;  /* 0x2000005dff827230 */ /* 0x000fe20000004100 */
[----:B------:R-:W-:Y:S02]  /*3990*/  SEL R205, RZ, 0x1000, P1 ;  /* 0x00001000ffcd7807 */ /* 0x000fe40000800000 */
[----:B------:R-:W-:-:S02]  /*39a0*/  ISETP.NE.AND P1, PT, R143, RZ, PT ;  /* 0x000000ff8f00720c */ /* 0x000fc40003f25270 */
[----:B------:R-:W-:Y:S01]  /*39b0*/  PRMT R143, R141, 0x9910, RZ ;  /* 0x000099108d8f7816 */ /* 0x000fe200000000ff */
[----:B------:R-:W-:Y:S01]  /*39c0*/  FFMA.FTZ R65, R136, R130, R65 ;  /* 0x0000008288417223 */ /* 0x000fe20000010041 */
[----:B------:R-:W-:Y:S01]  /*39d0*/  LOP3.LUT R141, R3, R42, RZ, 0x30, !PT ;  /* 0x0000002a038d7212 */ /* 0x000fe200078e30ff */
[----:B------:R-:W-:Y:S01]  /*39e0*/  HADD2.F32 R130, -RZ, R46.H0_H0 ;  /* 0x2000002eff827230 */ /* 0x000fe20000004100 */
        /* <DEDUP_REMOVED lines=78> */
[----:B------:R-:W-:Y:S01]  /*3ed0*/  SEL R194, RZ, 0x800000, P3 ;  /* 0x00800000ffc27807 */ /* 0x000fe20001800000 */
[----:B------:R-:W-:Y:S01]  /*3ee0*/  IMAD.MOV.U32 R138, RZ, RZ, R143 ;  /* 0x000000ffff8a7224 */ /* 0x000fe200078e008f */
[----:B------:R-:W-:Y:S01]  /*3ef0*/  PRMT R143, R141, 0x9910, RZ ;  /* 0x000099108d8f7816 */ /* 0x000fe200000000ff */
[----:B------:R-:W-:Y:S01]  /*3f00*/  HADD2.F32 R136, -RZ, R40.H0_H0 ;  /* 0x20000028ff887230 */ /* 0x000fe20000004100 */
[----:B------:R-:W-:-:S02]  /*3f10*/  FSEL R141, RZ, 1, P3 ;  /* 0x3f800000ff8d7808 */ /* 0x000fc40001800000 */
        /* <DEDUP_REMOVED lines=14> */
[----:B------:R-:W-:Y:S02]  /*4000*/  SEL R192, RZ, 0x2000000, P4 ;  /* 0x02000000ffc07807 */ /* 0x000fe40002000000 */
[----:B------:R-:W-:Y:S01]  /*4010*/  ISETP.NE.AND P4, PT, R140, RZ, PT ;  /* 0x000000ff8c00720c */ /* 0x000fe20003f85270 */
[----:B------:R-:W-:Y:S01]  /*4020*/  IMAD.MOV.U32 R140, RZ, RZ, R138 ;  /* 0x000000ffff8c7224 */ /* 0x000fe200078e008a */
[----:B------:R-:W-:Y:S02]  /*4030*/  LOP3.LUT R138, R3, R107, RZ, 0x30, !PT ;  /* 0x0000006b038a7212 */ /* 0x000fe400078e30ff */
[----:B------:R-:W-:Y:S02]  /*4040*/  FSEL R65, RZ, 1, P2 ;  /* 0x3f800000ff417808 */ /* 0x000fe40001000000 */
[----:B------:R-:W-:-:S02]  /*4050*/  SEL R191, RZ, 0x4000000, P2 ;  /* 0x04000000ffbf7807 */ /* 0x000fc40001000000 */
[----:B------:R-:W-:Y:S02]  /*4060*/  ISETP.NE.AND P2, PT, R140, RZ, PT ;  /* 0x000000ff8c00720c */ /* 0x000fe40003f45270 */
[----:B------:R-:W-:Y:S02]  /*4070*/  PRMT R140, R138, 0x9910, RZ ;  /* 0x000099108a8c7816 */ /* 0x000fe400000000ff */
[----:B------:R-:W-:Y:S02]  /*4080*/  LOP3.LUT R138, R3, R32, RZ, 0x30, !PT ;  /* 0x00000020038a7212 */ /* 0x000fe400078e30ff */
[----:B------:R-:W-:Y:S02]  /*4090*/  FSEL R153, RZ, 1, P1 ;  /* 0x3f800000ff997808 */ /* 0x000fe40000800000 */
[----:B------:R-:W-:Y:S02]  /*40a0*/  PRMT R138, R138, 0x9910, RZ ;  /* 0x000099108a8a7816 */ /* 0x000fe400000000ff */
[----:B------:R-:W-:-:S02]  /*40b0*/  SEL R190, RZ, 0x8000000, P1 ;  /* 0x08000000ffbe7807 */ /* 0x000fc40000800000 */
[----:B------:R-:W-:Y:S01]  /*40c0*/  ISETP.NE.AND P1, PT, R140, RZ, PT ;  /* 0x000000ff8c00720c */ /* 0x000fe20003f25270 */
[----:B------:R-:W-:Y:S01]  /*40d0*/  IMAD.MOV.U32 R140, RZ, RZ, R138 ;  /* 0x000000ffff8c7224 */ /* 0x000fe200078e008a */
[----:B------:R-:W-:Y:S02]  /*40e0*/  LOP3.LUT R138, R3, R104, RZ, 0x30, !PT ;  /* 0x00000068038a7212 */ /* 0x000fe400078e30ff */
[----:B------:R-:W-:Y:S02]  /*40f0*/  FSEL R151, RZ, 1, P3 ;  /* 0x3f800000ff977808 */ /* 0x000fe40001800000 */
[----:B------:R-:W-:Y:S02]  /*4100*/  SEL R189, RZ, 0x10000000, P3 ;  /* 0x10000000ffbd7807 */ /* 0x000fe40001800000 */
[----:B------:R-:W-:Y:S02]  /*4110*/  PRMT R186, R138, 0x9910, RZ ;  /* 0x000099108aba7816 */ /* 0x000fe400000000ff */
[----:B------:R-:W-:Y:S01]  /*4120*/  ISETP.NE.AND P3, PT, R140, RZ, PT ;  /* 0x000000ff8c00720c */ /* 0x000fe20003f65270 */
[----:B------:R-:W-:Y:S01]  /*4130*/  FFMA.FTZ R140, R149, R136, R130 ;  /* 0x00000088958c7223 */ /* 0x000fe20000010082 */
[----:B------:R-:W-:-:S02]  /*4140*/  LOP3.LUT R138, R3, R35, RZ, 0x30, !PT ;  /* 0x00000023038a7212 */ /* 0x000fc400078e30ff */
[----:B------:R-:W-:Y:S02]  /*4150*/  LOP3.LUT R130, R3, R105, RZ, 0x30, !PT ;  /* 0x0000006903827212 */ /* 0x000fe400078e30ff */
[----:B------:R-:W-:Y:S02]  /*4160*/  FSEL R154, RZ, 1, P5 ;  /* 0x3f800000ff9a7808 */ /* 0x000fe40002800000 */
[----:B------:R-:W-:Y:S02]  /*4170*/  SEL R188, RZ, 0x20000000, P5 ;  /* 0x20000000ffbc7807 */ /* 0x000fe40002800000 */
[----:B------:R-:W-:Y:S02]  /*4180*/  ISETP.NE.AND P5, PT, R186, RZ, PT ;  /* 0x000000ffba00720c */ /* 0x000fe40003fa5270 */
[----:B------:R-:W-:Y:S02]  /*4190*/  PRMT R185, R138, 0x9910, RZ ;  /* 0x000099108ab97816 */ /* 0x000fe400000000ff */
[----:B------:R-:W-:-:S02]  /*41a0*/  PRMT R184, R130, 0x9910, RZ ;  /* 0x0000991082b87816 */ /* 0x000fc400000000ff */
[----:B------:R-:W-:Y:S02]  /*41b0*/  FSEL R157, RZ, 1, P5 ;  /* 0x3f800000ff9d7808 */ /* 0x000fe40002800000 */
[----:B------:R-:W-:Y:S02]  /*41c0*/  SEL R130, RZ, 0x1, P5 ;  /* 0x00000001ff827807 */ /* 0x000fe40002800000 */
[----:B------:R-:W-:Y:S02]  /*41d0*/  ISETP.NE.AND P5, PT, R185, RZ, PT ;  /* 0x000000ffb900720c */ /* 0x000fe40003fa5270 */
[----:B------:R-:W-:Y:S02]  /*41e0*/  LOP3.LUT R136, R3, R34, RZ, 0x30, !PT ;  /* 0x0000002203887212 */ /* 0x000fe400078e30ff */
[----:B------:R-:W-:Y:S02]  /*41f0*/  FSEL R149, RZ, 1, P5 ;  /* 0x3f800000ff957808 */ /* 0x000fe40002800000 */
[----:B------:R-:W-:-:S02]  /*4200*/  SEL R138, RZ, 0xffffffff, P5 ;  /* 0xffffffffff8a7807 */ /* 0x000fc40002800000 */
[----:B------:R-:W-:Y:S02]  /*4210*/  ISETP.NE.AND P5, PT, R184, RZ, PT ;  /* 0x000000ffb800720c */ /* 0x000fe40003fa5270 */
[----:B------:R-:W-:Y:S02]  /*4220*/  PRMT R183, R136, 0x9910, RZ ;  /* 0x0000991088b77816 */ /* 0x000fe400000000ff */
[----:B------:R-:W-:Y:S02]  /*4230*/  LOP3.LUT R141, R3, R106, RZ, 0x30, !PT ;  /* 0x0000006a038d7212 */ /* 0x000fe400078e30ff */
[----:B------:R-:W-:Y:S02]  /*4240*/  FSEL R148, RZ, 1, P5 ;  /* 0x3f800000ff947808 */ /* 0x000fe40002800000 */
[----:B------:R-:W-:Y:S02]  /*4250*/  SEL R142, RZ, 0x4, P5 ;  /* 0x00000004ff8e7807 */ /* 0x000fe40002800000 */
[----:B------:R-:W-:-:S02]  /*4260*/  ISETP.NE.AND P5, PT, R183, RZ, PT ;  /* 0x000000ffb700720c */ /* 0x000fc40003fa5270 */
[----:B------:R-:W-:Y:S02]  /*4270*/  PRMT R182, R141, 0x9910, RZ ;  /* 0x000099108db67816 */ /* 0x000fe400000000ff */
[C---:B------:R-:W-:Y:S02]  /*4280*/  LOP3.LUT R136, R3.reuse, R33, RZ, 0x30, !PT ;  /* 0x0000002103887212 */ /* 0x040fe400078e30ff */
[----:B------:R-:W-:Y:S02]  /*4290*/  LOP3.LUT R141, R3, R108, RZ, 0x30, !PT ;  /* 0x0000006c038d7212 */ /* 0x000fe400078e30ff */
[----:B------:R-:W-:Y:S02]  /*42a0*/  FSEL R152, RZ, 1, P5 ;  /* 0x3f800000ff987808 */ /* 0x000fe40002800000 */
[----:B------:R-:W-:Y:S02]  /*42b0*/  SEL R143, RZ, 0x8, P5 ;  /* 0x00000008ff8f7807 */ /* 0x000fe40002800000 */
[----:B------:R-:W-:-:S02]  /*42c0*/  ISETP.NE.AND P5, PT, R182, RZ, PT ;  /* 0x000000ffb600720c */ /* 0x000fc40003fa5270 */
[----:B------:R-:W-:Y:S02]  /*42d0*/  PRMT R181, R136, 0x9910, RZ ;  /* 0x0000991088b57816 */ /* 0x000fe400000000ff */
[----:B------:R-:W-:Y:S02]  /*42e0*/  PRMT R156, R141, 0x9910, RZ ;  /* 0x000099108d9c7816 */ /* 0x000fe400000000ff */
[----:B------:R-:W-:Y:S02]  /*42f0*/  LOP3.LUT R136, R3, R31, RZ, 0x30, !PT ;  /* 0x0000001f03887212 */ /* 0x000fe400078e30ff */
[----:B------:R-:W-:Y:S02]  /*4300*/  FSEL R150, RZ, 1, P5 ;  /* 0x3f800000ff967808 */ /* 0x000fe40002800000 */
[----:B------:R-:W-:Y:S02]  /*4310*/  SEL R141, RZ, 0x10, P5 ;  /* 0x00000010ff8d7807 */ /* 0x000fe40002800000 */
[----:B------:R-:W-:-:S02]  /*4320*/  ISETP.NE.AND P5, PT, R181, RZ, PT ;  /* 0x000000ffb500720c */ /* 0x000fc40003fa5270 */
[----:B------:R-:W-:Y:S02]  /*4330*/  PRMT R159, R136, 0x9910, RZ ;  /* 0x00009910889f7816 */ /* 0x000fe400000000ff */
[----:B------:R-:W-:Y:S02]  /*4340*/  FSEL R136, RZ, 1, P5 ;  /* 0x3f800000ff887808 */ /* 0x000fe40002800000 */
[----:B------:R-:W-:Y:S02]  /*4350*/  SEL R180, RZ, 0x20, P5 ;  /* 0x00000020ffb47807 */ /* 0x000fe40002800000 */
[----:B------:R-:W-:Y:S01]  /*4360*/  ISETP.NE.AND P5, PT, R156, RZ, PT ;  /* 0x000000ff9c00720c */ /* 0x000fe20003fa5270 */
[----:B------:R-:W-:Y:S01]  /*4370*/  FFMA.FTZ R156, R65, R155, R140 ;  /* 0x0000009b419c7223 */ /* 0x000fe2000001008c */
        /* <DEDUP_REMOVED lines=19> */
[----:B------:R-:W-:Y:S02]  /*44b0*/  SEL R178, RZ, 0x100, P5 ;  /* 0x00000100ffb27807 */ /* 0x000fe40002800000 */
[----:B------:R-:W-:Y:S02]  /*44c0*/  ISETP.NE.AND P5, PT, R159, RZ, PT ;  /* 0x000000ff9f00720c */ /* 0x000fe40003fa5270 */
[----:B------:R-:W-:Y:S01]  /*44d0*/  PRMT R160, R158, 0x9910, RZ ;  /* 0x000099109ea07816 */ /* 0x000fe200000000ff */
[----:B------:R-:W-:Y:S01]  /*44e0*/  HADD2.F32 R158, -RZ, R103.H0_H0 ;  /* 0x20000067ff9e7230 */ /* 0x000fe20000004100 */
[----:B------:R-:W-:Y:S02]  /*44f0*/  LOP3.LUT R159, R3, R29, RZ, 0x30, !PT ;  /* 0x0000001d039f7212 */ /* 0x000fe400078e30ff */
[----:B------:R-:W-:-:S02]  /*4500*/  FSEL R156, RZ, 1, P4 ;  /* 0x3f800000ff9c7808 */ /* 0x000fc40002000000 */
[----:B------:R-:W-:Y:S02]  /*4510*/  FSEL R154, RZ, 1, P1 ;  /* 0x3f800000ff9a7808 */ /* 0x000fe40000800000 */
[----:B------:R-:W-:Y:S01]  /*4520*/  SEL R177, RZ, 0x200, P1 ;  /* 0x00000200ffb17807 */ /* 0x000fe20000800000 */
[----:B------:R-:W-:Y:S01]  /*4530*/  FFMA.FTZ R156, R156, R158, R155 ;  /* 0x0000009e9c9c7223 */ /* 0x000fe2000001009b */
[----:B------:R-:W-:Y:S01]  /*4540*/  ISETP.NE.AND P1, PT, R160, RZ, PT ;  /* 0x000000ffa000720c */ /* 0x000fe20003f25270 */
[----:B------:R-:W-:Y:S01]  /*4550*/  HADD2.F32 R158, -RZ, R36.H0_H0 ;  /* 0x20000024ff9e7230 */ /* 0x000fe20000004100 */
[----:B------:R-:W-:Y:S02]  /*4560*/  PRMT R161, R159, 0x9910, RZ ;  /* 0x000099109fa17816 */ /* 0x000fe400000000ff */
[----:B------:R-:W-:Y:S02]  /*4570*/  LOP3.LUT R160, R3, R111, RZ, 0x30, !PT ;  /* 0x0000006f03a07212 */ /* 0x000fe400078e30ff */
[----:B------:R-:W-:-:S02]  /*4580*/  FSEL R155, RZ, 1, P3 ;  /* 0x3f800000ff9b7808 */ /* 0x000fc40001800000 */
[----:B------:R-:W-:Y:S02]  /*4590*/  SEL R176, RZ, 0x400, P3 ;  /* 0x00000400ffb07807 */ /* 0x000fe40001800000 */
[----:B------:R-:W-:Y:S02]  /*45a0*/  FSEL R159, RZ, 1, P2 ;  /* 0x3f800000ff9f7808 */ /* 0x000fe40001000000 */
[----:B------:R-:W-:Y:S02]  /*45b0*/  ISETP.NE.AND P3, PT, R161, RZ, PT ;  /* 0x000000ffa100720c */ /* 0x000fe40003f65270 */
[----:B------:R-:W-:Y:S01]  /*45c0*/  PRMT R161, R160, 0x9910, RZ ;  /* 0x00009910a0a17816 */ /* 0x000fe200000000ff */
[----:B------:R-:W-:Y:S01]  /*45d0*/  FFMA.FTZ R158, R159, R158, R156 ;  /* 0x0000009e9f9e7223 */ /* 0x000fe2000001009c */
[----:B------:R-:W-:Y:S01]  /*45e0*/  LOP3.LUT R160, R3, R28, RZ, 0x30, !PT ;  /* 0x0000001c03a07212 */ /* 0x000fe200078e30ff */
[----:B------:R-:W-:Y:S01]  /*45f0*/  HADD2.F32 R159, -RZ, R104.H0_H0 ;  /* 0x20000068ff9f7230 */ /* 0x000fe20000004100 */
[----:B------:R-:W-:-:S02]  /*4600*/  FSEL R156, RZ, 1, P5 ;  /* 0x3f800000ff9c7808 */ /* 0x000fc40002800000 */
[----:B------:R-:W-:Y:S01]  /*4610*/  PRMT R162, R160, 0x9910, RZ ;  /* 0x00009910a0a27816 */ /* 0x000fe200000000ff */
[----:B------:R-:W-:Y:S01]  /*4620*/  HADD2.F32 R160, -RZ, R35.H0_H0 ;  /* 0x20000023ffa07230 */ /* 0x000fe20000004100 */
[----:B------:R-:W-:Y:S01]  /*4630*/  SEL R175, RZ, 0x800, P5 ;  /* 0x00000800ffaf7807 */ /* 0x000fe20002800000 */
[----:B------:R-:W-:Y:S01]  /*4640*/  FFMA.FTZ R158, R157, R159, R158 ;  /* 0x0000009f9d9e7223 */ /* 0x000fe2000001009e */
[----:B------:R-:W-:Y:S01]  /*4650*/  ISETP.NE.AND P5, PT, R161, RZ, PT ;  /* 0x000000ffa100720c */ /* 0x000fe20003fa5270 */
[----:B------:R-:W-:Y:S01]  /*4660*/  IMAD.MOV.U32 R161, RZ, RZ, R162 ;  /* 0x000000ffffa17224 */ /* 0x000fe200078e00a2 */
[----:B------:R-:W-:Y:S01]  /*4670*/  LOP3.LUT R159, R3, R112, RZ, 0x30, !PT ;  /* 0x00000070039f7212 */ /* 0x000fe200078e30ff */
[----:B------:R-:W-:Y:S01]  /*4680*/  FFMA.FTZ R149, R149, R160, R158 ;  /* 0x000000a095957223 */ /* 0x000fe2000001009e */
[----:B------:R-:W-:Y:S01]  /*4690*/  FSEL R157, RZ, 1, P1 ;  /* 0x3f800000ff9d7808 */ /* 0x000fe20000800000 */
[----:B------:R-:W-:Y:S01]  /*46a0*/  HADD2.F32 R158, -RZ, R105.H0_H0 ;  /* 0x20000069ff9e7230 */ /* 0x000fe20000004100 */
[----:B------:R-:W-:-:S02]  /*46b0*/  SEL R174, RZ, 0x1000, P1 ;  /* 0x00001000ffae7807 */ /* 0x000fc40000800000 */
[----:B------:R-:W-:Y:S02]  /*46c0*/  ISETP.NE.AND P1, PT, R161, RZ, PT ;  /* 0x000000ffa100720c */ /* 0x000fe40003f25270 */
[----:B------:R-:W-:Y:S02]  /*46d0*/  LOP3.LUT R160, R3, R27, RZ, 0x30, !PT ;  /* 0x0000001b03a07212 */ /* 0x000fe400078e30ff */
[----:B------:R-:W-:Y:S01]  /*46e0*/  PRMT R161, R159, 0x9910, RZ ;  /* 0x000099109fa17816 */ /* 0x000fe200000000ff */
[----:B------:R-:W-:Y:S01]  /*46f0*/  FFMA.FTZ R159, R148, R158, R149 ;  /* 0x0000009e949f7223 */ /* 0x000fe20000010095 */
[----:B------:R-:W-:Y:S02]  /*4700*/  PRMT R160, R160, 0x9910, RZ ;  /* 0x00009910a0a07816 */ /* 0x000fe400000000ff */
[----:B------:R-:W-:Y:S01]  /*4710*/  FSEL R149, RZ, 1, P3 ;  /* 0x3f800000ff957808 */ /* 0x000fe20001800000 */
[----:B------:R-:W-:Y:S01]  /*4720*/  IMAD.MOV.U32 R148, RZ, RZ, R161 ;  /* 0x000000ffff947224 */ /* 0x000fe200078e00a1 */
[----:B------:R-:W-:Y:S01]  /*4730*/  SEL R173, RZ, 0x2000, P3 ;  /* 0x00002000ffad7807 */ /* 0x000fe20001800000 */
[----:B------:R-:W-:Y:S01]  /*4740*/  IMAD.SHL.U32 R161, R66, 0x2, RZ ;  /* 0x0000000242a17824 */ /* 0x000fe200078e00ff */
[----:B------:R-:W-:Y:S01]  /*4750*/  SEL R172, RZ, 0x4000, P5 ;  /* 0x00004000ffac7807 */ /* 0x000fe20002800000 */
[----:B------:R-:W-:Y:S01]  /*4760*/  IMAD.MOV.U32 R158, RZ, RZ, R160 ;  /* 0x000000ffff9e7224 */ /* 0x000fe200078e00a0 */
[----:B------:R-:W-:Y:S01]  /*4770*/  ISETP.NE.AND P3, PT, R148, RZ, PT ;  /* 0x000000ff9400720c */ /* 0x000fe20003f65270 */
[----:B------:R-:W-:Y:S01]  /*4780*/  HADD2.F32 R66, -RZ, R34.H0_H0 ;  /* 0x20000022ff427230 */ /* 0x000fe20000004100 */
[----:B------:R-:W-:-:S02]  /*4790*/  LOP3.LUT R2, R161, 0x2, R2, 0xe2, !PT ;  /* 0x00000002a1027812 */ /* 0x000fc400078ee202 */
[----:B------:R-:W-:Y:S02]  /*47a0*/  FSEL R148, RZ, 1, P5 ;  /* 0x3f800000ff947808 */ /* 0x000fe40002800000 */
[----:B------:R-:W-:Y:S01]  /*47b0*/  ISETP.NE.AND P5, PT, R158, RZ, PT ;  /* 0x000000ff9e00720c */ /* 0x000fe20003fa5270 */
[----:B------:R-:W-:Y:S01]  /*47c0*/  FFMA.FTZ R159, R152, R66, R159 ;  /* 0x00000042989f7223 */ /* 0x000fe2000001009f */
[----:B------:R-:W-:Y:S01]  /*47d0*/  LOP3.LUT R158, R3, R113, RZ, 0x30, !PT ;  /* 0x00000071039e7212 */ /* 0x000fe200078e30ff */
[----:B------:R-:W-:Y:S01]  /*47e0*/  HADD2.F32 R152, -RZ, R106.H0_H0 ;  /* 0x2000006aff987230 */ /* 0x000fe20000004100 */
[----:B------:R-:W-:Y:S01]  /*47f0*/  LOP3.LUT R66, R137, R128, R2, 0xfe, !PT ;  /* 0x0000008089427212 */ /* 0x000fe200078efe02 */
[----:B------:R-:W-:Y:S01]  /*4800*/  HADD2.F32 R128, -RZ, R33.H0_H0 ;  /* 0x20000021ff807230 */ /* 0x000fe20000004100 */
[----:B------:R-:W-:Y:S02]  /*4810*/  LOP3.LUT R2, R3, R26, RZ, 0x30, !PT ;  /* 0x0000001a03027212 */ /* 0x000fe400078e30ff */
[----:B------:R-:W-:Y:S01]  /*4820*/  PRMT R137, R158, 0x9910, RZ ;  /* 0x000099109e897816 */ /* 0x000fe200000000ff */
[----:B------:R-:W-:Y:S01]  /*4830*/  FFMA.FTZ R159, R150, R152, R159 ;  /* 0x00000098969f7223 */ /* 0x000fe2000001009f */
[----:B------:R-:W-:-:S02]  /*4840*/  PRMT R150, R2, 0x9910, RZ ;  /* 0x0000991002967816 */ /* 0x000fc400000000ff */
[----:B------:R-:W-:Y:S01]  /*4850*/  FSEL R2, RZ, 1, P1 ;  /* 0x3f800000ff027808 */ /* 0x000fe20000800000 */
[----:B------:R-:W-:Y:S01]  /*4860*/  FFMA.FTZ R159, R136, R128, R159 ;  /* 0x00000080889f7223 */ /* 0x000fe2000001009f */
[----:B------:R-:W-:Y:S01]  /*4870*/  SEL R171, RZ, 0x8000, P1 ;  /* 0x00008000ffab7807 */ /* 0x000fe20000800000 */
[----:B------:R-:W-:Y:S01]  /*4880*/  HADD2.F32 R128, -RZ, R32.H0_H0 ;  /* 0x20000020ff807230 */ /* 0x000fe20000004100 */
[----:B------:R-:W-:Y:S01]  /*4890*/  ISETP.NE.AND P1, PT, R137, RZ, PT ;  /* 0x000000ff8900720c */ /* 0x000fe20003f25270 */
[----:B------:R-:W-:Y:S01]  /*48a0*/  HADD2.F32 R137, -RZ, R107.H0_H0 ;  /* 0x2000006bff897230 */ /* 0x000fe20000004100 */
[----:B------:R-:W-:Y:S02]  /*48b0*/  FSEL R136, RZ, 1, P3 ;  /* 0x3f800000ff887808 */ /* 0x000fe40001800000 */
[----:B------:R-:W-:Y:S02]  /*48c0*/  SEL R170, RZ, 0x10000, P3 ;  /* 0x00010000ffaa7807 */ /* 0x000fe40001800000 */
[----:B------:R-:W-:Y:S01]  /*48d0*/  FFMA.FTZ R140, R140, R137, R159 ;  /* 0x000000898c8c7223 */ /* 0x000fe2000001009f */
[----:B------:R-:W-:-:S02]  /*48e0*/  ISETP.NE.AND P3, PT, R150, RZ, PT ;  /* 0x000000ff9600720c */ /* 0x000fc40003f65270 */
[C---:B------:R-:W-:Y:S02]  /*48f0*/  LOP3.LUT R137, R3.reuse, R114, RZ, 0x30, !PT ;  /* 0x0000007203897212 */ /* 0x040fe400078e30ff */
[----:B------:R-:W-:Y:S02]  /*4900*/  LOP3.LUT R150, R3, R25, RZ, 0x30, !PT ;  /* 0x0000001903967212 */ /* 0x000fe400078e30ff */
[----:B------:R-:W-:Y:S02]  /*4910*/  PRMT R137, R137, 0x9910, RZ ;  /* 0x0000991089897816 */ /* 0x000fe400000000ff */
[----:B------:R-:W-:Y:S01]  /*4920*/  PRMT R152, R150, 0x9910, RZ ;  /* 0x0000991096987816 */ /* 0x000fe200000000ff */
[----:B------:R-:W-:Y:S01]  /*4930*/  FFMA.FTZ R150, R153, R128, R140 ;  /* 0x0000008099967223 */ /* 0x000fe2000001008c */
[----:B------:R-:W-:Y:S01]  /*4940*/  IMAD.SHL.U32 R153, R147, 0x2, RZ ;  /* 0x0000000293997824 */ /* 0x000fe200078e00ff */
[----:B------:R-:W-:Y:S01]  /*4950*/  SEL R169, RZ, 0x20000, P5 ;  /* 0x00020000ffa97807 */ /* 0x000fe20002800000 */
[----:B------:R-:W-:Y:S01]  /*4960*/  HADD2.F32 R147, -RZ, R108.H0_H0 ;  /* 0x2000006cff937230 */ /* 0x000fe20000004100 */
[----:B------:R-:W-:Y:S01]  /*4970*/  SEL R167, RZ, 0x80000, P3 ;  /* 0x00080000ffa77807 */ /* 0x000fe20001800000 */
[----:B------:R-:W-:Y:S01]  /*4980*/  IMAD.MOV.U32 R128, RZ, RZ, R137 ;  /* 0x000000ffff807224 */ /* 0x000fe200078e0089 */
[----:B------:R-:W-:-:S02]  /*4990*/  FSEL R137, RZ, 1, P5 ;  /* 0x3f800000ff897808 */ /* 0x000fc40002800000 */
[----:B------:R-:W-:Y:S01]  /*49a0*/  FFMA.FTZ R147, R151, R147, R150 ;  /* 0x0000009397937223 */ /* 0x000fe20000010096 */
[----:B------:R-:W-:Y:S02]  /*49b0*/  LOP3.LUT R150, R3, R115, RZ, 0x30, !PT ;  /* 0x0000007303967212 */ /* 0x000fe400078e30ff */
[----:B------:R-:W-:Y:S02]  /*49c0*/  ISETP.NE.AND P5, PT, R128, RZ, PT ;  /* 0x000000ff8000720c */ /* 0x000fe40003fa5270 */
[----:B------:R-:W-:Y:S01]  /*49d0*/  LOP3.LUT R128, R153, 0x2, R144, 0xe2, !PT ;  /* 0x0000000299807812 */ /* 0x000fe200078ee290 */
[----:B------:R-:W-:Y:S01]  /*49e0*/  HADD2.F32 R144, -RZ, R31.H0_H0 ;  /* 0x2000001fff907230 */ /* 0x000fe20000004100 */
[----:B------:R-:W-:Y:S02]  /*49f0*/  PRMT R150, R150, 0x9910, RZ ;  /* 0x0000991096967816 */ /* 0x000fe400000000ff */
[----:B------:R-:W-:Y:S01]  /*4a00*/  LOP3.LUT R128, R146, R145, R128, 0xfe, !PT ;  /* 0x0000009192807212 */ /* 0x000fe200078efe80 */
[----:B------:R-:W-:Y:S01]  /*4a10*/  HADD2.F32 R145, -RZ, R109.H0_H0 ;  /* 0x2000006dff917230 */ /* 0x000fe20000004100 */
[----:B------:R-:W-:Y:S01]  /*4a20*/  LOP3.LUT R146, R3, R24, RZ, 0x30, !PT ;  /* 0x0000001803927212 */ /* 0x000fe200078e30ff */
[----:B------:R-:W-:Y:S01]  /*4a30*/  FFMA.FTZ R154, R154, R144, R147 ;  /* 0x000000909a9a7223 */ /* 0x000fe20000010093 */
[----:B------:R-:W-:Y:S01]  /*4a40*/  IMAD.MOV.U32 R147, RZ, RZ, R150 ;  /* 0x000000ffff937224 */ /* 0x000fe200078e0096 */
[----:B------:R-:W-:-:S02]  /*4a50*/  FSEL R144, RZ, 1, P3 ;  /* 0x3f800000ff907808 */ /* 0x000fc40001800000 */
[----:B------:R-:W-:Y:S01]  /*4a60*/  PRMT R150, R146, 0x9910, RZ ;  /* 0x0000991092967816 */ /* 0x000fe200000000ff */
[----:B------:R-:W-:Y:S01]  /*4a70*/  HADD2.F32 R146, -RZ, R30.H0_H0 ;  /* 0x2000001eff927230 */ /* 0x000fe20000004100 */
[----:B------:R-:W-:Y:S01]  /*4a80*/  ISETP.NE.AND P3, PT, R147, RZ, PT ;  /* 0x000000ff9300720c */ /* 0x000fe20003f65270 */
[----:B------:R-:W-:Y:S01]  /*4a90*/  FFMA.FTZ R155, R155, R145, R154 ;  /* 0x000000919b9b7223 */ /* 0x000fe2000001009a */
[----:B------:R-:W-:Y:S01]  /*4aa0*/  FSEL R145, RZ, 1, P5 ;  /* 0x3f800000ff917808 */ /* 0x000fe20002800000 */
[----:B------:R-:W-:Y:S01]  /*4ab0*/  IMAD.MOV.U32 R147, RZ, RZ, R150 ;  /* 0x000000ffff937224 */ /* 0x000fe200078e0096 */
[----:B------:R-:W-:Y:S01]  /*4ac0*/  LOP3.LUT R150, R3, R116, RZ, 0x30, !PT ;  /* 0x0000007403967212 */ /* 0x000fe200078e30ff */
[----:B------:R-:W-:Y:S01]  /*4ad0*/  FFMA.FTZ R146, R156, R146, R155 ;  /* 0x000000929c927223 */ /* 0x000fe2000001009b */
[----:B------:R-:W-:Y:S02]  /*4ae0*/  SEL R166, RZ, 0x100000, P5 ;  /* 0x00100000ffa67807 */ /* 0x000fe40002800000 */
[----:B------:R-:W-:-:S02]  /*4af0*/  FSEL R140, RZ, 1, P1 ;  /* 0x3f800000ff8c7808 */ /* 0x000fc40000800000 */
[----:B------:R-:W-:Y:S02]  /*4b00*/  SEL R168, RZ, 0x40000, P1 ;  /* 0x00040000ffa87807 */ /* 0x000fe40000800000 */
[----:B------:R-:W-:Y:S01]  /*4b10*/  ISETP.NE.AND P5, PT, R147, RZ, PT ;  /* 0x000000ff9300720c */ /* 0x000fe20003fa5270 */
[----:B------:R-:W-:Y:S01]  /*4b20*/  HADD2.F32 R147, -RZ, R110.H0_H0 ;  /* 0x2000006eff937230 */ /* 0x000fe20000004100 */
[----:B------:R-:W-:Y:S02]  /*4b30*/  ISETP.NE.AND P1, PT, R152, RZ, PT ;  /* 0x000000ff9800720c */ /* 0x000fe40003f25270 */
[----:B------:R-:W-:Y:S02]  /*4b40*/  PRMT R152, R150, 0x9910, RZ ;  /* 0x0000991096987816 */ /* 0x000fe400000000ff */
[----:B------:R-:W-:Y:S01]  /*4b50*/  LOP3.LUT R151, R3, R23, RZ, 0x30, !PT ;  /* 0x0000001703977212 */ /* 0x000fe200078e30ff */
[----:B------:R-:W-:Y:S01]  /*4b60*/  FFMA.FTZ R150, R157, R147, R146 ;  /* 0x000000939d967223 */ /* 0x000fe20000010092 */
[----:B------:R-:W-:Y:S01]  /*4b70*/  FSEL R146, RZ, 1, P1 ;  /* 0x3f800000ff927808 */ /* 0x000fe20000800000 */
[----:B------:R-:W-:Y:S01]  /*4b80*/  IMAD.MOV.U32 R147, RZ, RZ, R152 ;  /* 0x000000ffff937224 */ /* 0x000fe200078e0098 */
[----:B------:R-:W-:Y:S01]  /*4b90*/  PRMT R151, R151, 0x9910, RZ ;  /* 0x0000991097977816 */ /* 0x000fe200000000ff */
[----:B------:R-:W-:Y:S01]  /*4ba0*/  HADD2.F32 R157, -RZ, R111.H0_H0 ;  /* 0x2000006fff9d7230 */ /* 0x000fe20000004100 */
[----:B------:R-:W-:-:S02]  /*4bb0*/  SEL R165, RZ, 0x200000, P1 ;  /* 0x00200000ffa57807 */ /* 0x000fc40000800000 */
[----:B------:R-:W-:Y:S02]  /*4bc0*/  ISETP.NE.AND P1, PT, R147, RZ, PT ;  /* 0x000000ff9300720c */ /* 0x000fe40003f25270 */
[----:B------:R-:W-:Y:S02]  /*4bd0*/  FSEL R147, RZ, 1, P3 ;  /* 0x3f800000ff937808 */ /* 0x000fe40001800000 */
[----:B------:R-:W-:Y:S02]  /*4be0*/  SEL R164, RZ, 0x400000, P3 ;  /* 0x00400000ffa47807 */ /* 0x000fe40001800000 */
[----:B------:R-:W-:Y:S01]  /*4bf0*/  ISETP.NE.AND P3, PT, R151, RZ, PT ;  /* 0x000000ff9700720c */ /* 0x000fe20003f65270 */
[----:B------:R-:W-:Y:S01]  /*4c00*/  IMAD.SHL.U32 R151, R138, 0x2, RZ ;  /* 0x000000028a977824 */ /* 0x000fe200078e00ff */
[----:B------:R-:W-:Y:S01]  /*4c10*/  SEL R162, RZ, 0x1000000, P1 ;  /* 0x01000000ffa27807 */ /* 0x000fe20000800000 */
[----:B------:R-:W-:Y:S01]  /*4c20*/  HADD2.F32 R138, -RZ, R29.H0_H0 ;  /* 0x2000001dff8a7230 */ /* 0x000fe20000004100 */
[----:B------:R-:W-:-:S02]  /*4c30*/  SEL R161, RZ, 0x2000000, P3 ;  /* 0x02000000ffa17807 */ /* 0x000fc40001800000 */
[----:B------:R-:W-:Y:S02]  /*4c40*/  LOP3.LUT R130, R151, 0x2, R130, 0xe2, !PT ;  /* 0x0000000297827812 */ /* 0x000fe400078ee282 */
[----:B------:R-:W-:Y:S01]  /*4c50*/  FFMA.FTZ R149, R149, R138, R150 ;  /* 0x0000008a95957223 */ /* 0x000fe20000010096 */
[----:B------:R-:W-:Y:S02]  /*4c60*/  LOP3.LUT R138, R3, R117, RZ, 0x30, !PT ;  /* 0x00000075038a7212 */ /* 0x000fe400078e30ff */
[----:B------:R-:W-:Y:S01]  /*4c70*/  LOP3.LUT R130, R143, R142, R130, 0xfe, !PT ;  /* 0x0000008e8f827212 */ /* 0x000fe200078efe82 */
[----:B------:R-:W-:Y:S01]  /*4c80*/  FFMA.FTZ R157, R148, R157, R149 ;  /* 0x0000009d949d7223 */ /* 0x000fe20000010095 */
[----:B------:R-:W-:Y:S02]  /*4c90*/  PRMT R143, R138, 0x9910, RZ ;  /* 0x000099108a8f7816 */ /* 0x000fe400000000ff */
[C---:B------:R-:W-:Y:S02]  /*4ca0*/  LOP3.LUT R138, R3.reuse, R22, RZ, 0x30, !PT ;  /* 0x00000016038a7212 */ /* 0x040fe400078e30ff */
[----:B------:R-:W-:-:S02]  /*4cb0*/  LOP3.LUT R142, R3, R118, RZ, 0x30, !PT ;  /* 0x00000076038e7212 */ /* 0x000fc400078e30ff */
[----:B------:R-:W-:Y:S02]  /*4cc0*/  PRMT R138, R138, 0x9910, RZ ;  /* 0x000099108a8a7816 */ /* 0x000fe400000000ff */
[----:B------:R-:W-:Y:S02]  /*4cd0*/  PRMT R142, R142, 0x9910, RZ ;  /* 0x000099108e8e7816 */ /* 0x000fe400000000ff */
[----:B------:R-:W-:Y:S02]  /*4ce0*/  FSEL R151, RZ, 1, P1 ;  /* 0x3f800000ff977808 */ /* 0x000fe40000800000 */
[----:B------:R-:W-:Y:S01]  /*4cf0*/  ISETP.NE.AND P1, PT, R138, RZ, PT ;  /* 0x000000ff8a00720c */ /* 0x000fe20003f25270 */
[----:B------:R-:W-:Y:S01]  /*4d00*/  IMAD.MOV.U32 R138, RZ, RZ, R142 ;  /* 0x000000ffff8a7224 */ /* 0x000fe200078e008e */
[----:B------:R-:W-:Y:S02]  /*4d10*/  FSEL R150, RZ, 1, P3 ;  /* 0x3f800000ff967808 */ /* 0x000fe40001800000 */
[----:B------:R-:W-:-:S02]  /*4d20*/  FSEL R156, RZ, 1, P5 ;  /* 0x3f800000ff9c7808 */ /* 0x000fc40002800000 */
[----:B------:R-:W-:Y:S02]  /*4d30*/  ISETP.NE.AND P3, PT, R138, RZ, PT ;  /* 0x000000ff8a00720c */ /* 0x000fe40003f65270 */
[C---:B------:R-:W-:Y:S02]  /*4d40*/  LOP3.LUT R138, R3.reuse, R120, RZ, 0x30, !PT ;  /* 0x00000078038a7212 */ /* 0x040fe400078e30ff */
[----:B------:R-:W-:Y:S02]  /*4d50*/  SEL R163, RZ, 0x800000, P5 ;  /* 0x00800000ffa37807 */ /* 0x000fe40002800000 */
[----:B------:R-:W-:Y:S02]  /*4d60*/  PRMT R155, R138, 0x9910, RZ ;  /* 0x000099108a9b7816 */ /* 0x000fe400000000ff */
[----:B------:R-:W-:Y:S02]  /*4d70*/  LOP3.LUT R138, R3, R19, RZ, 0x30, !PT ;  /* 0x00000013038a7212 */ /* 0x000fe400078e30ff */
[----:B------:R-:W-:-:S02]  /*4d80*/  ISETP.NE.AND P5, PT, R143, RZ, PT ;  /* 0x000000ff8f00720c */ /* 0x000fc40003fa5270 */
[----:B------:R-:W-:Y:S02]  /*4d90*/  PRMT R154, R138, 0x9910, RZ ;  /* 0x000099108a9a7816 */ /* 0x000fe400000000ff */
[----:B------:R-:W-:Y:S02]  /*4da0*/  FSEL R149, RZ, 1, P5 ;  /* 0x3f800000ff957808 */ /* 0x000fe40002800000 */
[----:B------:R-:W-:Y:S02]  /*4db0*/  SEL R160, RZ, 0x4000000, P5 ;  /* 0x04000000ffa07807 */ /* 0x000fe40002800000 */
[----:B------:R-:W-:Y:S02]  /*4dc0*/  ISETP.NE.AND P5, PT, R154, RZ, PT ;  /* 0x000000ff9a00720c */ /* 0x000fe40003fa5270 */
[C---:B------:R-:W-:Y:S02]  /*4dd0*/  LOP3.LUT R142, R3.reuse, R121, RZ, 0x30, !PT ;  /* 0x00000079038e7212 */ /* 0x040fe400078e30ff */
[----:B------:R-:W-:-:S02]  /*4de0*/  LOP3.LUT R143, R3, R18, RZ, 0x30, !PT ;  /* 0x00000012038f7212 */ /* 0x000fc400078e30ff */
[----:B------:R-:W-:Y:S02]  /*4df0*/  SEL R138, RZ, 0xffffffff, P5 ;  /* 0xffffffffff8a7807 */ /* 0x000fe40002800000 */
[----:B------:R-:W-:Y:S02]  /*4e00*/  FSEL R148, RZ, 1, P1 ;  /* 0x3f800000ff947808 */ /* 0x000fe40000800000 */
[----:B------:R-:W-:Y:S01]  /*4e10*/  SEL R159, RZ, 0x8000000, P1 ;  /* 0x08000000ff9f7807 */ /* 0x000fe20000800000 */
[----:B------:R-:W-:Y:S01]  /*4e20*/  IMAD.SHL.U32 R187, R138, 0x2, RZ ;  /* 0x000000028abb7824 */ /* 0x000fe200078e00ff */
[----:B------:R-:W-:Y:S02]  /*4e30*/  ISETP.NE.AND P1, PT, R155, RZ, PT ;  /* 0x000000ff9b00720c */ /* 0x000fe40003f25270 */
[----:B------:R-:W-:Y:S02]  /*4e40*/  PRMT R153, R142, 0x9910, RZ ;  /* 0x000099108e997816 */ /* 0x000fe400000000ff */
[----:B------:R-:W-:-:S02]  /*4e50*/  PRMT R152, R143, 0x9910, RZ ;  /* 0x000099108f987816 */ /* 0x000fc400000000ff */
[----:B------:R-:W-:Y:S02]  /*4e60*/  FSEL R143, RZ, 1, P3 ;  /* 0x3f800000ff8f7808 */ /* 0x000fe40001800000 */
[----:B------:R-:W-:Y:S02]  /*4e70*/  SEL R158, RZ, 0x10000000, P3 ;  /* 0x10000000ff9e7807 */ /* 0x000fe40001800000 */
[----:B------:R-:W-:Y:S02]  /*4e80*/  FSEL R142, RZ, 1, P1 ;  /* 0x3f800000ff8e7808 */ /* 0x000fe40000800000 */
[----:B------:R-:W-:Y:S02]  /*4e90*/  SEL R138, RZ, 0x1, P1 ;  /* 0x00000001ff8a7807 */ /* 0x000fe40000800000 */
[----:B------:R-:W-:Y:S02]  /*4ea0*/  ISETP.NE.AND P3, PT, R153, RZ, PT ;  /* 0x000000ff9900720c */ /* 0x000fe40003f65270 */
[----:B------:R-:W-:-:S02]  /*4eb0*/  ISETP.NE.AND P1, PT, R152, RZ, PT ;  /* 0x000000ff9800720c */ /* 0x000fc40003f25270 */
[----:B------:R-:W-:Y:S02]  /*4ec0*/  LOP3.LUT R138, R187, 0x2, R138, 0xe2, !PT ;  /* 0x00000002bb8a7812 */ /* 0x000fe400078ee28a */
[----:B------:R-:W-:Y:S02]  /*4ed0*/  SEL R187, RZ, 0x4, P3 ;  /* 0x00000004ffbb7807 */ /* 0x000fe40001800000 */
[----:B------:R-:W-:Y:S02]  /*4ee0*/  SEL R248, RZ, 0x8, P1 ;  /* 0x00000008fff87807 */ /* 0x000fe40000800000 */
[----:B------:R-:W-:Y:S02]  /*4ef0*/  LOP3.LUT R242, R5, R242, R66, 0xfe, !PT ;  /* 0x000000f205f27212 */ /* 0x000fe400078efe42 */
[----:B------:R-:W-:Y:S01]  /*4f00*/  LOP3.LUT R138, R248, R187, R138, 0xfe, !PT ;  /* 0x000000bbf88a7212 */ /* 0x000fe200078efe8a */
[----:B------:R-:W-:Y:S01]  /*4f10*/  HADD2.F32 R187, -RZ, R28.H0_H0 ;  /* 0x2000001cffbb7230 */ /* 0x000fe20000004100 */
[----:B------:R-:W-:-:S02]  /*4f20*/  LOP3.LUT R64, R64, R131, R128, 0xfe, !PT ;  /* 0x0000008340407212 */ /* 0x000fc400078efe80 */
[----:B------:R-:W-:Y:S02]  /*4f30*/  LOP3.LUT R180, R180, R141, R130, 0xfe, !PT ;  /* 0x0000008db4b47212 */ /* 0x000fe400078efe82 */
[----:B------:R-:W-:Y:S01]  /*4f40*/  FFMA.FTZ R157, R2, R187, R157 ;  /* 0x000000bb029d7223 */ /* 0x000fe2000001009d */
[----:B------:R-:W-:Y:S01]  /*4f50*/  HADD2.F32 R2, -RZ, R112.H0_H0 ;  /* 0x20000070ff027230 */ /* 0x000fe20000004100 */
[----:B------:R-:W-:Y:S02]  /*4f60*/  LOP3.LUT R242, R67, R242, RZ, 0xfc, !PT ;  /* 0x000000f243f27212 */ /* 0x000fe400078efcff */
[----:B------:R-:W-:Y:S02]  /*4f70*/  LOP3.LUT R211, R211, R64, RZ, 0xfc, !PT ;  /* 0x00000040d3d37212 */ /* 0x000fe400078efcff */
[----:B------:R-:W-:Y:S01]  /*4f80*/  FFMA.FTZ R2, R136, R2, R157 ;  /* 0x0000000288027223 */ /* 0x000fe2000001009d */
[----:B------:R-:W-:Y:S01]  /*4f90*/  HADD2.F32 R136, -RZ, R27.H0_H0 ;  /* 0x2000001bff887230 */ /* 0x000fe20000004100 */
[----:B------:R-:W-:-:S02]  /*4fa0*/  LOP3.LUT R241, R241, R242, RZ, 0xfc, !PT ;  /* 0x000000f2f1f17212 */ /* 0x000fc400078efcff */
[----:B------:R-:W-:Y:S02]  /*4fb0*/  LOP3.LUT R180, R65, R180, RZ, 0xfc, !PT ;  /* 0x000000b441b47212 */ /* 0x000fe400078efcff */
[----:B------:R-:W-:Y:S01]  /*4fc0*/  FFMA.FTZ R137, R137, R136, R2 ;  /* 0x0000008889897223 */ /* 0x000fe20000010002 */
[----:B------:R-:W-:Y:S01]  /*4fd0*/  HADD2.F32 R2, -RZ, R113.H0_H0 ;  /* 0x20000071ff027230 */ /* 0x000fe20000004100 */
[----:B------:R-:W-:Y:S01]  /*4fe0*/  LOP3.LUT R240, R240, R241, RZ, 0xfc, !PT ;  /* 0x000000f1f0f07212 */ /* 0x000fe200078efcff */
[----:B------:R-:W-:Y:S01]  /*4ff0*/  HADD2.F32 R136, -RZ, R114.H0_H0 ;  /* 0x20000072ff887230 */ /* 0x000fe20000004100 */
[----:B------:R-:W-:Y:S01]  /*5000*/  LOP3.LUT R210, R210, R211, RZ, 0xfc, !PT ;  /* 0x000000d3d2d27212 */ /* 0x000fe200078efcff */
[----:B------:R-:W0:Y:S01]  /*5010*/  S2R R65, SR_LANEID ;  /* 0x0000000000417919 */ /* 0x000e220000000000 */
[----:B------:R-:W-:Y:S01]  /*5020*/  FFMA.FTZ R137, R140, R2, R137 ;  /* 0x000000028c897223 */ /* 0x000fe20000010089 */
[----:B------:R-:W-:Y:S01]  /*5030*/  HADD2.F32 R2, -RZ, R26.H0_H0 ;  /* 0x2000001aff027230 */ /* 0x000fe20000004100 */
[----:B------:R-:W-:Y:S01]  /*5040*/  LOP3.LUT R179, R179, R180, RZ, 0xfc, !PT ;  /* 0x000000b4b3b37212 */ /* 0x000fe200078efcff */
[----:B------:R-:W-:Y:S01]  /*5050*/  HADD2.F32 R140, -RZ, R21.H0_H0 ;  /* 0x20000015ff8c7230 */ /* 0x000fe20000004100 */
[----:B------:R-:W-:-:S02]  /*5060*/  LOP3.LUT R239, R239, R240, RZ, 0xfc, !PT ;  /* 0x000000f0efef7212 */ /* 0x000fc400078efcff */
[----:B------:R-:W-:Y:S01]  /*5070*/  FFMA.FTZ R2, R144, R2, R137 ;  /* 0x0000000290027223 */ /* 0x000fe20000010089 */
[----:B------:R-:W-:Y:S02]  /*5080*/  LOP3.LUT R209, R209, R210, RZ, 0xfc, !PT ;  /* 0x000000d2d1d17212 */ /* 0x000fe400078efcff */
[----:B------:R-:W-:Y:S01]  /*5090*/  LOP3.LUT R178, R178, R179, RZ, 0xfc, !PT ;  /* 0x000000b3b2b27212 */ /* 0x000fe200078efcff */
[----:B------:R-:W-:Y:S01]  /*50a0*/  FFMA.FTZ R145, R145, R136, R2 ;  /* 0x0000008891917223 */ /* 0x000fe20000010002 */
[----:B------:R-:W-:Y:S01]  /*50b0*/  HADD2.F32 R2, -RZ, R25.H0_H0 ;  /* 0x20000019ff027230 */ /* 0x000fe20000004100 */
[----:B------:R-:W-:Y:S01]  /*50c0*/  LOP3.LUT R238, R238, R239, RZ, 0xfc, !PT ;  /* 0x000000efeeee7212 */ /* 0x000fe200078efcff */
[----:B------:R-:W-:Y:S01]  /*50d0*/  HADD2.F32 R136, -RZ, R115.H0_H0 ;  /* 0x20000073ff887230 */ /* 0x000fe20000004100 */
[----:B------:R-:W-:Y:S02]  /*50e0*/  LOP3.LUT R208, R208, R209, RZ, 0xfc, !PT ;  /* 0x000000d1d0d07212 */ /* 0x000fe400078efcff */
[----:B------:R-:W-:Y:S01]  /*50f0*/  FFMA.FTZ R2, R146, R2, R145 ;  /* 0x0000000292027223 */ /* 0x000fe20000010091 */
[----:B------:R-:W-:-:S02]  /*5100*/  FSEL R145, RZ, 1, P3 ;  /* 0x3f800000ff917808 */ /* 0x000fc40001800000 */
[----:B------:R-:W-:Y:S01]  /*5110*/  LOP3.LUT R177, R177, R178, RZ, 0xfc, !PT ;  /* 0x000000b2b1b17212 */ /* 0x000fe200078efcff */
[----:B------:R-:W-:Y:S01]  /*5120*/  FFMA.FTZ R147, R147, R136, R2 ;  /* 0x0000008893937223 */ /* 0x000fe20000010002 */
[----:B------:R-:W-:Y:S01]  /*5130*/  HADD2.F32 R2, -RZ, R24.H0_H0 ;  /* 0x20000018ff027230 */ /* 0x000fe20000004100 */
[----:B------:R-:W-:Y:S01]  /*5140*/  LOP3.LUT R237, R237, R238, RZ, 0xfc, !PT ;  /* 0x000000eeeded7212 */ /* 0x000fe200078efcff */
[----:B------:R-:W-:Y:S01]  /*5150*/  HADD2.F32 R136, -RZ, R116.H0_H0 ;  /* 0x20000074ff887230 */ /* 0x000fe20000004100 */
[----:B------:R-:W-:Y:S02]  /*5160*/  LOP3.LUT R207, R207, R208, RZ, 0xfc, !PT ;  /* 0x000000d0cfcf7212 */ /* 0x000fe400078efcff */
[----:B------:R-:W-:Y:S01]  /*5170*/  FFMA.FTZ R2, R156, R2, R147 ;  /* 0x000000029c027223 */ /* 0x000fe20000010093 */
[----:B------:R-:W-:Y:S02]  /*5180*/  LOP3.LUT R176, R176, R177, RZ, 0xfc, !PT ;  /* 0x000000b1b0b07212 */ /* 0x000fe400078efcff */
[----:B------:R-:W-:Y:S01]  /*5190*/  LOP3.LUT R236, R236, R237, RZ, 0xfc, !PT ;  /* 0x000000edecec7212 */ /* 0x000fe200078efcff */
        /* <DEDUP_REMOVED lines=10> */
[----:B------:R-:W-:Y:S02]  /*5240*/  LOP3.LUT R174, R174, R175, RZ, 0xfc, !PT ;  /* 0x000000afaeae7212 */ /* 0x000fe400078efcff */
[----:B------:R-:W-:Y:S02]  /*5250*/  LOP3.LUT R234, R234, R235, RZ, 0xfc, !PT ;  /* 0x000000ebeaea7212 */ /* 0x000fe400078efcff */
[----:B------:R-:W-:Y:S01]  /*5260*/  FFMA.FTZ R148, R148, R2, R149 ;  /* 0x0000000294947223 */ /* 0x000fe20000010095 */
[----:B------:R-:W-:-:S02]  /*5270*/  LOP3.LUT R2, R3, R21, RZ, 0x30, !PT ;  /* 0x0000001503027212 */ /* 0x000fc400078e30ff */
[----:B------:R-:W-:Y:S02]  /*5280*/  LOP3.LUT R204, R204, R205, RZ, 0xfc, !PT ;  /* 0x000000cdcccc7212 */ /* 0x000fe400078efcff */
[----:B------:R-:W-:Y:S02]  /*5290*/  PRMT R136, R2, 0x9910, RZ ;  /* 0x0000991002887816 */ /* 0x000fe400000000ff */
[----:B------:R-:W-:Y:S02]  /*52a0*/  FSEL R2, RZ, 1, P5 ;  /* 0x3f800000ff027808 */ /* 0x000fe40002800000 */
[----:B------:R-:W-:Y:S01]  /*52b0*/  ISETP.NE.AND P5, PT, R136, RZ, PT ;  /* 0x000000ff8800720c */ /* 0x000fe20003fa5270 */
[----:B------:R-:W-:Y:S01]  /*52c0*/  HADD2.F32 R136, -RZ, R118.H0_H0 ;  /* 0x20000076ff887230 */ /* 0x000fe20000004100 */
[----:B------:R-:W-:Y:S02]  /*52d0*/  LOP3.LUT R173, R173, R174, RZ, 0xfc, !PT ;  /* 0x000000aeadad7212 */ /* 0x000fe400078efcff */
[----:B------:R-:W-:-:S02]  /*52e0*/  FSEL R137, RZ, 1, P5 ;  /* 0x3f800000ff897808 */ /* 0x000fc40002800000 */
[----:B------:R-:W-:Y:S01]  /*52f0*/  FFMA.FTZ R136, R143, R136, R148 ;  /* 0x000000888f887223 */ /* 0x000fe20000010094 */
[----:B------:R-:W-:Y:S01]  /*5300*/  HADD2.F32 R143, -RZ, R119.H0_H0 ;  /* 0x20000077ff8f7230 */ /* 0x000fe20000004100 */
[----:B------:R-:W-:Y:S02]  /*5310*/  SEL R157, RZ, 0x20000000, P5 ;  /* 0x20000000ff9d7807 */ /* 0x000fe40002800000 */
[----:B------:R-:W-:Y:S01]  /*5320*/  FFMA.FTZ R137, R137, R140, R136 ;  /* 0x0000008c89897223 */ /* 0x000fe20000010088 */
[----:B------:R-:W-:Y:S02]  /*5330*/  LOP3.LUT R136, R3, R119, RZ, 0x30, !PT ;  /* 0x0000007703887212 */ /* 0x000fe400078e30ff */
[----:B------:R-:W-:Y:S02]  /*5340*/  LOP3.LUT R233, R233, R234, RZ, 0xfc, !PT ;  /* 0x000000eae9e97212 */ /* 0x000fe400078efcff */
[----:B------:R-:W-:Y:S02]  /*5350*/  PRMT R140, R136, 0x9910, RZ ;  /* 0x00009910888c7816 */ /* 0x000fe400000000ff */
[----:B------:R-:W-:-:S02]  /*5360*/  LOP3.LUT R136, R3, R20, RZ, 0x30, !PT ;  /* 0x0000001403887212 */ /* 0x000fc400078e30ff */
[----:B------:R-:W-:Y:S02]  /*5370*/  ISETP.NE.AND P3, PT, R140, RZ, PT ;  /* 0x000000ff8c00720c */ /* 0x000fe40003f65270 */
[----:B------:R-:W-:Y:S02]  /*5380*/  PRMT R136, R136, 0x9910, RZ ;  /* 0x0000991088887816 */ /* 0x000fe400000000ff */
[----:B------:R-:W-:Y:S02]  /*5390*/  LOP3.LUT R203, R203, R204, RZ, 0xfc, !PT ;  /* 0x000000cccbcb7212 */ /* 0x000fe400078efcff */
[----:B------:R-:W-:Y:S01]  /*53a0*/  LOP3.LUT R172, R172, R173, RZ, 0xfc, !PT ;  /* 0x000000adacac7212 */ /* 0x000fe200078efcff */
[----:B------:R-:W-:Y:S01]  /*53b0*/  IMAD.MOV.U32 R140, RZ, RZ, R136 ;  /* 0x000000ffff8c7224 */ /* 0x000fe200078e0088 */
[----:B------:R-:W-:Y:S02]  /*53c0*/  FSEL R136, RZ, 1, P1 ;  /* 0x3f800000ff887808 */ /* 0x000fe40000800000 */
[----:B------:R-:W-:-:S02]  /*53d0*/  LOP3.LUT R232, R232, R233, RZ, 0xfc, !PT ;  /* 0x000000e9e8e87212 */ /* 0x000fc400078efcff */
[----:B------:R-:W-:Y:S02]  /*53e0*/  ISETP.NE.AND P1, PT, R140, RZ, PT ;  /* 0x000000ff8c00720c */ /* 0x000fe40003f25270 */
[----:B------:R-:W-:Y:S02]  /*53f0*/  FSEL R140, RZ, 1, P3 ;  /* 0x3f800000ff8c7808 */ /* 0x000fe40001800000 */
[----:B------:R-:W-:Y:S02]  /*5400*/  LOP3.LUT R202, R202, R203, RZ, 0xfc, !PT ;  /* 0x000000cbcaca7212 */ /* 0x000fe400078efcff */
[----:B------:R-:W-:Y:S01]  /*5410*/  LOP3.LUT R171, R171, R172, RZ, 0xfc, !PT ;  /* 0x000000acabab7212 */ /* 0x000fe200078efcff */
[----:B------:R-:W-:Y:S01]  /*5420*/  FFMA.FTZ R137, R140, R143, R137 ;  /* 0x0000008f8c897223 */ /* 0x000fe20000010089 */
[----:B------:R-:W-:Y:S01]  /*5430*/  HADD2.F32 R143, -RZ, R20.H0_H0 ;  /* 0x20000014ff8f7230 */ /* 0x000fe20000004100 */
[----:B------:R-:W-:Y:S02]  /*5440*/  FSEL R140, RZ, 1, P1 ;  /* 0x3f800000ff8c7808 */ /* 0x000fe40000800000 */
[----:B------:R-:W-:-:S02]  /*5450*/  LOP3.LUT R231, R231, R232, RZ, 0xfc, !PT ;  /* 0x000000e8e7e77212 */ /* 0x000fc400078efcff */
[----:B------:R-:W-:Y:S01]  /*5460*/  LOP3.LUT R201, R201, R202, RZ, 0xfc, !PT ;  /* 0x000000cac9c97212 */ /* 0x000fe200078efcff */
[----:B------:R-:W-:Y:S01]  /*5470*/  FFMA.FTZ R137, R140, R143, R137 ;  /* 0x0000008f8c897223 */ /* 0x000fe20000010089 */
[----:B------:R-:W-:Y:S01]  /*5480*/  HADD2.F32 R140, -RZ, R120.H0_H0 ;  /* 0x20000078ff8c7230 */ /* 0x000fe20000004100 */
[----:B------:R-:W-:Y:S02]  /*5490*/  LOP3.LUT R170, R170, R171, RZ, 0xfc, !PT ;  /* 0x000000abaaaa7212 */ /* 0x000fe400078efcff */
[----:B------:R-:W-:Y:S02]  /*54a0*/  LOP3.LUT R230, R230, R231, RZ, 0xfc, !PT ;  /* 0x000000e7e6e67212 */ /* 0x000fe400078efcff */
[----:B------:R-:W-:Y:S01]  /*54b0*/  FFMA.FTZ R137, R142, R140, R137 ;  /* 0x0000008c8e897223 */ /* 0x000fe20000010089 */
[----:B------:R-:W-:Y:S01]  /*54c0*/  HADD2.F32 R140, -RZ, R19.H0_H0 ;  /* 0x20000013ff8c7230 */ /* 0x000fe20000004100 */
[----:B------:R-:W-:Y:S02]  /*54d0*/  LOP3.LUT R200, R200, R201, RZ, 0xfc, !PT ;  /* 0x000000c9c8c87212 */ /* 0x000fe400078efcff */
[----:B------:R-:W-:-:S02]  /*54e0*/  LOP3.LUT R169, R169, R170, RZ, 0xfc, !PT ;  /* 0x000000aaa9a97212 */ /* 0x000fc400078efcff */
[----:B------:R-:W-:Y:S01]  /*54f0*/  FFMA.FTZ R2, R2, R140, R137 ;  /* 0x0000008c02027223 */ /* 0x000fe20000010089 */
[----:B------:R-:W-:Y:S01]  /*5500*/  HADD2.F32 R137, -RZ, R121.H0_H0 ;  /* 0x20000079ff897230 */ /* 0x000fe20000004100 */
[----:B------:R-:W-:Y:S02]  /*5510*/  LOP3.LUT R140, R3, R122, RZ, 0x30, !PT ;  /* 0x0000007a038c7212 */ /* 0x000fe400078e30ff */
[----:B------:R-:W-:Y:S02]  /*5520*/  LOP3.LUT R229, R229, R230, RZ, 0xfc, !PT ;  /* 0x000000e6e5e57212 */ /* 0x000fe400078efcff */
[----:B------:R-:W-:Y:S01]  /*5530*/  PRMT R151, R140, 0x9910, RZ ;  /* 0x000099108c977816 */ /* 0x000fe200000000ff */
[----:B------:R-:W-:Y:S01]  /*5540*/  FFMA.FTZ R137, R145, R137, R2 ;  /* 0x0000008991897223 */ /* 0x000fe20000010002 */
[----:B------:R-:W-:Y:S01]  /*5550*/  HADD2.F32 R2, -RZ, R18.H0_H0 ;  /* 0x20000012ff027230 */ /* 0x000fe20000004100 */
[----:B------:R-:W-:Y:S02]  /*5560*/  LOP3.LUT R199, R199, R200, RZ, 0xfc, !PT ;  /* 0x000000c8c7c77212 */ /* 0x000fe400078efcff */
[----:B------:R-:W-:-:S02]  /*5570*/  ISETP.NE.AND P5, PT, R151, RZ, PT ;  /* 0x000000ff9700720c */ /* 0x000fc40003fa5270 */
[----:B------:R-:W-:Y:S01]  /*5580*/  FFMA.FTZ R2, R136, R2, R137 ;  /* 0x0000000288027223 */ /* 0x000fe20000010089 */
[----:B------:R-:W-:Y:S01]  /*5590*/  HADD2.F32 R136, -RZ, R122.H0_H0 ;  /* 0x2000007aff887230 */ /* 0x000fe20000004100 */
[----:B------:R-:W-:Y:S02]  /*55a0*/  FSEL R137, RZ, 1, P5 ;  /* 0x3f800000ff897808 */ /* 0x000fe40002800000 */
[----:B------:R-:W-:Y:S02]  /*55b0*/  SEL R187, RZ, 0x10, P5 ;  /* 0x00000010ffbb7807 */ /* 0x000fe40002800000 */
[----:B------:R-:W-:Y:S01]  /*55c0*/  LOP3.LUT R168, R168, R169, RZ, 0xfc, !PT ;  /* 0x000000a9a8a87212 */ /* 0x000fe200078efcff */
[----:B------:R-:W-:Y:S01]  /*55d0*/  FFMA.FTZ R2, R137, R136, R2 ;  /* 0x0000008889027223 */ /* 0x000fe20000010002 */
[----:B------:R-:W-:Y:S02]  /*55e0*/  LOP3.LUT R136, R3, R16, RZ, 0x30, !PT ;  /* 0x0000001003887212 */ /* 0x000fe400078e30ff */
[----:B------:R-:W-:-:S02]  /*55f0*/  LOP3.LUT R228, R228, R229, RZ, 0xfc, !PT ;  /* 0x000000e5e4e47212 */ /* 0x000fc400078efcff */
[----:B------:R-:W-:Y:S02]  /*5600*/  PRMT R150, R136, 0x9910, RZ ;  /* 0x0000991088967816 */ /* 0x000fe400000000ff */
[----:B------:R-:W-:Y:S02]  /*5610*/  LOP3.LUT R136, R3, R8, RZ, 0x30, !PT ;  /* 0x0000000803887212 */ /* 0x000fe400078e30ff */
[----:B------:R-:W-:Y:S02]  /*5620*/  ISETP.NE.AND P5, PT, R150, RZ, PT ;  /* 0x000000ff9600720c */ /* 0x000fe40003fa5270 */
[----:B------:R-:W-:Y:S02]  /*5630*/  PRMT R136, R136, 0x9910, RZ ;  /* 0x0000991088887816 */ /* 0x000fe400000000ff */
[----:B------:R-:W-:Y:S02]  /*5640*/  FSEL R137, RZ, 1, P5 ;  /* 0x3f800000ff897808 */ /* 0x000fe40002800000 */
[----:B------:R-:W-:-:S02]  /*5650*/  SEL R140, RZ, 0x20, P5 ;  /* 0x00000020ff8c7807 */ /* 0x000fc40002800000 */
[----:B------:R-:W-:Y:S01]  /*5660*/  ISETP.NE.AND P5, PT, R136, RZ, PT ;  /* 0x000000ff8800720c */ /* 0x000fe20003fa5270 */
[----:B------:R-:W-:Y:S01]  /*5670*/  HADD2.F32 R136, -RZ, R16.H0_H0 ;  /* 0x20000010ff887230 */ /* 0x000fe20000004100 */
[----:B------:R-:W-:Y:S02]  /*5680*/  LOP3.LUT R140, R140, R187, R138, 0xfe, !PT ;  /* 0x000000bb8c8c7212 */ /* 0x000fe400078efe8a */
[----:B------:R-:W-:Y:S02]  /*5690*/  SEL R149, RZ, 0x40, P5 ;  /* 0x00000040ff957807 */ /* 0x000fe40002800000 */
[----:B------:R-:W-:Y:S01]  /*56a0*/  FFMA.FTZ R2, R137, R136, R2 ;  /* 0x0000008889027223 */ /* 0x000fe20000010002 */
[----:B------:R-:W-:Y:S01]  /*56b0*/  HADD2.F32 R136, -RZ, R8.H0_H0 ;  /* 0x20000008ff887230 */ /* 0x000fe20000004100 */
[----:B------:R-:W-:Y:S02]  /*56c0*/  FSEL R137, RZ, 1, P5 ;  /* 0x3f800000ff897808 */ /* 0x000fe40002800000 */
[----:B------:R-:W-:-:S02]  /*56d0*/  LOP3.LUT R149, R149, R140, RZ, 0xfc, !PT ;  /* 0x0000008c95957212 */ /* 0x000fc400078efcff */
[----:B------:R-:W-:Y:S01]  /*56e0*/  LOP3.LUT R198, R198, R199, RZ, 0xfc, !PT ;  /* 0x000000c7c6c67212 */ /* 0x000fe200078efcff */
[----:B------:R-:W-:Y:S01]  /*56f0*/  FFMA.FTZ R2, R137, R136, R2 ;  /* 0x0000008889027223 */ /* 0x000fe20000010002 */
[----:B------:R-:W-:Y:S02]  /*5700*/  LOP3.LUT R136, R3, R134, RZ, 0x30, !PT ;  /* 0x0000008603887212 */ /* 0x000fe400078e30ff */
[----:B------:R-:W-:Y:S02]  /*5710*/  LOP3.LUT R167, R167, R168, RZ, 0xfc, !PT ;  /* 0x000000a8a7a77212 */ /* 0x000fe400078efcff */
[----:B------:R-:W-:Y:S02]  /*5720*/  PRMT R136, R136, 0x9910, RZ ;  /* 0x0000991088887816 */ /* 0x000fe400000000ff */
[----:B------:R-:W-:Y:S02]  /*5730*/  LOP3.LUT R227, R227, R228, RZ, 0xfc, !PT ;  /* 0x000000e4e3e37212 */ /* 0x000fe400078efcff */
[----:B------:R-:W-:-:S02]  /*5740*/  ISETP.NE.AND P5, PT, R136, RZ, PT ;  /* 0x000000ff8800720c */ /* 0x000fc40003fa5270 */
[----:B------:R-:W-:Y:S02]  /*5750*/  LOP3.LUT R136, R3, R9, RZ, 0x30, !PT ;  /* 0x0000000903887212 */ /* 0x000fe400078e30ff */
[----:B------:R-:W-:Y:S02]  /*5760*/  FSEL R137, RZ, 1, P5 ;  /* 0x3f800000ff897808 */ /* 0x000fe40002800000 */
[----:B------:R-:W-:Y:S02]  /*5770*/  PRMT R136, R136, 0x9910, RZ ;  /* 0x0000991088887816 */ /* 0x000fe400000000ff */
[----:B------:R-:W-:Y:S02]  /*5780*/  SEL R148, RZ, 0x80, P5 ;  /* 0x00000080ff947807 */ /* 0x000fe40002800000 */
[----:B------:R-:W-:Y:S01]  /*5790*/  ISETP.NE.AND P5, PT, R136, RZ, PT ;  /* 0x000000ff8800720c */ /* 0x000fe20003fa5270 */
[----:B------:R-:W-:Y:S01]  /*57a0*/  HADD2.F32 R136, -RZ, R134.H0_H0 ;  /* 0x20000086ff887230 */ /* 0x000fe20000004100 */
[----:B------:R-:W-:-:S02]  /*57b0*/  LOP3.LUT R148, R148, R149, RZ, 0xfc, !PT ;  /* 0x0000009594947212 */ /* 0x000fc400078efcff */
[----:B------:R-:W-:Y:S02]  /*57c0*/  SEL R147, RZ, 0x100, P5 ;  /* 0x00000100ff937807 */ /* 0x000fe40002800000 */
[----:B------:R-:W-:Y:S01]  /*57d0*/  FFMA.FTZ R2, R137, R136, R2 ;  /* 0x0000008889027223 */ /* 0x000fe20000010002 */
[----:B------:R-:W-:Y:S01]  /*57e0*/  HADD2.F32 R136, -RZ, R9.H0_H0 ;  /* 0x20000009ff887230 */ /* 0x000fe20000004100 */
[----:B------:R-:W-:Y:S02]  /*57f0*/  FSEL R137, RZ, 1, P5 ;  /* 0x3f800000ff897808 */ /* 0x000fe40002800000 */
[----:B------:R-:W-:Y:S02]  /*5800*/  LOP3.LUT R147, R147, R148, RZ, 0xfc, !PT ;  /* 0x0000009493937212 */ /* 0x000fe400078efcff */
[----:B------:R-:W-:Y:S01]  /*5810*/  LOP3.LUT R197, R197, R198, RZ, 0xfc, !PT ;  /* 0x000000c6c5c57212 */ /* 0x000fe200078efcff */
[----:B------:R-:W-:Y:S01]  /*5820*/  FFMA.FTZ R2, R137, R136, R2 ;  /* 0x0000008889027223 */ /* 0x000fe20000010002 */
[----:B------:R-:W-:-:S02]  /*5830*/  LOP3.LUT R136, R3, R10, RZ, 0x30, !PT ;  /* 0x0000000a03887212 */ /* 0x000fc400078e30ff */
[----:B------:R-:W-:Y:S02]  /*5840*/  LOP3.LUT R166, R166, R167, RZ, 0xfc, !PT ;  /* 0x000000a7a6a67212 */ /* 0x000fe400078efcff */
[----:B------:R-:W-:Y:S02]  /*5850*/  PRMT R136, R136, 0x9910, RZ ;  /* 0x0000991088887816 */ /* 0x000fe400000000ff */
[----:B------:R-:W-:Y:S02]  /*5860*/  LOP3.LUT R226, R226, R227, RZ, 0xfc, !PT ;  /* 0x000000e3e2e27212 */ /* 0x000fe400078efcff */
[----:B------:R-:W-:Y:S02]  /*5870*/  ISETP.NE.AND P5, PT, R136, RZ, PT ;  /* 0x000000ff8800720c */ /* 0x000fe40003fa5270 */
[----:B------:R-:W-:Y:S02]  /*5880*/  LOP3.LUT R136, R3, R11, RZ, 0x30, !PT ;  /* 0x0000000b03887212 */ /* 0x000fe400078e30ff */
[----:B------:R-:W-:-:S02]  /*5890*/  FSEL R137, RZ, 1, P5 ;  /* 0x3f800000ff897808 */ /* 0x000fc40002800000 */
[----:B------:R-:W-:Y:S02]  /*58a0*/  PRMT R136, R136, 0x9910, RZ ;  /* 0x0000991088887816 */ /* 0x000fe400000000ff */
[----:B------:R-:W-:Y:S02]  /*58b0*/  SEL R146, RZ, 0x200, P5 ;  /* 0x00000200ff927807 */ /* 0x000fe40002800000 */
[----:B------:R-:W-:Y:S01]  /*58c0*/  ISETP.NE.AND P5, PT, R136, RZ, PT ;  /* 0x000000ff8800720c */ /* 0x000fe20003fa5270 */
[----:B------:R-:W-:Y:S01]  /*58d0*/  HADD2.F32 R136, -RZ, R10.H0_H0 ;  /* 0x2000000aff887230 */ /* 0x000fe20000004100 */
[----:B------:R-:W-:Y:S02]  /*58e0*/  LOP3.LUT R146, R146, R147, RZ, 0xfc, !PT ;  /* 0x0000009392927212 */ /* 0x000fe400078efcff */
[----:B------:R-:W-:Y:S02]  /*58f0*/  SEL R145, RZ, 0x400, P5 ;  /* 0x00000400ff917807 */ /* 0x000fe40002800000 */
[----:B------:R-:W-:Y:S01]  /*5900*/  FFMA.FTZ R2, R137, R136, R2 ;  /* 0x0000008889027223 */ /* 0x000fe20000010002 */
[----:B------:R-:W-:Y:S01]  /*5910*/  HADD2.F32 R136, -RZ, R11.H0_H0 ;  /* 0x2000000bff887230 */ /* 0x000fe20000004100 */
[----:B------:R-:W-:-:S02]  /*5920*/  FSEL R137, RZ, 1, P5 ;  /* 0x3f800000ff897808 */ /* 0x000fc40002800000 */
[----:B------:R-:W-:Y:S02]  /*5930*/  LOP3.LUT R145, R145, R146, RZ, 0xfc, !PT ;  /* 0x0000009291917212 */ /* 0x000fe400078efcff */
[----:B------:R-:W-:Y:S01]  /*5940*/  LOP3.LUT R196, R196, R197, RZ, 0xfc, !PT ;  /* 0x000000c5c4c47212 */ /* 0x000fe200078efcff */
[----:B------:R-:W-:Y:S01]  /*5950*/  FFMA.FTZ R2, R137, R136, R2 ;  /* 0x0000008889027223 */ /* 0x000fe20000010002 */
[----:B------:R-:W-:Y:S02]  /*5960*/  LOP3.LUT R136, R3, R12, RZ, 0x30, !PT ;  /* 0x0000000c03887212 */ /* 0x000fe400078e30ff */
[----:B------:R-:W-:Y:S02]  /*5970*/  LOP3.LUT R165, R165, R166, RZ, 0xfc, !PT ;  /* 0x000000a6a5a57212 */ /* 0x000fe400078efcff */
[----:B------:R-:W-:Y:S02]  /*5980*/  PRMT R136, R136, 0x9910, RZ ;  /* 0x0000991088887816 */ /* 0x000fe400000000ff */
[----:B------:R-:W-:-:S02]  /*5990*/  LOP3.LUT R225, R225, R226, RZ, 0xfc, !PT ;  /* 0x000000e2e1e17212 */ /* 0x000fc400078efcff */
[----:B------:R-:W-:Y:S02]  /*59a0*/  ISETP.NE.AND P5, PT, R136, RZ, PT ;  /* 0x000000ff8800720c */ /* 0x000fe40003fa5270 */
        /* <DEDUP_REMOVED lines=18> */
[----:B------:R-:W-:Y:S01]  /*5ad0*/  ISETP.NE.AND P5, PT, R2, RZ, PT ;  /* 0x000000ff0200720c */ /* 0x000fe20003fa5270 */
[----:B------:R-:W-:Y:S01]  /*5ae0*/  HADD2.F32 R2, -RZ, R14.H0_H0 ;  /* 0x2000000eff027230 */ /* 0x000fe20000004100 */
[----:B------:R-:W-:Y:S02]  /*5af0*/  LOP3.LUT R194, R194, R195, RZ, 0xfc, !PT ;  /* 0x000000c3c2c27212 */ /* 0x000fe400078efcff */
[----:B------:R-:W-:-:S02]  /*5b00*/  FSEL R137, RZ, 1, P5 ;  /* 0x3f800000ff897808 */ /* 0x000fc40002800000 */
[----:B------:R-:W-:Y:S02]  /*5b10*/  SEL R142, RZ, 0x2000, P5 ;  /* 0x00002000ff8e7807 */ /* 0x000fe40002800000 */
[----:B------:R-:W-:Y:S01]  /*5b20*/  LOP3.LUT R163, R163, R164, RZ, 0xfc, !PT ;  /* 0x000000a4a3a37212 */ /* 0x000fe200078efcff */
[----:B------:R-:W-:Y:S01]  /*5b30*/  FFMA.FTZ R136, R137, R2, R136 ;  /* 0x0000000289887223 */ /* 0x000fe20000010088 */
[----:B------:R-:W-:Y:S02]  /*5b40*/  LEA R2, R135, UR6, 0x1 ;  /* 0x0000000687027c11 */ /* 0x000fe4000f8e08ff */
[----:B------:R-:W-:Y:S02]  /*5b50*/  LOP3.LUT R137, R3, R15, RZ, 0x30, !PT ;  /* 0x0000000f03897212 */ /* 0x000fe400078e30ff */
[----:B------:R-:W-:Y:S01]  /*5b60*/  LOP3.LUT R142, R142, R143, RZ, 0xfc, !PT ;  /* 0x0000008f8e8e7212 */ /* 0x000fe200078efcff */
[----:B------:R-:W1:Y:S01]  /*5b70*/  LDS.U16 R156, [R2+0x6000] ;  /* 0x00600000029c7984 */ /* 0x000e620000000400 */
[----:B------:R-:W-:-:S02]  /*5b80*/  PRMT R137, R137, 0x9910, RZ ;  /* 0x0000991089897816 */ /* 0x000fc400000000ff */
[----:B------:R-:W-:Y:S02]  /*5b90*/  LOP3.LUT R223, R223, R224, RZ, 0xfc, !PT ;  /* 0x000000e0dfdf7212 */ /* 0x000fe400078efcff */
[----:B------:R-:W-:Y:S02]  /*5ba0*/  ISETP.NE.AND P5, PT, R137, RZ, PT ;  /* 0x000000ff8900720c */ /* 0x000fe40003fa5270 */
[----:B------:R-:W-:Y:S02]  /*5bb0*/  LOP3.LUT R137, R3, R7, RZ, 0x30, !PT ;  /* 0x0000000703897212 */ /* 0x000fe400078e30ff */
[----:B------:R-:W-:Y:S02]  /*5bc0*/  FSEL R249, RZ, 1, P5 ;  /* 0x3f800000fff97808 */ /* 0x000fe40002800000 */
[----:B------:R-:W-:Y:S02]  /*5bd0*/  PRMT R248, R137, 0x9910, RZ ;  /* 0x0000991089f87816 */ /* 0x000fe400000000ff */
[----:B------:R-:W-:-:S02]  /*5be0*/  SEL R137, RZ, 0x4000, P5 ;  /* 0x00004000ff897807 */ /* 0x000fc40002800000 */
[----:B------:R-:W-:Y:S01]  /*5bf0*/  ISETP.NE.AND P5, PT, R248, RZ, PT ;  /* 0x000000fff800720c */ /* 0x000fe20003fa5270 */
[----:B------:R-:W-:Y:S01]  /*5c00*/  HADD2.F32 R248, -RZ, R15.H0_H0 ;  /* 0x2000000ffff87230 */ /* 0x000fe20000004100 */
[----:B------:R-:W-:Y:S02]  /*5c10*/  LOP3.LUT R137, R137, R142, RZ, 0xfc, !PT ;  /* 0x0000008e89897212 */ /* 0x000fe400078efcff */
[----:B------:R-:W-:Y:S02]  /*5c20*/  LOP3.LUT R193, R193, R194, RZ, 0xfc, !PT ;  /* 0x000000c2c1c17212 */ /* 0x000fe400078efcff */
        /* <DEDUP_REMOVED lines=8> */
[----:B------:R-:W-:Y:S02]  /*5cb0*/  LOP3.LUT R221, R221, R222, RZ, 0xfc, !PT ;  /* 0x000000dedddd7212 */ /* 0x000fe400078efcff */
[----:B------:R-:W-:Y:S02]  /*5cc0*/  LOP3.LUT R191, R191, R192, RZ, 0xfc, !PT ;  /* 0x000000c0bfbf7212 */ /* 0x000fe400078efcff */
[----:B------:R-:W-:-:S02]  /*5cd0*/  LOP3.LUT R160, R160, R161, RZ, 0xfc, !PT ;  /* 0x000000a1a0a07212 */ /* 0x000fc400078efcff */
[----:B------:R-:W-:Y:S02]  /*5ce0*/  LOP3.LUT R220, R220, R221, RZ, 0xfc, !PT ;  /* 0x000000dddcdc7212 */ /* 0x000fe400078efcff */
[----:B-1----:R-:W-:Y:S02]  /*5cf0*/  LOP3.LUT R136, R3, R156, RZ, 0x30, !PT ;  /* 0x0000009c03887212 */ /* 0x002fe400078e30ff */
[----:B------:R-:W-:Y:S02]  /*5d00*/  LOP3.LUT R190, R190, R191, RZ, 0xfc, !PT ;  /* 0x000000bfbebe7212 */ /* 0x000fe400078efcff */
[----:B------:R-:W-:Y:S02]  /*5d10*/  PRMT R248, R136, 0x9910, RZ ;  /* 0x0000991088f87816 */ /* 0x000fe400000000ff */
[----:B------:R-:W-:Y:S02]  /*5d20*/  SEL R136, RZ, 0x8000, P5 ;  /* 0x00008000ff887807 */ /* 0x000fe40002800000 */
[----:B------:R-:W-:Y:S01]  /*5d30*/  ISETP.NE.AND P5, PT, R248, RZ, PT ;  /* 0x000000fff800720c */ /* 0x000fe20003fa5270 */
[----:B------:R-:W-:Y:S01]  /*5d40*/  HADD2.F32 R248, -RZ, R156.H0_H0 ;  /* 0x2000009cfff87230 */ /* 0x000fe20000004100 */
[----:B------:R-:W-:-:S02]  /*5d50*/  LOP3.LUT R136, R136, R137, RZ, 0xfc, !PT ;  /* 0x0000008988887212 */ /* 0x000fc400078efcff */
[----:B------:R-:W-:Y:S02]  /*5d60*/  FSEL R156, RZ, 1, P5 ;  /* 0x3f800000ff9c7808 */ /* 0x000fe40002800000 */
[----:B------:R-:W-:Y:S02]  /*5d70*/  LOP3.LUT R159, R159, R160, RZ, 0xfc, !PT ;  /* 0x000000a09f9f7212 */ /* 0x000fe400078efcff */
[----:B------:R-:W-:Y:S01]  /*5d80*/  LOP3.LUT R219, R219, R220, RZ, 0xfc, !PT ;  /* 0x000000dcdbdb7212 */ /* 0x000fe200078efcff */
[----:B------:R-:W-:Y:S01]  /*5d90*/  FFMA.FTZ R249, R156, R248, R249 ;  /* 0x000000f89cf97223 */ /* 0x000fe200000100f9 */
[----:B------:R-:W-:Y:S01]  /*5da0*/  LOP3.LUT R189, R189, R190, RZ, 0xfc, !PT ;  /* 0x000000bebdbd7212 */ /* 0x000fe200078efcff */
[----:B------:R-:W1:Y:S01]  /*5db0*/  LDS.U16 R248, [R2+0x6200] ;  /* 0x0062000002f87984 */ /* 0x000e620000000400 */
[----:B------:R-:W-:Y:S02]  /*5dc0*/  LOP3.LUT R158, R158, R159, RZ, 0xfc, !PT ;  /* 0x0000009f9e9e7212 */ /* 0x000fe400078efcff */
[----:B------:R-:W-:Y:S01]  /*5dd0*/  LOP3.LUT R218, R218, R219, RZ, 0xfc, !PT ;  /* 0x000000dbdada7212 */ /* 0x000fe200078efcff */
[----:B------:R-:W2:Y:S01]  /*5de0*/  LDS.U16 R156, [R2+0x6400] ;  /* 0x00640000029c7984 */ /* 0x000ea20000000400 */
[----:B------:R-:W-:-:S02]  /*5df0*/  LOP3.LUT R188, R188, R189, RZ, 0xfc, !PT ;  /* 0x000000bdbcbc7212 */ /* 0x000fc400078efcff */
[----:B------:R-:W-:Y:S02]  /*5e00*/  LOP3.LUT R157, R157, R158, RZ, 0xfc, !PT ;  /* 0x0000009e9d9d7212 */ /* 0x000fe400078efcff */
[----:B-1----:R-:W-:Y:S01]  /*5e10*/  LOP3.LUT R5, R3, R248, RZ, 0x30, !PT ;  /* 0x000000f803057212 */ /* 0x002fe200078e30ff */
[----:B------:R-:W-:-:S03]  /*5e20*/  HADD2.F32 R248, -RZ, R248.H0_H0 ;  /* 0x200000f8fff87230 */ /* 0x000fc60000004100 */
[----:B------:R-:W-:Y:S02]  /*5e30*/  PRMT R66, R5, 0x9910, RZ ;  /* 0x0000991005427816 */ /* 0x000fe400000000ff */
[----:B------:R-:W-:Y:S02]  /*5e40*/  SEL R5, RZ, 0x10000, P5 ;  /* 0x00010000ff057807 */ /* 0x000fe40002800000 */
[----:B------:R-:W-:-:S04]  /*5e50*/  ISETP.NE.AND P5, PT, R66, RZ, PT ;  /* 0x000000ff4200720c */ /* 0x000fc80003fa5270 */
[----:B------:R-:W-:-:S05]  /*5e60*/  FSEL R66, RZ, 1, P5 ;  /* 0x3f800000ff427808 */ /* 0x000fca0002800000 */
[----:B------:R-:W-:Y:S01]  /*5e70*/  FFMA.FTZ R249, R66, R248, R249 ;  /* 0x000000f842f97223 */ /* 0x000fe200000100f9 */
[----:B--2---:R-:W-:-:S04]  /*5e80*/  LOP3.LUT R66, R3, R156, RZ, 0x30, !PT ;  /* 0x0000009c03427212 */ /* 0x004fc800078e30ff */
[----:B------:R-:W-:Y:S02]  /*5e90*/  PRMT R248, R66, 0x9910, RZ ;  /* 0x0000991042f87816 */ /* 0x000fe400000000ff */
[----:B------:R-:W-:Y:S02]  /*5ea0*/  SEL R66, RZ, 0x20000, P5 ;  /* 0x00020000ff427807 */ /* 0x000fe40002800000 */
[----:B------:R-:W-:Y:S01]  /*5eb0*/  ISETP.NE.AND P5, PT, R248, RZ, PT ;  /* 0x000000fff800720c */ /* 0x000fe20003fa5270 */
[----:B------:R-:W-:Y:S01]  /*5ec0*/  HADD2.F32 R248, -RZ, R156.H0_H0 ;  /* 0x2000009cfff87230 */ /* 0x000fe20000004100 */
[----:B------:R-:W-:Y:S02]  /*5ed0*/  LOP3.LUT R66, R66, R5, R136, 0xfe, !PT ;  /* 0x0000000542427212 */ /* 0x000fe400078efe88 */
[----:B------:R-:W-:-:S05]  /*5ee0*/  FSEL R156, RZ, 1, P5 ;  /* 0x3f800000ff9c7808 */ /* 0x000fca0002800000 */
[----:B------:R-:W-:Y:S02]  /*5ef0*/  FFMA.FTZ R249, R156, R248, R249 ;  /* 0x000000f89cf97223 */ /* 0x000fe400000100f9 */
[----:B------:R-:W1:Y:S04]  /*5f00*/  LDS.U16 R248, [R2+0x6600] ;  /* 0x0066000002f87984 */ /* 0x000e680000000400 */
[----:B------:R-:W2:Y:S01]  /*5f10*/  LDS.U16 R156, [R2+0x6800] ;  /* 0x00680000029c7984 */ /* 0x000ea20000000400 */
[----:B-1----:R-:W-:-:S04]  /*5f20*/  LOP3.LUT R128, R3, R248, RZ, 0x30, !PT ;  /* 0x000000f803807212 */ /* 0x002fc800078e30ff */
[----:B------:R-:W-:Y:S02]  /*5f30*/  PRMT R131, R128, 0x9910, RZ ;  /* 0x0000991080837816 */ /* 0x000fe400000000ff */
[----:B------:R-:W-:Y:S02]  /*5f40*/  SEL R128, RZ, 0x40000, P5 ;  /* 0x00040000ff807807 */ /* 0x000fe40002800000 */
[----:B------:R-:W-:Y:S01]  /*5f50*/  ISETP.NE.AND P5, PT, R131, RZ, PT ;  /* 0x000000ff8300720c */ /* 0x000fe20003fa5270 */
[----:B------:R-:W-:-:S03]  /*5f60*/  HADD2.F32 R131, -RZ, R248.H0_H0 ;  /* 0x200000f8ff837230 */ /* 0x000fc60000004100 */
        /* <DEDUP_REMOVED lines=42> */
[----:B------:R-:W-:Y:S02]  /*6210*/  FSEL R156, RZ, 1, P5 ;  /* 0x3f800000ff9c7808 */ /* 0x000fe40002800000 */
[----:B------:R-:W-:-:S03]  /*6220*/  SEL R140, RZ, 0x1000000, P5 ;  /* 0x01000000ff8c7807 */ /* 0x000fc60002800000 */
[----:B------:R-:W-:Y:S02]  /*6230*/  FFMA.FTZ R156, R156, R248, R249 ;  /* 0x000000f89c9c7223 */ /* 0x000fe400000100f9 */
[----:B------:R-:W1:Y:S02]  /*6240*/  LDS.U16 R248, [R2+0x7200] ;  /* 0x0072000002f87984 */ /* 0x000e640000000400 */
[----:B-1----:R-:W-:Y:S01]  /*6250*/  LOP3.LUT R249, R3, R248, RZ, 0x30, !PT ;  /* 0x000000f803f97212 */ /* 0x002fe200078e30ff */
[----:B------:R-:W-:-:S03]  /*6260*/  HADD2.F32 R248, -RZ, R248.H0_H0 ;  /* 0x200000f8fff87230 */ /* 0x000fc60000004100 */
[----:B------:R-:W-:-:S04]  /*6270*/  PRMT R249, R249, 0x9910, RZ ;  /* 0x00009910f9f97816 */ /* 0x000fc800000000ff */
[----:B------:R-:W-:-:S04]  /*6280*/  ISETP.NE.AND P5, PT, R249, RZ, PT ;  /* 0x000000fff900720c */ /* 0x000fc80003fa5270 */
[----:B------:R-:W-:Y:S02]  /*6290*/  FSEL R249, RZ, 1, P5 ;  /* 0x3f800000fff97808 */ /* 0x000fe40002800000 */
[----:B------:R-:W-:-:S03]  /*62a0*/  SEL R5, RZ, 0x2000000, P5 ;  /* 0x02000000ff057807 */ /* 0x000fc60002800000 */
[----:B------:R-:W-:Y:S01]  /*62b0*/  FFMA.FTZ R156, R249, R248, R156 ;  /* 0x000000f8f99c7223 */ /* 0x000fe2000001009c */
[----:B------:R-:W-:Y:S01]  /*62c0*/  LOP3.LUT R5, R5, R140, R138, 0xfe, !PT ;  /* 0x0000008c05057212 */ /* 0x000fe200078efe8a */
[----:B------:R-:W1:Y:S02]  /*62d0*/  LDS.U16 R248, [R2+0x7400] ;  /* 0x0074000002f87984 */ /* 0x000e640000000400 */
[----:B-1----:R-:W-:Y:S01]  /*62e0*/  LOP3.LUT R249, R3, R248, RZ, 0x30, !PT ;  /* 0x000000f803f97212 */ /* 0x002fe200078e30ff */
[----:B------:R-:W-:-:S03]  /*62f0*/  HADD2.F32 R248, -RZ, R248.H0_H0 ;  /* 0x200000f8fff87230 */ /* 0x000fc60000004100 */
[----:B------:R-:W-:-:S04]  /*6300*/  PRMT R249, R249, 0x9910, RZ ;  /* 0x00009910f9f97816 */ /* 0x000fc800000000ff */
[----:B------:R-:W-:-:S04]  /*6310*/  ISETP.NE.AND P5, PT, R249, RZ, PT ;  /* 0x000000fff900720c */ /* 0x000fc80003fa5270 */
        /* <DEDUP_REMOVED lines=21> */
[----:B-1----:R-:W-:Y:S01]  /*6470*/  LOP3.LUT R128, R3, R248, RZ, 0x30, !PT ;  /* 0x000000f803807212 */ /* 0x002fe200078e30ff */
[----:B------:R-:W-:-:S03]  /*6480*/  HADD2.F32 R248, -RZ, R248.H0_H0 ;  /* 0x200000f8fff87230 */ /* 0x000fc60000004100 */
[----:B------:R-:W-:Y:S02]  /*6490*/  PRMT R141, R128, 0x9910, RZ ;  /* 0x00009910808d7816 */ /* 0x000fe400000000ff */
[----:B------:R-:W-:Y:S02]  /*64a0*/  SEL R128, RZ, 0x10000000, P5 ;  /* 0x10000000ff807807 */ /* 0x000fe40002800000 */
[----:B------:R-:W-:Y:S02]  /*64b0*/  ISETP.NE.AND P5, PT, R141, RZ, PT ;  /* 0x000000ff8d00720c */ /* 0x000fe40003fa5270 */
[----:B--2---:R-:W-:Y:S01]  /*64c0*/  LOP3.LUT R141, R3, R156, RZ, 0x30, !PT ;  /* 0x0000009c038d7212 */ /* 0x004fe200078e30ff */
[----:B------:R-:W-:Y:S01]  /*64d0*/  HADD2.F32 R156, -RZ, R156.H0_H0 ;  /* 0x2000009cff9c7230 */ /* 0x000fe20000004100 */
[----:B------:R-:W-:Y:S02]  /*64e0*/  FSEL R250, RZ, 1, P5 ;  /* 0x3f800000fffa7808 */ /* 0x000fe40002800000 */
[----:B------:R-:W-:-:S03]  /*64f0*/  PRMT R141, R141, 0x9910, RZ ;  /* 0x000099108d8d7816 */ /* 0x000fc600000000ff */
[----:B------:R-:W-:Y:S01]  /*6500*/  FFMA.FTZ R250, R250, R248, R249 ;  /* 0x000000f8fafa7223 */ /* 0x000fe200000100f9 */
[----:B------:R-:W-:Y:S01]  /*6510*/  SEL R249, RZ, 0x20000000, P5 ;  /* 0x20000000fff97807 */ /* 0x000fe20002800000 */
[----:B------:R-:W1:Y:S01]  /*6520*/  LDS.U16 R248, [R2+0x7e00] ;  /* 0x007e000002f87984 */ /* 0x000e620000000400 */
[----:B------:R-:W-:Y:S02]  /*6530*/  ISETP.NE.AND P5, PT, R141, RZ, PT ;  /* 0x000000ff8d00720c */ /* 0x000fe40003fa5270 */
[----:B------:R-:W-:Y:S02]  /*6540*/  LOP3.LUT R5, R249, R128, R5, 0xfe, !PT ;  /* 0x00000080f9057212 */ /* 0x000fe400078efe05 */
[----:B------:R-:W-:-:S05]  /*6550*/  FSEL R141, RZ, 1, P5 ;  /* 0x3f800000ff8d7808 */ /* 0x000fca0002800000 */
[----:B------:R-:W-:Y:S01]  /*6560*/  FFMA.FTZ R250, R141, R156, R250 ;  /* 0x0000009c8dfa7223 */ /* 0x000fe200000100fa */
[----:B------:R-:W-:Y:S01]  /*6570*/  SEL R141, RZ, 0x40000000, P5 ;  /* 0x40000000ff8d7807 */ /* 0x000fe20002800000 */
[----:B------:R-:W2:Y:S01]  /*6580*/  LDS.U16 R156, [R2+0x8000] ;  /* 0x00800000029c7984 */ /* 0x000ea20000000400 */
[----:B-1----:R-:W-:Y:S01]  /*6590*/  LOP3.LUT R130, R3, R248, RZ, 0x30, !PT ;  /* 0x000000f803827212 */ /* 0x002fe200078e30ff */
[----:B------:R-:W-:-:S03]  /*65a0*/  HADD2.F32 R248, -RZ, R248.H0_H0 ;  /* 0x200000f8fff87230 */ /* 0x000fc60000004100 */
[----:B------:R-:W-:-:S04]  /*65b0*/  PRMT R130, R130, 0x9910, RZ ;  /* 0x0000991082827816 */ /* 0x000fc800000000ff */
[----:B------:R-:W-:-:S04]  /*65c0*/  ISETP.NE.AND P5, PT, R130, RZ, PT ;  /* 0x000000ff8200720c */ /* 0x000fc80003fa5270 */
[----:B------:R-:W-:Y:S02]  /*65d0*/  FSEL R187, RZ, 1, P5 ;  /* 0x3f800000ffbb7808 */ /* 0x000fe40002800000 */
[----:B--2---:R-:W-:-:S03]  /*65e0*/  LOP3.LUT R130, R3, R156, RZ, 0x30, !PT ;  /* 0x0000009c03827212 */ /* 0x004fc600078e30ff */
[----:B------:R-:W-:Y:S01]  /*65f0*/  FFMA.FTZ R187, R187, R248, R250 ;  /* 0x000000f8bbbb7223 */ /* 0x000fe200000100fa */
[----:B------:R-:W-:Y:S01]  /*6600*/  PRMT R248, R130, 0x9910, RZ ;  /* 0x0000991082f87816 */ /* 0x000fe200000000ff */
[----:B------:R-:W1:Y:S01]  /*6610*/  LDS.U16 R250, [R2+0x8600] ;  /* 0x0086000002fa7984 */ /* 0x000e620000000400 */
[----:B------:R-:W-:Y:S02]  /*6620*/  SEL R130, RZ, 0x80000000, P5 ;  /* 0x80000000ff827807 */ /* 0x000fe40002800000 */
[----:B------:R-:W-:Y:S01]  /*6630*/  ISETP.NE.AND P5, PT, R248, RZ, PT ;  /* 0x000000fff800720c */ /* 0x000fe20003fa5270 */
[----:B------:R-:W-:Y:S01]  /*6640*/  HADD2.F32 R248, -RZ, R156.H0_H0 ;  /* 0x2000009cfff87230 */ /* 0x000fe20000004100 */
[----:B------:R-:W-:Y:S02]  /*6650*/  LOP3.LUT R5, R130, R141, R5, 0xfe, !PT ;  /* 0x0000008d82057212 */ /* 0x000fe400078efe05 */
[----:B------:R-:W-:-:S05]  /*6660*/  FSEL R156, RZ, 1, P5 ;  /* 0x3f800000ff9c7808 */ /* 0x000fca0002800000 */
[----:B------:R-:W-:Y:S02]  /*6670*/  FFMA.FTZ R187, R156, R248, R187 ;  /* 0x000000f89cbb7223 */ /* 0x000fe400000100bb */
[----:B------:R-:W2:Y:S04]  /*6680*/  LDS.U16 R248, [R2+0x8200] ;  /* 0x0082000002f87984 */ /* 0x000ea80000000400 */
[----:B------:R1:W3:Y:S02]  /*6690*/  LDS.U16 R156, [R2+0x8400] ;  /* 0x00840000029c7984 */ /* 0x0002e40000000400 */
[----:B-1----:R-:W-:Y:S01]  /*66a0*/  LOP3.LUT R2, R3, R250, RZ, 0x30, !PT ;  /* 0x000000fa03027212 */ /* 0x002fe200078e30ff */
[----:B------:R-:W-:-:S03]  /*66b0*/  HADD2.F32 R250, -RZ, R250.H0_H0 ;  /* 0x200000fafffa7230 */ /* 0x000fc60000004100 */
[----:B------:R-:W-:Y:S02]  /*66c0*/  PRMT R2, R2, 0x9910, RZ ;  /* 0x0000991002027816 */ /* 0x000fe400000000ff */
[----:B--2---:R-:W-:Y:S01]  /*66d0*/  LOP3.LUT R138, R3, R248, RZ, 0x30, !PT ;  /* 0x000000f8038a7212 */ /* 0x004fe200078e30ff */
[----:B------:R-:W-:-:S03]  /*66e0*/  HADD2.F32 R248, -RZ, R248.H0_H0 ;  /* 0x200000f8fff87230 */ /* 0x000fc60000004100 */
[----:B------:R-:W-:Y:S02]  /*66f0*/  PRMT R140, R138, 0x9910, RZ ;  /* 0x000099108a8c7816 */ /* 0x000fe400000000ff */
[----:B------:R-:W-:Y:S02]  /*6700*/  SEL R138, RZ, 0x1, P5 ;  /* 0x00000001ff8a7807 */ /* 0x000fe40002800000 */
[----:B------:R-:W-:-:S04]  /*6710*/  ISETP.NE.AND P5, PT, R140, RZ, PT ;  /* 0x000000ff8c00720c */ /* 0x000fc80003fa5270 */
[----:B------:R-:W-:-:S05]  /*6720*/  FSEL R140, RZ, 1, P5 ;  /* 0x3f800000ff8c7808 */ /* 0x000fca0002800000 */
[----:B------:R-:W-:Y:S01]  /*6730*/  FFMA.FTZ R140, R140, R248, R187 ;  /* 0x000000f88c8c7223 */ /* 0x000fe200000100bb */
[----:B---3--:R-:W-:-:S04]  /*6740*/  LOP3.LUT R187, R3, R156, RZ, 0x30, !PT ;  /* 0x0000009c03bb7212 */ /* 0x008fc800078e30ff */
[----:B------:R-:W-:Y:S02]  /*6750*/  PRMT R248, R187, 0x9910, RZ ;  /* 0x00009910bbf87816 */ /* 0x000fe400000000ff */
[----:B------:R-:W-:Y:S02]  /*6760*/  SEL R187, RZ, 0xffffffff, P5 ;  /* 0xffffffffffbb7807 */ /* 0x000fe40002800000 */
[----:B------:R-:W-:Y:S01]  /*6770*/  ISETP.NE.AND P5, PT, R248, RZ, PT ;  /* 0x000000fff800720c */ /* 0x000fe20003fa5270 */
[----:B------:R-:W-:-:S03]  /*6780*/  HADD2.F32 R248, -RZ, R156.H0_H0 ;  /* 0x2000009cfff87230 */ /* 0x000fc60000004100 */
[----:B------:R-:W-:-:S05]  /*6790*/  FSEL R251, RZ, 1, P5 ;  /* 0x3f800000fffb7808 */ /* 0x000fca0002800000 */
[----:B------:R-:W-:Y:S01]  /*67a0*/  FFMA.FTZ R248, R251, R248, R140 ;  /* 0x000000f8fbf87223 */ /* 0x000fe2000001008c */
[----:B------:R-:W-:Y:S02]  /*67b0*/  SEL R140, RZ, 0x4, P5 ;  /* 0x00000004ff8c7807 */ /* 0x000fe40002800000 */
[----:B------:R-:W-:Y:S02]  /*67c0*/  ISETP.NE.AND P5, PT, R2, RZ, PT ;  /* 0x000000ff0200720c */ /* 0x000fe40003fa5270 */
[----:B------:R-:W-:Y:S02]  /*67d0*/  LEA R2, R135, UR6, 0x1 ;  /* 0x0000000687027c11 */ /* 0x000fe4000f8e08ff */
[----:B------:R-:W-:-:S03]  /*67e0*/  FSEL R251, RZ, 1, P5 ;  /* 0x3f800000fffb7808 */ /* 0x000fc60002800000 */
[----:B------:R-:W1:Y:S02]  /*67f0*/  LDS.U16 R156, [R2+0x8800] ;  /* 0x00880000029c7984 */ /* 0x000e640000000400 */
[----:B------:R-:W-:Y:S01]  /*6800*/  FFMA.FTZ R248, R251, R250, R248 ;  /* 0x000000fafbf87223 */ /* 0x000fe200000100f8 */
[----:B------:R-:W-:Y:S02]  /*6810*/  SEL R251, RZ, 0x8, P5 ;  /* 0x00000008fffb7807 */ /* 0x000fe40002800000 */
        /* <DEDUP_REMOVED lines=12> */
[----:B------:R-:W-:-:S04]  /*68e0*/  ISETP.NE.AND P5, PT, R128, RZ, PT ;  /* 0x000000ff8000720c */ /* 0x000fc80003fa5270 */
[----:B------:R-:W-:-:S05]  /*68f0*/  FSEL R128, RZ, 1, P5 ;  /* 0x3f800000ff807808 */ /* 0x000fca0002800000 */
[----:B------:R-:W-:Y:S01]  /*6900*/  FFMA.FTZ R128, R128, R248, R131 ;  /* 0x000000f880807223 */ /* 0x000fe20000010083 */
[----:B--2---:R-:W-:Y:S01]  /*6910*/  LOP3.LUT R131, R3, R156, RZ, 0x30, !PT ;  /* 0x0000009c03837212 */ /* 0x004fe200078e30ff */
[----:B------:R-:W-:-:S03]  /*6920*/  HADD2.F32 R156, -RZ, R156.H0_H0 ;  /* 0x2000009cff9c7230 */ /* 0x000fc60000004100 */
[----:B------:R-:W-:Y:S02]  /*6930*/  PRMT R248, R131, 0x9910, RZ ;  /* 0x0000991083f87816 */ /* 0x000fe400000000ff */
[----:B------:R-:W-:Y:S02]  /*6940*/  SEL R131, RZ, 0x20, P5 ;  /* 0x00000020ff837807 */ /* 0x000fe40002800000 */
[----:B------:R-:W-:Y:S02]  /*6950*/  ISETP.NE.AND P5, PT, R248, RZ, PT ;  /* 0x000000fff800720c */ /* 0x000fe40003fa5270 */
[----:B------:R-:W1:Y:S02]  /*6960*/  LDS.U16 R248, [R2+0x8e00] ;  /* 0x008e000002f87984 */ /* 0x000e640000000400 */
[----:B------:R-:W-:-:S05]  /*6970*/  FSEL R249, RZ, 1, P5 ;  /* 0x3f800000fff97808 */ /* 0x000fca0002800000 */
[----:B------:R-:W-:Y:S01]  /*6980*/  FFMA.FTZ R156, R249, R156, R128 ;  /* 0x0000009cf99c7223 */ /* 0x000fe20000010080 */
[----:B------:R-:W-:-:S05]  /*6990*/  IMAD.SHL.U32 R249, R187, 0x2, RZ ;  /* 0x00000002bbf97824 */ /* 0x000fca00078e00ff */
[----:B------:R-:W-:-:S04]  /*69a0*/  LOP3.LUT R138, R249, 0x2, R138, 0xe2, !PT ;  /* 0x00000002f98a7812 */ /* 0x000fc800078ee28a */
[----:B------:R-:W-:-:S04]  /*69b0*/  LOP3.LUT R140, R251, R140, R138, 0xfe, !PT ;  /* 0x0000008cfb8c7212 */ /* 0x000fc800078efe8a */
[----:B------:R-:W-:Y:S02]  /*69c0*/  LOP3.LUT R140, R131, R66, R140, 0xfe, !PT ;  /* 0x00000042838c7212 */ /* 0x000fe400078efe8c */
[----:B-1----:R-:W-:Y:S01]  /*69d0*/  LOP3.LUT R128, R3, R248, RZ, 0x30, !PT ;  /* 0x000000f803807212 */ /* 0x002fe200078e30ff */
[----:B------:R-:W-:-:S03]  /*69e0*/  HADD2.F32 R248, -RZ, R248.H0_H0 ;  /* 0x200000f8fff87230 */ /* 0x000fc60000004100 */
[----:B------:R-:W-:-:S05]  /*69f0*/  PRMT R128, R128, 0x9910, RZ ;  /* 0x0000991080807816 */ /* 0x000fca00000000ff */
[----:B------:R-:W-:Y:S01]  /*6a00*/  IMAD.MOV.U32 R187, RZ, RZ, R128 ;  /* 0x000000ffffbb7224 */ /* 0x000fe200078e0080 */
[----:B------:R-:W-:-:S04]  /*6a10*/  SEL R128, RZ, 0x40, P5 ;  /* 0x00000040ff807807 */ /* 0x000fc80002800000 */
[----:B------:R-:W-:-:S04]  /*6a20*/  ISETP.NE.AND P5, PT, R187, RZ, PT ;  /* 0x000000ffbb00720c */ /* 0x000fc80003fa5270 */
[----:B------:R-:W-:Y:S02]  /*6a30*/  FSEL R249, RZ, 1, P5 ;  /* 0x3f800000fff97808 */ /* 0x000fe40002800000 */
[----:B------:R-:W-:-:S03]  /*6a40*/  SEL R187, RZ, 0x80, P5 ;  /* 0x00000080ffbb7807 */ /* 0x000fc60002800000 */
[----:B------:R-:W-:Y:S01]  /*6a50*/  FFMA.FTZ R249, R249, R248, R156 ;  /* 0x000000f8f9f97223 */ /* 0x000fe2000001009c */
[----:B------:R-:W-:Y:S01]  /*6a60*/  LOP3.LUT R140, R187, R128, R140, 0xfe, !PT ;  /* 0x00000080bb8c7212 */ /* 0x000fe200078efe8c */
[----:B------:R-:W1:Y:S04]  /*6a70*/  LDS.U16 R248, [R2+0x9000] ;  /* 0x0090000002f87984 */ /* 0x000e680000000400 */
[----:B------:R-:W2:Y:S01]  /*6a80*/  LDS.U16 R156, [R2+0x9200] ;  /* 0x00920000029c7984 */ /* 0x000ea20000000400 */
[----:B-1----:R-:W-:Y:S01]  /*6a90*/  LOP3.LUT R138, R3, R248, RZ, 0x30, !PT ;  /* 0x000000f8038a7212 */ /* 0x002fe200078e30ff */
[----:B------:R-:W-:-:S03]  /*6aa0*/  HADD2.F32 R248, -RZ, R248.H0_H0 ;  /* 0x200000f8fff87230 */ /* 0x000fc60000004100 */
[----:B------:R-:W-:-:S04]  /*6ab0*/  PRMT R138, R138, 0x9910, RZ ;  /* 0x000099108a8a7816 */ /* 0x000fc800000000ff */
[----:B------:R-:W-:-:S04]  /*6ac0*/  ISETP.NE.AND P5, PT, R138, RZ, PT ;  /* 0x000000ff8a00720c */ /* 0x000fc80003fa5270 */
[----:B------:R-:W-:-:S05]  /*6ad0*/  FSEL R138, RZ, 1, P5 ;  /* 0x3f800000ff8a7808 */ /* 0x000fca0002800000 */
[----:B------:R-:W-:Y:S01]  /*6ae0*/  FFMA.FTZ R249, R138, R248, R249 ;  /* 0x000000f88af97223 */ /* 0x000fe200000100f9 */
[----:B--2---:R-:W-:-:S04]  /*6af0*/  LOP3.LUT R138, R3, R156, RZ, 0x30, !PT ;  /* 0x0000009c038a7212 */ /* 0x004fc800078e30ff */
[----:B------:R-:W-:Y:S02]  /*6b00*/  PRMT R248, R138, 0x9910, RZ ;  /* 0x000099108af87816 */ /* 0x000fe400000000ff */
[----:B------:R-:W-:Y:S02]  /*6b10*/  SEL R138, RZ, 0x100, P5 ;  /* 0x00000100ff8a7807 */ /* 0x000fe40002800000 */
[----:B------:R-:W-:Y:S01]  /*6b20*/  ISETP.NE.AND P5, PT, R248, RZ, PT ;  /* 0x000000fff800720c */ /* 0x000fe20003fa5270 */
[----:B------:R-:W-:-:S03]  /*6b30*/  HADD2.F32 R248, -RZ, R156.H0_H0 ;  /* 0x2000009cfff87230 */ /* 0x000fc60000004100 */
        /* <DEDUP_REMOVED lines=37> */
[----:B------:R-:W-:Y:S01]  /*6d90*/  SEL R249, RZ, 0x2000, P5 ;  /* 0x00002000fff97807 */ /* 0x000fe20002800000 */
[----:B------:R-:W2:Y:S03]  /*6da0*/  LDS.U16 R156, [R2+0x9e00] ;  /* 0x009e0000029c7984 */ /* 0x000ea60000000400 */
[----:B------:R-:W-:Y:S02]  /*6db0*/  LOP3.LUT R249, R249, R128, R187, 0xfe, !PT ;  /* 0x00000080f9f97212 */ /* 0x000fe400078efebb */
        /* <DEDUP_REMOVED lines=11> */
[----:B------:R-:W-:Y:S02]  /*6e70*/  LDS.U16 R140, [R2+0xa200] ;  /* 0x00a20000028c7984 */ /* 0x000fe40000000400 */
        /* <DEDUP_REMOVED lines=8> */
[----:B------:R-:W-:Y:S02]  /*6f00*/  ISETP.NE.AND P5, PT, R66, RZ, PT ;  /* 0x000000ff4200720c */ /* 0x000fe40003fa5270 */
[----:B------:R-:W-:Y:S01]  /*6f10*/  LOP3.LUT R66, R3, R140, RZ, 0x30, !PT ;  /* 0x0000008c03427212 */ /* 0x000fe200078e30ff */
[----:B------:R-:W-:Y:S01]  /*6f20*/  HADD2.F32 R140, -RZ, R140.H0_H0 ;  /* 0x2000008cff8c7230 */ /* 0x000fe20000004100 */
[----:B------:R-:W-:-:S05]  /*6f30*/  FSEL R251, RZ, 1, P5 ;  /* 0x3f800000fffb7808 */ /* 0x000fca0002800000 */
[----:B------:R-:W-:Y:S01]  /*6f40*/  FFMA.FTZ R248, R251, R156, R248 ;  /* 0x0000009cfbf87223 */ /* 0x000fe200000100f8 */
[----:B------:R-:W-:Y:S02]  /*6f50*/  PRMT R156, R66, 0x9910, RZ ;  /* 0x00009910429c7816 */ /* 0x000fe400000000ff */
[----:B------:R-:W-:Y:S02]  /*6f60*/  SEL R66, RZ, 0x10000, P5 ;  /* 0x00010000ff427807 */ /* 0x000fe40002800000 */
[----:B------:R-:W-:Y:S02]  /*6f70*/  ISETP.NE.AND P5, PT, R156, RZ, PT ;  /* 0x000000ff9c00720c */ /* 0x000fe40003fa5270 */
[----:B------:R-:W1:Y:S02]  /*6f80*/  LDS.U16 R156, [R2+0xa400] ;  /* 0x00a40000029c7984 */ /* 0x000e640000000400 */
[----:B------:R-:W-:Y:S02]  /*6f90*/  FSEL R251, RZ, 1, P5 ;  /* 0x3f800000fffb7808 */ /* 0x000fe40002800000 */
[----:B------:R-:W-:-:S03]  /*6fa0*/  SEL R187, RZ, 0x20000, P5 ;  /* 0x00020000ffbb7807 */ /* 0x000fc60002800000 */
[----:B------:R-:W-:Y:S01]  /*6fb0*/  FFMA.FTZ R248, R251, R140, R248 ;  /* 0x0000008cfbf87223 */ /* 0x000fe200000100f8 */
[----:B------:R-:W-:Y:S01]  /*6fc0*/  LOP3.LUT R187, R187, R66, R138, 0xfe, !PT ;  /* 0x00000042bbbb7212 */ /* 0x000fe200078efe8a */
[----:B------:R-:W2:Y:S01]  /*6fd0*/  LDS.U16 R140, [R2+0xa600] ;  /* 0x00a60000028c7984 */ /* 0x000ea20000000400 */
[----:B-1----:R-:W-:Y:S01]  /*6fe0*/  LOP3.LUT R128, R3, R156, RZ, 0x30, !PT ;  /* 0x0000009c03807212 */ /* 0x002fe200078e30ff */
[----:B------:R-:W-:-:S03]  /*6ff0*/  HADD2.F32 R156, -RZ, R156.H0_H0 ;  /* 0x2000009cff9c7230 */ /* 0x000fc60000004100 */
[----:B------:R-:W-:-:S04]  /*7000*/  PRMT R128, R128, 0x9910, RZ ;  /* 0x0000991080807816 */ /* 0x000fc800000000ff */
[----:B------:R-:W-:Y:S02]  /*7010*/  ISETP.NE.AND P5, PT, R128, RZ, PT ;  /* 0x000000ff8000720c */ /* 0x000fe40003fa5270 */
[----:B--2---:R-:W-:Y:S01]  /*7020*/  LOP3.LUT R128, R3, R140, RZ, 0x30, !PT ;  /* 0x0000008c03807212 */ /* 0x004fe200078e30ff */
        /* <DEDUP_REMOVED lines=111> */
[----:B------:R-:W-:Y:S02]  /*7720*/  FFMA.FTZ R248, R251, R140, R248 ;  /* 0x0000008cfbf87223 */ /* 0x000fe400000100f8 */
        /* <DEDUP_REMOVED lines=29> */
[----:B------:R-:W-:-:S05]  /*7900*/  FSEL R251, RZ, 1, P5 ;  /* 0x3f800000fffb7808 */ /* 0x000fca0002800000 */
[----:B------:R-:W-:Y:S01]  /*7910*/  FFMA.FTZ R156, R251, R140, R156 ;  /* 0x0000008cfb9c7223 */ /* 0x000fe2000001009c */
[----:B-1----:R-:W-:Y:S01]  /*7920*/  LOP3.LUT R140, R3, R248, RZ, 0x30, !PT ;  /* 0x000000f8038c7212 */ /* 0x002fe200078e30ff */
[----:B------:R-:W-:-:S03]  /*7930*/  HADD2.F32 R248, -RZ, R248.H0_H0 ;  /* 0x200000f8fff87230 */ /* 0x000fc60000004100 */
[----:B------:R-:W-:Y:S01]  /*7940*/  PRMT R250, R140, 0x9910, RZ ;  /* 0x000099108cfa7816 */ /* 0x000fe200000000ff */
[----:B------:R-:W-:-:S04]  /*7950*/  IMAD.SHL.U32 R140, R138, 0x2, RZ ;  /* 0x000000028a8c7824 */ /* 0x000fc800078e00ff */
[----:B------:R-:W-:Y:S01]  /*7960*/  IMAD.MOV.U32 R138, RZ, RZ, R250 ;  /* 0x000000ffff8a7224 */ /* 0x000fe200078e00fa */
[----:B------:R-:W-:Y:S02]  /*7970*/  LOP3.LUT R131, R140, 0x2, R131, 0xe2, !PT ;  /* 0x000000028c837812 */ /* 0x000fe400078ee283 */
[----:B------:R-:W-:Y:S02]  /*7980*/  SEL R140, RZ, 0x8, P5 ;  /* 0x00000008ff8c7807 */ /* 0x000fe40002800000 */
[----:B------:R-:W-:Y:S02]  /*7990*/  ISETP.NE.AND P5, PT, R138, RZ, PT ;  /* 0x000000ff8a00720c */ /* 0x000fe40003fa5270 */
[----:B------:R-:W-:Y:S01]  /*79a0*/  LDS.U16 R138, [R2+0xcc00] ;  /* 0x00cc0000028a7984 */ /* 0x000fe20000000400 */
[----:B------:R-:W-:Y:S02]  /*79b0*/  LOP3.LUT R131, R140, R66, R131, 0xfe, !PT ;  /* 0x000000428c837212 */ /* 0x000fe400078efe83 */
[----:B------:R-:W-:-:S05]  /*79c0*/  FSEL R251, RZ, 1, P5 ;  /* 0x3f800000fffb7808 */ /* 0x000fca0002800000 */
[----:B------:R-:W-:Y:S02]  /*79d0*/  FFMA.FTZ R248, R251, R248, R156 ;  /* 0x000000f8fbf87223 */ /* 0x000fe4000001009c */
[----:B------:R-:W1:Y:S02]  /*79e0*/  LDS.U16 R156, [R2+0xca00] ;  /* 0x00ca0000029c7984 */ /* 0x000e640000000400 */
[----:B-1----:R-:W-:Y:S01]  /*79f0*/  LOP3.LUT R66, R3, R156, RZ, 0x30, !PT ;  /* 0x0000009c03427212 */ /* 0x002fe200078e30ff */
[----:B------:R-:W-:-:S03]  /*7a00*/  HADD2.F32 R156, -RZ, R156.H0_H0 ;  /* 0x2000009cff9c7230 */ /* 0x000fc60000004100 */
[----:B------:R-:W-:Y:S02]  /*7a10*/  PRMT R140, R66, 0x9910, RZ ;  /* 0x00009910428c7816 */ /* 0x000fe400000000ff */
[----:B------:R-:W-:Y:S02]  /*7a20*/  SEL R66, RZ, 0x10, P5 ;  /* 0x00000010ff427807 */ /* 0x000fe40002800000 */
        /* <DEDUP_REMOVED lines=8> */
[----:B------:R-:W1:Y:S01]  /*7ab0*/  LDS.U16 R156, [R2+0xce00] ;  /* 0x00ce0000029c7984 */ /* 0x000e620000000400 */
[----:B------:R-:W-:Y:S02]  /*7ac0*/  LOP3.LUT R66, R140, R66, R131, 0xfe, !PT ;  /* 0x000000428c427212 */ /* 0x000fe400078efe83 */
[----:B------:R-:W-:-:S05]  /*7ad0*/  FSEL R251, RZ, 1, P5 ;  /* 0x3f800000fffb7808 */ /* 0x000fca0002800000 */
[----:B------:R-:W-:Y:S02]  /*7ae0*/  FFMA.FTZ R248, R251, R138, R248 ;  /* 0x0000008afbf87223 */ /* 0x000fe400000100f8 */
        /* <DEDUP_REMOVED lines=198> */
[----:B------:R-:W-:Y:S02]  /*8750*/  SEL R156, RZ, 0x20000000, P5 ;  /* 0x20000000ff9c7807 */ /* 0x000fe40002800000 */
[----:B------:R-:W-:Y:S02]  /*8760*/  ISETP.NE.AND P5, PT, R140, RZ, PT ;  /* 0x000000ff8c00720c */ /* 0x000fe40003fa5270 */
[----:B------:R-:W-:Y:S01]  /*8770*/  LDS.U16 R140, [R2+0x10000] ;  /* 0x01000000028c7984 */ /* 0x000fe20000000400 */
[----:B------:R-:W-:Y:S02]  /*8780*/  LOP3.LUT R138, R156, R66, R131, 0xfe, !PT ;  /* 0x000000429c8a7212 */ /* 0x000fe400078efe83 */
[----:B------:R-:W-:Y:S01]  /*8790*/  FSEL R251, RZ, 1, P5 ;  /* 0x3f800000fffb7808 */ /* 0x000fe20002800000 */
[----:B------:R-:W-:Y:S04]  /*87a0*/  LDS.U16 R156, [R2+0x10200] ;  /* 0x01020000029c7984 */ /* 0x000fe80000000400 */
[----:B------:R-:W-:Y:S01]  /*87b0*/  FFMA.FTZ R250, R251, R250, R248 ;  /* 0x000000fafbfa7223 */ /* 0x000fe200000100f8 */
[----:B------:R-:W-:Y:S01]  /*87c0*/  SEL R251, RZ, 0x40000000, P5 ;  /* 0x40000000fffb7807 */ /* 0x000fe20002800000 */
[----:B------:R-:W1:Y:S02]  /*87d0*/  LDS.U16 R248, [R2+0xfe00] ;  /* 0x00fe000002f87984 */ /* 0x000e640000000400 */
[----:B-1----:R-:W-:Y:S01]  /*87e0*/  LOP3.LUT R66, R3, R248, RZ, 0x30, !PT ;  /* 0x000000f803427212 */ /* 0x002fe200078e30ff */
[----:B------:R-:W-:-:S03]  /*87f0*/  HADD2.F32 R248, -RZ, R248.H0_H0 ;  /* 0x200000f8fff87230 */ /* 0x000fc60000004100 */
[----:B------:R-:W-:-:S04]  /*8800*/  PRMT R66, R66, 0x9910, RZ ;  /* 0x0000991042427816 */ /* 0x000fc800000000ff */
[----:B------:R-:W-:Y:S02]  /*8810*/  ISETP.NE.AND P5, PT, R66, RZ, PT ;  /* 0x000000ff4200720c */ /* 0x000fe40003fa5270 */
[----:B------:R-:W-:Y:S01]  /*8820*/  LOP3.LUT R66, R3, R140, RZ, 0x30, !PT ;  /* 0x0000008c03427212 */ /* 0x000fe200078e30ff */
[----:B------:R-:W-:Y:S01]  /*8830*/  HADD2.F32 R140, -RZ, R140.H0_H0 ;  /* 0x2000008cff8c7230 */ /* 0x000fe20000004100 */
[----:B------:R-:W-:Y:S02]  /*8840*/  FSEL R131, RZ, 1, P5 ;  /* 0x3f800000ff837808 */ /* 0x000fe40002800000 */
[----:B------:R-:W-:-:S03]  /*8850*/  PRMT R66, R66, 0x9910, RZ ;  /* 0x0000991042427816 */ /* 0x000fc600000000ff */
[----:B------:R-:W-:Y:S01]  /*8860*/  FFMA.FTZ R250, R131, R248, R250 ;  /* 0x000000f883fa7223 */ /* 0x000fe200000100fa */
[----:B------:R-:W-:-:S04]  /*8870*/  ISETP.NE.AND P6, PT, R66, RZ, PT ;  /* 0x000000ff4200720c */ /* 0x000fc80003fc5270 */
[----:B------:R-:W-:Y:S02]  /*8880*/  FSEL R131, RZ, 1, P6 ;  /* 0x3f800000ff837808 */ /* 0x000fe40003000000 */
[----:B------:R-:W-:-:S03]  /*8890*/  SEL R66, RZ, 0x1, P6 ;  /* 0x00000001ff427807 */ /* 0x000fc60003000000 */
[----:B------:R-:W-:Y:S01]  /*88a0*/  FFMA.FTZ R140, R131, R140, R250 ;  /* 0x0000008c838c7223 */ /* 0x000fe200000100fa */
[----:B------:R-:W-:Y:S01]  /*88b0*/  LOP3.LUT R131, R3, R156, RZ, 0x30, !PT ;  /* 0x0000009c03837212 */ /* 0x000fe200078e30ff */
[----:B------:R-:W-:-:S03]  /*88c0*/  HADD2.F32 R156, -RZ, R156.H0_H0 ;  /* 0x2000009cff9c7230 */ /* 0x000fc60000004100 */
[----:B------:R-:W-:-:S04]  /*88d0*/  PRMT R131, R131, 0x9910, RZ ;  /* 0x0000991083837816 */ /* 0x000fc800000000ff */
[----:B------:R-:W-:-:S04]  /*88e0*/  ISETP.NE.AND P6, PT, R131, RZ, PT ;  /* 0x000000ff8300720c */ /* 0x000fc80003fc5270 */
[----:B------:R-:W-:Y:S02]  /*88f0*/  FSEL R248, RZ, 1, P6 ;  /* 0x3f800000fff87808 */ /* 0x000fe40003000000 */
[----:B------:R-:W-:-:S03]  /*8900*/  SEL R131, RZ, 0xffffffff, P6 ;  /* 0xffffffffff837807 */ /* 0x000fc60003000000 */
[----:B------:R-:W-:Y:S02]  /*8910*/  FFMA.FTZ R156, R248, R156, R140 ;  /* 0x0000009cf89c7223 */ /* 0x000fe4000001008c */
[----:B------:R-:W1:Y:S01]  /*8920*/  LDS.U16 R140, [R2+0x10400] ;  /* 0x01040000028c7984 */ /* 0x000e620000000400 */
[----:B------:R-:W-:-:S05]  /*8930*/  IMAD.SHL.U32 R131, R131, 0x2, RZ ;  /* 0x0000000283837824 */ /* 0x000fca00078e00ff */
[----:B------:R-:W-:Y:S02]  /*8940*/  LOP3.LUT R131, R131, 0x2, R66, 0xe2, !PT ;  /* 0x0000000283837812 */ /* 0x000fe400078ee242 */
[----:B-1----:R-:W-:Y:S01]  /*8950*/  LOP3.LUT R130, R3, R140, RZ, 0x30, !PT ;  /* 0x0000008c03827212 */ /* 0x002fe200078e30ff */
[----:B------:R-:W-:-:S03]  /*8960*/  HADD2.F32 R140, -RZ, R140.H0_H0 ;  /* 0x2000008cff8c7230 */ /* 0x000fc60000004100 */
[----:B------:R-:W-:-:S04]  /*8970*/  PRMT R130, R130, 0x9910, RZ ;  /* 0x0000991082827816 */ /* 0x000fc800000000ff */
[----:B------:R-:W-:-:S04]  /*8980*/  ISETP.NE.AND P6, PT, R130, RZ, PT ;  /* 0x000000ff8200720c */ /* 0x000fc80003fc5270 */
        /* <DEDUP_REMOVED lines=225> */
[----:B-1----:R-:W-:-:S04]  /*97a0*/  LOP3.LUT R130, R3, R156, RZ, 0x30, !PT ;  /* 0x0000009c03827212 */ /* 0x002fc800078e30ff */
[----:B------:R-:W-:-:S04]  /*97b0*/  PRMT R130, R130, 0x9910, RZ ;  /* 0x0000991082827816 */ /* 0x000fc800000000ff */
[----:B------:R-:W-:Y:S01]  /*97c0*/  ISETP.NE.AND P6, PT, R130, RZ, PT ;  /* 0x000000ff8200720c */ /* 0x000fe20003fc5270 */
[----:B------:R-:W-:Y:S02]  /*97d0*/  HADD2.F32 R130, -RZ, R156.H0_H0 ;  /* 0x2000009cff827230 */ /* 0x000fe40000004100 */
[----:B------:R-:W1:Y:S01]  /*97e0*/  LDS.U16 R156, [R2+0x13c00] ;  /* 0x013c0000029c7984 */ /* 0x000e620000000400 */
[----:B------:R-:W-:Y:S02]  /*97f0*/  FSEL R141, RZ, 1, P6 ;  /* 0x3f800000ff8d7808 */ /* 0x000fe40003000000 */
[----:B------:R-:W-:Y:S02]  /*9800*/  SEL R140, RZ, 0x20000000, P6 ;  /* 0x20000000ff8c7807 */ /* 0x000fe40003000000 */
[----:B------:R-:W-:Y:S01]  /*9810*/  ISETP.NE.AND P6, PT, R4, RZ, PT ;  /* 0x000000ff0400720c */ /* 0x000fe20003fc5270 */
[----:B------:R-:W-:Y:S01]  /*9820*/  FFMA.FTZ R130, R141, R130, R248 ;  /* 0x000000828d827223 */ /* 0x000fe200000100f8 */
[----:B------:R-:W-:Y:S01]  /*9830*/  LOP3.LUT R66, R140, R66, R131, 0xfe, !PT ;  /* 0x000000428c427212 */ /* 0x000fe200078efe83 */
[----:B------:R-:W2:Y:S01]  /*9840*/  LDS.U16 R248, [R2+0x13e00] ;  /* 0x013e000002f87984 */ /* 0x000ea20000000400 */
[----:B------:R-:W-:-:S02]  /*9850*/  SEL R67, RZ, 0x80000000, P6 ;  /* 0x80000000ff437807 */ /* 0x000fc40003000000 */
[----:B------:R-:W-:Y:S02]  /*9860*/  SEL R4, RZ, 0x80000000, P2 ;  /* 0x80000000ff047807 */ /* 0x000fe40001000000 */
[----:B0-----:R-:W-:Y:S02]  /*9870*/  ISETP.NE.AND P2, PT, R65, RZ, PT ;  /* 0x000000ff4100720c */ /* 0x001fe40003f45270 */
[----:B-1----:R-:W-:Y:S01]  /*9880*/  LOP3.LUT R131, R3, R156, RZ, 0x30, !PT ;  /* 0x0000009c03837212 */ /* 0x002fe200078e30ff */
[----:B------:R-:W-:-:S03]  /*9890*/  HADD2.F32 R156, -RZ, R156.H0_H0 ;  /* 0x2000009cff9c7230 */ /* 0x000fc60000004100 */
[----:B------:R-:W-:Y:S02]  /*98a0*/  PRMT R140, R131, 0x9910, RZ ;  /* 0x00009910838c7816 */ /* 0x000fe400000000ff */
[----:B--2---:R-:W-:Y:S01]  /*98b0*/  LOP3.LUT R131, R3, R248, RZ, 0x30, !PT ;  /* 0x000000f803837212 */ /* 0x004fe200078e30ff */
[----:B------:R-:W-:Y:S01]  /*98c0*/  HADD2.F32 R248, -RZ, R248.H0_H0 ;  /* 0x200000f8fff87230 */ /* 0x000fe20000004100 */
[----:B------:R-:W-:Y:S02]  /*98d0*/  SEL R3, RZ, 0x80000000, P5 ;  /* 0x80000000ff037807 */ /* 0x000fe40002800000 */
[----:B------:R-:W-:Y:S02]  /*98e0*/  ISETP.NE.AND P5, PT, R140, RZ, PT ;  /* 0x000000ff8c00720c */ /* 0x000fe40003fa5270 */
[----:B------:R-:W-:Y:S02]  /*98f0*/  PRMT R140, R131, 0x9910, RZ ;  /* 0x00009910838c7816 */ /* 0x000fe400000000ff */
[----:B------:R-:W-:-:S02]  /*9900*/  FSEL R131, RZ, 1, P5 ;  /* 0x3f800000ff837808 */ /* 0x000fc40002800000 */
[----:B------:R-:W-:Y:S02]  /*9910*/  SEL R141, RZ, 0x40000000, P5 ;  /* 0x40000000ff8d7807 */ /* 0x000fe40002800000 */
[----:B------:R-:W-:Y:S01]  /*9920*/  ISETP.NE.AND P5, PT, R140, RZ, PT ;  /* 0x000000ff8c00720c */ /* 0x000fe20003fa5270 */
[----:B------:R-:W-:Y:S01]  /*9930*/  FFMA.FTZ R130, R131, R156, R130 ;  /* 0x0000009c83827223 */ /* 0x000fe20000010082 */
[----:B------:R-:W-:Y:S02]  /*9940*/  LOP3.LUT R3, R3, R251, R138, 0xfe, !PT ;  /* 0x000000fb03037212 */ /* 0x000fe400078efe8a */
[----:B------:R-:W-:Y:S02]  /*9950*/  FSEL R131, RZ, 1, P5 ;  /* 0x3f800000ff837808 */ /* 0x000fe40002800000 */
[----:B------:R-:W-:Y:S01]  /*9960*/  SEL R2, RZ, 0x80000000, P5 ;  /* 0x80000000ff027807 */ /* 0x000fe20002800000 */
[----:B------:R-:W-:Y:S02]  /*9970*/  POPC R138, R3 ;  /* 0x00000003008a7309 */ /* 0x000fe40000000000 */
[----:B------:R-:W-:Y:S01]  /*9980*/  FFMA.FTZ R248, R131, R248, R130 ;  /* 0x000000f883f87223 */ /* 0x000fe20000010082 */
[----:B------:R-:W-:-:S02]  /*9990*/  LOP3.LUT R66, R2, R141, R66, 0xfe, !PT ;  /* 0x0000008d02427212 */ /* 0x000fc400078efe42 */
[----:B------:R-:W-:Y:S02]  /*99a0*/  LOP3.LUT R2, R187, R128, R249, 0xfe, !PT ;  /* 0x00000080bb027212 */ /* 0x000fe400078efef9 */
[----:B------:R-:W0:Y:S01]  /*99b0*/  SHFL.DOWN P5, R140, R248, 0x1, 0x1f ;  /* 0x08201f00f88c7f89 */ /* 0x000e2200000a0000 */
[----:B------:R-:W-:Y:S01]  /*99c0*/  SEL R187, RZ, 0x40000000, P4 ;  /* 0x40000000ffbb7807 */ /* 0x000fe20002000000 */
[----:B------:R1:W-:Y:S02]  /*99d0*/  POPC R64, R2 ;  /* 0x0000000200407309 */ /* 0x0003e40000000000 */
[----:B------:R1:W-:Y:S01]  /*99e0*/  STL.64 [R1+0x10], R2 ;  /* 0x0000100201007387 */ /* 0x0003e20000100a00 */
[----:B------:R-:W-:-:S03]  /*99f0*/  LOP3.LUT R187, R187, R188, RZ, 0xfc, !PT ;  /* 0x000000bcbbbb7212 */ /* 0x000fc600078efcff */
[----:B------:R-:W-:Y:S01]  /*9a00*/  STL [R1+0x18], R66 ;  /* 0x0000184201007387 */ /* 0x000fe20000100800 */
[----:B-1----:R-:W-:Y:S02]  /*9a10*/  LOP3.LUT R2, R67, R218, RZ, 0xfc, !PT ;  /* 0x000000da43027212 */ /* 0x002fe400078efcff */
[----:B------:R-:W-:Y:S02]  /*9a20*/  SEL R67, RZ, 0x80000000, P1 ;  /* 0x80000000ff437807 */ /* 0x000fe40000800000 */
[----:B------:R-:W-:Y:S01]  /*9a30*/  LOP3.LUT R3, R4, R187, RZ, 0xfc, !PT ;  /* 0x000000bb04037212 */ /* 0x000fe200078efcff */
[----:B0-----:R-:W-:-:S03]  /*9a40*/  @P5 FADD R140, R248, R140 ;  /* 0x0000008cf88c5221 */ /* 0x001fc60000000000 */
[----:B------:R-:W-:Y:S02]  /*9a50*/  POPC R141, R3 ;  /* 0x00000003008d7309 */ /* 0x000fe40000000000 */
[----:B------:R-:W0:Y:S02]  /*9a60*/  SHFL.DOWN P5, R156, R140, 0x2, 0x1f ;  /* 0x08401f008c9c7f89 */ /* 0x000e2400000a0000 */
[----:B0-----:R-:W-:-:S04]  /*9a70*/  @P5 FADD R156, R140, R156 ;  /* 0x0000009c8c9c5221 */ /* 0x001fc80000000000 */
[----:B------:R-:W-:Y:S01]  /*9a80*/  POPC R140, R2 ;  /* 0x00000002008c7309 */ /* 0x000fe20000000000 */
[----:B------:R-:W0:Y:S02]  /*9a90*/  SHFL.DOWN P5, R130, R156, 0x4, 0x1f ;  /* 0x08801f009c827f89 */ /* 0x000e2400000a0000 */
[----:B0-----:R-:W-:Y:S01]  /*9aa0*/  @P5 FADD R130, R156, R130 ;  /* 0x000000829c825221 */ /* 0x001fe20000000000 */
[----:B------:R-:W-:-:S04]  /*9ab0*/  SEL R156, RZ, 0x40000000, P3 ;  /* 0x40000000ff9c7807 */ /* 0x000fc80001800000 */
[----:B------:R-:W0:Y:S01]  /*9ac0*/  SHFL.DOWN P5, R131, R130, 0x8, 0x1f ;  /* 0x09001f0082837f89 */ /* 0x000e2200000a0000 */
[----:B------:R-:W-:-:S04]  /*9ad0*/  LOP3.LUT R156, R156, R157, RZ, 0xfc, !PT ;  /* 0x0000009d9c9c7212 */ /* 0x000fc800078efcff */
[----:B------:R-:W-:Y:S02]  /*9ae0*/  LOP3.LUT R4, R67, R156, RZ, 0xfc, !PT ;  /* 0x0000009c43047212 */ /* 0x000fe400078efcff */
[----:B------:R-:W-:Y:S03]  /*9af0*/  POPC R67, R66 ;  /* 0x0000004200437309 */ /* 0x000fe60000000000 */
[----:B------:R-:W-:Y:S05]  /*9b00*/  STL.64 [R1+0x8], R4 ;  /* 0x0000080401007387 */ /* 0x000fea0000100a00 */
[----:B------:R-:W1:Y:S01]  /*9b10*/  POPC R248, R4 ;  /* 0x0000000400f87309 */ /* 0x000e620000000000 */
[----:B0-----:R-:W-:-:S07]  /*9b20*/  @P5 FADD R131, R130, R131 ;  /* 0x0000008382835221 */ /* 0x001fce0000000000 */
[----:B------:R-:W0:Y:S01]  /*9b30*/  POPC R130, R5 ;  /* 0x0000000500827309 */ /* 0x000e220000000000 */
[----:B------:R-:W2:Y:S01]  /*9b40*/  SHFL.DOWN P1, R128, R131, 0x10, 0x1f ;  /* 0x0a001f0083807f89 */ /* 0x000ea20000020000 */
[----:B-1----:R-:W-:-:S04]  /*9b50*/  IADD3 R65, R248, R141, R140 ;  /* 0x0000008df8417210 */ /* 0x002fc80007ffe08c */
[----:B0-----:R-:W-:-:S04]  /*9b60*/  IADD3 R64, R64, R130, R65 ;  /* 0x0000008240407210 */ /* 0x001fc80007ffe041 */
[----:B------:R-:W-:Y:S01]  /*9b70*/  IADD3 R138, R67, R138, R64 ;  /* 0x0000008a438a7210 */ /* 0x000fe20007ffe040 */
[----:B--2---:R-:W-:-:S05]  /*9b80*/  @P1 FADD R128, R131, R128 ;  /* 0x0000008083801221 */ /* 0x004fca0000000000 */
[----:B------:R0:W-:Y:S01]  /*9b90*/  @!P2 STS [R17+0x8], R128 ;  /* 0x000008801100a388 */ /* 0x0001e20000000800 */
[----:B------:R-:W-:Y:S06]  /*9ba0*/  BAR.SYNC.DEFER_BLOCKING 0x0 ;  /* 0x0000000000007b1d */ /* 0x000fec0000010000 */
[----:B------:R-:W-:Y:S05]  /*9bb0*/  @P0 BRA `(.L_x_41) ;  /* 0x0000000000300947 */ /* 0x000fea0003800000 */
[----:B------:R-:W-:-:S09]  /*9bc0*/  ULEA UR7, UR5, UR4, 0x18 ;  /* 0x0000000405077291 */ /* 0x000fd2000f8ec03f */
[----:B------:R-:W1:Y:S04]  /*9bd0*/  LDS R5, [UR7+0x1c] ;  /* 0x00001c07ff057984 */ /* 0x000e680008000800 */
[----:B------:R-:W2:Y:S04]  /*9be0*/  LDS.128 R64, [UR7+0x20] ;  /* 0x00002007ff407984 */ /* 0x000ea80008000c00 */
[----:B------:R-:W3:Y:S04]  /*9bf0*/  LDS R141, [UR7+0x28] ;  /* 0x00002807ff8d7984 */ /* 0x000ee80008000800 */
[----:B------:R-:W4:Y:S01]  /*9c00*/  LDS.64 R130, [UR7+0x30] ;  /* 0x00003007ff827984 */ /* 0x000f220008000a00 */
[----:B-1----:R-:W-:-:S04]  /*9c10*/  FADD.FTZ R5, R128, R5 ;  /* 0x0000000580057221 */ /* 0x002fc80000010000 */
[----:B--2---:R-:W-:-:S04]  /*9c20*/  FADD.FTZ R64, R5, R64 ;  /* 0x0000004005407221 */ /* 0x004fc80000010000 */
[----:B------:R-:W-:-:S04]  /*9c30*/  FADD.FTZ R64, R65, R64 ;  /* 0x0000004041407221 */ /* 0x000fc80000010000 */
[----:B---3--:R-:W-:-:S04]  /*9c40*/  FADD.FTZ R64, R64, R141 ;  /* 0x0000008d40407221 */ /* 0x008fc80000010000 */
[----:B------:R-:W-:-:S04]  /*9c50*/  FADD.FTZ R67, R67, R64 ;  /* 0x0000004043437221 */ /* 0x000fc80000010000 */
[----:B----4-:R-:W-:-:S04]  /*9c60*/  FADD.FTZ R130, R67, R130 ;  /* 0x0000008243827221 */ /* 0x010fc80000010000 */
[----:B0-----:R-:W-:-:S07]  /*9c70*/  FADD.FTZ R128, R131, R130 ;  /* 0x0000008283807221 */ /* 0x001fce0000010000 */
.L_x_41:
[----:B------:R-:W-:Y:S05]  /*9c80*/  BSYNC B0 ;  /* 0x0000000000007941 */ /* 0x000fea0003800000 */
.L_x_40:
[----:B------:R-:W-:Y:S01]  /*9c90*/  ULEA UR5, UR5, UR4, 0x18 ;  /* 0x0000000405057291 */ /* 0x000fe2000f8ec03f */
[----:B0-----:R-:W-:Y:S01]  /*9ca0*/  @!P0 FADD.FTZ R128, R128, R124 ;  /* 0x0000007c80808221 */ /* 0x001fe20000010000 */
[----:B------:R-:W0:Y:S01]  /*9cb0*/  S2R R64, SR_CgaCtaId ;  /* 0x0000000000407919 */ /* 0x000e220000008800 */
[----:B------:R-:W-:Y:S02]  /*9cc0*/  MOV R5, 0x400 ;  /* 0x0000040000057802 */ /* 0x000fe40000000f00 */
[C---:B------:R-:W-:Y:S01]  /*9cd0*/  ISETP.GT.U32.AND P1, PT, R135.reuse, 0x1f, PT ;  /* 0x0000001f8700780c */ /* 0x040fe20003f24070 */
[----:B------:R1:W-:Y:S01]  /*9ce0*/  STL.64 [R1], R2 ;  /* 0x0000000201007387 */ /* 0x0003e20000100a00 */
[----:B------:R-:W-:Y:S01]  /*9cf0*/  LEA.HI R141, R135, R135, RZ, 0x1d ;  /* 0x00000087878d7211 */ /* 0x000fe200078fe8ff */
[----:B------:R-:W-:Y:S02]  /*9d00*/  VIADD R5, R5, 0x10 ;  /* 0x0000001005057836 */ /* 0x000fe40000000000 */
[----:B------:R1:W-:Y:S01]  /*9d10*/  @!P0 STS [UR5+0x4], R128 ;  /* 0x00000480ff008988 */ /* 0x0003e20008000805 */
[----:B------:R-:W-:Y:S02]  /*9d20*/  BAR.SYNC.DEFER_BLOCKING 0x0 ;  /* 0x0000000000007b1d */ /* 0x000fe40000010000 */
[----:B0-----:R-:W-:-:S04]  /*9d30*/  LEA R64, R64, R5, 0x18 ;  /* 0x0000000540407211 */ /* 0x001fc800078ec0ff */
[----:B------:R-:W0:Y:S01]  /*9d40*/  LDS R124, [UR5+0x4] ;  /* 0x00000405ff7c7984 */ /* 0x000e220008000800 */
[----:B------:R-:W-:Y:S01]  /*9d50*/  IMAD R141, R141, 0x4, R64 ;  /* 0x000000048d8d7824 */ /* 0x000fe200078e0240 */
[----:B------:R-:W-:Y:S06]  /*9d60*/  BAR.SYNC.DEFER_BLOCKING 0x0 ;  /* 0x0000000000007b1d */ /* 0x000fec0000010000 */
[----:B------:R1:W-:Y:S02]  /*9d70*/  STS [R141+0x10], R138 ;  /* 0x0000108a8d007388 */ /* 0x0003e40000000800 */
[----:B------:R-:W-:Y:S06]  /*9d80*/  BAR.SYNC.DEFER_BLOCKING 0x0 ;  /* 0x0000000000007b1d */ /* 0x000fec0000010000 */
[----:B------:R-:W-:Y:S05]  /*9d90*/  @P1 BRA `(.L_x_42) ;  /* 0x0000000000c01947 */ /* 0x000fea0003800000 */
[----:B------:R-:W2:Y:S01]  /*9da0*/  S2R R5, SR_TID.X ;  /* 0x0000000000057919 */ /* 0x000ea20000002100 */
[----:B------:R-:W-:Y:S01]  /*9db0*/  UMOV UR4, 0xffffffff ;  /* 0xffffffff00047882 */ /* 0x000fe20000000000 */
[C---:B--2---:R-:W-:Y:S01]  /*9dc0*/  IMAD R140, R5.reuse, 0x24, R64 ;  /* 0x00000024058c7824 */ /* 0x044fe200078e0240 */
[----:B------:R-:W-:-:S04]  /*9dd0*/  ISETP.NE.AND P2, PT, R5, RZ, PT ;  /* 0x000000ff0500720c */ /* 0x000fc80003f45270 */
[----:B-1----:R-:W-:Y:S04]  /*9de0*/  LDS R138, [R140+0x14] ;  /* 0x000014008c8a7984 */ /* 0x002fe80000000800 */
[----:B------:R-:W-:Y:S04]  /*9df0*/  LDS R249, [R140+0x10] ;  /* 0x000010008cf97984 */ /* 0x000fe80000000800 */
[----:B------:R-:W1:Y:S04]  /*9e00*/  LDS R130, [R140+0x18] ;  /* 0x000018008c827984 */ /* 0x000e680000000800 */
[----:B------:R-:W-:Y:S04]  /*9e10*/  LDS R131, [R140+0x1c] ;  /* 0x00001c008c837984 */ /* 0x000fe80000000800 */
[----:B------:R-:W2:Y:S04]  /*9e20*/  LDS R128, [R140+0x20] ;  /* 0x000020008c807984 */ /* 0x000ea80000000800 */
[----:B------:R-:W-:Y:S04]  /*9e30*/  LDS R67, [R140+0x24] ;  /* 0x000024008c437984 */ /* 0x000fe80000000800 */
[----:B------:R-:W3:Y:S04]  /*9e40*/  LDS R66, [R140+0x28] ;  /* 0x000028008c427984 */ /* 0x000ee80000000800 */
[----:B------:R-:W4:Y:S01]  /*9e50*/  LDS R64, [R140+0x2c] ;  /* 0x00002c008c407984 */ /* 0x000f220000000800 */
[----:B-1----:R-:W-:-:S04]  /*9e60*/  IADD3 R5, R130, R138, R249 ;  /* 0x0000008a82057210 */ /* 0x002fc80007ffe0f9 */
[----:B--2---:R-:W-:-:S04]  /*9e70*/  IADD3 R5, R128, R5, R131 ;  /* 0x0000000580057210 */ /* 0x004fc80007ffe083 */
[----:B---3--:R-:W-:-:S05]  /*9e80*/  IADD3 R5, R66, R5, R67 ;  /* 0x0000000542057210 */ /* 0x008fca0007ffe043 */
[----:B----4-:R-:W-:Y:S01]  /*9e90*/  IMAD.IADD R65, R5, 0x1, R64 ;  /* 0x0000000105417824 */ /* 0x010fe200078e0240 */
[----:B------:R-:W-:Y:S06]  /*9ea0*/  BRA.DIV UR4, `(.L_x_43) ;  /* 0x0000004a04047947 */ /* 0x000fec000b800000 */
[----:B------:R-:W1:Y:S04]  /*9eb0*/  SHFL.UP P1, R5, R65, 0x1, RZ ;  /* 0x0420000041057989 */ /* 0x000e6800000200ff */
[----:B------:R-:W-:Y:S01]  /*9ec0*/  SHFL.IDX PT, R64, R123, RZ, 0x1f ;  /* 0x00001fff7b407589 */ /* 0x000fe200000e0000 */
[----:B-1----:R-:W-:-:S05]  /*9ed0*/  @P1 IMAD.IADD R5, R65, 0x1, R5 ;  /* 0x0000000141051824 */ /* 0x002fca00078e0205 */
[----:B------:R-:W1:Y:S02]  /*9ee0*/  SHFL.UP P1, R250, R5, 0x2, RZ ;  /* 0x0440000005fa7989 */ /* 0x000e6400000200ff */
[----:B-1----:R-:W-:-:S05]  /*9ef0*/  @P1 IMAD.IADD R250, R5, 0x1, R250 ;  /* 0x0000000105fa1824 */ /* 0x002fca00078e02fa */
[----:B------:R-:W1:Y:S02]  /*9f00*/  SHFL.UP P1, R5, R250, 0x4, RZ ;  /* 0x04800000fa057989 */ /* 0x000e6400000200ff */
[----:B-1----:R-:W-:-:S05]  /*9f10*/  @P1 IMAD.IADD R5, R250, 0x1, R5 ;  /* 0x00000001fa051824 */ /* 0x002fca00078e0205 */
[----:B------:R-:W1:Y:S02]  /*9f20*/  SHFL.UP P1, R252, R5, 0x8, RZ ;  /* 0x0500000005fc7989 */ /* 0x000e6400000200ff */
[----:B-1----:R-:W-:-:S05]  /*9f30*/  @P1 IMAD.IADD R252, R5, 0x1, R252 ;  /* 0x0000000105fc1824 */ /* 0x002fca00078e02fc */
[----:B------:R-:W1:Y:S02]  /*9f40*/  SHFL.UP P1, R5, R252, 0x10, RZ ;  /* 0x06000000fc057989 */ /* 0x000e6400000200ff */
[----:B-1----:R-:W-:-:S04]  /*9f50*/  @P1 IMAD.IADD R5, R252, 0x1, R5 ;  /* 0x00000001fc051824 */ /* 0x002fc800078e0205 */
[----:B------:R-:W-:Y:S02]  /*9f60*/  IMAD.IADD R250, R5, 0x1, -R65 ;  /* 0x0000000105fa7824 */ /* 0x000fe400078e0a41 */
[----:B------:R1:W2:Y:S05]  /*9f70*/  SHFL.IDX PT, R65, R5, 0x1f, 0x1f ;  /* 0x03e01f0005417f89 */ /* 0x0002aa00000e0000 */
.L_x_61:
[----:B-1----:R-:W-:Y:S01]  /*9f80*/  SEL R5, R250, RZ, P2 ;  /* 0x000000fffa057207 */ /* 0x002fe20001000000 */
[----:B--2---:R-:W-:-:S04]  /*9f90*/  IMAD.IADD R123, R123, 0x1, R65 ;  /* 0x000000017b7b7824 */ /* 0x004fc800078e0241 */
        /* <DEDUP_REMOVED lines=16> */
.L_x_42:
[----:B------:R-:W3:Y:S01]  /*a0a0*/  S2R R64, SR_CgaCtaId ;  /* 0x0000000000407919 */ /* 0x000ee20000008800 */
[----:B------:R-:W-:Y:S05]  /*a0b0*/  WARPSYNC.ALL ;  /* 0x0000000000007948 */ /* 0x000fea0003800000 */
[----:B------:R-:W-:Y:S01]  /*a0c0*/  BAR.SYNC.DEFER_BLOCKING 0x0 ;  /* 0x0000000000007b1d */ /* 0x000fe20000010000 */
[----:B--2---:R-:W-:Y:S01]  /*a0d0*/  MOV R5, 0x400 ;  /* 0x0000040000057802 */ /* 0x004fe20000000f00 */
[----:B-1----:R-:W-:Y:S01]  /*a0e0*/  IMAD.MOV.U32 R138, RZ, RZ, 0x1 ;  /* 0x00000001ff8a7424 */ /* 0x002fe200078e00ff */
[----:B0-----:R-:W-:-:S05]  /*a0f0*/  FSETP.GT.FTZ.AND P2, PT, R124, RZ, PT ;  /* 0x000000ff7c00720b */ /* 0x001fca0003f54000 */
[----:B------:R-:W0:Y:S01]  /*a100*/  LDC R65, c[0x0][0x264] ;  /* 0x00009900ff417b82 */ /* 0x000e220000000800 */
[----:B------:R-:W1:Y:S01]  /*a110*/  LDS R141, [R141+0x10] ;  /* 0x000010008d8d7984 */ /* 0x000e620000000800 */
[----:B---3--:R-:W-:Y:S01]  /*a120*/  LEA R64, R64, R5, 0x18 ;  /* 0x0000000540407211 */ /* 0x008fe200078ec0ff */
[----:B0-----:R-:W-:-:S04]  /*a130*/  FADD.FTZ R5, R65, 0.0099999997764825820923 ;  /* 0x3c23d70a41057421 */ /* 0x001fc80000010000 */
[----:B------:R0:W-:Y:S01]  /*a140*/  @!P0 STS [R64], R123 ;  /* 0x0000007b40008388 */ /* 0x0001e20000000800 */
[----:B------:R-:W-:Y:S01]  /*a150*/  BAR.SYNC.DEFER_BLOCKING 0x0 ;  /* 0x0000000000007b1d */ /* 0x000fe20000010000 */
[----:B------:R-:W-:-:S05]  /*a160*/  FSETP.GTU.FTZ.AND P1, PT, R124, R5, PT ;  /* 0x000000057c00720b */ /* 0x000fca0003f3c000 */
[----:B------:R0:W2:Y:S02]  /*a170*/  LDS R140, [R64] ;  /* 0x00000000408c7984 */ /* 0x0000a40000000800 */
[----:B------:R-:W-:Y:S06]  /*a180*/  BAR.SYNC.DEFER_BLOCKING 0x0 ;  /* 0x0000000000007b1d */ /* 0x000fec0000010000 */
[----:B01----:R-:W-:Y:S05]  /*a190*/  @P2 BRA !P1, `(.L_x_44) ;  /* 0x0000000000182947 */ /* 0x003fea0004800000 */
[----:B------:R-:W-:Y:S02]  /*a1a0*/  FSETP.GT.FTZ.AND P1, PT, R124, R65, PT ;  /* 0x000000417c00720b */ /* 0x000fe40003f34000 */
[----:B------:R-:W-:Y:S02]  /*a1b0*/  PRMT R5, R133, 0x9910, RZ ;  /* 0x0000991085057816 */ /* 0x000fe400000000ff */
[----:B--2---:R-:W-:Y:S02]  /*a1c0*/  ISETP.LT.U32.AND P1, PT, R140, 0xc01, P1 ;  /* 0x00000c018c00780c */ /* 0x004fe40000f21070 */
[----:B------:R-:W-:-:S04]  /*a1d0*/  ISETP.EQ.AND P2, PT, R5, RZ, P2 ;  /* 0x000000ff0500720c */ /* 0x000fc80001742270 */
[----:B------:R-:W-:-:S13]  /*a1e0*/  PLOP3.LUT P1, PT, P2, P1, PT, 0xa8, 0x0 ;  /* 0x000000000000781c */ /* 0x000fda0001723570 */
[----:B------:R-:W-:Y:S05]  /*a1f0*/  @!P1 BRA `(.L_x_45) ;  /* 0x0000003c00b89947 */ /* 0x000fea0003800000 */
.L_x_44:
[----:B------:R-:W-:Y:S02]  /*a200*/  ISETP.NE.AND P3, PT, R247, RZ, PT ;  /* 0x000000fff700720c */ /* 0x000fe40003f65270 */
[----:B------:R-:W-:Y:S02]  /*a210*/  ISETP.NE.AND P2, PT, R246, RZ, PT ;  /* 0x000000fff600720c */ /* 0x000fe40003f45270 */
[----:B------:R-:W-:Y:S02]  /*a220*/  ISETP.GT.U32.OR P3, PT, R141, 0xbff, P3 ;  /* 0x00000bff8d00780c */ /* 0x000fe40001f64470 */
[----:B------:R-:W-:Y:S02]  /*a230*/  ISETP.NE.AND P1, PT, R245, RZ, PT ;  /* 0x000000fff500720c */ /* 0x000fe40003f25270 */
[----:B------:R-:W-:Y:S02]  /*a240*/  ISETP.NE.AND P4, PT, R244, RZ, PT ;  /* 0x000000fff400720c */ /* 0x000fe40003f85270 */
[----:B------:R-:W-:-:S02]  /*a250*/  ISETP.NE.AND P6, PT, R139, RZ, PT ;  /* 0x000000ff8b00720c */ /* 0x000fc40003fc5270 */
[----:B------:R-:W0:Y:S01]  /*a260*/  S2R R139, SR_TID.X ;  /* 0x00000000008b7919 */ /* 0x000e220000002100 */
[----:B------:R-:W-:-:S04]  /*a270*/  ISETP.NE.AND P5, PT, R243, RZ, PT ;  /* 0x000000fff300720c */ /* 0x000fc80003fa5270 */
[C---:B------:R-:W-:Y:S01]  /*a280*/  @!P3 LEA R66, R141.reuse, UR6, 0x3 ;  /* 0x000000068d42bc11 */ /* 0x040fe2000f8e18ff */
[----:B------:R-:W-:Y:S01]  /*a290*/  @!P3 VIADD R141, R141, 0x1 ;  /* 0x000000018d8db836 */ /* 0x000fe20000000000 */
[----:B------:R-:W-:Y:S02]  /*a2a0*/  @!P3 LOP3.LUT R128, R72, 0xffff, RZ, 0xc0, !PT ;  /* 0x0000ffff4880b812 */ /* 0x000fe400078ec0ff */
[----:B------:R-:W-:Y:S02]  /*a2b0*/  @!P3 PRMT R72, RZ, 0x7610, R72 ;  /* 0x00007610ff48b816 */ /* 0x000fe40000000048 */
[----:B------:R-:W-:-:S13]  /*a2c0*/  ISETP.GT.U32.OR P2, PT, R141, 0xbff, P2 ;  /* 0x00000bff8d00780c */ /* 0x000fda0001744470 */
[C---:B------:R-:W-:Y:S01]  /*a2d0*/  @!P2 LEA R131, R141.reuse, UR6, 0x3 ;  /* 0x000000068d83ac11 */ /* 0x040fe2000f8e18ff */
[----:B------:R-:W-:Y:S01]  /*a2e0*/  @!P2 VIADD R141, R141, 0x1 ;  /* 0x000000018d8da836 */ /* 0x000fe20000000000 */
[----:B------:R-:W-:Y:S02]  /*a2f0*/  @!P2 LOP3.LUT R64, R71, 0xffff, RZ, 0xc0, !PT ;  /* 0x0000ffff4740a812 */ /* 0x000fe400078ec0ff */
[----:B------:R-:W-:Y:S02]  /*a300*/  @!P2 PRMT R71, RZ, 0x7610, R71 ;  /* 0x00007610ff47a816 */ /* 0x000fe40000000047 */
[----:B------:R-:W-:Y:S01]  /*a310*/  ISETP.GT.U32.OR P1, PT, R141, 0xbff, P1 ;  /* 0x00000bff8d00780c */ /* 0x000fe20000f24470 */
[----:B0-----:R-:W-:-:S04]  /*a320*/  @!P3 IMAD R129, R139, 0xe0, RZ ;  /* 0x000000e08b81b824 */ /* 0x001fc800078e02ff */
[----:B------:R-:W-:Y:S01]  /*a330*/  @!P2 VIADD R65, R129, 0x1 ;  /* 0x000000018141a836 */ /* 0x000fe20000000000 */
[----:B------:R0:W-:Y:S01]  /*a340*/  @!P3 STS.64 [R66], R128 ;  /* 0x000000804200b388 */ /* 0x0001e20000000a00 */
[----:B------:R-:W-:-:S03]  /*a350*/  LOP3.LUT P3, RZ, R242, 0x40, RZ, 0xc0, !PT ;  /* 0x00000040f2ff7812 */ /* 0x000fc6000786c0ff */
[----:B------:R1:W-:Y:S01]  /*a360*/  @!P2 STS.64 [R131], R64 ;  /* 0x000000408300a388 */ /* 0x0003e20000000a00 */
[----:B------:R-:W-:Y:S02]  /*a370*/  LOP3.LUT P2, RZ, R241, 0x80, RZ, 0xc0, !PT ;  /* 0x00000080f1ff7812 */ /* 0x000fe4000784c0ff */
[----:B------:R-:W-:Y:S01]  /*a380*/  @!P1 VIADD R67, R129, 0x2 ;  /* 0x0000000281439836 */ /* 0x000fe20000000000 */
[C---:B------:R-:W-:Y:S01]  /*a390*/  @!P1 LEA R244, R141.reuse, UR6, 0x3 ;  /* 0x000000068df49c11 */ /* 0x040fe2000f8e18ff */
[----:B------:R-:W-:Y:S01]  /*a3a0*/  @!P1 VIADD R141, R141, 0x1 ;  /* 0x000000018d8d9836 */ /* 0x000fe20000000000 */
[----:B0-----:R-:W-:-:S04]  /*a3b0*/  @!P1 LOP3.LUT R66, R73, 0xffff, RZ, 0xc0, !PT ;  /* 0x0000ffff49429812 */ /* 0x001fc800078ec0ff */
[----:B------:R-:W-:Y:S02]  /*a3c0*/  ISETP.GT.U32.OR P4, PT, R141, 0xbff, P4 ;  /* 0x00000bff8d00780c */ /* 0x000fe40002784470 */
[----:B------:R-:W-:Y:S01]  /*a3d0*/  @!P1 PRMT R73, RZ, 0x7610, R73 ;  /* 0x00007610ff499816 */ /* 0x000fe20000000049 */
[----:B------:R0:W-:Y:S01]  /*a3e0*/  @!P1 STS.64 [R244], R66 ;  /* 0x00000042f4009388 */ /* 0x0001e20000000a00 */
[----:B------:R-:W-:-:S09]  /*a3f0*/  LOP3.LUT P1, RZ, R240, 0x100, RZ, 0xc0, !PT ;  /* 0x00000100f0ff7812 */ /* 0x000fd2000782c0ff */
[C---:B------:R-:W-:Y:S01]  /*a400*/  @!P4 LEA R245, R141.reuse, UR6, 0x3 ;  /* 0x000000068df5cc11 */ /* 0x040fe2000f8e18ff */
[----:B------:R-:W-:Y:S01]  /*a410*/  @!P4 VIADD R141, R141, 0x1 ;  /* 0x000000018d8dc836 */ /* 0x000fe20000000000 */
[----:B-1----:R-:W-:Y:S01]  /*a420*/  @!P4 LOP3.LUT R64, R70, 0xffff, RZ, 0xc0, !PT ;  /* 0x0000ffff4640c812 */ /* 0x002fe200078ec0ff */
[----:B------:R-:W-:Y:S01]  /*a430*/  @!P4 VIADD R65, R129, 0x3 ;  /* 0x000000038141c836 */ /* 0x000fe20000000000 */
[----:B------:R-:W-:Y:S02]  /*a440*/  @!P4 PRMT R70, RZ, 0x7610, R70 ;  /* 0x00007610ff46c816 */ /* 0x000fe40000000046 */
[----:B------:R-:W-:Y:S02]  /*a450*/  ISETP.GT.U32.OR P6, PT, R141, 0xbff, P6 ;  /* 0x00000bff8d00780c */ /* 0x000fe400037c4470 */
[----:B------:R1:W-:Y:S01]  /*a460*/  @!P4 STS.64 [R245], R64 ;  /* 0x00000040f500c388 */ /* 0x0003e20000000a00 */
[----:B------:R-:W-:-:S10]  /*a470*/  LOP3.LUT P4, RZ, R239, 0x200, RZ, 0xc0, !PT ;  /* 0x00000200efff7812 */ /* 0x000fd4000788c0ff */
[C---:B------:R-:W-:Y:S01]  /*a480*/  @!P6 LEA R5, R141.reuse, UR6, 0x3 ;  /* 0x000000068d05ec11 */ /* 0x040fe2000f8e18ff */
[----:B------:R-:W-:Y:S01]  /*a490*/  @!P6 VIADD R141, R141, 0x1 ;  /* 0x000000018d8de836 */ /* 0x000fe20000000000 */
[----:B0-----:R-:W-:Y:S01]  /*a4a0*/  @!P6 LOP3.LUT R66, R74, 0xffff, RZ, 0xc0, !PT ;  /* 0x0000ffff4a42e812 */ /* 0x001fe200078ec0ff */
[----:B------:R-:W-:Y:S01]  /*a4b0*/  @!P6 VIADD R67, R129, 0x4 ;  /* 0x000000048143e836 */ /* 0x000fe20000000000 */
[----:B------:R-:W-:Y:S02]  /*a4c0*/  @!P6 PRMT R74, RZ, 0x7610, R74 ;  /* 0x00007610ff4ae816 */ /* 0x000fe4000000004a */
[----:B------:R-:W-:Y:S02]  /*a4d0*/  ISETP.GT.U32.OR P5, PT, R141, 0xbff, P5 ;  /* 0x00000bff8d00780c */ /* 0x000fe40002fa4470 */
[----:B------:R0:W-:Y:S01]  /*a4e0*/  @!P6 STS.64 [R5], R66 ;  /* 0x000000420500e388 */ /* 0x0001e20000000a00 */
[----:B------:R-:W-:-:S10]  /*a4f0*/  LOP3.LUT P6, RZ, R238, 0x400, RZ, 0xc0, !PT ;  /* 0x00000400eeff7812 */ /* 0x000fd400078cc0ff */
[C---:B------:R-:W-:Y:S01]  /*a500*/  @!P5 LEA R130, R141.reuse, UR6, 0x3 ;  /* 0x000000068d82dc11 */ /* 0x040fe2000f8e18ff */
[----:B------:R-:W-:Y:S01]  /*a510*/  @!P5 VIADD R141, R141, 0x1 ;  /* 0x000000018d8dd836 */ /* 0x000fe20000000000 */
[----:B-1----:R-:W-:Y:S01]  /*a520*/  @!P5 LOP3.LUT R64, R69, 0xffff, RZ, 0xc0, !PT ;  /* 0x0000ffff4540d812 */ /* 0x002fe200078ec0ff */
[----:B------:R-:W-:Y:S01]  /*a530*/  @!P5 VIADD R65, R129, 0x5 ;  /* 0x000000058141d836 */ /* 0x000fe20000000000 */
[----:B------:R-:W-:Y:S02]  /*a540*/  @!P5 PRMT R69, RZ, 0x7610, R69 ;  /* 0x00007610ff45d816 */ /* 0x000fe40000000045 */
[----:B------:R-:W-:Y:S02]  /*a550*/  ISETP.GT.U32.OR P3, PT, R141, 0xbff, !P3 ;  /* 0x00000bff8d00780c */ /* 0x000fe40005f64470 */
[----:B------:R1:W-:Y:S01]  /*a560*/  @!P5 STS.64 [R130], R64 ;  /* 0x000000408200d388 */ /* 0x0003e20000000a00 */
[----:B------:R-:W-:Y:S02]  /*a570*/  LOP3.LUT P5, RZ, R237, 0x800, RZ, 0xc0, !PT ;  /* 0x00000800edff7812 */ /* 0x000fe400078ac0ff */
[----:B0-----:R-:W-:-:S08]  /*a580*/  PRMT R5, R233, 0x9910, RZ ;  /* 0x00009910e9057816 */ /* 0x001fd000000000ff */
[C---:B------:R-:W-:Y:S01]  /*a590*/  @!P3 LEA R128, R141.reuse, UR6, 0x3 ;  /* 0x000000068d80bc11 */ /* 0x040fe2000f8e18ff */
[----:B------:R-:W-:Y:S01]  /*a5a0*/  @!P3 VIADD R141, R141, 0x1 ;  /* 0x000000018d8db836 */ /* 0x000fe20000000000 */
[----:B------:R-:W-:Y:S01]  /*a5b0*/  @!P3 LOP3.LUT R66, R75, 0xffff, RZ, 0xc0, !PT ;  /* 0x0000ffff4b42b812 */ /* 0x000fe200078ec0ff */
[----:B------:R-:W-:Y:S01]  /*a5c0*/  @!P3 VIADD R67, R129, 0x6 ;  /* 0x000000068143b836 */ /* 0x000fe20000000000 */
[----:B------:R-:W-:Y:S02]  /*a5d0*/  @!P3 PRMT R75, RZ, 0x7610, R75 ;  /* 0x00007610ff4bb816 */ /* 0x000fe4000000004b */
[----:B------:R-:W-:Y:S02]  /*a5e0*/  ISETP.GT.U32.OR P2, PT, R141, 0xbff, !P2 ;  /* 0x00000bff8d00780c */ /* 0x000fe40005744470 */
        /* <DEDUP_REMOVED lines=9> */
[----:B------:R-:W-:-:S10]  /*a680*/  LOP3.LUT P2, RZ, R235, 0x2000, RZ, 0xc0, !PT ;  /* 0x00002000ebff7812 */ /* 0x000fd4000784c0ff */
[C---:B------:R-:W-:Y:S01]  /*a690*/  @!P1 LEA R239, R141.reuse, UR6, 0x3 ;  /* 0x000000068def9c11 */ /* 0x040fe2000f8e18ff */
[----:B------:R-:W-:Y:S01]  /*a6a0*/  @!P1 VIADD R141, R141, 0x1 ;  /* 0x000000018d8d9836 */ /* 0x000fe20000000000 */
[----:B0-----:R-:W-:Y:S01]  /*a6b0*/  @!P1 LOP3.LUT R66, R76, 0xffff, RZ, 0xc0, !PT ;  /* 0x0000ffff4c429812 */ /* 0x001fe200078ec0ff */
        /* <DEDUP_REMOVED lines=12> */
[----:B------:R-:W-:-:S10]  /*a780*/  ISETP.GT.AND P4, PT, R5, -0x1, PT ;  /* 0xffffffff0500780c */ /* 0x000fd40003f84270 */
        /* <DEDUP_REMOVED lines=135> */
[----:B------:R-:W-:-:S10]  /*b000*/  ISETP.NE.AND P1, PT, R217, RZ, PT ;  /* 0x000000ffd900720c */ /* 0x000fd40003f25270 */
[C---:B------:R-:W-:Y:S01]  /*b010*/  @!P4 LEA R220, R141.reuse, UR6, 0x3 ;  /* 0x000000068ddccc11 */ /* 0x040fe2000f8e18ff */
[----:B------:R-:W-:Y:S01]  /*b020*/  @!P4 VIADD R141, R141, 0x1 ;  /* 0x000000018d8dc836 */ /* 0x000fe20000000000 */
[----:B-1----:R-:W-:Y:S01]  /*b030*/  @!P4 LOP3.LUT R64, R54, 0xffff, RZ, 0xc0, !PT ;  /* 0x0000ffff3640c812 */ /* 0x002fe200078ec0ff */
[----:B------:R-:W-:Y:S01]  /*b040*/  @!P4 VIADD R65, R129, 0x1b ;  /* 0x0000001b8141c836 */ /* 0x000fe20000000000 */
[----:B------:R-:W-:Y:S02]  /*b050*/  @!P4 PRMT R54, RZ, 0x7610, R54 ;  /* 0x00007610ff36c816 */ /* 0x000fe40000000036 */
[----:B------:R-:W-:Y:S02]  /*b060*/  ISETP.GT.U32.OR P6, PT, R141, 0xbff, !P6 ;  /* 0x00000bff8d00780c */ /* 0x000fe400077c4470 */
[----:B------:R1:W-:Y:S01]  /*b070*/  @!P4 STS.64 [R220], R64 ;  /* 0x00000040dc00c388 */ /* 0x0003e20000000a00 */
[----:B------:R-:W-:-:S10]  /*b080*/  ISETP.NE.AND P4, PT, R216, RZ, PT ;  /* 0x000000ffd800720c */ /* 0x000fd40003f85270 */
        /* <DEDUP_REMOVED lines=21> */
[----:B------:R-:W-:Y:S02]  /*b1e0*/  ISETP.GT.U32.OR P2, PT, R141, 0xbff, P2 ;  /* 0x00000bff8d00780c */ /* 0x000fe40001744470 */
[----:B------:R0:W-:Y:S01]  /*b1f0*/  @!P3 STS.64 [R2], R66 ;  /* 0x000000420200b388 */ /* 0x0001e20000000a00 */
[----:B------:R-:W-:-:S10]  /*b200*/  ISETP.NE.AND P3, PT, R213, RZ, PT ;  /* 0x000000ffd500720c */ /* 0x000fd40003f65270 */
[C---:B------:R-:W-:Y:S01]  /*b210*/  @!P2 LEA R128, R141.reuse, UR6, 0x3 ;  /* 0x000000068d80ac11 */ /* 0x040fe2000f8e18ff */
[----:B------:R-:W-:Y:S01]  /*b220*/  @!P2 VIADD R141, R141, 0x1 ;  /* 0x000000018d8da836 */ /* 0x000fe20000000000 */
[----:B-1----:R-:W-:Y:S01]  /*b230*/  @!P2 LOP3.LUT R64, R52, 0xffff, RZ, 0xc0, !PT ;  /* 0x0000ffff3440a812 */ /* 0x002fe200078ec0ff */
[----:B------:R-:W-:Y:S01]  /*b240*/  @!P2 VIADD R65, R129, 0x1f ;  /* 0x0000001f8141a836 */ /* 0x000fe20000000000 */
[----:B------:R-:W-:Y:S02]  /*b250*/  @!P2 PRMT R52, RZ, 0x7610, R52 ;  /* 0x00007610ff34a816 */ /* 0x000fe40000000034 */
[----:B------:R-:W-:Y:S02]  /*b260*/  ISETP.GT.U32.OR P1, PT, R141, 0xbff, P1 ;  /* 0x00000bff8d00780c */ /* 0x000fe40000f24470 */
        /* <DEDUP_REMOVED lines=201> */
[----:B------:R-:W-:Y:S01]  /*bf00*/  @!P1 STS.64 [R5], R66 ;  /* 0x0000004205009388 */ /* 0x000fe20000000a00 */
        /* <DEDUP_REMOVED lines=11> */
[----:B------:R-:W-:Y:S01]  /*bfc0*/  @!P6 LOP3.LUT R2, R101, 0xffff, RZ, 0xc0, !PT ;  /* 0x0000ffff6502e812 */ /* 0x000fe200078ec0ff */
        /* <DEDUP_REMOVED lines=92> */
[----:B------:R-:W-:Y:S02]  /*c590*/  LOP3.LUT P4, RZ, R175, 0x800, RZ, 0xc0, !PT ;  /* 0x00000800afff7812 */ /* 0x000fe4000788c0ff */
[----:B-1----:R-:W-:-:S08]  /*c5a0*/  PRMT R5, R171, 0x9910, RZ ;  /* 0x00009910ab057816 */ /* 0x002fd000000000ff */
        /* <DEDUP_REMOVED lines=31> */
[----:B------:R-:W-:-:S10]  /*c7a0*/  ISETP.GT.AND P2, PT, R5, -0x1, PT ;  /* 0xffffffff0500780c */ /* 0x000fd40003f44270 */
        /* <DEDUP_REMOVED lines=249> */
[----:B-1----:R-:W-:-:S08]  /*d740*/  LEA R128, R139, UR6, 0x1 ;  /* 0x000000068b807c11 */ /* 0x002fd0000f8e08ff */
[C---:B------:R-:W-:Y:S01]  /*d750*/  @!P4 LEA R66, R141.reuse, UR6, 0x3 ;  /* 0x000000068d42cc11 */ /* 0x040fe2000f8e18ff */
[----:B------:R-:W-:Y:S01]  /*d760*/  @!P4 VIADD R141, R141, 0x1 ;  /* 0x000000018d8dc836 */ /* 0x000fe20000000000 */
[----:B------:R-:W-:Y:S01]  /*d770*/  @!P4 LOP3.LUT R4, R10, 0xffff, RZ, 0xc0, !PT ;  /* 0x0000ffff0a04c812 */ /* 0x000fe200078ec0ff */
[----:B------:R-:W-:Y:S01]  /*d780*/  @!P4 VIADD R5, R129, 0x69 ;  /* 0x000000698105c836 */ /* 0x000fe20000000000 */
[----:B------:R-:W-:Y:S02]  /*d790*/  @!P4 PRMT R10, RZ, 0x7610, R10 ;  /* 0x00007610ff0ac816 */ /* 0x000fe4000000000a */
[----:B------:R-:W-:Y:S02]  /*d7a0*/  ISETP.GT.U32.OR P6, PT, R141, 0xbff, !P6 ;  /* 0x00000bff8d00780c */ /* 0x000fe400077c4470 */
[----:B------:R-:W-:Y:S01]  /*d7b0*/  @!P4 STS.64 [R66], R4 ;  /* 0x000000044200c388 */ /* 0x000fe20000000a00 */
[----:B------:R-:W-:-:S10]  /*d7c0*/  ISETP.GT.AND P4, PT, R64, -0x1, PT ;  /* 0xffffffff4000780c */ /* 0x000fd40003f84270 */
[C---:B------:R-:W-:Y:S01]  /*d7d0*/  @!P6 LEA R131, R141.reuse, UR6, 0x3 ;  /* 0x000000068d83ec11 */ /* 0x040fe2000f8e18ff */
[----:B------:R-:W-:Y:S01]  /*d7e0*/  @!P6 VIADD R141, R141, 0x1 ;  /* 0x000000018d8de836 */ /* 0x000fe20000000000 */
[----:B------:R-:W-:Y:S01]  /*d7f0*/  @!P6 LOP3.LUT R136, R11, 0xffff, RZ, 0xc0, !PT ;  /* 0x0000ffff0b88e812 */ /* 0x000fe200078ec0ff */
[----:B------:R-:W-:Y:S01]  /*d800*/  @!P6 VIADD R137, R129, 0x6a ;  /* 0x0000006a8189e836 */ /* 0x000fe20000000000 */
[----:B------:R-:W-:Y:S02]  /*d810*/  @!P6 PRMT R11, RZ, 0x7610, R11 ;  /* 0x00007610ff0be816 */ /* 0x000fe4000000000b */
[C---:B------:R-:W-:Y:S02]  /*d820*/  ISETP.GT.U32.OR P5, PT, R141.reuse, 0xbff, !P5 ;  /* 0x00000bff8d00780c */ /* 0x040fe40006fa4470 */
[----:B------:R1:W-:Y:S11]  /*d830*/  @!P6 STS.64 [R131], R136 ;  /* 0x000000888300e388 */ /* 0x0003f60000000a00 */
[C---:B------:R-:W-:Y:S01]  /*d840*/  @!P5 LEA R143, R141.reuse, UR6, 0x3 ;  /* 0x000000068d8fdc11 */ /* 0x040fe2000f8e18ff */
[----:B------:R-:W-:Y:S01]  /*d850*/  @!P5 VIADD R141, R141, 0x1 ;  /* 0x000000018d8dd836 */ /* 0x000fe20000000000 */
[----:B0-----:R-:W-:Y:S01]  /*d860*/  @!P5 LOP3.LUT R2, R12, 0xffff, RZ, 0xc0, !PT ;  /* 0x0000ffff0c02d812 */ /* 0x001fe200078ec0ff */
[----:B------:R-:W-:Y:S01]  /*d870*/  @!P5 VIADD R3, R129, 0x6b ;  /* 0x0000006b8103d836 */ /* 0x000fe20000000000 */
[----:B------:R-:W-:Y:S01]  /*d880*/  @!P5 PRMT R12, RZ, 0x7610, R12 ;  /* 0x00007610ff0cd816 */ /* 0x000fe2000000000c */
[----:B-1----:R-:W-:Y:S01]  /*d890*/  IMAD.MOV.U32 R136, RZ, RZ, RZ ;  /* 0x000000ffff887224 */ /* 0x002fe200078e00ff */
[----:B------:R-:W-:-:S02]  /*d8a0*/  ISETP.GT.U32.OR P3, PT, R141, 0xbff, !P3 ;  /* 0x00000bff8d00780c */ /* 0x000fc40005f64470 */
[----:B------:R0:W-:Y:S11]  /*d8b0*/  @!P5 STS.64 [R143], R2 ;  /* 0x000000028f00d388 */ /* 0x0001f60000000a00 */
[C---:B------:R-:W-:Y:S01]  /*d8c0*/  @!P3 LEA R142, R141.reuse, UR6, 0x3 ;  /* 0x000000068d8ebc11 */ /* 0x040fe2000f8e18ff */
[----:B------:R-:W-:Y:S01]  /*d8d0*/  @!P3 VIADD R141, R141, 0x1 ;  /* 0x000000018d8db836 */ /* 0x000fe20000000000 */
[----:B------:R-:W-:Y:S01]  /*d8e0*/  @!P3 LOP3.LUT R4, R13, 0xffff, RZ, 0xc0, !PT ;  /* 0x0000ffff0d04b812 */ /* 0x000fe200078ec0ff */
[----:B------:R-:W-:Y:S01]  /*d8f0*/  @!P3 VIADD R5, R129, 0x6c ;  /* 0x0000006c8105b836 */ /* 0x000fe20000000000 */
[----:B------:R-:W-:-:S02]  /*d900*/  @!P3 PRMT R13, RZ, 0x7610, R13 ;  /* 0x00007610ff0db816 */ /* 0x000fc4000000000d */
[C---:B------:R-:W-:Y:S02]  /*d910*/  ISETP.GT.U32.OR P2, PT, R141.reuse, 0xbff, !P2 ;  /* 0x00000bff8d00780c */ /* 0x040fe40005744470 */
        /* <DEDUP_REMOVED lines=13> */
[C---:B------:R-:W-:Y:S02]  /*d9f0*/  ISETP.GT.U32.OR P4, PT, R141.reuse, 0xbff, P4 ;  /* 0x00000bff8d00780c */ /* 0x040fe40002784470 */
[----:B------:R0:W-:Y:S11]  /*da00*/  @!P1 STS.64 [R145], R66 ;  /* 0x0000004291009388 */ /* 0x0001f60000000a00 */
[----:B------:R-:W-:Y:S01]  /*da10*/  @!P4 LEA R146, R141, UR6, 0x3 ;  /* 0x000000068d92cc11 */ /* 0x000fe2000f8e18ff */
[----:B------:R-:W-:Y:S01]  /*da20*/  @!P4 VIADD R131, R129, 0x6f ;  /* 0x0000006f8183c836 */ /* 0x000fe20000000000 */
[----:B------:R-:W-:Y:S01]  /*da30*/  @!P4 LOP3.LUT R130, R7, 0xffff, RZ, 0xc0, !PT ;  /* 0x0000ffff0782c812 */ /* 0x000fe200078ec0ff */
[----:B------:R-:W-:Y:S01]  /*da40*/  @!P4 VIADD R141, R141, 0x1 ;  /* 0x000000018d8dc836 */ /* 0x000fe20000000000 */
[----:B------:R-:W-:-:S03]  /*da50*/  @!P4 PRMT R7, RZ, 0x7610, R7 ;  /* 0x00007610ff07c816 */ /* 0x000fc60000000007 */
[----:B------:R0:W-:Y:S04]  /*da60*/  @!P4 STS.64 [R146], R130 ;  /* 0x000000829200c388 */ /* 0x0001e80000000a00 */
.L_x_46:
[----:B0-----:R-:W-:-:S05]  /*da70*/  VIADD R2, R136, 0x70 ;  /* 0x0000007088027836 */ /* 0x001fca0000000000 */
[----:B------:R-:W-:-:S05]  /*da80*/  SHF.R.U32.HI R2, RZ, 0x5, R2 ;  /* 0x00000005ff027819 */ /* 0x000fca0000011602 */
[----:B------:R-:W-:-:S05]  /*da90*/  IMAD R3, R2, 0x4, R1 ;  /* 0x0000000402037824 */ /* 0x000fca00078e0201 */
[----:B------:R-:W3:Y:S01]  /*daa0*/  LDL R64, [R3] ;  /* 0x0000000003407983 */ /* 0x000ee20000100800 */
[C---:B------:R-:W-:Y:S02]  /*dab0*/  VIADD R2, R136.reuse, 0x10 ;  /* 0x0000001088027836 */ /* 0x040fe40000000000 */
[C---:B-1----:R-:W-:Y:S02]  /*dac0*/  IMAD R65, R136.reuse, 0x200, R128 ;  /* 0x0000020088417824 */ /* 0x042fe400078e0280 */
[----:B------:R-:W-:Y:S01]  /*dad0*/  VIADD R4, R136, 0x11 ;  /* 0x0000001188047836 */ /* 0x000fe20000000000 */
[----:B------:R-:W-:-:S04]  /*dae0*/  LOP3.LUT R5, R2, 0x18, RZ, 0xc0, !PT ;  /* 0x0000001802057812 */ /* 0x000fc800078ec0ff */
[----:B------:R-:W-:-:S04]  /*daf0*/  SHF.L.U32 R5, R138, R5, RZ ;  /* 0x000000058a057219 */ /* 0x000fc800000006ff */
[----:B---3--:R-:W-:Y:S02]  /*db00*/  LOP3.LUT P2, RZ, R64, R5, RZ, 0xc0, !PT ;  /* 0x0000000540ff7212 */ /* 0x008fe4000784c0ff */
[----:B------:R-:W-:Y:S02]  /*db10*/  LOP3.LUT R5, R4, 0x19, RZ, 0xc0, !PT ;  /* 0x0000001904057812 */ /* 0x000fe400078ec0ff */
[----:B------:R-:W-:Y:S02]  /*db20*/  ISETP.GT.U32.OR P2, PT, R141, 0xbff, !P2 ;  /* 0x00000bff8d00780c */ /* 0x000fe40005744470 */
[----:B------:R-:W-:-:S04]  /*db30*/  SHF.L.U32 R5, R138, R5, RZ ;  /* 0x000000058a057219 */ /* 0x000fc800000006ff */
[----:B------:R-:W-:Y:S01]  /*db40*/  LOP3.LUT P3, RZ, R64, R5, RZ, 0xc0, !PT ;  /* 0x0000000540ff7212 */ /* 0x000fe2000786c0ff */
[----:B------:R-:W-:-:S05]  /*db50*/  VIADD R5, R136, 0x12 ;  /* 0x0000001288057836 */ /* 0x000fca0000000000 */
[----:B------:R-:W-:Y:S01]  /*db60*/  LOP3.LUT R5, R5, 0x1a, RZ, 0xc0, !PT ;  /* 0x0000001a05057812 */ /* 0x000fe200078ec0ff */
[----:B------:R-:W0:Y:S01]  /*db70*/  @!P2 LDS.U16 R2, [R65+0x6000] ;  /* 0x006000004102a984 */ /* 0x000e220000000400 */
[C---:B------:R-:W-:Y:S01]  /*db80*/  @!P2 LEA R66, R141.reuse, UR6, 0x3 ;  /* 0x000000068d42ac11 */ /* 0x040fe2000f8e18ff */
[----:B------:R-:W-:Y:S01]  /*db90*/  @!P2 VIADD R141, R141, 0x1 ;  /* 0x000000018d8da836 */ /* 0x000fe20000000000 */
[----:B------:R-:W-:Y:S01]  /*dba0*/  SHF.L.U32 R5, R138, R5, RZ ;  /* 0x000000058a057219 */ /* 0x000fe200000006ff */
[----:B------:R-:W-:-:S03]  /*dbb0*/  @!P2 IMAD R3, R139, 0xe0, R136 ;  /* 0x000000e08b03a824 */ /* 0x000fc600078e0288 */
[----:B------:R-:W-:Y:S01]  /*dbc0*/  ISETP.GT.U32.OR P3, PT, R141, 0xbff, !P3 ;  /* 0x00000bff8d00780c */ /* 0x000fe20005f64470 */
[----:B------:R-:W-:Y:S01]  /*dbd0*/  @!P2 VIADD R3, R3, 0x70 ;  /* 0x000000700303a836 */ /* 0x000fe20000000000 */
[----:B------:R-:W-:-:S11]  /*dbe0*/  LOP3.LUT P1, RZ, R64, R5, RZ, 0xc0, !PT ;  /* 0x0000000540ff7212 */ /* 0x000fd6000782c0ff */
[C---:B------:R-:W-:Y:S01]  /*dbf0*/  @!P3 LEA R67, R141.reuse, UR6, 0x3 ;  /* 0x000000068d43bc11 */ /* 0x040fe2000f8e18ff */
[----:B------:R-:W-:Y:S02]  /*dc00*/  @!P3 VIADD R141, R141, 0x1 ;  /* 0x000000018d8db836 */ /* 0x000fe40000000000 */
[----:B------:R-:W-:-:S03]  /*dc10*/  @!P3 IMAD R5, R139, 0xe0, R136 ;  /* 0x000000e08b05b824 */ /* 0x000fc600078e0288 */
[----:B------:R-:W-:Y:S01]  /*dc20*/  ISETP.GT.U32.OR P1, PT, R141, 0xbff, !P1 ;  /* 0x00000bff8d00780c */ /* 0x000fe20004f24470 */
[----:B------:R-:W-:Y:S01]  /*dc30*/  @!P3 VIADD R5, R5, 0x71 ;  /* 0x000000710505b836 */ /* 0x000fe20000000000 */
[----:B0-----:R0:W-:Y:S04]  /*dc40*/  @!P2 STS.64 [R66], R2 ;  /* 0x000000024200a388 */ /* 0x0011e80000000a00 */
[----:B------:R-:W1:Y:S04]  /*dc50*/  @!P3 LDS.U16 R4, [R65+0x6200] ;  /* 0x006200004104b984 */ /* 0x000e680000000400 */
[----:B------:R-:W-:Y:S01]  /*dc60*/  @!P2 STS.U16 [R65+0x6000], RZ ;  /* 0x006000ff4100a388 */ /* 0x000fe20000000400 */
[----:B0-----:R-:W-:-:S02]  /*dc70*/  VIADD R3, R136, 0x13 ;  /* 0x0000001388037836 */ /* 0x001fc40000000000 */
[C---:B------:R-:W-:Y:S01]  /*dc80*/  @!P1 LEA R66, R141.reuse, UR6, 0x3 ;  /* 0x000000068d429c11 */ /* 0x040fe2000f8e18ff */
[----:B------:R-:W-:Y:S02]  /*dc90*/  @!P1 VIADD R141, R141, 0x1 ;  /* 0x000000018d8d9836 */ /* 0x000fe40000000000 */
[----:B------:R-:W-:-:S04]  /*dca0*/  LOP3.LUT R3, R3, 0x1b, RZ, 0xc0, !PT ;  /* 0x0000001b03037812 */ /* 0x000fc800078ec0ff */
[----:B------:R-:W-:-:S04]  /*dcb0*/  SHF.L.U32 R3, R138, R3, RZ ;  /* 0x000000038a037219 */ /* 0x000fc800000006ff */
[----:B------:R-:W-:Y:S01]  /*dcc0*/  LOP3.LUT P2, RZ, R64, R3, RZ, 0xc0, !PT ;  /* 0x0000000340ff7212 */ /* 0x000fe2000784c0ff */
[----:B------:R-:W-:-:S03]  /*dcd0*/  @!P1 IMAD R3, R139, 0xe0, R136 ;  /* 0x000000e08b039824 */ /* 0x000fc600078e0288 */
[----:B------:R-:W-:Y:S01]  /*dce0*/  ISETP.GT.U32.OR P2, PT, R141, 0xbff, !P2 ;  /* 0x00000bff8d00780c */ /* 0x000fe20005744470 */
[----:B------:R-:W-:Y:S01]  /*dcf0*/  @!P1 VIADD R3, R3, 0x72 ;  /* 0x0000007203039836 */ /* 0x000fe20000000000 */
[----:B-1----:R0:W-:Y:S04]  /*dd00*/  @!P3 STS.64 [R67], R4 ;  /* 0x000000044300b388 */ /* 0x0021e80000000a00 */
        /* <DEDUP_REMOVED lines=38> */
[----:B0-----:R-:W-:-:S05]  /*df70*/  VIADD R3, R136, 0x17 ;  /* 0x0000001788037836 */ /* 0x001fca0000000000 */
[----:B------:R-:W-:-:S04]  /*df80*/  SHF.L.W.U32 R3, R138, R3, RZ ;  /* 0x000000038a037219 */ /* 0x000fc80000000eff */
[----:B------:R-:W-:Y:S01]  /*df90*/  LOP3.LUT P3, RZ, R64, R3, RZ, 0xc0, !PT ;  /* 0x0000000340ff7212 */ /* 0x000fe2000786c0ff */
[----:B------:R-:W-:Y:S01]  /*dfa0*/  @!P2 IMAD R3, R139, 0xe0, R136 ;  /* 0x000000e08b03a824 */ /* 0x000fe200078e0288 */
[C---:B------:R-:W-:Y:S01]  /*dfb0*/  @!P2 LEA R64, R141.reuse, UR6, 0x3 ;  /* 0x000000068d40ac11 */ /* 0x040fe2000f8e18ff */
[----:B------:R-:W-:Y:S02]  /*dfc0*/  @!P2 VIADD R141, R141, 0x1 ;  /* 0x000000018d8da836 */ /* 0x000fe40000000000 */
[----:B------:R-:W-:-:S03]  /*dfd0*/  @!P2 VIADD R3, R3, 0x76 ;  /* 0x000000760303a836 */ /* 0x000fc60000000000 */
[----:B------:R-:W-:-:S13]  /*dfe0*/  ISETP.GT.U32.OR P3, PT, R141, 0xbff, !P3 ;  /* 0x00000bff8d00780c */ /* 0x000fda0005f64470 */
[C---:B------:R-:W-:Y:S01]  /*dff0*/  @!P3 LEA R66, R141.reuse, UR6, 0x3 ;  /* 0x000000068d42bc11 */ /* 0x040fe2000f8e18ff */
[----:B------:R-:W-:Y:S01]  /*e000*/  @!P3 VIADD R141, R141, 0x1 ;  /* 0x000000018d8db836 */ /* 0x000fe20000000000 */
[----:B-1----:R0:W-:Y:S04]  /*e010*/  @!P1 STS.64 [R67], R4 ;  /* 0x0000000443009388 */ /* 0x0021e80000000a00 */
[----:B------:R-:W1:Y:S04]  /*e020*/  @!P2 LDS.U16 R2, [R65+0x6c00] ;  /* 0x006c00004102a984 */ /* 0x000e680000000400 */
[----:B------:R-:W-:Y:S01]  /*e030*/  @!P1 STS.U16 [R65+0x6a00], RZ ;  /* 0x006a00ff41009388 */ /* 0x000fe20000000400 */
[----:B0-----:R-:W-:-:S02]  /*e040*/  @!P3 IMAD R5, R139, 0xe0, R136 ;  /* 0x000000e08b05b824 */ /* 0x001fc400078e0288 */
[----:B------:R-:W-:Y:S02]  /*e050*/  VIADD R136, R136, 0x8 ;  /* 0x0000000888887836 */ /* 0x000fe40000000000 */
[----:B------:R-:W-:-:S03]  /*e060*/  @!P3 VIADD R5, R5, 0x77 ;  /* 0x000000770505b836 */ /* 0x000fc60000000000 */
[----:B------:R-:W-:Y:S01]  /*e070*/  ISETP.NE.AND P1, PT, R136, 0x70, PT ;  /* 0x000000708800780c */ /* 0x000fe20003f25270 */
[----:B-1----:R-:W-:Y:S04]  /*e080*/  @!P2 STS.64 [R64], R2 ;  /* 0x000000024000a388 */ /* 0x002fe80000000a00 */
[----:B------:R-:W0:Y:S04]  /*e090*/  @!P3 LDS.U16 R4, [R65+0x6e00] ;  /* 0x006e00004104b984 */ /* 0x000e280000000400 */
[----:B------:R1:W-:Y:S04]  /*e0a0*/  @!P2 STS.U16 [R65+0x6c00], RZ ;  /* 0x006c00ff4100a388 */ /* 0x0003e80000000400 */
[----:B0-----:R1:W-:Y:S04]  /*e0b0*/  @!P3 STS.64 [R66], R4 ;  /* 0x000000044200b388 */ /* 0x0013e80000000a00 */
[----:B------:R1:W-:Y:S01]  /*e0c0*/  @!P3 STS.U16 [R65+0x6e00], RZ ;  /* 0x006e00ff4100b388 */ /* 0x0003e20000000400 */
[----:B------:R-:W-:Y:S05]  /*e0d0*/  @P1 BRA `(.L_x_46) ;  /* 0xfffffff800641947 */ /* 0x000fea000383ffff */
.L_x_45:
[----:B------:R-:W-:Y:S02]  /*e0e0*/  ULDC UR7, c[0x0][0x264] ;  /* 0x0000990000077ab9 */ /* 0x000fe40000000800 */
[----:B------:R-:W-:-:S05]  /*e0f0*/  FADD.FTZ R3, R124, -UR7 ;  /* 0x800000077c037e21 */ /* 0x000fca0008010000 */
[C---:B------:R-:W-:Y:S02]  /*e100*/  FSETP.GTU.FTZ.AND P2, PT, R3.reuse, 0.0099999997764825820923, PT ;  /* 0x3c23d70a0300780b */ /* 0x040fe40003f5c000 */
[----:B------:R-:W-:-:S13]  /*e110*/  FSETP.GE.FTZ.AND P1, PT, R3, RZ, PT ;  /* 0x000000ff0300720b */ /* 0x000fda0003f36000 */
[----:B------:R-:W-:Y:S05]  /*e120*/  @P1 BRA !P2, `(.L_x_47) ;  /* 0x00000000008c1947 */ /* 0x000fea0005000000 */
[----:B------:R-:W-:Y:S02]  /*e130*/  FSETP.GT.FTZ.AND P1, PT, R124, UR7, PT ;  /* 0x000000077c007c0b */ /* 0x000fe4000bf34000 */
[----:B------:R-:W-:Y:S02]  /*e140*/  PRMT R2, R133, 0x9910, RZ ;  /* 0x0000991085027816 */ /* 0x000fe400000000ff */
[----:B--2---:R-:W-:-:S04]  /*e150*/  ISETP.LT.U32.AND P1, PT, R140, 0xc01, P1 ;  /* 0x00000c018c00780c */ /* 0x004fc80000f21070 */
[----:B------:R-:W-:-:S13]  /*e160*/  ISETP.EQ.OR P1, PT, R2, RZ, P1 ;  /* 0x000000ff0200720c */ /* 0x000fda0000f22670 */
[----:B------:R-:W-:Y:S05]  /*e170*/  @P1 BRA `(.L_x_47) ;  /* 0x0000000000781947 */ /* 0x000fea0003800000 */
[----:B------:R-:W-:-:S13]  /*e180*/  FSETP.GT.FTZ.AND P1, PT, R3, 0.0099999997764825820923, PT ;  /* 0x3c23d70a0300780b */ /* 0x000fda0003f34000 */
[----:B------:R-:W-:Y:S05]  /*e190*/  @P1 BRA `(.L_x_48) ;  /* 0x0000000000301947 */ /* 0x000fea0003800000 */
[----:B------:R-:W0:Y:S01]  /*e1a0*/  S2R R2, SR_TID.X ;  /* 0x0000000000027919 */ /* 0x000e220000002100 */
[----:B------:R-:W2:Y:S01]  /*e1b0*/  S2UR UR5, SR_CgaCtaId ;  /* 0x00000000000579c3 */ /* 0x000ea20000008800 */
[----:B------:R-:W-:Y:S02]  /*e1c0*/  UMOV UR4, 0x400 ;  /* 0x0000040000047882 */ /* 0x000fe40000000000 */
[----:B--2---:R-:W-:Y:S01]  /*e1d0*/  ULEA UR4, UR5, UR4, 0x18 ;  /* 0x0000000405047291 */ /* 0x004fe2000f8ec03f */
[----:B0-----:R-:W-:Y:S02]  /*e1e0*/  ISETP.NE.AND P2, PT, R2, RZ, PT ;  /* 0x000000ff0200720c */ /* 0x001fe40003f45270 */
[----:B------:R-:W-:Y:S02]  /*e1f0*/  PRMT R2, R126, 0x9910, RZ ;  /* 0x000099107e027816 */ /* 0x000fe400000000ff */
[----:B------:R-:W-:Y:S02]  /*e200*/  FSEL R127, R124, R127, !P2 ;  /* 0x0000007f7c7f7208 */ /* 0x000fe40005000000 */
[----:B------:R-:W-:-:S04]  /*e210*/  ISETP.NE.AND P1, PT, R2, RZ, PT ;  /* 0x000000ff0200720c */ /* 0x000fc80003f25270 */
[----:B------:R-:W-:Y:S02]  /*e220*/  SEL R125, R125, R126, !P1 ;  /* 0x0000007e7d7d7207 */ /* 0x000fe40004800000 */
[----:B------:R-:W-:Y:S01]  /*e230*/  PRMT R126, RZ, 0x7610, R126 ;  /* 0x00007610ff7e7816 */ /* 0x000fe2000000007e */
[----:B------:R-:W0:Y:S01]  /*e240*/  @!P2 LDS R132, [UR4] ;  /* 0x00000004ff84a984 */ /* 0x000e220008000800 */
[----:B------:R-:W-:Y:S05]  /*e250*/  BRA `(.L_x_49) ;  /* 0x0000000000387947 */ /* 0x000fea0003800000 */
.L_x_48:
[----:B------:R-:W0:Y:S02]  /*e260*/  S2R R2, SR_TID.X ;  /* 0x0000000000027919 */ /* 0x000e240000002100 */
[----:B0-----:R-:W-:-:S13]  /*e270*/  ISETP.NE.AND P1, PT, R2, RZ, PT ;  /* 0x000000ff0200720c */ /* 0x001fda0003f25270 */
[----:B------:R-:W1:Y:S01]  /*e280*/  @!P1 S2R R3, SR_CgaCtaId ;  /* 0x0000000000039919 */ /* 0x000e620000008800 */
[----:B------:R-:W-:Y:S01]  /*e290*/  @!P1 MOV R2, 0x400 ;  /* 0x0000040000029802 */ /* 0x000fe20000000f00 */
[----:B------:R-:W-:Y:S02]  /*e2a0*/  @!P1 IMAD.MOV.U32 R123, RZ, RZ, R132 ;  /* 0x000000ffff7b9224 */ /* 0x000fe400078e0084 */
[----:B------:R-:W-:Y:S01]  /*e2b0*/  @!P1 IMAD.MOV.U32 R124, RZ, RZ, R127 ;  /* 0x000000ffff7c9224 */ /* 0x000fe200078e007f */
[----:B-1----:R-:W-:Y:S02]  /*e2c0*/  @!P1 LEA R5, R3, R2, 0x18 ;  /* 0x0000000203059211 */ /* 0x002fe400078ec0ff */
[----:B------:R-:W-:-:S03]  /*e2d0*/  LOP3.LUT R3, R133, 0xffff, RZ, 0xc0, !PT ;  /* 0x0000ffff85037812 */ /* 0x000fc600078ec0ff */
[----:B------:R2:W-:Y:S01]  /*e2e0*/  @!P1 STS [R5], R132 ;  /* 0x0000008405009388 */ /* 0x0005e20000000800 */
[----:B------:R-:W-:-:S04]  /*e2f0*/  SHF.L.U32 R138, R138, R3, RZ ;  /* 0x000000038a8a7219 */ /* 0x000fc800000006ff */
[----:B------:R-:W-:-:S04]  /*e300*/  LOP3.LUT R138, R125, R138, RZ, 0xfc, !PT ;  /* 0x0000008a7d8a7212 */ /* 0x000fc800078efcff */
[C---:B------:R-:W-:Y:S02]  /*e310*/  PRMT R126, R138.reuse, 0x7610, R126 ;  /* 0x000076108a7e7816 */ /* 0x040fe4000000007e */
[C---:B------:R-:W-:Y:S02]  /*e320*/  PRMT R125, R138.reuse, 0x7610, R125 ;  /* 0x000076108a7d7816 */ /* 0x040fe4000000007d */
[----:B--2---:R-:W-:-:S07]  /*e330*/  @!P1 PRMT R126, R138, 0x7610, R126 ;  /* 0x000076108a7e9816 */ /* 0x004fce000000007e */
.L_x_49:
[----:B------:R-:W-:Y:S01]  /*e340*/  VIADD R133, R133, 0xffffffff ;  /* 0xffffffff85857836 */ /* 0x000fe20000000000 */
[----:B------:R-:W-:Y:S06]  /*e350*/  BRA `(.L_x_50) ;  /* 0xffffff4000147947 */ /* 0x000fec000383ffff */
.L_x_47:
[----:B------:R-:W0:Y:S08]  /*e360*/  S2UR UR5, SR_CgaCtaId ;  /* 0x00000000000579c3 */ /* 0x000e300000008800 */
[----:B------:R-:W-:Y:S01]  /*e370*/  BAR.SYNC.DEFER_BLOCKING 0x0 ;  /* 0x0000000000007b1d */ /* 0x000fe20000010000 */
[----:B------:R-:W-:-:S05]  /*e380*/  FSETP.GEU.FTZ.AND P1, PT, R124, UR7, PT ;  /* 0x000000077c007c0b */ /* 0x000fca000bf3e000 */
[----:B------:R-:W-:Y:S01]  /*e390*/  UMOV UR4, 0x400 ;  /* 0x0000040000047882 */ /* 0x000fe20000000000 */
[----:B------:R-:W-:Y:S01]  /*e3a0*/  BSSY B0, `(.L_x_51) ;  /* 0x0000016000007945 */ /* 0x000fe20003800000 */
[----:B0-----:R-:W-:-:S09]  /*e3b0*/  ULEA UR4, UR5, UR4, 0x18 ;  /* 0x0000000405047291 */ /* 0x001fd2000f8ec03f */
[----:B------:R-:W0:Y:S02]  /*e3c0*/  LDS R3, [UR4] ;  /* 0x00000004ff037984 */ /* 0x000e240008000800 */
[----:B0-----:R-:W-:-:S04]  /*e3d0*/  SEL R12, R0, R3, !P1 ;  /* 0x00000003000c7207 */ /* 0x001fc80004800000 */
[----:B------:R-:W-:-:S04]  /*e3e0*/  ISETP.GE.U32.AND P1, PT, R135, R12, PT ;  /* 0x0000000c8700720c */ /* 0x000fc80003f26070 */
[----:B------:R-:W-:Y:S01]  /*e3f0*/  ISETP.GT.U32.OR P1, PT, R12, 0xbff, P1 ;  /* 0x00000bff0c00780c */ /* 0x000fe20000f24470 */
[----:B------:R-:W-:-:S12]  /*e400*/  @P0 BRA `(.L_x_52) ;  /* 0x00000000003c0947 */ /* 0x000fd80003800000 */
[----:B------:R-:W0:Y:S01]  /*e410*/  S2R R8, SR_LANEID ;  /* 0x0000000000087919 */ /* 0x000e220000000000 */
[----:B------:R-:W3:Y:S08]  /*e420*/  S2UR UR5, SR_CTAID.X ;  /* 0x00000000000579c3 */ /* 0x000ef00000002500 */
[----:B------:R-:W4:Y:S01]  /*e430*/  REDUX.MAX.S32 UR7, R12 ;  /* 0x000000000c0773c4 */ /* 0x000f220000014200 */
[----:B------:R-:W-:Y:S01]  /*e440*/  VOTEU.ANY UR4, UPT, PT ;  /* 0x0000000000047886 */ /* 0x000fe200038e0100 */
[----:B------:R-:W3:Y:S01]  /*e450*/  S2R R0, SR_CTAID.Y ;  /* 0x0000000000007919 */ /* 0x000ee20000002600 */
[----:B------:R-:W-:-:S05]  /*e460*/  UFLO.U32 UR4, UR4 ;  /* 0x00000004000472bd */ /* 0x000fca00080e0000 */
[----:B------:R-:W3:Y:S08]  /*e470*/  LDC R7, c[0x0][0xc] ;  /* 0x00000300ff077b82 */ /* 0x000ef00000000800 */
[----:B------:R-:W5:Y:S08]  /*e480*/  LDC.64 R2, c[0x0][0x230] ;  /* 0x00008c00ff027b82 */ /* 0x000f700000000a00 */
[----:B-1----:R-:W1:Y:S01]  /*e490*/  LDC.64 R4, c[0x0][0x238] ;  /* 0x00008e00ff047b82 */ /* 0x002e620000000a00 */
[----:B0-----:R-:W-:Y:S01]  /*e4a0*/  ISETP.EQ.U32.AND P0, PT, R8, UR4, PT ;  /* 0x0000000408007c0c */ /* 0x001fe2000bf02070 */
[----:B---3--:R-:W-:-:S04]  /*e4b0*/  IMAD R7, R0, R7, UR5 ;  /* 0x0000000500077e24 */ /* 0x008fc8000f8e0207 */
[----:B-----5:R-:W-:-:S04]  /*e4c0*/  IMAD.WIDE.U32 R2, R7, 0x4, R2 ;  /* 0x0000000407027825 */ /* 0x020fc800078e0002 */
[----:B----4-:R-:W-:Y:S01]  /*e4d0*/  IMAD.U32 R7, RZ, RZ, UR7 ;  /* 0x00000007ff077e24 */ /* 0x010fe2000f8e00ff */
[----:B------:R0:W-:Y:S04]  /*e4e0*/  STG.E desc[UR8][R2.64], R12 ;  /* 0x0000000c02007986 */ /* 0x0001e8000c101908 */
[----:B-1----:R0:W-:Y:S02]  /*e4f0*/  @P0 REDG.E.MAX.S32.STRONG.GPU desc[UR8][R4.64], R7 ;  /* 0x000000070400098e */ /* 0x0021e4000d10e388 */
.L_x_52:
[----:B------:R-:W-:Y:S05]  /*e500*/  BSYNC B0 ;  /* 0x0000000000007941 */ /* 0x000fea0003800000 */
.L_x_51:
[----:B------:R-:W-:Y:S05]  /*e510*/  @P1 EXIT ;  /* 0x000000000000194d */ /* 0x000fea0003800000 */
[----:B------:R-:W-:Y:S01]  /*e520*/  ULDC UR4, c[0x0][0x0] ;  /* 0x0000000000047ab9 */ /* 0x000fe20000000800 */
[----:B------:R-:W-:Y:S01]  /*e530*/  ULDC.64 UR10, c[0x0][0x218] ;  /* 0x00008600000a7ab9 */ /* 0x000fe20000000a00 */
[----:B------:R-:W-:-:S05]  /*e540*/  ULDC.64 UR12, c[0x0][0x220] ;  /* 0x00008800000c7ab9 */ /* 0x000fca0000000a00 */
.L_x_53:
[C---:B------:R-:W-:Y:S02]  /*e550*/  LEA R0, R135.reuse, UR6, 0x3 ;  /* 0x0000000687007c11 */ /* 0x040fe4000f8e18ff */
[----:B------:R-:W-:Y:S02]  /*e560*/  SHF.R.S32.HI R10, RZ, 0x1f, R6 ;  /* 0x0000001fff0a7819 */ /* 0x000fe40000011406 */
[----:B01-3--:R-:W-:Y:S01]  /*e570*/  IADD3 R5, P0, R6, R135, RZ ;  /* 0x0000008706057210 */ /* 0x00bfe20007f1e0ff */
[----:B------:R-:W0:Y:S03]  /*e580*/  LDS.64 R8, [R0] ;  /* 0x0000000000087984 */ /* 0x000e260000000a00 */
[C---:B------:R-:W-:Y:S01]  /*e590*/  LEA.HI.X.SX32 R10, R135.reuse, R10, 0x1, P0 ;  /* 0x0000000a870a7211 */ /* 0x040fe200000f0eff */
[----:B------:R-:W-:Y:S01]  /*e5a0*/  VIADD R135, R135, UR4 ;  /* 0x0000000487877c36 */ /* 0x000fe20008000000 */
[----:B------:R-:W-:-:S02]  /*e5b0*/  LEA R2, P0, R5, UR10, 0x1 ;  /* 0x0000000a05027c11 */ /* 0x000fc4000f8008ff */
[C---:B------:R-:W-:Y:S02]  /*e5c0*/  LEA R4, P1, R5.reuse, UR12, 0x2 ;  /* 0x0000000c05047c11 */ /* 0x040fe4000f8210ff */
[C-C-:B------:R-:W-:Y:S02]  /*e5d0*/  LEA.HI.X R3, R5.reuse, UR11, R10.reuse, 0x1, P0 ;  /* 0x0000000b05037c11 */ /* 0x140fe400080f0c0a */
[----:B------:R-:W-:Y:S02]  /*e5e0*/  LEA.HI.X R5, R5, UR13, R10, 0x2, P1 ;  /* 0x0000000d05057c11 */ /* 0x000fe400088f140a */
[----:B------:R-:W-:Y:S01]  /*e5f0*/  ISETP.GE.U32.AND P0, PT, R135, R12, PT ;  /* 0x0000000c8700720c */ /* 0x000fe20003f06070 */
[----:B0-----:R3:W-:Y:S04]  /*e600*/  STG.E.U16 desc[UR8][R2.64], R8 ;  /* 0x0000000802007986 */ /* 0x0017e8000c101508 */
[----:B------:R3:W-:Y:S08]  /*e610*/  STG.E desc[UR8][R4.64], R9 ;  /* 0x0000000904007986 */ /* 0x0007f0000c101908 */
[----:B------:R-:W-:Y:S05]  /*e620*/  @!P0 BRA `(.L_x_53) ;  /* 0xfffffffc00c88947 */ /* 0x000fea000383ffff */
[----:B------:R-:W-:Y:S05]  /*e630*/  EXIT ;  /* 0x000000000000794d */ /* 0x000fea0003800000 */
.L_x_28:
        /* <DEDUP_REMOVED lines=8> */
.L_x_43:
[----:B------:R-:W-:Y:S02]  /*e6c0*/  IMAD.MOV.U32 R64, RZ, RZ, 0x1 ;  /* 0x00000001ff407424 */ /* 0x000fe400078e00ff */
[----:B------:R-:W-:Y:S02]  /*e6d0*/  IMAD.MOV.U32 R252, RZ, RZ, R65 ;  /* 0x000000fffffc7224 */ /* 0x000fe400078e0041 */
[----:B------:R-:W-:Y:S02]  /*e6e0*/  IMAD.MOV.U32 R251, RZ, RZ, RZ ;  /* 0x000000fffffb7224 */ /* 0x000fe400078e00ff */
[----:B------:R-:W-:-:S07]  /*e6f0*/  IMAD.MOV.U32 R248, RZ, RZ, -0x1 ;  /* 0xfffffffffff87424 */ /* 0x000fce00078e00ff */
[----:B0-----:R-:W-:Y:S05]  /*e700*/  WARPSYNC.COLLECTIVE R248, `(.L_x_54) ;  /* 0x00000000f8087348 */ /* 0x001fea0003c00000 */
[----:B------:R1:W2:Y:S02]  /*e710*/  SHFL.UP P1, R64, R252, R64, R251 ;  /* 0x04000040fc407389 */ /* 0x0002a400000200fb */
[----:B012---:R-:W-:Y:S01]  /*e720*/  ENDCOLLECTIVE ;  /* 0x000000000000791b */ /* 0x007fe20003800000 */
.L_x_54:
[----:B------:R-:W-:Y:S02]  /*e730*/  IMAD.MOV.U32 R5, RZ, RZ, R64 ;  /* 0x000000ffff057224 */ /* 0x000fe400078e0040 */
[----:B------:R-:W-:Y:S02]  /*e740*/  IMAD.MOV.U32 R64, RZ, RZ, 0x2 ;  /* 0x00000002ff407424 */ /* 0x000fe400078e00ff */
[----:B------:R-:W-:-:S04]  /*e750*/  @P1 IMAD.IADD R5, R65, 0x1, R5 ;  /* 0x0000000141051824 */ /* 0x000fc800078e0205 */
[----:B------:R-:W-:-:S07]  /*e760*/  IMAD.MOV.U32 R252, RZ, RZ, R5 ;  /* 0x000000fffffc7224 */ /* 0x000fce00078e0005 */
[----:B------:R-:W-:Y:S05]  /*e770*/  WARPSYNC.COLLECTIVE R248, `(.L_x_55) ;  /* 0x00000000f8087348 */ /* 0x000fea0003c00000 */
[----:B------:R0:W1:Y:S02]  /*e780*/  SHFL.UP P1, R64, R252, R64, R251 ;  /* 0x04000040fc407389 */ /* 0x00006400000200fb */
[----:B01----:R-:W-:Y:S01]  /*e790*/  ENDCOLLECTIVE ;  /* 0x000000000000791b */ /* 0x003fe20003800000 */
.L_x_55:
[----:B------:R-:W-:Y:S02]  /*e7a0*/  IMAD.MOV.U32 R250, RZ, RZ, R64 ;  /* 0x000000fffffa7224 */ /* 0x000fe400078e0040 */
[----:B------:R-:W-:Y:S02]  /*e7b0*/  IMAD.MOV.U32 R64, RZ, RZ, 0x4 ;  /* 0x00000004ff407424 */ /* 0x000fe400078e00ff */
[----:B------:R-:W-:-:S04]  /*e7c0*/  @P1 IMAD.IADD R250, R5, 0x1, R250 ;  /* 0x0000000105fa1824 */ /* 0x000fc800078e02fa */
[----:B------:R-:W-:-:S07]  /*e7d0*/  IMAD.MOV.U32 R252, RZ, RZ, R250 ;  /* 0x000000fffffc7224 */ /* 0x000fce00078e00fa */
[----:B------:R-:W-:Y:S05]  /*e7e0*/  WARPSYNC.COLLECTIVE R248, `(.L_x_56) ;  /* 0x00000000f8087348 */ /* 0x000fea0003c00000 */
[----:B------:R0:W1:Y:S02]  /*e7f0*/  SHFL.UP P1, R64, R252, R64, R251 ;  /* 0x04000040fc407389 */ /* 0x00006400000200fb */
[----:B01----:R-:W-:Y:S01]  /*e800*/  ENDCOLLECTIVE ;  /* 0x000000000000791b */ /* 0x003fe20003800000 */
.L_x_56:
[----:B------:R-:W-:Y:S02]  /*e810*/  IMAD.MOV.U32 R5, RZ, RZ, R64 ;  /* 0x000000ffff057224 */ /* 0x000fe400078e0040 */
[----:B------:R-:W-:Y:S02]  /*e820*/  IMAD.MOV.U32 R64, RZ, RZ, 0x8 ;  /* 0x00000008ff407424 */ /* 0x000fe400078e00ff */
[----:B------:R-:W-:-:S04]  /*e830*/  @P1 IMAD.IADD R5, R250, 0x1, R5 ;  /* 0x00000001fa051824 */ /* 0x000fc800078e0205 */
[----:B------:R-:W-:-:S07]  /*e840*/  IMAD.MOV.U32 R252, RZ, RZ, R5 ;  /* 0x000000fffffc7224 */ /* 0x000fce00078e0005 */
[----:B------:R-:W-:Y:S05]  /*e850*/  WARPSYNC.COLLECTIVE R248, `(.L_x_57) ;  /* 0x00000000f8087348 */ /* 0x000fea0003c00000 */
[----:B------:R0:W1:Y:S02]  /*e860*/  SHFL.UP P1, R64, R252, R64, R251 ;  /* 0x04000040fc407389 */ /* 0x00006400000200fb */
[----:B01----:R-:W-:Y:S01]  /*e870*/  ENDCOLLECTIVE ;  /* 0x000000000000791b */ /* 0x003fe20003800000 */
.L_x_57:
[----:B------:R-:W-:Y:S02]  /*e880*/  IMAD.MOV.U32 R252, RZ, RZ, R64 ;  /* 0x000000fffffc7224 */ /* 0x000fe400078e0040 */
[----:B------:R-:W-:Y:S02]  /*e890*/  IMAD.MOV.U32 R64, RZ, RZ, 0x10 ;  /* 0x00000010ff407424 */ /* 0x000fe400078e00ff */
[----:B------:R-:W-:-:S07]  /*e8a0*/  @P1 IMAD.IADD R252, R5, 0x1, R252 ;  /* 0x0000000105fc1824 */ /* 0x000fce00078e02fc */
[----:B------:R-:W-:Y:S05]  /*e8b0*/  WARPSYNC.COLLECTIVE R248, `(.L_x_58) ;  /* 0x00000000f8087348 */ /* 0x000fea0003c00000 */
[----:B------:R0:W1:Y:S02]  /*e8c0*/  SHFL.UP P1, R64, R252, R64, R251 ;  /* 0x04000040fc407389 */ /* 0x00006400000200fb */
[----:B01----:R-:W-:Y:S01]  /*e8d0*/  ENDCOLLECTIVE ;  /* 0x000000000000791b */ /* 0x003fe20003800000 */
.L_x_58:
[----:B------:R-:W-:Y:S02]  /*e8e0*/  IMAD.MOV.U32 R251, RZ, RZ, 0x1f ;  /* 0x0000001ffffb7424 */ /* 0x000fe400078e00ff */
[----:B------:R-:W-:-:S04]  /*e8f0*/  IMAD.MOV.U32 R5, RZ, RZ, R64 ;  /* 0x000000ffff057224 */ /* 0x000fc800078e0040 */
[----:B------:R-:W-:Y:S02]  /*e900*/  @P1 IMAD.IADD R5, R252, 0x1, R5 ;  /* 0x00000001fc051824 */ /* 0x000fe400078e0205 */
[----:B------:R-:W-:Y:S02]  /*e910*/  IMAD.MOV.U32 R252, RZ, RZ, 0x1f ;  /* 0x0000001ffffc7424 */ /* 0x000fe400078e00ff */
[----:B------:R-:W-:-:S07]  /*e920*/  IMAD.IADD R250, R5, 0x1, -R65 ;  /* 0x0000000105fa7824 */ /* 0x000fce00078e0a41 */
[----:B------:R-:W-:Y:S05]  /*e930*/  WARPSYNC.COLLECTIVE R248, `(.L_x_59) ;  /* 0x00000000f8087348 */ /* 0x000fea0003c00000 */
[----:B------:R0:W1:Y:S02]  /*e940*/  SHFL.IDX P1, R5, R5, R251, R252 ;  /* 0x000000fb05057389 */ /* 0x00006400000200fc */
[----:B01----:R-:W-:Y:S01]  /*e950*/  ENDCOLLECTIVE ;  /* 0x000000000000791b */ /* 0x003fe20003800000 */
.L_x_59:
[----:B------:R-:W-:Y:S02]  /*e960*/  IMAD.MOV.U32 R251, RZ, RZ, RZ ;  /* 0x000000fffffb7224 */ /* 0x000fe400078e00ff */
[----:B------:R-:W-:Y:S02]  /*e970*/  IMAD.MOV.U32 R65, RZ, RZ, R5 ;  /* 0x000000ffff417224 */ /* 0x000fe400078e0005 */
[----:B------:R-:W-:-:S07]  /*e980*/  IMAD.MOV.U32 R5, RZ, RZ, R123 ;  /* 0x000000ffff057224 */ /* 0x000fce00078e007b */
[----:B------:R-:W-:Y:S05]  /*e990*/  WARPSYNC.COLLECTIVE R248, `(.L_x_60) ;  /* 0x00000000f8087348 */ /* 0x000fea0003c00000 */
[----:B------:R0:W1:Y:S02]  /*e9a0*/  SHFL.IDX P1, R5, R5, R251, R252 ;  /* 0x000000fb05057389 */ /* 0x00006400000200fc */
[----:B01----:R-:W-:Y:S01]  /*e9b0*/  ENDCOLLECTIVE ;  /* 0x000000000000791b */ /* 0x003fe20003800000 */
.L_x_60:
[----:B------:R-:W-:Y:S01]  /*e9c0*/  IMAD.MOV.U32 R64, RZ, RZ, R5 ;  /* 0x000000ffff407224 */ /* 0x000fe200078e0005 */
[----:B------:R-:W-:Y:S06]  /*e9d0*/  BRA `(.L_x_61) ;  /* 0xffffffb400687947 */ /* 0x000fec000383ffff */
.L_x_62:
        /* <DEDUP_REMOVED lines=10> */
.L_x_1989:


//--------------------- .text._ZN17fastertransformer19segmented_topp_impl27segmented_top_p_single_passINS0_28Segmented_topk_kernel_paramsI6__halfiLi256ELi1EEELi192EEEvNS0_20TopKPerSegmentParamsE --------------------------
	.section	.text._ZN17fastertransformer19segmented_topp_impl27segmented_top_p_single_passINS0_28Segmented_topk_kernel_paramsI6__halfiLi256ELi1EEELi192EEEvNS0_20TopKPerSegmentParamsE,"ax",@progbits
	.align	128
        .global         _ZN17fastertransformer19segmented_topp_impl27segmented_top_p_single_passINS0_28Segmented_topk_kernel_paramsI6__halfiLi256ELi1EEELi192EEEvNS0_20TopKPerSegmentParamsE
        .type           _ZN17fastertransformer19segmented_topp_impl27segmented_top_p_single_passINS0_28Segmented_topk_kernel_paramsI6__halfiLi256ELi1EEELi192EEEvNS0_20TopKPerSegmentParamsE,@function
        .size           _ZN17fastertransformer19segmented_topp_impl27segmented_top_p_single_passINS0_28Segmented_topk_kernel_paramsI6__halfiLi256ELi1EEELi192EEEvNS0_20TopKPerSegmentParamsE,(.L_x_1990 - _ZN17fastertransformer19segmented_topp_impl27segmented_top_p_single_passINS0_28Segmented_topk_kernel_paramsI6__halfiLi256ELi1EEELi192EEEvNS0_20TopKPerSegmentParamsE)
        .other          _ZN17fastertransformer19segmented_topp_impl27segmented_top_p_single_passINS0_28Segmented_topk_kernel_paramsI6__halfiLi256ELi1EEELi192EEEvNS0_20TopKPerSegmentParamsE,@"STO_CUDA_ENTRY STV_DEFAULT"
_ZN17fastertransformer19segmented_topp_impl27segmented_top_p_single_passINS0_28Segmented_topk_kernel_paramsI6__halfiLi256ELi1EEELi192EEEvNS0_20TopKPerSegmentParamsE:
.text._ZN17fastertransformer19segmented_topp_impl27segmented_top_p_single_passINS0_28Segmented_topk_kernel_paramsI6__halfiLi256ELi1EEELi192EEEvNS0_20TopKPerSegmentParamsE:
[----:B------:R-:W0:Y:S08]  /*0000*/  LDC R1, c[0x0][0x28] ;  /* 0x00000a00ff017b82 */ /* 0x000e300000000800 */
[----:B------:R-:W-:Y:S01]  /*0010*/  S2UR UR4, SR_CTAID.Y ;  /* 0x00000000000479c3 */ /* 0x000fe20000002600 */
[----:B------:R-:W-:Y:S01]  /*0020*/  ULDC UR8, c[0x0][0xc] ;  /* 0x0000030000087ab9 */ /* 0x000fe20000000800 */
[----:B------:R-:W-:Y:S01]  /*0030*/  ULDC.64 UR6, c[0x0][0x248] ;  /* 0x0000920000067ab9 */ /* 0x000fe20000000a00 */
[----:B------:R-:W-:Y:S01]  /*0040*/  ULDC.64 UR12, c[0x0][0x208] ;  /* 0x00008200000c7ab9 */ /* 0x000fe20000000a00 */
[----:B0-----:R-:W-:-:S04]  /*0050*/  VIADD R1, R1, 0xfffffe88 ;  /* 0xfffffe8801017836 */ /* 0x001fc80000000000 */
[----:B------:R-:W0:Y:S02]  /*0060*/  S2UR UR5, SR_CTAID.X ;  /* 0x00000000000579c3 */ /* 0x000e240000002500 */
[----:B0-----:R-:W-:-:S03]  /*0070*/  UIMAD UR8, UR8, UR4, UR5 ;  /* 0x00000004080872a4 */ /* 0x001fc6000f8e0205 */
[----:B------:R-:W-:Y:S01]  /*0080*/  ULDC.64 UR4, c[0x0][0x240] ;  /* 0x0000900000047ab9 */ /* 0x000fe20000000a00 */
[----:B------:R-:W-:Y:S02]  /*0090*/  UIMAD.WIDE.U32 UR6, UR8, 0x4, UR6 ;  /* 0x00000004080678a5 */ /* 0x000fe4000f8e0006 */
[----:B------:R-:W-:-:S04]  /*00a0*/  UIMAD.WIDE.U32 UR4, UR8, 0x4, UR4 ;  /* 0x00000004080478a5 */ /* 0x000fc8000f8e0004 */
[----:B------:R-:W-:Y:S02]  /*00b0*/  IMAD.U32 R2, RZ, RZ, UR6 ;  /* 0x00000006ff027e24 */ /* 0x000fe4000f8e00ff */
[----:B------:R-:W-:Y:S02]  /*00c0*/  IMAD.U32 R5, RZ, RZ, UR5 ;  /* 0x00000005ff057e24 */ /* 0x000fe4000f8e00ff */
[----:B------:R-:W-:Y:S02]  /*00d0*/  IMAD.U32 R3, RZ, RZ, UR7 ;  /* 0x00000007ff037e24 */ /* 0x000fe4000f8e00ff */
[----:B------:R-:W-:Y:S01]  /*00e0*/  IMAD.U32 R4, RZ, RZ, UR4 ;  /* 0x00000004ff047e24 */ /* 0x000fe2000f8e00ff */
[----:B------:R-:W-:Y:S02]  /*00f0*/  ULDC.64 UR4, c[0x0][0x230] ;  /* 0x00008c0000047ab9 */ /* 0x000fe40000000a00 */
[----:B------:R-:W2:Y:S04]  /*0100*/  LDG.E R2, desc[UR12][R2.64] ;  /* 0x0000000c02027981 */ /* 0x000ea8000c1e1900 */
[----:B------:R-:W2:Y:S01]  /*0110*/  LDG.E R5, desc[UR12][R4.64] ;  /* 0x0000000c04057981 */ /* 0x000ea2000c1e1900 */
[----:B------:R-:W-:Y:S01]  /*0120*/  UIMAD.WIDE.U32 UR4, UR8, 0x4, UR4 ;  /* 0x00000004080478a5 */ /* 0x000fe2000f8e0004 */
[----:B--2---:R-:W-:-:S13]  /*0130*/  ISETP.NE.AND P0, PT, R5, R2, PT ;  /* 0x000000020500720c */ /* 0x004fda0003f05270 */
[----:B------:R-:W-:Y:S05]  /*0140*/  @!P0 BRA `(.L_x_63) ;  /* 0x0000012000ec8947 */ /* 0x000fea0003800000 */
[----:B------:R-:W-:Y:S01]  /*0150*/  ULDC.64 UR10, c[0x0][0x258] ;  /* 0x00009600000a7ab9 */ /* 0x000fe20000000a00 */
[----:B------:R-:W-:Y:S01]  /*0160*/  UMOV UR4, URZ ;  /* 0x0000003f00047c82 */ /* 0x000fe20008000000 */
[----:B------:R-:W-:Y:S01]  /*0170*/  IMAD.U32 R0, RZ, RZ, UR11 ;  /* 0x0000000bff007e24 */ /* 0x000fe2000f8e00ff */
[----:B------:R-:W0:Y:S01]  /*0180*/  S2R R11, SR_TID.X ;  /* 0x00000000000b7919 */ /* 0x000e220000002100 */
[----:B------:R-:W-:Y:S01]  /*0190*/  IMAD.U32 R3, RZ, RZ, UR10 ;  /* 0x0000000aff037e24 */ /* 0x000fe2000f8e00ff */
[----:B------:R-:W-:Y:S02]  /*01a0*/  CS2R R16, SRZ ;  /* 0x0000000000107805 */ /* 0x000fe4000001ff00 */
[----:B------:R-:W-:Y:S02]  /*01b0*/  IABS R0, R0 ;  /* 0x0000000000007213 */ /* 0x000fe40000000000 */
[----:B------:R-:W-:Y:S02]  /*01c0*/  IABS R3, R3 ;  /* 0x0000000300037213 */ /* 0x000fe40000000000 */
[----:B------:R-:W-:-:S02]  /*01d0*/  R2UR UR9, R0 ;  /* 0x00000000000972ca */ /* 0x000fc400000e0000 */
[----:B------:R-:W-:-:S11]  /*01e0*/  R2UR UR7, R3 ;  /* 0x00000000030772ca */ /* 0x000fd600000e0000 */
[----:B------:R-:W1:Y:S01]  /*01f0*/  I2F.RP R0, UR9 ;  /* 0x0000000900007d06 */ /* 0x000e620008209400 */
[----:B0-----:R-:W-:-:S07]  /*0200*/  IMAD R81, R11, 0xc0, RZ ;  /* 0x000000c00b517824 */ /* 0x001fce00078e02ff */
[----:B-1----:R-:W0:Y:S01]  /*0210*/  MUFU.RCP R0, R0 ;  /* 0x0000000000007308 */ /* 0x002e220000001000 */
[C---:B------:R-:W-:Y:S02]  /*0220*/  VIADD R3, R81.reuse, 0x5f ;  /* 0x0000005f51037836 */ /* 0x040fe40000000000 */
[C---:B------:R-:W-:Y:S02]  /*0230*/  VIADD R4, R81.reuse, 0x3 ;  /* 0x0000000351047836 */ /* 0x040fe40000000000 */
[C---:B------:R-:W-:Y:S02]  /*0240*/  VIADD R5, R81.reuse, 0x4 ;  /* 0x0000000451057836 */ /* 0x040fe40000000000 */
[----:B0-----:R-:W-:Y:S02]  /*0250*/  VIADD R2, R0, 0xffffffe ;  /* 0x0ffffffe00027836 */ /* 0x001fe40000000000 */
[----:B------:R-:W-:-:S04]  /*0260*/  VIADD R0, R81, 0x1 ;  /* 0x0000000151007836 */ /* 0x000fc80000000000 */
[----:B------:R-:W0:Y:S02]  /*0270*/  F2I.FTZ.U32.TRUNC.NTZ R2, R2 ;  /* 0x0000000200027305 */ /* 0x000e24000021f000 */
[----:B0-----:R-:W-:Y:S01]  /*0280*/  R2UR UR5, R2 ;  /* 0x00000000020572ca */ /* 0x001fe200000e0000 */
[----:B------:R-:W-:-:S12]  /*0290*/  VIADD R2, R81, 0x2 ;  /* 0x0000000251027836 */ /* 0x000fd80000000000 */
[----:B------:R-:W-:-:S04]  /*02a0*/  UIADD3 UR6, URZ, -UR5, URZ ;  /* 0x800000053f067290 */ /* 0x000fc8000fffe03f */
[----:B------:R-:W-:-:S04]  /*02b0*/  UIMAD UR6, UR6, UR9, URZ ;  /* 0x00000009060672a4 */ /* 0x000fc8000f8e023f */
[----:B------:R-:W-:-:S04]  /*02c0*/  UIMAD.WIDE.U32 UR4, UR5, UR6, UR4 ;  /* 0x00000006050472a5 */ /* 0x000fc8000f8e0004 */
[----:B------:R-:W-:-:S04]  /*02d0*/  UIMAD.WIDE.U32 UR4, UR5, UR7, URZ ;  /* 0x00000007050472a5 */ /* 0x000fc8000f8e003f */
[----:B------:R-:W-:-:S04]  /*02e0*/  UIADD3 UR4, -UR5, URZ, URZ ;  /* 0x0000003f05047290 */ /* 0x000fc8000fffe13f */
[----:B------:R-:W-:-:S04]  /*02f0*/  UIMAD UR4, UR9, UR4, UR7 ;  /* 0x00000004090472a4 */ /* 0x000fc8000f8e0207 */
[----:B------:R-:W-:-:S11]  /*0300*/  UISETP.GT.U32.AND UP0, UPT, UR9, UR4, UPT ;  /* 0x000000040900728c */ /* 0x000fd6000bf04070 */
[----:B------:R-:W-:Y:S02]  /*0310*/  @!UP0 UIADD3 UR4, UR4, -UR9, URZ ;  /* 0x8000000904048290 */ /* 0x000fe4000fffe03f */
[----:B------:R-:W-:Y:S02]  /*0320*/  @!UP0 UIADD3 UR5, UR5, 0x1, URZ ;  /* 0x0000000105058890 */ /* 0x000fe4000fffe03f */
[----:B------:R-:W-:Y:S02]  /*0330*/  UISETP.GE.U32.AND UP1, UPT, UR4, UR9, UPT ;  /* 0x000000090400728c */ /* 0x000fe4000bf26070 */
[----:B------:R-:W-:-:S04]  /*0340*/  ULOP3.LUT UR4, UR10, UR11, URZ, 0x3c, !UPT ;  /* 0x0000000b0a047292 */ /* 0x000fc8000f8e3c3f */
[----:B------:R-:W-:-:S05]  /*0350*/  UISETP.GE.AND UP0, UPT, UR4, URZ, UPT ;  /* 0x0000003f0400728c */ /* 0x000fca000bf06270 */
[----:B------:R-:W-:Y:S02]  /*0360*/  @UP1 UIADD3 UR5, UR5, 0x1, URZ ;  /* 0x0000000105051890 */ /* 0x000fe4000fffe03f */
[----:B------:R-:W-:-:S05]  /*0370*/  UISETP.NE.AND UP1, UPT, UR11, URZ, UPT ;  /* 0x0000003f0b00728c */ /* 0x000fca000bf25270 */
[----:B------:R-:W-:Y:S01]  /*0380*/  UMOV UR6, UR5 ;  /* 0x0000000500067c82 */ /* 0x000fe20008000000 */
[----:B------:R-:W-:Y:S01]  /*0390*/  ULDC.64 UR4, c[0x0][0x210] ;  /* 0x0000840000047ab9 */ /* 0x000fe20000000a00 */
[----:B------:R-:W-:Y:S01]  /*03a0*/  @!UP0 UIADD3 UR6, -UR6, URZ, URZ ;  /* 0x0000003f06068290 */ /* 0x000fe2000fffe13f */
[----:B------:R-:W-:Y:S02]  /*03b0*/  IMAD.U32 R75, RZ, RZ, UR4 ;  /* 0x00000004ff4b7e24 */ /* 0x000fe4000f8e00ff */
[----:B------:R-:W-:Y:S01]  /*03c0*/  IMAD.U32 R72, RZ, RZ, UR5 ;  /* 0x00000005ff487e24 */ /* 0x000fe2000f8e00ff */
[----:B------:R-:W-:Y:S01]  /*03d0*/  @!UP1 ULOP3.LUT UR6, URZ, UR11, URZ, 0x33, !UPT ;  /* 0x0000000b3f069292 */ /* 0x000fe2000f8e333f */
[----:B------:R-:W-:Y:S02]  /*03e0*/  CS2R R14, SRZ ;  /* 0x00000000000e7805 */ /* 0x000fe4000001ff00 */
[----:B------:R-:W-:Y:S02]  /*03f0*/  CS2R R18, SRZ ;  /* 0x0000000000127805 */ /* 0x000fe4000001ff00 */
[----:B------:R-:W-:Y:S01]  /*0400*/  CS2R R20, SRZ ;  /* 0x0000000000147805 */ /* 0x000fe2000001ff00 */
[----:B------:R-:W-:-:S02]  /*0410*/  UIMAD UR8, UR8, UR6, URZ ;  /* 0x00000006080872a4 */ /* 0x000fc4000f8e023f */
[----:B------:R-:W-:Y:S02]  /*0420*/  ISETP.GE.AND P6, PT, R0, UR6, PT ;  /* 0x0000000600007c0c */ /* 0x000fe4000bfc6270 */
[----:B------:R-:W-:Y:S01]  /*0430*/  CS2R R28, SRZ ;  /* 0x00000000001c7805 */ /* 0x000fe2000001ff00 */
[----:B------:R-:W-:Y:S01]  /*0440*/  USHF.R.S32.HI UR7, URZ, 0x1f, UR8 ;  /* 0x0000001f3f077899 */ /* 0x000fe20008011408 */
[----:B------:R-:W-:Y:S02]  /*0450*/  ISETP.GE.AND P5, PT, R2, UR6, PT ;  /* 0x0000000602007c0c */ /* 0x000fe4000bfa6270 */
[----:B------:R-:W-:Y:S02]  /*0460*/  CS2R R30, SRZ ;  /* 0x00000000001e7805 */ /* 0x000fe4000001ff00 */
[----:B------:R-:W-:Y:S02]  /*0470*/  SHF.R.S32.HI R0, RZ, 0x1f, R81 ;  /* 0x0000001fff007819 */ /* 0x000fe40000011451 */
[----:B------:R-:W-:-:S02]  /*0480*/  CS2R R22, SRZ ;  /* 0x0000000000167805 */ /* 0x000fc4000001ff00 */
[----:B------:R-:W-:Y:S02]  /*0490*/  IADD3 R2, P0, R81, UR8, RZ ;  /* 0x0000000851027c10 */ /* 0x000fe4000ff1e0ff */
[----:B------:R-:W-:Y:S02]  /*04a0*/  CS2R R40, SRZ ;  /* 0x0000000000287805 */ /* 0x000fe4000001ff00 */
[----:B------:R-:W-:Y:S02]  /*04b0*/  ISETP.GE.AND P3, PT, R3, UR6, PT ;  /* 0x0000000603007c0c */ /* 0x000fe4000bf66270 */
[----:B------:R-:W-:Y:S02]  /*04c0*/  CS2R R36, SRZ ;  /* 0x0000000000247805 */ /* 0x000fe4000001ff00 */
[----:B------:R-:W-:Y:S01]  /*04d0*/  IADD3.X R3, R0, UR7, RZ, P0, !PT ;  /* 0x0000000700037c10 */ /* 0x000fe200087fe4ff */
[----:B------:R-:W-:Y:S01]  /*04e0*/  VIADD R0, R81, 0x5 ;  /* 0x0000000551007836 */ /* 0x000fe20000000000 */
[----:B------:R-:W-:-:S02]  /*04f0*/  LEA R12, P4, R2, R75, 0x1 ;  /* 0x0000004b020c7211 */ /* 0x000fc400078808ff */
[----:B------:R-:W-:Y:S02]  /*0500*/  CS2R R42, SRZ ;  /* 0x00000000002a7805 */ /* 0x000fe4000001ff00 */
[----:B------:R-:W-:Y:S02]  /*0510*/  ISETP.GE.AND P1, PT, R4, UR6, PT ;  /* 0x0000000604007c0c */ /* 0x000fe4000bf26270 */
[----:B------:R-:W-:Y:S02]  /*0520*/  CS2R R24, SRZ ;  /* 0x0000000000187805 */ /* 0x000fe4000001ff00 */
[----:B------:R-:W-:Y:S01]  /*0530*/  LEA.HI.X R13, R2, R72, R3, 0x1, P4 ;  /* 0x00000048020d7211 */ /* 0x000fe200020f0c03 */
[C---:B------:R-:W-:Y:S01]  /*0540*/  VIADD R2, R81.reuse, 0x6 ;  /* 0x0000000651027836 */ /* 0x040fe20000000000 */
[----:B------:R-:W-:Y:S01]  /*0550*/  ISETP.GE.AND P4, PT, R0, UR6, PT ;  /* 0x0000000600007c0c */ /* 0x000fe2000bf86270 */
[C---:B------:R-:W-:Y:S01]  /*0560*/  VIADD R3, R81.reuse, 0x7 ;  /* 0x0000000751037836 */ /* 0x040fe20000000000 */
[----:B------:R-:W-:Y:S01]  /*0570*/  PRMT R0, RZ, 0x7610, R0 ;  /* 0x00007610ff007816 */ /* 0x000fe20000000000 */
[----:B------:R0:W5:Y:S01]  /*0580*/  @!P6 LDG.E.U16 R16, desc[UR12][R12.64+0x2] ;  /* 0x0000020c0c10e981 */ /* 0x000162000c1e1500 */
[----:B------:R-:W-:-:S02]  /*0590*/  ISETP.GE.AND P2, PT, R81, UR6, PT ;  /* 0x0000000651007c0c */ /* 0x000fc4000bf46270 */
[----:B------:R-:W-:Y:S02]  /*05a0*/  CS2R R26, SRZ ;  /* 0x00000000001a7805 */ /* 0x000fe4000001ff00 */
[----:B------:R-:W-:Y:S01]  /*05b0*/  ISETP.GE.AND P0, PT, R5, UR6, PT ;  /* 0x0000000605007c0c */ /* 0x000fe2000bf06270 */
[----:B------:R0:W5:Y:S01]  /*05c0*/  @!P5 LDG.E.U16 R18, desc[UR12][R12.64+0x4] ;  /* 0x0000040c0c12d981 */ /* 0x000162000c1e1500 */
[----:B------:R-:W-:Y:S02]  /*05d0*/  CS2R R52, SRZ ;  /* 0x0000000000347805 */ /* 0x000fe4000001ff00 */
[----:B------:R-:W-:Y:S02]  /*05e0*/  CS2R R48, SRZ ;  /* 0x0000000000307805 */ /* 0x000fe4000001ff00 */
[----:B------:R-:W-:Y:S01]  /*05f0*/  CS2R R54, SRZ ;  /* 0x0000000000367805 */ /* 0x000fe2000001ff00 */
[----:B------:R0:W5:Y:S01]  /*0600*/  @!P3 LDG.E.U16 R0, desc[UR12][R12.64+0xbe] ;  /* 0x0000be0c0c00b981 */ /* 0x000162000c1e1500 */
[----:B------:R-:W-:Y:S01]  /*0610*/  ISETP.GE.AND P3, PT, R2, UR6, PT ;  /* 0x0000000602007c0c */ /* 0x000fe2000bf66270 */
[----:B------:R-:W-:Y:S01]  /*0620*/  VIADD R2, R81, 0x8 ;  /* 0x0000000851027836 */ /* 0x000fe20000000000 */
[----:B------:R-:W-:Y:S01]  /*0630*/  CS2R R66, SRZ ;  /* 0x0000000000427805 */ /* 0x000fe2000001ff00 */
[----:B------:R0:W5:Y:S01]  /*0640*/  @!P1 LDG.E.U16 R15, desc[UR12][R12.64+0x6] ;  /* 0x0000060c0c0f9981 */ /* 0x000162000c1e1500 */
[----:B------:R-:W-:-:S02]  /*0650*/  CS2R R60, SRZ ;  /* 0x00000000003c7805 */ /* 0x000fc4000001ff00 */
[----:B------:R-:W-:Y:S02]  /*0660*/  CS2R R68, SRZ ;  /* 0x0000000000447805 */ /* 0x000fe4000001ff00 */
[----:B------:R-:W-:Y:S01]  /*0670*/  ISETP.GE.AND P6, PT, R2, UR6, PT ;  /* 0x0000000602007c0c */ /* 0x000fe2000bfc6270 */
[----:B------:R-:W-:Y:S01]  /*0680*/  VIADD R2, R81, 0xa ;  /* 0x0000000a51027836 */ /* 0x000fe20000000000 */
[----:B------:R0:W5:Y:S01]  /*0690*/  @!P2 LDG.E.U16 R17, desc[UR12][R12.64] ;  /* 0x0000000c0c11a981 */ /* 0x000162000c1e1500 */
[----:B------:R-:W-:Y:S01]  /*06a0*/  ISETP.GE.AND P2, PT, R3, UR6, PT ;  /* 0x0000000603007c0c */ /* 0x000fe2000bf46270 */
[C---:B------:R-:W-:Y:S01]  /*06b0*/  VIADD R3, R81.reuse, 0x9 ;  /* 0x0000000951037836 */ /* 0x040fe20000000000 */
[----:B------:R-:W-:Y:S02]  /*06c0*/  CS2R R34, SRZ ;  /* 0x0000000000227805 */ /* 0x000fe4000001ff00 */
[----:B------:R-:W-:Y:S01]  /*06d0*/  ISETP.GE.AND P1, PT, R2, UR6, PT ;  /* 0x0000000602007c0c */ /* 0x000fe2000bf26270 */
[----:B------:R-:W-:Y:S01]  /*06e0*/  VIADD R2, R81, 0xb ;  /* 0x0000000b51027836 */ /* 0x000fe20000000000 */
[----:B------:R0:W5:Y:S01]  /*06f0*/  @!P0 LDG.E.U16 R19, desc[UR12][R12.64+0x8] ;  /* 0x0000080c0c138981 */ /* 0x000162000c1e1500 */
[----:B------:R-:W-:Y:S01]  /*0700*/  CS2R R32, SRZ ;  /* 0x0000000000207805 */ /* 0x000fe2000001ff00 */
[----:B------:R-:W-:Y:S01]  /*0710*/  IMAD.MOV.U32 R73, RZ, RZ, RZ ;  /* 0x000000ffff497224 */ /* 0x000fe200078e00ff */
[----:B------:R-:W-:-:S02]  /*0720*/  CS2R R70, SRZ ;  /* 0x0000000000467805 */ /* 0x000fc4000001ff00 */
[----:B------:R-:W-:Y:S01]  /*0730*/  ISETP.GE.AND P0, PT, R2, UR6, PT ;  /* 0x0000000602007c0c */ /* 0x000fe2000bf06270 */
[----:B------:R-:W-:Y:S01]  /*0740*/  VIADD R2, R81, 0xd ;  /* 0x0000000d51027836 */ /* 0x000fe20000000000 */
[----:B------:R-:W-:Y:S01]  /*0750*/  ISETP.GE.AND P5, PT, R3, UR6, PT ;  /* 0x0000000603007c0c */ /* 0x000fe2000bfa6270 */
[----:B------:R0:W5:Y:S01]  /*0760*/  @!P3 LDG.E.U16 R20, desc[UR12][R12.64+0xc] ;  /* 0x00000c0c0c14b981 */ /* 0x000162000c1e1500 */
[----:B------:R-:W-:Y:S01]  /*0770*/  IMAD.MOV.U32 R74, RZ, RZ, RZ ;  /* 0x000000ffff4a7224 */ /* 0x000fe200078e00ff */
[----:B------:R-:W-:Y:S02]  /*0780*/  CS2R R38, SRZ ;  /* 0x0000000000267805 */ /* 0x000fe4000001ff00 */
[----:B------:R-:W-:Y:S01]  /*0790*/  ISETP.GE.AND P3, PT, R2, UR6, PT ;  /* 0x0000000602007c0c */ /* 0x000fe2000bf66270 */
[C---:B------:R-:W-:Y:S01]  /*07a0*/  VIADD R2, R81.reuse, 0xe ;  /* 0x0000000e51027836 */ /* 0x040fe20000000000 */
[----:B------:R0:W5:Y:S01]  /*07b0*/  @!P2 LDG.E.U16 R28, desc[UR12][R12.64+0xe] ;  /* 0x00000e0c0c1ca981 */ /* 0x000162000c1e1500 */
[----:B------:R-:W-:Y:S01]  /*07c0*/  VIADD R3, R81, 0xc ;  /* 0x0000000c51037836 */ /* 0x000fe20000000000 */
[----:B------:R-:W-:-:S02]  /*07d0*/  CS2R R76, SRZ ;  /* 0x00000000004c7805 */ /* 0x000fc4000001ff00 */
[----:B------:R-:W-:Y:S02]  /*07e0*/  CS2R R78, SRZ ;  /* 0x00000000004e7805 */ /* 0x000fe4000001ff00 */
[----:B------:R-:W-:Y:S01]  /*07f0*/  ISETP.GE.AND P2, PT, R2, UR6, PT ;  /* 0x0000000602007c0c */ /* 0x000fe2000bf46270 */
[----:B------:R-:W-:Y:S01]  /*0800*/  VIADD R2, R81, 0x10 ;  /* 0x0000001051027836 */ /* 0x000fe20000000000 */
[----:B------:R0:W5:Y:S01]  /*0810*/  @!P4 LDG.E.U16 R14, desc[UR12][R12.64+0xa] ;  /* 0x00000a0c0c0ec981 */ /* 0x000162000c1e1500 */
[----:B------:R-:W-:Y:S01]  /*0820*/  ISETP.GE.AND P4, PT, R3, UR6, PT ;  /* 0x0000000603007c0c */ /* 0x000fe2000bf86270 */
[----:B------:R-:W-:Y:S01]  /*0830*/  IMAD.MOV.U32 R80, RZ, RZ, RZ ;  /* 0x000000ffff507224 */ /* 0x000fe200078e00ff */
[----:B------:R-:W-:Y:S01]  /*0840*/  CS2R R82, SRZ ;  /* 0x0000000000527805 */ /* 0x000fe2000001ff00 */
[----:B------:R0:W5:Y:S01]  /*0850*/  @!P5 LDG.E.U16 R31, desc[UR12][R12.64+0x12] ;  /* 0x0000120c0c1fd981 */ /* 0x000162000c1e1500 */
[----:B------:R-:W-:Y:S01]  /*0860*/  ISETP.GE.AND P5, PT, R2, UR6, PT ;  /* 0x0000000602007c0c */ /* 0x000fe2000bfa6270 */
[C---:B------:R-:W-:Y:S01]  /*0870*/  VIADD R2, R81.reuse, 0x11 ;  /* 0x0000001151027836 */ /* 0x040fe20000000000 */
[----:B------:R-:W-:Y:S01]  /*0880*/  CS2R R46, SRZ ;  /* 0x00000000002e7805 */ /* 0x000fe2000001ff00 */
[----:B------:R-:W-:Y:S01]  /*0890*/  VIADD R3, R81, 0xf ;  /* 0x0000000f51037836 */ /* 0x000fe20000000000 */
[----:B------:R0:W5:Y:S01]  /*08a0*/  @!P1 LDG.E.U16 R22, desc[UR12][R12.64+0x14] ;  /* 0x0000140c0c169981 */ /* 0x000162000c1e1500 */
[----:B------:R-:W-:-:S02]  /*08b0*/  CS2R R44, SRZ ;  /* 0x00000000002c7805 */ /* 0x000fc4000001ff00 */
[----:B------:R-:W-:Y:S01]  /*08c0*/  ISETP.GE.AND P1, PT, R2, UR6, PT ;  /* 0x0000000602007c0c */ /* 0x000fe2000bf26270 */
[----:B------:R-:W-:Y:S01]  /*08d0*/  VIADD R2, R81, 0x13 ;  /* 0x0000001351027836 */ /* 0x000fe20000000000 */
[----:B------:R0:W5:Y:S01]  /*08e0*/  @!P6 LDG.E.U16 R21, desc[UR12][R12.64+0x10] ;  /* 0x0000100c0c15e981 */ /* 0x000162000c1e1500 */
[----:B------:R-:W-:Y:S02]  /*08f0*/  ISETP.GE.AND P6, PT, R3, UR6, PT ;  /* 0x0000000603007c0c */ /* 0x000fe4000bfc6270 */
[----:B------:R-:W-:Y:S02]  /*0900*/  CS2R R84, SRZ ;  /* 0x0000000000547805 */ /* 0x000fe4000001ff00 */
        /* <DEDUP_REMOVED lines=44> */
[C---:B------:R-:W-:Y:S01]  /*0bd0*/  VIADD R3, R81.reuse, 0x1b ;  /* 0x0000001b51037836 */ /* 0x040fe20000000000 */
[----:B------:R0:W5:Y:S01]  /*0be0*/  @!P6 LDG.E.U16 R30, desc[UR12][R12.64+0x2c] ;  /* 0x00002c0c0c1ee981 */ /* 0x000162000c1e1500 */
[----:B------:R-:W-:Y:S01]  /*0bf0*/  PRMT R6, RZ, 0x7610, R6 ;  /* 0x00007610ff067816 */ /* 0x000fe20000000006 */
[----:B------:R-:W-:Y:S01]  /*0c00*/  ULDC.64 UR10, c[0x0][0x210] ;  /* 0x00008400000a7ab9 */ /* 0x000fe20000000a00 */
[----:B------:R-:W-:Y:S01]  /*0c10*/  ISETP.GE.AND P6, PT, R2, UR6, PT ;  /* 0x0000000602007c0c */ /* 0x000fe2000bfc6270 */
[----:B------:R-:W-:Y:S01]  /*0c20*/  VIADD R2, R81, 0x1f ;  /* 0x0000001f51027836 */ /* 0x000fe20000000000 */
[----:B------:R0:W5:Y:S01]  /*0c30*/  @!P3 LDG.E.U16 R27, desc[UR12][R12.64+0x28] ;  /* 0x0000280c0c1bb981 */ /* 0x000162000c1e1500 */
[----:B------:R-:W-:-:S03]  /*0c40*/  ISETP.GE.AND P3, PT, R3, UR6, PT ;  /* 0x0000000603007c0c */ /* 0x000fc6000bf66270 */
[----:B------:R0:W5:Y:S01]  /*0c50*/  @!P1 LDG.E.U16 R29, desc[UR12][R12.64+0x30] ;  /* 0x0000300c0c1d9981 */ /* 0x000162000c1e1500 */
[----:B------:R-:W-:Y:S01]  /*0c60*/  ISETP.GE.AND P1, PT, R2, UR6, PT ;  /* 0x0000000602007c0c */ /* 0x000fe2000bf26270 */
[C---:B------:R-:W-:Y:S02]  /*0c70*/  VIADD R2, R81.reuse, 0x20 ;  /* 0x0000002051027836 */ /* 0x040fe40000000000 */
[C---:B------:R-:W-:Y:S01]  /*0c80*/  VIADD R3, R81.reuse, 0x1e ;  /* 0x0000001e51037836 */ /* 0x040fe20000000000 */
[----:B------:R0:W5:Y:S02]  /*0c90*/  @!P0 LDG.E.U16 R66, desc[UR12][R12.64+0x32] ;  /* 0x0000320c0c428981 */ /* 0x000164000c1e1500 */
        /* <DEDUP_REMOVED lines=165> */
[----:B------:R-:W-:Y:S01]  /*16f0*/  ISETP.GE.AND P2, PT, R3, UR6, PT ;  /* 0x0000000603007c0c */ /* 0x000fe2000bf46270 */
[----:B------:R-:W-:-:S02]  /*1700*/  VIADD R3, R81, 0x57 ;  /* 0x0000005751037836 */ /* 0x000fc40000000000 */
[----:B------:R0:W5:Y:S01]  /*1710*/  @!P0 LDG.E.U16 R105, desc[UR12][R12.64+0xa2] ;  /* 0x0000a20c0c698981 */ /* 0x000162000c1e1500 */
[----:B------:R-:W-:Y:S01]  /*1720*/  ISETP.GE.AND P0, PT, R2, UR6, PT ;  /* 0x0000000602007c0c */ /* 0x000fe2000bf06270 */
[----:B------:R-:W-:Y:S02]  /*1730*/  VIADD R2, R81, 0x59 ;  /* 0x0000005951027836 */ /* 0x000fe40000000000 */
[----:B------:R0:W5:Y:S01]  /*1740*/  @!P1 LDG.E.U16 R67, desc[UR12][R12.64+0xa0] ;  /* 0x0000a00c0c439981 */ /* 0x000162000c1e1500 */
[----:B------:R-:W-:Y:S01]  /*1750*/  ISETP.GE.AND P1, PT, R3, UR6, PT ;  /* 0x0000000603007c0c */ /* 0x000fe2000bf26270 */
[C---:B------:R-:W-:Y:S02]  /*1760*/  VIADD R3, R81.reuse, 0x5a ;  /* 0x0000005a51037836 */ /* 0x040fe40000000000 */
[----:B------:R0:W5:Y:S01]  /*1770*/  @!P4 LDG.E.U16 R70, desc[UR12][R12.64+0xa4] ;  /* 0x0000a40c0c46c981 */ /* 0x000162000c1e1500 */
[----:B------:R-:W-:Y:S01]  /*1780*/  ISETP.GE.AND P4, PT, R2, UR6, PT ;  /* 0x0000000602007c0c */ /* 0x000fe2000bf86270 */
[----:B------:R-:W-:-:S02]  /*1790*/  VIADD R2, R81, 0x5b ;  /* 0x0000005b51027836 */ /* 0x000fc40000000000 */
[----:B------:R-:W-:Y:S01]  /*17a0*/  VIADD R4, R81, 0x5c ;  /* 0x0000005c51047836 */ /* 0x000fe20000000000 */
[----:B------:R0:W5:Y:S01]  /*17b0*/  @!P3 LDG.E.U16 R106, desc[UR12][R12.64+0xa6] ;  /* 0x0000a60c0c6ab981 */ /* 0x000162000c1e1500 */
[----:B------:R-:W-:-:S03]  /*17c0*/  ISETP.GE.AND P3, PT, R3, UR6, PT ;  /* 0x0000000603007c0c */ /* 0x000fc6000bf66270 */
[----:B------:R0:W5:Y:S01]  /*17d0*/  @!P2 LDG.E.U16 R69, desc[UR12][R12.64+0xa8] ;  /* 0x0000a80c0c45a981 */ /* 0x000162000c1e1500 */
[----:B------:R-:W-:Y:S02]  /*17e0*/  ISETP.GE.AND P2, PT, R2, UR6, PT ;  /* 0x0000000602007c0c */ /* 0x000fe4000bf46270 */
[----:B------:R-:W-:Y:S01]  /*17f0*/  PRMT R2, RZ, 0x7610, R2 ;  /* 0x00007610ff027816 */ /* 0x000fe20000000002 */
[----:B------:R0:W5:Y:S01]  /*1800*/  @!P6 LDG.E.U16 R107, desc[UR12][R12.64+0xaa] ;  /* 0x0000aa0c0c6be981 */ /* 0x000162000c1e1500 */
[----:B------:R-:W-:Y:S01]  /*1810*/  PRMT R3, RZ, 0x7610, R3 ;  /* 0x00007610ff037816 */ /* 0x000fe20000000003 */
[C---:B------:R-:W-:Y:S01]  /*1820*/  VIADD R5, R81.reuse, 0x5d ;  /* 0x0000005d51057836 */ /* 0x040fe20000000000 */
[----:B------:R-:W-:Y:S01]  /*1830*/  ISETP.GE.AND P6, PT, R4, UR6, PT ;  /* 0x0000000604007c0c */ /* 0x000fe2000bfc6270 */
[----:B------:R-:W-:Y:S01]  /*1840*/  VIADD R4, R81, 0x5e ;  /* 0x0000005e51047836 */ /* 0x000fe20000000000 */
[----:B------:R0:W5:Y:S02]  /*1850*/  @!P5 LDG.E.U16 R2, desc[UR12][R12.64+0xac] ;  /* 0x0000ac0c0c02d981 */ /* 0x000164000c1e1500 */
[----:B------:R-:W-:-:S02]  /*1860*/  ISETP.GE.AND P5, PT, R5, UR6, PT ;  /* 0x0000000605007c0c */ /* 0x000fc4000bfa6270 */
[----:B------:R0:W5:Y:S01]  /*1870*/  @!P1 LDG.E.U16 R3, desc[UR12][R12.64+0xae] ;  /* 0x0000ae0c0c039981 */ /* 0x000162000c1e1500 */
[----:B------:R-:W-:Y:S02]  /*1880*/  ISETP.GE.AND P1, PT, R4, UR6, PT ;  /* 0x0000000604007c0c */ /* 0x000fe4000bf26270 */
        /* <DEDUP_REMOVED lines=16> */
[----:B------:R-:W-:Y:S01]  /*1990*/  SHF.R.U32.HI R110, RZ, 0x5, R11 ;  /* 0x00000005ff6e7819 */ /* 0x000fe2000001160b */
[----:B------:R-:W-:Y:S01]  /*19a0*/  BSSY B1, `(.L_x_66) ;  /* 0x0000024000017945 */ /* 0x000fe20003800000 */
[----:B------:R-:W-:Y:S02]  /*19b0*/  LOP3.LUT R95, R11, 0x1f, RZ, 0xc0, !PT ;  /* 0x0000001f0b5f7812 */ /* 0x000fe400078ec0ff */
[----:B------:R-:W-:Y:S02]  /*19c0*/  ISETP.GE.U32.AND P1, PT, R110, 0x100, PT ;  /* 0x000001006e00780c */ /* 0x000fe40003f26070 */
[----:B------:R-:W-:Y:S02]  /*19d0*/  PLOP3.LUT P0, PT, PT, PT, PT, 0x80, 0x0 ;  /* 0x000000000000781c */ /* 0x000fe40003f0f070 */
[C---:B------:R-:W-:Y:S02]  /*19e0*/  LOP3.LUT R108, R95.reuse, 0x20, RZ, 0xfc, !PT ;  /* 0x000000205f6c7812 */ /* 0x040fe400078efcff */
[----:B------:R-:W-:-:S07]  /*19f0*/  LOP3.LUT R109, R95, 0x40, RZ, 0xfc, !PT ;  /* 0x000000405f6d7812 */ /* 0x000fce00078efcff */
[----:B------:R-:W-:Y:S05]  /*1a00*/  @!P1 BRA `(.L_x_67) ;  /* 0x0000000000749947 */ /* 0x000fea0003800000 */
[----:B------:R-:W-:Y:S01]  /*1a10*/  IMAD.MOV.U32 R13, RZ, RZ, 0xc0 ;  /* 0x000000c0ff0d7424 */ /* 0x000fe200078e00ff */
[----:B------:R-:W-:-:S03]  /*1a20*/  PRMT R96, RZ, 0x7610, R96 ;  /* 0x00007610ff607816 */ /* 0x000fc60000000060 */
[----:B------:R-:W-:-:S04]  /*1a30*/  IMAD R92, R110, R13, 0x60 ;  /* 0x000000606e5c7424 */ /* 0x000fc800078e020d */
[--C-:B------:R-:W-:Y:S01]  /*1a40*/  IMAD.IADD R93, R108, 0x1, R92.reuse ;  /* 0x000000016c5d7824 */ /* 0x100fe200078e025c */
[----:B------:R-:W-:Y:S01]  /*1a50*/  LOP3.LUT R12, R92, 0x1f, R11, 0xf8, !PT ;  /* 0x0000001f5c0c7812 */ /* 0x000fe200078ef80b */
[----:B------:R-:W-:-:S03]  /*1a60*/  IMAD.IADD R13, R109, 0x1, R92 ;  /* 0x000000016d0d7824 */ /* 0x000fc600078e025c */
[C---:B------:R-:W-:Y:S02]  /*1a70*/  IADD3 R92, P3, R12.reuse, UR8, RZ ;  /* 0x000000080c5c7c10 */ /* 0x040fe4000ff7e0ff */
[----:B------:R-:W-:Y:S02]  /*1a80*/  ISETP.GE.AND P1, PT, R93, UR6, PT ;  /* 0x000000065d007c0c */ /* 0x000fe4000bf26270 */
[C---:B------:R-:W-:Y:S02]  /*1a90*/  ISETP.GE.AND P0, PT, R12.reuse, UR6, PT ;  /* 0x000000060c007c0c */ /* 0x040fe4000bf06270 */
[----:B------:R-:W-:Y:S02]  /*1aa0*/  ISETP.GE.AND P2, PT, R13, UR6, PT ;  /* 0x000000060d007c0c */ /* 0x000fe4000bf46270 */
[----:B------:R-:W-:Y:S02]  /*1ab0*/  LEA.HI.X.SX32 R13, R12, UR7, 0x1, P3 ;  /* 0x000000070c0d7c11 */ /* 0x000fe400098f0eff */
[----:B------:R-:W-:-:S02]  /*1ac0*/  LEA R12, P3, R92, R75, 0x1 ;  /* 0x0000004b5c0c7211 */ /* 0x000fc400078608ff */
[----:B------:R-:W-:Y:S02]  /*1ad0*/  PRMT R93, RZ, 0x7610, R93 ;  /* 0x00007610ff5d7816 */ /* 0x000fe4000000005d */
[----:B------:R-:W-:Y:S02]  /*1ae0*/  LEA.HI.X R13, R92, R72, R13, 0x1, P3 ;  /* 0x000000485c0d7211 */ /* 0x000fe400018f0c0d */
[----:B------:R-:W-:-:S03]  /*1af0*/  PRMT R92, RZ, 0x7610, R92 ;  /* 0x00007610ff5c7816 */ /* 0x000fc6000000005c */
[----:B------:R-:W2:Y:S04]  /*1b00*/  @!P0 LDG.E.U16 R93, desc[UR12][R12.64] ;  /* 0x0000000c0c5d8981 */ /* 0x000ea8000c1e1500 */
[----:B------:R-:W3:Y:S04]  /*1b10*/  @!P1 LDG.E.U16 R92, desc[UR12][R12.64+0x40] ;  /* 0x0000400c0c5c9981 */ /* 0x000ee8000c1e1500 */
[----:B------:R-:W4:Y:S01]  /*1b20*/  @!P2 LDG.E.U16 R96, desc[UR12][R12.64+0x80] ;  /* 0x0000800c0c60a981 */ /* 0x000f22000c1e1500 */
[----:B------:R-:W0:Y:S01]  /*1b30*/  S2UR UR5, SR_CgaCtaId ;  /* 0x00000000000579c3 */ /* 0x000e220000008800 */
[----:B------:R-:W-:Y:S01]  /*1b40*/  UMOV UR4, 0x400 ;  /* 0x0000040000047882 */ /* 0x000fe20000000000 */
[----:B------:R-:W-:Y:S01]  /*1b50*/  IMAD R97, R95, 0x100, R110 ;  /* 0x000001005f617824 */ /* 0x000fe200078e026e */
[----:B------:R-:W-:Y:S01]  /*1b60*/  UIADD3 UR4, UR4, 0x4b0, URZ ;  /* 0x000004b004047890 */ /* 0x000fe2000fffe03f */
[----:B------:R-:W-:Y:S01]  /*1b70*/  PLOP3.LUT P0, PT, PT, PT, PT, 0x8, 0x0 ;  /* 0x000000000000781c */ /* 0x000fe20003f0e170 */
[----:B------:R-:W-:-:S02]  /*1b80*/  VIADD R110, R110, 0x8 ;  /* 0x000000086e6e7836 */ /* 0x000fc40000000000 */
[----:B0-----:R-:W-:-:S06]  /*1b90*/  ULEA UR4, UR5, UR4, 0x18 ;  /* 0x0000000405047291 */ /* 0x001fcc000f8ec03f */
[----:B------:R-:W-:-:S05]  /*1ba0*/  LEA R97, R97, UR4, 0x1 ;  /* 0x0000000461617c11 */ /* 0x000fca000f8e08ff */
[----:B--2---:R0:W-:Y:S04]  /*1bb0*/  STS.U16 [R97+0x6000], R93 ;  /* 0x0060005d61007388 */ /* 0x0041e80000000400 */
[----:B---3--:R0:W-:Y:S04]  /*1bc0*/  STS.U16 [R97+0xa000], R92 ;  /* 0x00a0005c61007388 */ /* 0x0081e80000000400 */
[----:B----4-:R0:W-:Y:S02]  /*1bd0*/  STS.U16 [R97+0xe000], R96 ;  /* 0x00e0006061007388 */ /* 0x0101e40000000400 */
.L_x_67:
[----:B------:R-:W-:Y:S05]  /*1be0*/  BSYNC B1 ;  /* 0x0000000000017941 */ /* 0x000fea0003800000 */
.L_x_66:
[C---:B------:R-:W-:Y:S01]  /*1bf0*/  ISETP.GE.U32.AND P1, PT, R110.reuse, 0x100, PT ;  /* 0x000001006e00780c */ /* 0x040fe20003f26070 */
[----:B------:R-:W-:Y:S01]  /*1c00*/  BSSY B1, `(.L_x_68) ;  /* 0x000006a000017945 */ /* 0x000fe20003800000 */
[----:B------:R-:W-:-:S04]  /*1c10*/  IADD3 R12, -R110, 0x100, RZ ;  /* 0x000001006e0c7810 */ /* 0x000fc80007ffe1ff */
[----:B------:R-:W-:-:S13]  /*1c20*/  ISETP.LE.U32.OR P1, PT, R12, 0x18, P1 ;  /* 0x000000180c00780c */ /* 0x000fda0000f23470 */
[----:B------:R-:W-:Y:S05]  /*1c30*/  @P1 BRA `(.L_x_69) ;  /* 0x0000000400981947 */ /* 0x000fea0003800000 */
[----:B------:R-:W-:-:S13]  /*1c40*/  PLOP3.LUT P0, PT, PT, PT, PT, 0x8, 0x0 ;  /* 0x000000000000781c */ /* 0x000fda0003f0e170 */
.L_x_70:
[----:B------:R-:W-:Y:S01]  /*1c50*/  IMAD.MOV.U32 R13, RZ, RZ, 0xc0 ;  /* 0x000000c0ff0d7424 */ /* 0x000fe200078e00ff */
[----:B-1----:R-:W-:Y:S01]  /*1c60*/  PRMT R113, RZ, 0x7610, R113 ;  /* 0x00007610ff717816 */ /* 0x002fe20000000071 */
[----:B------:R-:W-:Y:S01]  /*1c70*/  IMAD.U32 R75, RZ, RZ, UR10 ;  /* 0x0000000aff4b7e24 */ /* 0x000fe2000f8e00ff */
[----:B------:R-:W-:Y:S01]  /*1c80*/  PRMT R114, RZ, 0x7610, R114 ;  /* 0x00007610ff727816 */ /* 0x000fe20000000072 */
[----:B------:R-:W-:Y:S01]  /*1c90*/  IMAD R120, R110, R13, 0x60 ;  /* 0x000000606e787424 */ /* 0x000fe200078e020d */
[----:B------:R-:W-:Y:S01]  /*1ca0*/  PRMT R112, RZ, 0x7610, R112 ;  /* 0x00007610ff707816 */ /* 0x000fe20000000070 */
[----:B------:R-:W-:Y:S02]  /*1cb0*/  IMAD.U32 R72, RZ, RZ, UR11 ;  /* 0x0000000bff487e24 */ /* 0x000fe4000f8e00ff */
[----:B0-----:R-:W-:Y:S01]  /*1cc0*/  IMAD.IADD R97, R109, 0x1, R120 ;  /* 0x000000016d617824 */ /* 0x001fe200078e0278 */
[C---:B------:R-:W-:Y:S01]  /*1cd0*/  LOP3.LUT R12, R120.reuse, 0x1f, R11, 0xf8, !PT ;  /* 0x0000001f780c7812 */ /* 0x040fe200078ef80b */
[----:B------:R-:W-:-:S02]  /*1ce0*/  VIADD R92, R120, 0x600 ;  /* 0x00000600785c7836 */ /* 0x000fc40000000000 */
[----:B------:R-:W-:Y:S01]  /*1cf0*/  IMAD.IADD R93, R108, 0x1, R120 ;  /* 0x000000016c5d7824 */ /* 0x000fe200078e0278 */
[----:B------:R-:W-:Y:S01]  /*1d00*/  IADD3 R13, P1, R12, UR8, RZ ;  /* 0x000000080c0d7c10 */ /* 0x000fe2000ff3e0ff */
[----:B------:R-:W-:Y:S01]  /*1d10*/  IMAD.IADD R111, R108, 0x1, R92 ;  /* 0x000000016c6f7824 */ /* 0x000fe200078e025c */
[----:B------:R-:W-:Y:S01]  /*1d20*/  ISETP.GE.AND P2, PT, R12, UR6, PT ;  /* 0x000000060c007c0c */ /* 0x000fe2000bf46270 */
[----:B------:R-:W-:Y:S01]  /*1d30*/  VIADD R118, R120, 0xc00 ;  /* 0x00000c0078767836 */ /* 0x000fe20000000000 */
[----:B------:R-:W-:Y:S02]  /*1d40*/  LEA.HI.X.SX32 R12, R12, UR7, 0x1, P1 ;  /* 0x000000070c0c7c11 */ /* 0x000fe400088f0eff */
[----:B------:R-:W-:Y:S01]  /*1d50*/  LEA R96, P4, R13, R75, 0x1 ;  /* 0x0000004b0d607211 */ /* 0x000fe200078808ff */
[----:B------:R-:W-:Y:S01]  /*1d60*/  IMAD.IADD R115, R108, 0x1, R118 ;  /* 0x000000016c737824 */ /* 0x000fe200078e0276 */
[----:B------:R-:W-:Y:S02]  /*1d70*/  ISETP.GE.AND P5, PT, R97, UR6, PT ;  /* 0x0000000661007c0c */ /* 0x000fe4000bfa6270 */
[----:B------:R-:W-:Y:S01]  /*1d80*/  LEA.HI.X R97, R13, R72, R12, 0x1, P4 ;  /* 0x000000480d617211 */ /* 0x000fe200020f0c0c */
[----:B------:R-:W-:Y:S01]  /*1d90*/  IMAD.IADD R13, R109, 0x1, R92 ;  /* 0x000000016d0d7824 */ /* 0x000fe200078e025c */
[----:B------:R-:W-:-:S02]  /*1da0*/  LOP3.LUT R12, R92, 0x1f, R11, 0xf8, !PT ;  /* 0x0000001f5c0c7812 */ /* 0x000fc400078ef80b */
[----:B------:R-:W-:Y:S01]  /*1db0*/  ISETP.GE.AND P3, PT, R93, UR6, PT ;  /* 0x000000065d007c0c */ /* 0x000fe2000bf66270 */
[----:B------:R-:W2:Y:S01]  /*1dc0*/  @!P2 LDG.E.U16 R113, desc[UR12][R96.64] ;  /* 0x0000000c6071a981 */ /* 0x000ea2000c1e1500 */
[C---:B------:R-:W-:Y:S02]  /*1dd0*/  IADD3 R93, P6, R12.reuse, UR8, RZ ;  /* 0x000000080c5d7c10 */ /* 0x040fe4000ffde0ff */
[----:B------:R-:W-:Y:S02]  /*1de0*/  ISETP.GE.AND P1, PT, R111, UR6, PT ;  /* 0x000000066f007c0c */ /* 0x000fe4000bf26270 */
[C---:B------:R-:W-:Y:S01]  /*1df0*/  ISETP.GE.AND P4, PT, R12.reuse, UR6, PT ;  /* 0x000000060c007c0c */ /* 0x040fe2000bf86270 */
[----:B------:R-:W3:Y:S01]  /*1e00*/  @!P5 LDG.E.U16 R114, desc[UR12][R96.64+0x80] ;  /* 0x0000800c6072d981 */ /* 0x000ee2000c1e1500 */
[----:B------:R-:W-:Y:S02]  /*1e10*/  LEA.HI.X.SX32 R111, R12, UR7, 0x1, P6 ;  /* 0x000000070c6f7c11 */ /* 0x000fe4000b0f0eff */
[----:B------:R-:W-:-:S02]  /*1e20*/  LEA R92, P6, R93, R75, 0x1 ;  /* 0x0000004b5d5c7211 */ /* 0x000fc400078c08ff */
[----:B------:R-:W-:Y:S02]  /*1e30*/  LOP3.LUT R12, R118, 0x1f, R11, 0xf8, !PT ;  /* 0x0000001f760c7812 */ /* 0x000fe400078ef80b */
[----:B------:R-:W-:Y:S01]  /*1e40*/  PRMT R116, RZ, 0x7610, R116 ;  /* 0x00007610ff747816 */ /* 0x000fe20000000074 */
[----:B------:R-:W-:Y:S01]  /*1e50*/  VIADD R120, R120, 0x1200 ;  /* 0x0000120078787836 */ /* 0x000fe20000000000 */
[----:B------:R-:W-:Y:S01]  /*1e60*/  LEA.HI.X R93, R93, R72, R111, 0x1, P6 ;  /* 0x000000485d5d7211 */ /* 0x000fe200030f0c6f */
[----:B------:R0:W4:Y:S01]  /*1e70*/  @!P3 LDG.E.U16 R112, desc[UR12][R96.64+0x40] ;  /* 0x0000400c6070b981 */ /* 0x000122000c1e1500 */
[----:B------:R-:W-:Y:S02]  /*1e80*/  ISETP.GE.AND P2, PT, R13, UR6, PT ;  /* 0x000000060d007c0c */ /* 0x000fe4000bf46270 */
[C---:B------:R-:W-:Y:S01]  /*1e90*/  IADD3 R111, P6, R12.reuse, UR8, RZ ;  /* 0x000000080c6f7c10 */ /* 0x040fe2000ffde0ff */
[----:B------:R-:W-:Y:S01]  /*1ea0*/  IMAD.IADD R13, R109, 0x1, R118 ;  /* 0x000000016d0d7824 */ /* 0x000fe200078e0276 */
[C---:B------:R-:W-:Y:S01]  /*1eb0*/  ISETP.GE.AND P5, PT, R12.reuse, UR6, PT ;  /* 0x000000060c007c0c */ /* 0x040fe2000bfa6270 */
[----:B------:R-:W4:Y:S01]  /*1ec0*/  @!P4 LDG.E.U16 R116, desc[UR12][R92.64] ;  /* 0x0000000c5c74c981 */ /* 0x000f22000c1e1500 */
[----:B------:R-:W-:-:S02]  /*1ed0*/  LEA.HI.X.SX32 R118, R12, UR7, 0x1, P6 ;  /* 0x000000070c767c11 */ /* 0x000fc4000b0f0eff */
[----:B------:R-:W-:Y:S02]  /*1ee0*/  LEA R12, P6, R111, R75, 0x1 ;  /* 0x0000004b6f0c7211 */ /* 0x000fe400078c08ff */
[----:B------:R-:W-:Y:S02]  /*1ef0*/  PRMT R117, RZ, 0x7610, R117 ;  /* 0x00007610ff757816 */ /* 0x000fe40000000075 */
[----:B------:R-:W-:Y:S02]  /*1f00*/  ISETP.GE.AND P4, PT, R13, UR6, PT ;  /* 0x000000060d007c0c */ /* 0x000fe4000bf86270 */
[----:B------:R-:W-:Y:S02]  /*1f10*/  ISETP.GE.AND P3, PT, R115, UR6, PT ;  /* 0x0000000673007c0c */ /* 0x000fe4000bf66270 */
[----:B------:R-:W-:Y:S01]  /*1f20*/  LEA.HI.X R13, R111, R72, R118, 0x1, P6 ;  /* 0x000000486f0d7211 */ /* 0x000fe200030f0c76 */
[----:B0-----:R-:W-:Y:S01]  /*1f30*/  IMAD.IADD R97, R108, 0x1, R120 ;  /* 0x000000016c617824 */ /* 0x001fe200078e0278 */
[----:B------:R-:W-:Y:S01]  /*1f40*/  PRMT R115, RZ, 0x7610, R115 ;  /* 0x00007610ff737816 */ /* 0x000fe20000000073 */
[----:B------:R-:W4:Y:S01]  /*1f50*/  @!P2 LDG.E.U16 R117, desc[UR12][R92.64+0x80] ;  /* 0x0000800c5c75a981 */ /* 0x000f22000c1e1500 */
[----:B------:R-:W-:-:S02]  /*1f60*/  LOP3.LUT R96, R120, 0x1f, R11, 0xf8, !PT ;  /* 0x0000001f78607812 */ /* 0x000fc400078ef80b */
[----:B------:R-:W-:Y:S01]  /*1f70*/  PRMT R118, RZ, 0x7610, R118 ;  /* 0x00007610ff767816 */ /* 0x000fe20000000076 */
[----:B------:R-:W-:Y:S01]  /*1f80*/  IMAD.IADD R111, R109, 0x1, R120 ;  /* 0x000000016d6f7824 */ /* 0x000fe200078e0278 */
[C---:B------:R-:W-:Y:S01]  /*1f90*/  IADD3 R119, P2, R96.reuse, UR8, RZ ;  /* 0x0000000860777c10 */ /* 0x040fe2000ff5e0ff */
[----:B------:R0:W4:Y:S01]  /*1fa0*/  @!P1 LDG.E.U16 R115, desc[UR12][R92.64+0x40] ;  /* 0x0000400c5c739981 */ /* 0x000122000c1e1500 */
[C---:B------:R-:W-:Y:S02]  /*1fb0*/  ISETP.GE.AND P1, PT, R96.reuse, UR6, PT ;  /* 0x0000000660007c0c */ /* 0x040fe4000bf26270 */
[----:B------:R-:W-:Y:S01]  /*1fc0*/  ISETP.GE.AND P6, PT, R111, UR6, PT ;  /* 0x000000066f007c0c */ /* 0x000fe2000bfc6270 */
[----:B------:R-:W4:Y:S01]  /*1fd0*/  @!P5 LDG.E.U16 R118, desc[UR12][R12.64] ;  /* 0x0000000c0c76d981 */ /* 0x000f22000c1e1500 */
[----:B------:R-:W-:Y:S02]  /*1fe0*/  ISETP.GE.AND P5, PT, R97, UR6, PT ;  /* 0x0000000661007c0c */ /* 0x000fe4000bfa6270 */
[----:B------:R-:W-:-:S02]  /*1ff0*/  LEA.HI.X.SX32 R120, R96, UR7, 0x1, P2 ;  /* 0x0000000760787c11 */ /* 0x000fc400090f0eff */
[C---:B------:R-:W-:Y:S02]  /*2000*/  LEA R96, P2, R119.reuse, R75, 0x1 ;  /* 0x0000004b77607211 */ /* 0x040fe400078408ff */
[----:B0-----:R-:W-:Y:S02]  /*2010*/  PRMT R93, RZ, 0x7610, R93 ;  /* 0x00007610ff5d7816 */ /* 0x001fe4000000005d */
[--C-:B------:R-:W-:Y:S02]  /*2020*/  LEA.HI.X R97, R119, R72, R120.reuse, 0x1, P2 ;  /* 0x0000004877617211 */ /* 0x100fe400010f0c78 */
[----:B------:R-:W-:Y:S02]  /*2030*/  PRMT R111, RZ, 0x7610, R111 ;  /* 0x00007610ff6f7816 */ /* 0x000fe4000000006f */
[----:B------:R-:W-:Y:S01]  /*2040*/  PRMT R120, RZ, 0x7610, R120 ;  /* 0x00007610ff787816 */ /* 0x000fe20000000078 */
[----:B------:R-:W4:Y:S01]  /*2050*/  @!P3 LDG.E.U16 R93, desc[UR12][R12.64+0x40] ;  /* 0x0000400c0c5db981 */ /* 0x000f22000c1e1500 */
[----:B------:R-:W-:-:S02]  /*2060*/  PRMT R119, RZ, 0x7610, R119 ;  /* 0x00007610ff777816 */ /* 0x000fc40000000077 */
[----:B------:R-:W-:Y:S01]  /*2070*/  PRMT R121, RZ, 0x7610, R121 ;  /* 0x00007610ff797816 */ /* 0x000fe20000000079 */
[----:B------:R0:W4:Y:S04]  /*2080*/  @!P4 LDG.E.U16 R111, desc[UR12][R12.64+0x80] ;  /* 0x0000800c0c6fc981 */ /* 0x000128000c1e1500 */
[----:B------:R-:W4:Y:S04]  /*2090*/  @!P1 LDG.E.U16 R120, desc[UR12][R96.64] ;  /* 0x0000000c60789981 */ /* 0x000f28000c1e1500 */
[----:B------:R-:W4:Y:S04]  /*20a0*/  @!P5 LDG.E.U16 R119, desc[UR12][R96.64+0x40] ;  /* 0x0000400c6077d981 */ /* 0x000f28000c1e1500 */
[----:B------:R1:W4:Y:S01]  /*20b0*/  @!P6 LDG.E.U16 R121, desc[UR12][R96.64+0x80] ;  /* 0x0000800c6079e981 */ /* 0x000322000c1e1500 */
[----:B------:R-:W1:Y:S01]  /*20c0*/  S2UR UR5, SR_CgaCtaId ;  /* 0x00000000000579c3 */ /* 0x000e620000008800 */
[----:B------:R-:W-:-:S02]  /*20d0*/  UMOV UR4, 0x400 ;  /* 0x0000040000047882 */ /* 0x000fc40000000000 */
[----:B------:R-:W-:Y:S01]  /*20e0*/  UIADD3 UR4, UR4, 0x4b0, URZ ;  /* 0x000004b004047890 */ /* 0x000fe2000fffe03f */
[----:B------:R-:W-:Y:S02]  /*20f0*/  IMAD R92, R95, 0x100, R110 ;  /* 0x000001005f5c7824 */ /* 0x000fe400078e026e */
[----:B------:R-:W-:-:S04]  /*2100*/  VIADD R122, R110, 0x8 ;  /* 0x000000086e7a7836 */ /* 0x000fc80000000000 */
[----:B0-----:R-:W-:Y:S02]  /*2110*/  IMAD R12, R95, 0x100, R122 ;  /* 0x000001005f0c7824 */ /* 0x001fe400078e027a */
[----:B-1----:R-:W-:Y:S01]  /*2120*/  VIADD R96, R110, 0x18 ;  /* 0x000000186e607836 */ /* 0x002fe20000000000 */
[----:B------:R-:W-:-:S06]  /*2130*/  ULEA UR4, UR5, UR4, 0x18 ;  /* 0x0000000405047291 */ /* 0x000fcc000f8ec03f */
[----:B------:R-:W-:Y:S01]  /*2140*/  LEA R123, R92, UR4, 0x1 ;  /* 0x000000045c7b7c11 */ /* 0x000fe2000f8e08ff */
[----:B------:R-:W-:-:S04]  /*2150*/  VIADD R92, R110, 0x10 ;  /* 0x000000106e5c7836 */ /* 0x000fc80000000000 */
[C---:B------:R-:W-:Y:S01]  /*2160*/  IMAD R13, R95.reuse, 0x100, R92 ;  /* 0x000001005f0d7824 */ /* 0x040fe200078e025c */
[----:B------:R-:W-:Y:S01]  /*2170*/  LEA R92, R12, UR4, 0x1 ;  /* 0x000000040c5c7c11 */ /* 0x000fe2000f8e08ff */
[----:B------:R-:W-:-:S03]  /*2180*/  IMAD R12, R95, 0x100, R96 ;  /* 0x000001005f0c7824 */ /* 0x000fc600078e0260 */
[----:B------:R-:W-:Y:S02]  /*2190*/  LEA R96, R13, UR4, 0x1 ;  /* 0x000000040d607c11 */ /* 0x000fe4000f8e08ff */
[----:B------:R-:W-:Y:S01]  /*21a0*/  LEA R12, R12, UR4, 0x1 ;  /* 0x000000040c0c7c11 */ /* 0x000fe2000f8e08ff */
[----:B------:R-:W-:-:S05]  /*21b0*/  VIADD R110, R110, 0x20 ;  /* 0x000000206e6e7836 */ /* 0x000fca0000000000 */
[----:B------:R-:W-:Y:S01]  /*21c0*/  ISETP.GE.U32.AND P1, PT, R110, 0xe8, PT ;  /* 0x000000e86e00780c */ /* 0x000fe20003f26070 */
[----:B--2---:R1:W-:Y:S04]  /*21d0*/  STS.U16 [R123+0x6000], R113 ;  /* 0x006000717b007388 */ /* 0x0043e80000000400 */
[----:B---3--:R1:W-:Y:S04]  /*21e0*/  STS.U16 [R123+0xe000], R114 ;  /* 0x00e000727b007388 */ /* 0x0083e80000000400 */
[----:B----4-:R1:W-:Y:S04]  /*21f0*/  STS.U16 [R123+0xa000], R112 ;  /* 0x00a000707b007388 */ /* 0x0103e80000000400 */
[----:B------:R1:W-:Y:S04]  /*2200*/  STS.U16 [R92+0x6000], R116 ;  /* 0x006000745c007388 */ /* 0x0003e80000000400 */
[----:B------:R1:W-:Y:S04]  /*2210*/  STS.U16 [R92+0xe000], R117 ;  /* 0x00e000755c007388 */ /* 0x0003e80000000400 */
[----:B------:R1:W-:Y:S04]  /*2220*/  STS.U16 [R92+0xa000], R115 ;  /* 0x00a000735c007388 */ /* 0x0003e80000000400 */
[----:B------:R1:W-:Y:S04]  /*2230*/  STS.U16 [R96+0x6000], R118 ;  /* 0x0060007660007388 */ /* 0x0003e80000000400 */
[----:B------:R1:W-:Y:S04]  /*2240*/  STS.U16 [R96+0xa000], R93 ;  /* 0x00a0005d60007388 */ /* 0x0003e80000000400 */
[----:B------:R1:W-:Y:S04]  /*2250*/  STS.U16 [R96+0xe000], R111 ;  /* 0x00e0006f60007388 */ /* 0x0003e80000000400 */
[----:B------:R1:W-:Y:S04]  /*2260*/  STS.U16 [R12+0x6000], R120 ;  /* 0x006000780c007388 */ /* 0x0003e80000000400 */
[----:B------:R1:W-:Y:S04]  /*2270*/  STS.U16 [R12+0xa000], R119 ;  /* 0x00a000770c007388 */ /* 0x0003e80000000400 */
[----:B------:R1:W-:Y:S01]  /*2280*/  STS.U16 [R12+0xe000], R121 ;  /* 0x00e000790c007388 */ /* 0x0003e20000000400 */
[----:B------:R-:W-:Y:S05]  /*2290*/  @!P1 BRA `(.L_x_70) ;  /* 0xfffffff8006c9947 */ /* 0x000fea000383ffff */
.L_x_69:
[----:B------:R-:W-:Y:S05]  /*22a0*/  BSYNC B1 ;  /* 0x0000000000017941 */ /* 0x000fea0003800000 */
.L_x_68:
[C---:B------:R-:W-:Y:S01]  /*22b0*/  ISETP.GE.U32.AND P1, PT, R110.reuse, 0x100, PT ;  /* 0x000001006e00780c */ /* 0x040fe20003f26070 */
[----:B------:R-:W-:Y:S01]  /*22c0*/  BSSY B1, `(.L_x_71) ;  /* 0x0000038000017945 */ /* 0x000fe20003800000 */
[----:B-1----:R-:W-:-:S04]  /*22d0*/  IADD3 R12, -R110, 0x100, RZ ;  /* 0x000001006e0c7810 */ /* 0x002fc80007ffe1ff */
[----:B------:R-:W-:-:S13]  /*22e0*/  ISETP.LE.U32.OR P1, PT, R12, 0x8, P1 ;  /* 0x000000080c00780c */ /* 0x000fda0000f23470 */
[----:B------:R-:W-:Y:S05]  /*22f0*/  @P1 BRA `(.L_x_72) ;  /* 0x0000000000d01947 */ /* 0x000fea0003800000 */
[----:B------:R-:W-:Y:S01]  /*2300*/  IMAD.MOV.U32 R13, RZ, RZ, 0xc0 ;  /* 0x000000c0ff0d7424 */ /* 0x000fe200078e00ff */
[----:B------:R-:W-:Y:S01]  /*2310*/  PRMT R114, RZ, 0x7610, R114 ;  /* 0x00007610ff727816 */ /* 0x000fe20000000072 */
[C---:B------:R-:W-:Y:S01]  /*2320*/  VIADD R118, R110.reuse, 0x8 ;  /* 0x000000086e767836 */ /* 0x040fe20000000000 */
[----:B------:R-:W-:Y:S01]  /*2330*/  PRMT R115, RZ, 0x7610, R115 ;  /* 0x00007610ff737816 */ /* 0x000fe20000000073 */
[-C--:B------:R-:W-:Y:S02]  /*2340*/  IMAD R12, R110, R13.reuse, 0x60 ;  /* 0x000000606e0c7424 */ /* 0x080fe400078e020d */
[----:B0-----:R-:W-:Y:S02]  /*2350*/  IMAD R92, R118, R13, 0x60 ;  /* 0x00000060765c7424 */ /* 0x001fe400078e020d */
[--C-:B------:R-:W-:Y:S02]  /*2360*/  IMAD.IADD R13, R109, 0x1, R12.reuse ;  /* 0x000000016d0d7824 */ /* 0x100fe400078e020c */
[----:B------:R-:W-:Y:S01]  /*2370*/  IMAD.IADD R93, R108, 0x1, R12 ;  /* 0x000000016c5d7824 */ /* 0x000fe200078e020c */
[----:B------:R-:W-:Y:S01]  /*2380*/  LOP3.LUT R12, R12, 0x1f, R11, 0xf8, !PT ;  /* 0x0000001f0c0c7812 */ /* 0x000fe200078ef80b */
[----:B------:R-:W-:Y:S01]  /*2390*/  IMAD.IADD R113, R108, 0x1, R92 ;  /* 0x000000016c717824 */ /* 0x000fe200078e025c */
[----:B------:R-:W-:-:S02]  /*23a0*/  ISETP.GE.AND P1, PT, R13, UR6, PT ;  /* 0x000000060d007c0c */ /* 0x000fc4000bf26270 */
[----:B------:R-:W-:Y:S02]  /*23b0*/  LOP3.LUT R13, R92, 0x1f, R11, 0xf8, !PT ;  /* 0x0000001f5c0d7812 */ /* 0x000fe400078ef80b */
[C---:B------:R-:W-:Y:S02]  /*23c0*/  IADD3 R111, P3, R12.reuse, UR8, RZ ;  /* 0x000000080c6f7c10 */ /* 0x040fe4000ff7e0ff */
[----:B------:R-:W-:Y:S01]  /*23d0*/  ISETP.GE.AND P0, PT, R93, UR6, PT ;  /* 0x000000065d007c0c */ /* 0x000fe2000bf06270 */
[----:B------:R-:W-:Y:S01]  /*23e0*/  IMAD.IADD R93, R109, 0x1, R92 ;  /* 0x000000016d5d7824 */ /* 0x000fe200078e025c */
[C---:B------:R-:W-:Y:S02]  /*23f0*/  ISETP.GE.AND P2, PT, R12.reuse, UR6, PT ;  /* 0x000000060c007c0c */ /* 0x040fe4000bf46270 */
[----:B------:R-:W-:Y:S02]  /*2400*/  IADD3 R96, P4, R13, UR8, RZ ;  /* 0x000000080d607c10 */ /* 0x000fe4000ff9e0ff */
[----:B------:R-:W-:-:S02]  /*2410*/  LEA.HI.X.SX32 R112, R12, UR7, 0x1, P3 ;  /* 0x000000070c707c11 */ /* 0x000fc400098f0eff */
[----:B------:R-:W-:Y:S02]  /*2420*/  LEA R12, P5, R111, R75, 0x1 ;  /* 0x0000004b6f0c7211 */ /* 0x000fe400078a08ff */
[C---:B------:R-:W-:Y:S02]  /*2430*/  ISETP.GE.AND P3, PT, R13.reuse, UR6, PT ;  /* 0x000000060d007c0c */ /* 0x040fe4000bf66270 */
[----:B------:R-:W-:Y:S02]  /*2440*/  LEA.HI.X.SX32 R97, R13, UR7, 0x1, P4 ;  /* 0x000000070d617c11 */ /* 0x000fe4000a0f0eff */
[----:B------:R-:W-:Y:S02]  /*2450*/  LEA.HI.X R13, R111, R72, R112, 0x1, P5 ;  /* 0x000000486f0d7211 */ /* 0x000fe400028f0c70 */
[----:B------:R-:W-:Y:S02]  /*2460*/  ISETP.GE.AND P5, PT, R113, UR6, PT ;  /* 0x0000000671007c0c */ /* 0x000fe4000bfa6270 */
[----:B------:R-:W-:-:S02]  /*2470*/  ISETP.GE.AND P6, PT, R93, UR6, PT ;  /* 0x000000065d007c0c */ /* 0x000fc4000bfc6270 */
[C---:B------:R-:W-:Y:S02]  /*2480*/  LEA R92, P4, R96.reuse, R75, 0x1 ;  /* 0x0000004b605c7211 */ /* 0x040fe400078808ff */
[----:B------:R-:W-:Y:S02]  /*2490*/  PRMT R111, RZ, 0x7610, R111 ;  /* 0x00007610ff6f7816 */ /* 0x000fe4000000006f */
[--C-:B------:R-:W-:Y:S02]  /*24a0*/  LEA.HI.X R93, R96, R72, R97.reuse, 0x1, P4 ;  /* 0x00000048605d7211 */ /* 0x100fe400020f0c61 */
[----:B------:R-:W-:Y:S02]  /*24b0*/  PRMT R97, RZ, 0x7610, R97 ;  /* 0x00007610ff617816 */ /* 0x000fe40000000061 */
[----:B------:R-:W-:Y:S01]  /*24c0*/  PRMT R112, RZ, 0x7610, R112 ;  /* 0x00007610ff707816 */ /* 0x000fe20000000070 */
[----:B------:R-:W2:Y:S01]  /*24d0*/  @!P2 LDG.E.U16 R111, desc[UR12][R12.64] ;  /* 0x0000000c0c6fa981 */ /* 0x000ea2000c1e1500 */
[----:B------:R-:W-:-:S03]  /*24e0*/  PRMT R113, RZ, 0x7610, R113 ;  /* 0x00007610ff717816 */ /* 0x000fc60000000071 */
[----:B------:R-:W3:Y:S04]  /*24f0*/  @!P0 LDG.E.U16 R97, desc[UR12][R12.64+0x40] ;  /* 0x0000400c0c618981 */ /* 0x000ee8000c1e1500 */
[----:B------:R-:W4:Y:S04]  /*2500*/  @!P1 LDG.E.U16 R112, desc[UR12][R12.64+0x80] ;  /* 0x0000800c0c709981 */ /* 0x000f28000c1e1500 */
[----:B------:R-:W4:Y:S04]  /*2510*/  @!P3 LDG.E.U16 R114, desc[UR12][R92.64] ;  /* 0x0000000c5c72b981 */ /* 0x000f28000c1e1500 */
[----:B------:R-:W4:Y:S04]  /*2520*/  @!P5 LDG.E.U16 R113, desc[UR12][R92.64+0x40] ;  /* 0x0000400c5c71d981 */ /* 0x000f28000c1e1500 */
[----:B------:R-:W4:Y:S01]  /*2530*/  @!P6 LDG.E.U16 R115, desc[UR12][R92.64+0x80] ;  /* 0x0000800c5c73e981 */ /* 0x000f22000c1e1500 */
[----:B------:R-:W0:Y:S01]  /*2540*/  S2UR UR5, SR_CgaCtaId ;  /* 0x00000000000579c3 */ /* 0x000e220000008800 */
[----:B------:R-:W-:-:S02]  /*2550*/  UMOV UR4, 0x400 ;  /* 0x0000040000047882 */ /* 0x000fc40000000000 */
[----:B------:R-:W-:Y:S01]  /*2560*/  UIADD3 UR4, UR4, 0x4b0, URZ ;  /* 0x000004b004047890 */ /* 0x000fe2000fffe03f */
[C---:B------:R-:W-:Y:S02]  /*2570*/  IMAD R110, R95.reuse, 0x100, R110 ;  /* 0x000001005f6e7824 */ /* 0x040fe400078e026e */
[----:B------:R-:W-:Y:S01]  /*2580*/  IMAD R96, R95, 0x100, R118 ;  /* 0x000001005f607824 */ /* 0x000fe200078e0276 */
[----:B0-----:R-:W-:-:S06]  /*2590*/  ULEA UR4, UR5, UR4, 0x18 ;  /* 0x0000000405047291 */ /* 0x001fcc000f8ec03f */
[----:B------:R-:W-:Y:S02]  /*25a0*/  LEA R116, R110, UR4, 0x1 ;  /* 0x000000046e747c11 */ /* 0x000fe4000f8e08ff */
[----:B------:R-:W-:Y:S01]  /*25b0*/  LEA R96, R96, UR4, 0x1 ;  /* 0x0000000460607c11 */ /* 0x000fe2000f8e08ff */
[----:B------:R-:W-:Y:S01]  /*25c0*/  VIADD R110, R118, 0x8 ;  /* 0x00000008766e7836 */ /* 0x000fe20000000000 */
[----:B------:R-:W-:Y:S01]  /*25d0*/  PLOP3.LUT P0, PT, PT, PT, PT, 0x8, 0x0 ;  /* 0x000000000000781c */ /* 0x000fe20003f0e170 */
[----:B--2---:R1:W-:Y:S04]  /*25e0*/  STS.U16 [R116+0x6000], R111 ;  /* 0x0060006f74007388 */ /* 0x0043e80000000400 */
[----:B---3--:R1:W-:Y:S04]  /*25f0*/  STS.U16 [R116+0xa000], R97 ;  /* 0x00a0006174007388 */ /* 0x0083e80000000400 */
[----:B----4-:R1:W-:Y:S04]  /*2600*/  STS.U16 [R116+0xe000], R112 ;  /* 0x00e0007074007388 */ /* 0x0103e80000000400 */
[----:B------:R1:W-:Y:S04]  /*2610*/  STS.U16 [R96+0x6000], R114 ;  /* 0x0060007260007388 */ /* 0x0003e80000000400 */
[----:B------:R1:W-:Y:S04]  /*2620*/  STS.U16 [R96+0xa000], R113 ;  /* 0x00a0007160007388 */ /* 0x0003e80000000400 */
[----:B------:R1:W-:Y:S02]  /*2630*/  STS.U16 [R96+0xe000], R115 ;  /* 0x00e0007360007388 */ /* 0x0003e40000000400 */
.L_x_72:
[----:B------:R-:W-:Y:S05]  /*2640*/  BSYNC B1 ;  /* 0x0000000000017941 */ /* 0x000fea0003800000 */
.L_x_71:
[----:B------:R-:W-:-:S13]  /*2650*/  ISETP.LT.U32.OR P0, PT, R110, 0x100, P0 ;  /* 0x000001006e00780c */ /* 0x000fda0000701470 */
[----:B------:R-:W-:Y:S05]  /*2660*/  @!P0 BRA `(.L_x_65) ;  /* 0x00000000006c8947 */ /* 0x000fea0003800000 */
[----:B------:R-:W-:-:S04]  /*2670*/  IMAD.MOV.U32 R13, RZ, RZ, 0xc0 ;  /* 0x000000c0ff0d7424 */ /* 0x000fc800078e00ff */
[----:B0-----:R-:W-:-:S04]  /*2680*/  IMAD R92, R110, R13, 0x60 ;  /* 0x000000606e5c7424 */ /* 0x001fc800078e020d */
[--C-:B------:R-:W-:Y:S01]  /*2690*/  IMAD.IADD R108, R108, 0x1, R92.reuse ;  /* 0x000000016c6c7824 */ /* 0x100fe200078e025c */
[----:B------:R-:W-:Y:S01]  /*26a0*/  LOP3.LUT R12, R92, 0x1f, R11, 0xf8, !PT ;  /* 0x0000001f5c0c7812 */ /* 0x000fe200078ef80b */
[----:B------:R-:W-:-:S03]  /*26b0*/  IMAD.IADD R109, R109, 0x1, R92 ;  /* 0x000000016d6d7824 */ /* 0x000fc600078e025c */
[----:B------:R-:W-:Y:S02]  /*26c0*/  IADD3 R13, P3, R12, UR8, RZ ;  /* 0x000000080c0d7c10 */ /* 0x000fe4000ff7e0ff */
[----:B------:R-:W-:Y:S02]  /*26d0*/  ISETP.GE.AND P1, PT, R108, UR6, PT ;  /* 0x000000066c007c0c */ /* 0x000fe4000bf26270 */
[C---:B------:R-:W-:Y:S02]  /*26e0*/  ISETP.GE.AND P0, PT, R12.reuse, UR6, PT ;  /* 0x000000060c007c0c */ /* 0x040fe4000bf06270 */
[----:B------:R-:W-:Y:S02]  /*26f0*/  ISETP.GE.AND P2, PT, R109, UR6, PT ;  /* 0x000000066d007c0c */ /* 0x000fe4000bf46270 */
[----:B------:R-:W-:Y:S02]  /*2700*/  LEA.HI.X.SX32 R92, R12, UR7, 0x1, P3 ;  /* 0x000000070c5c7c11 */ /* 0x000fe400098f0eff */
[----:B------:R-:W-:-:S02]  /*2710*/  LEA R12, P3, R13, R75, 0x1 ;  /* 0x0000004b0d0c7211 */ /* 0x000fc400078608ff */
[----:B------:R-:W-:Y:S02]  /*2720*/  PRMT R75, RZ, 0x7610, R75 ;  /* 0x00007610ff4b7816 */ /* 0x000fe4000000004b */
[----:B------:R-:W-:Y:S02]  /*2730*/  LEA.HI.X R13, R13, R72, R92, 0x1, P3 ;  /* 0x000000480d0d7211 */ /* 0x000fe400018f0c5c */
[----:B------:R-:W-:Y:S02]  /*2740*/  PRMT R72, RZ, 0x7610, R72 ;  /* 0x00007610ff487816 */ /* 0x000fe40000000048 */
[----:B------:R-:W-:Y:S01]  /*2750*/  PRMT R92, RZ, 0x7610, R92 ;  /* 0x00007610ff5c7816 */ /* 0x000fe2000000005c */
[----:B------:R-:W2:Y:S04]  /*2760*/  @!P0 LDG.E.U16 R75, desc[UR12][R12.64] ;  /* 0x0000000c0c4b8981 */ /* 0x000ea8000c1e1500 */
[----:B------:R-:W3:Y:S04]  /*2770*/  @!P1 LDG.E.U16 R72, desc[UR12][R12.64+0x40] ;  /* 0x0000400c0c489981 */ /* 0x000ee8000c1e1500 */
        /* <DEDUP_REMOVED lines=9> */
[----:B----4-:R2:W-:Y:S02]  /*2810*/  STS.U16 [R95+0xe000], R92 ;  /* 0x00e0005c5f007388 */ /* 0x0105e40000000400 */
.L_x_65:
[----:B------:R-:W-:Y:S05]  /*2820*/  BSYNC B0 ;  /* 0x0000000000007941 */ /* 0x000fea0003800000 */
.L_x_64:
[----:B------:R-:W3:Y:S01]  /*2830*/  S2UR UR7, SR_CgaCtaId ;  /* 0x00000000000779c3 */ /* 0x000ee20000008800 */
[----:B------:R-:W-:Y:S01]  /*2840*/  ISETP.NE.AND P6, PT, R11, RZ, PT ;  /* 0x000000ff0b00720c */ /* 0x000fe20003fc5270 */
[----:B-----5:R-:W-:Y:S01]  /*2850*/  STL.S16 [R1+0x110], R107 ;  /* 0x0001106b01007387 */ /* 0x020fe20000100600 */
[----:B01----:R-:W-:Y:S01]  /*2860*/  PRMT R97, R98, 0x7610, R97 ;  /* 0x0000761062617816 */ /* 0x003fe20000000061 */
[----:B------:R-:W-:Y:S01]  /*2870*/  UMOV UR5, 0x400 ;  /* 0x0000040000057882 */ /* 0x000fe20000000000 */
[----:B------:R-:W-:Y:S01]  /*2880*/  PRMT R96, R94, 0x7610, R96 ;  /* 0x000076105e607816 */ /* 0x000fe20000000060 */
[----:B------:R-:W-:Y:S01]  /*2890*/  STL.S16 [R1+0x10c], R106 ;  /* 0x00010c6a01007387 */ /* 0x000fe20000100600 */
[----:B--2---:R-:W-:Y:S01]  /*28a0*/  PRMT R95, R91, 0x7610, R95 ;  /* 0x000076105b5f7816 */ /* 0x004fe2000000005f */
[----:B------:R-:W-:Y:S01]  /*28b0*/  ULDC UR10, c[0x0][0x264] ;  /* 0x00009900000a7ab9 */ /* 0x000fe20000000800 */
[----:B------:R-:W-:Y:S01]  /*28c0*/  PRMT R94, R90, 0x7610, R94 ;  /* 0x000076105a5e7816 */ /* 0x000fe2000000005e */
[----:B------:R-:W-:Y:S01]  /*28d0*/  STL.S16 [R1+0x108], R105 ;  /* 0x0001086901007387 */ /* 0x000fe20000100600 */
[----:B------:R-:W-:-:S02]  /*28e0*/  PRMT R93, R89, 0x7610, R93 ;  /* 0x00007610595d7816 */ /* 0x000fc4000000005d */
[----:B------:R-:W-:Y:S01]  /*28f0*/  PRMT R92, R88, 0x7610, R92 ;  /* 0x00007610585c7816 */ /* 0x000fe2000000005c */
[----:B------:R-:W-:Y:S01]  /*2900*/  STL.S16 [R1+0x104], R104 ;  /* 0x0001046801007387 */ /* 0x000fe20000100600 */
[----:B------:R-:W-:Y:S01]  /*2910*/  PRMT R91, R87, 0x7610, R91 ;  /* 0x00007610575b7816 */ /* 0x000fe2000000005b */
[----:B------:R-:W-:Y:S01]  /*2920*/  VOTEU.ALL UP0, P6 ;  /* 0x00000000003f7886 */ /* 0x000fe20003000000 */
[----:B------:R-:W-:Y:S01]  /*2930*/  PRMT R90, R86, 0x7610, R90 ;  /* 0x00007610565a7816 */ /* 0x000fe2000000005a */
[----:B------:R-:W-:Y:S01]  /*2940*/  STL.S16 [R1+0x100], R103 ;  /* 0x0001006701007387 */ /* 0x000fe20000100600 */
[----:B------:R-:W-:Y:S02]  /*2950*/  PRMT R89, R85, 0x7610, R89 ;  /* 0x0000761055597816 */ /* 0x000fe40000000059 */
[----:B------:R-:W-:Y:S01]  /*2960*/  PRMT R88, R84, 0x7610, R88 ;  /* 0x0000761054587816 */ /* 0x000fe20000000058 */
[----:B------:R-:W-:Y:S01]  /*2970*/  STL.S16 [R1+0xfc], R102 ;  /* 0x0000fc6601007387 */ /* 0x000fe20000100600 */
[----:B------:R-:W-:Y:S01]  /*2980*/  PRMT R87, R83, 0x7610, R87 ;  /* 0x0000761053577816 */ /* 0x000fe20000000057 */
[----:B---3--:R-:W-:Y:S01]  /*2990*/  @!UP0 ULEA UR4, UR7, UR5, 0x18 ;  /* 0x0000000507048291 */ /* 0x008fe2000f8ec03f */
[----:B------:R-:W-:Y:S01]  /*29a0*/  PRMT R86, R82, 0x7610, R86 ;  /* 0x0000761052567816 */ /* 0x000fe20000000056 */
[----:B------:R-:W-:Y:S01]  /*29b0*/  STL.S16 [R1+0xf4], R101 ;  /* 0x0000f46501007387 */ /* 0x000fe20000100600 */
[----:B------:R-:W-:-:S02]  /*29c0*/  PRMT R85, R80, 0x7610, R85 ;  /* 0x0000761050557816 */ /* 0x000fc40000000055 */
[----:B------:R-:W-:Y:S01]  /*29d0*/  PRMT R84, R79, 0x7610, R84 ;  /* 0x000076104f547816 */ /* 0x000fe20000000054 */
[----:B------:R-:W-:Y:S01]  /*29e0*/  STL.S16 [R1+0xf0], R100 ;  /* 0x0000f06401007387 */ /* 0x000fe20000100600 */
[----:B------:R-:W-:Y:S02]  /*29f0*/  PRMT R83, R78, 0x7610, R83 ;  /* 0x000076104e537816 */ /* 0x000fe40000000053 */
[----:B------:R-:W-:Y:S01]  /*2a00*/  PRMT R82, R77, 0x7610, R82 ;  /* 0x000076104d527816 */ /* 0x000fe20000000052 */
[----:B------:R-:W-:Y:S01]  /*2a10*/  STL.S16 [R1+0xe8], R99 ;  /* 0x0000e86301007387 */ /* 0x000fe20000100600 */
[----:B------:R-:W-:Y:S02]  /*2a20*/  PRMT R77, R71, 0x7610, R77 ;  /* 0x00007610474d7816 */ /* 0x000fe4000000004d */
        /* <DEDUP_REMOVED lines=9> */
[----:B------:R-:W-:Y:S01]  /*2ac0*/  SHF.R.S32.HI R64, RZ, 0x1f, R11 ;  /* 0x0000001fff407819 */ /* 0x000fe2000001140b */
[----:B------:R-:W-:Y:S01]  /*2ad0*/  STL.S16 [R1+0xb8], R94 ;  /* 0x0000b85e01007387 */ /* 0x000fe20000100600 */
[----:B------:R-:W-:-:S02]  /*2ae0*/  PRMT R76, R68, 0x7610, R76 ;  /* 0x00007610444c7816 */ /* 0x000fc4000000004c */
[----:B------:R-:W-:Y:S01]  /*2af0*/  PRMT R75, R66, 0x7610, R75 ;  /* 0x00007610424b7816 */ /* 0x000fe2000000004b */
[----:B------:R-:W-:Y:S01]  /*2b00*/  STL.S16 [R1+0xac], R93 ;  /* 0x0000ac5d01007387 */ /* 0x000fe20000100600 */
[----:B------:R-:W-:Y:S02]  /*2b10*/  PRMT R74, R61, 0x7610, R74 ;  /* 0x000076103d4a7816 */ /* 0x000fe4000000004a */
[----:B------:R-:W-:Y:S01]  /*2b20*/  PRMT R73, R55, 0x7610, R73 ;  /* 0x0000761037497816 */ /* 0x000fe20000000049 */
[----:B------:R-:W-:Y:S01]  /*2b30*/  STL.S16 [R1+0xa8], R92 ;  /* 0x0000a85c01007387 */ /* 0x000fe20000100600 */
[----:B------:R-:W-:Y:S02]  /*2b40*/  LEA.HI R64, R64, R11, RZ, 0x5 ;  /* 0x0000000b40407211 */ /* 0x000fe400078f28ff */
[----:B------:R-:W-:Y:S01]  /*2b50*/  PRMT R72, R53, 0x7610, R72 ;  /* 0x0000761035487816 */ /* 0x000fe20000000048 */
[----:B------:R-:W-:Y:S01]  /*2b60*/  STL.S16 [R1+0xa4], R91 ;  /* 0x0000a45b01007387 */ /* 0x000fe20000100600 */
[----:B------:R-:W-:-:S02]  /*2b70*/  PRMT R68, R43, 0x7610, R68 ;  /* 0x000076102b447816 */ /* 0x000fc40000000044 */
[----:B------:R-:W-:Y:S01]  /*2b80*/  PRMT R66, R41, 0x7610, R66 ;  /* 0x0000761029427816 */ /* 0x000fe20000000042 */
[----:B------:R-:W-:Y:S01]  /*2b90*/  STL.S16 [R1+0xa0], R90 ;  /* 0x0000a05a01007387 */ /* 0x000fe20000100600 */
[----:B------:R-:W-:Y:S02]  /*2ba0*/  SHF.R.S32.HI R64, RZ, 0x5, R64 ;  /* 0x00000005ff407819 */ /* 0x000fe40000011440 */
        /* <DEDUP_REMOVED lines=25> */
[----:B------:R-:W-:Y:S01]  /*2d40*/  @!P6 STS [UR4], RZ ;  /* 0x000000ffff00e988 */ /* 0x000fe20008000804 */
[----:B------:R-:W-:Y:S01]  /*2d50*/  UIADD3 UR4, UR5, 0x10, URZ ;  /* 0x0000001005047890 */ /* 0x000fe2000fffe03f */
[----:B------:R-:W-:Y:S01]  /*2d60*/  PRMT R45, R51, 0x7610, R45 ;  /* 0x00007610332d7816 */ /* 0x000fe2000000002d */
[----:B------:R-:W-:Y:S01]  /*2d70*/  UIADD3 UR5, UR5, 0x4b0, URZ ;  /* 0x000004b005057890 */ /* 0x000fe2000fffe03f */
[----:B------:R-:W-:Y:S01]  /*2d80*/  STL.S16 [R1+0x7c], R80 ;  /* 0x00007c5001007387 */ /* 0x000fe20000100600 */
[----:B------:R-:W-:Y:S01]  /*2d90*/  ULEA UR4, UR7, UR4, 0x18 ;  /* 0x0000000407047291 */ /* 0x000fe2000f8ec03f */
[----:B------:R-:W-:Y:S01]  /*2da0*/  PRMT R43, R50, 0x7610, R43 ;  /* 0x00007610322b7816 */ /* 0x000fe2000000002b */
[----:B------:R-:W-:Y:S01]  /*2db0*/  ULEA UR5, UR7, UR5, 0x18 ;  /* 0x0000000507057291 */ /* 0x000fe2000f8ec03f */
[----:B------:R-:W-:Y:S01]  /*2dc0*/  STL.S16 [R1+0x78], R79 ;  /* 0x0000784f01007387 */ /* 0x000fe20000100600 */
[----:B------:R-:W-:-:S02]  /*2dd0*/  PRMT R44, R49, 0x7610, R44 ;  /* 0x00007610312c7816 */ /* 0x000fc4000000002c */
[----:B------:R-:W-:Y:S01]  /*2de0*/  LEA R64, R64, UR4, 0x2 ;  /* 0x0000000440407c11 */ /* 0x000fe2000f8e10ff */
        /* <DEDUP_REMOVED lines=19> */
[----:B------:R-:W-:Y:S02]  /*2f20*/  PRMT R62, RZ, 0x7610, R62 ;  /* 0x00007610ff3e7816 */ /* 0x000fe4000000003e */
[----:B------:R-:W-:Y:S01]  /*2f30*/  PRMT R63, RZ, 0x7610, R63 ;  /* 0x00007610ff3f7816 */ /* 0x000fe2000000003f */
[----:B------:R-:W-:Y:S01]  /*2f40*/  STL.S16 [R1+0x38], R71 ;  /* 0x0000384701007387 */ /* 0x000fe20000100600 */
[----:B------:R-:W-:-:S03]  /*2f50*/  LEA R69, R11, UR5, 0x1 ;  /* 0x000000050b457c11 */ /* 0x000fc6000f8e08ff */
[----:B------:R0:W-:Y:S04]  /*2f60*/  STL.S16 [R1+0x24], R68 ;  /* 0x0000244401007387 */ /* 0x0001e80000100600 */
[----:B------:R-:W-:Y:S04]  /*2f70*/  STL.S16 [R1+0x20], R66 ;  /* 0x0000204201007387 */ /* 0x000fe80000100600 */
[----:B------:R1:W-:Y:S01]  /*2f80*/  STL.S16 [R1+0x18], R61 ;  /* 0x0000183d01007387 */ /* 0x0003e20000100600 */
[----:B0-----:R-:W-:-:S03]  /*2f90*/  IMAD.MOV.U32 R68, RZ, RZ, 0xd ;  /* 0x0000000dff447424 */ /* 0x001fc600078e00ff */
[----:B------:R0:W-:Y:S04]  /*2fa0*/  STL [R1+0x118], RZ ;  /* 0x000118ff01007387 */ /* 0x0001e80000100800 */
[----:B------:R0:W-:Y:S01]  /*2fb0*/  STL [R1+0x114], RZ ;  /* 0x000114ff01007387 */ /* 0x0001e20000100800 */
[----:B-1----:R-:W-:-:S03]  /*2fc0*/  CS2R R60, SRZ ;  /* 0x00000000003c7805 */ /* 0x002fc6000001ff00 */
[----:B------:R0:W-:Y:S04]  /*2fd0*/  STL [R1+0x11c], R64 ;  /* 0x00011c4001007387 */ /* 0x0001e80000100800 */
.L_x_82:
[----:B-1----:R-:W-:Y:S01]  /*2fe0*/  IMAD.MOV.U32 R66, RZ, RZ, 0x1 ;  /* 0x00000001ff427424 */ /* 0x002fe200078e00ff */
[----:B------:R-:W-:Y:S01]  /*2ff0*/  LOP3.LUT R65, R68, 0xffff, RZ, 0xc0, !PT ;  /* 0x0000ffff44417812 */ /* 0x000fe200078ec0ff */
[----:B------:R-:W2:Y:S03]  /*3000*/  LDL R75, [R1+0x18] ;  /* 0x00001800014b7983 */ /* 0x000ea60000100800 */
[----:B------:R-:W-:Y:S01]  /*3010*/  SHF.L.U32 R65, R66, R65, RZ ;  /* 0x0000004142417219 */ /* 0x000fe200000006ff */
[----:B0-----:R-:W-:Y:S01]  /*3020*/  HADD2.F32 R67, -RZ, R16.H0_H0 ;  /* 0x20000010ff437230 */ /* 0x001fe20000004100 */
[----:B------:R-:W3:Y:S02]  /*3030*/  LDL R74, [R1+0x20] ;  /* 0x00002000014a7983 */ /* 0x000ee40000100800 */
[----:B------:R-:W-:Y:S02]  /*3040*/  LOP3.LUT R85, R62, R65, RZ, 0xfc, !PT ;  /* 0x000000413e557212 */ /* 0x000fe400078efcff */
[----:B------:R-:W4:Y:S01]  /*3050*/  LDL R73, [R1+0x24] ;  /* 0x0000240001497983 */ /* 0x000f220000100800 */
[----:B0-----:R-:W-:-:S02]  /*3060*/  LOP3.LUT R64, R64, 0xf7ffffff, RZ, 0xc0, !PT ;  /* 0xf7ffffff40407812 */ /* 0x001fc400078ec0ff */
[C---:B------:R-:W-:Y:S01]  /*3070*/  LOP3.LUT R65, R85.reuse, R17, RZ, 0x30, !PT ;  /* 0x0000001155417212 */ /* 0x040fe200078e30ff */
[----:B------:R-:W-:Y:S01]  /*3080*/  STL [R1+0x130], R81 ;  /* 0x0001305101007387 */ /* 0x000fe20000100800 */
[----:B------:R-:W-:Y:S02]  /*3090*/  LOP3.LUT R66, R85, R16, RZ, 0x30, !PT ;  /* 0x0000001055427212 */ /* 0x000fe400078e30ff */
[----:B------:R-:W-:Y:S01]  /*30a0*/  PRMT R126, R65, 0x9910, RZ ;  /* 0x00009910417e7816 */ /* 0x000fe200000000ff */
[----:B------:R-:W-:Y:S01]  /*30b0*/  STL [R1+0x12c], R63 ;  /* 0x00012c3f01007387 */ /* 0x000fe20000100800 */
[----:B------:R-:W-:Y:S01]  /*30c0*/  PRMT R80, R66, 0x9910, RZ ;  /* 0x0000991042507816 */ /* 0x000fe200000000ff */
[----:B------:R-:W-:Y:S01]  /*30d0*/  HADD2.F32 R66, -RZ, R17.H0_H0 ;  /* 0x20000011ff427230 */ /* 0x000fe20000004100 */
[----:B------:R-:W-:Y:S01]  /*30e0*/  ISETP.NE.AND P1, PT, R126, RZ, PT ;  /* 0x000000ff7e00720c */ /* 0x000fe20003f25270 */
[----:B------:R-:W-:Y:S01]  /*30f0*/  STL [R1+0x128], R61 ;  /* 0x0001283d01007387 */ /* 0x000fe20000100800 */
[----:B------:R-:W-:-:S02]  /*3100*/  LOP3.LUT R70, R85, R18, RZ, 0x30, !PT ;  /* 0x0000001255467212 */ /* 0x000fc400078e30ff */
[----:B------:R-:W-:Y:S01]  /*3110*/  ISETP.NE.AND P0, PT, R80, RZ, PT ;  /* 0x000000ff5000720c */ /* 0x000fe20003f05270 */
[----:B------:R-:W-:Y:S01]  /*3120*/  STL [R1+0x124], R60 ;  /* 0x0001243c01007387 */ /* 0x000fe20000100800 */
[----:B------:R-:W-:Y:S02]  /*3130*/  FSEL R65, RZ, 1, P1 ;  /* 0x3f800000ff417808 */ /* 0x000fe40000800000 */
[----:B------:R-:W-:Y:S01]  /*3140*/  LOP3.LUT R71, R85, R15, RZ, 0x30, !PT ;  /* 0x0000000f55477212 */ /* 0x000fe200078e30ff */
[----:B------:R-:W-:Y:S01]  /*3150*/  STL [R1+0x120], R11 ;  /* 0x0001200b01007387 */ /* 0x000fe20000100800 */
[----:B------:R-:W-:Y:S01]  /*3160*/  PRMT R239, R70, 0x9910, RZ ;  /* 0x0000991046ef7816 */ /* 0x000fe200000000ff */
[----:B------:R-:W-:Y:S01]  /*3170*/  FFMA.FTZ R65, R65, R66, RZ ;  /* 0x0000004241417223 */ /* 0x000fe200000100ff */
[----:B------:R-:W-:Y:S01]  /*3180*/  FSEL R70, RZ, 1, P0 ;  /* 0x3f800000ff467808 */ /* 0x000fe20000000000 */
[----:B------:R-:W-:Y:S01]  /*3190*/  STL [R1+0x134], R17 ;  /* 0x0001341101007387 */ /* 0x000fe20000100800 */
[----:B------:R-:W-:-:S02]  /*31a0*/  LOP3.LUT R66, R85, R19, RZ, 0x30, !PT ;  /* 0x0000001355427212 */ /* 0x000fc400078e30ff */
[----:B------:R-:W-:Y:S01]  /*31b0*/  PRMT R238, R71, 0x9910, RZ ;  /* 0x0000991047ee7816 */ /* 0x000fe200000000ff */
[----:B------:R-:W-:Y:S01]  /*31c0*/  FFMA.FTZ R65, R70, R67, R65 ;  /* 0x0000004346417223 */ /* 0x000fe20000010041 */
[----:B------:R-:W-:Y:S01]  /*31d0*/  ISETP.NE.AND P1, PT, R239, RZ, PT ;  /* 0x000000ffef00720c */ /* 0x000fe20003f25270 */
[----:B------:R-:W-:Y:S01]  /*31e0*/  HADD2.F32 R67, -RZ, R18.H0_H0 ;  /* 0x20000012ff437230 */ /* 0x000fe20000004100 */
[----:B------:R-:W-:Y:S01]  /*31f0*/  LOP3.LUT R70, R85, R14, RZ, 0x30, !PT ;  /* 0x0000000e55467212 */ /* 0x000fe200078e30ff */
[----:B------:R-:W-:Y:S01]  /*3200*/  HADD2.F32 R71, -RZ, R15.H0_H0 ;  /* 0x2000000fff477230 */ /* 0x000fe20000004100 */
[----:B------:R-:W-:Y:S01]  /*3210*/  PRMT R237, R66, 0x9910, RZ ;  /* 0x0000991042ed7816 */ /* 0x000fe200000000ff */
[----:B------:R-:W-:Y:S01]  /*3220*/  STL [R1+0x138], R16 ;  /* 0x0001381001007387 */ /* 0x000fe20000100800 */
[----:B------:R-:W-:Y:S01]  /*3230*/  BAR.SYNC.DEFER_BLOCKING 0x0 ;  /* 0x0000000000007b1d */ /* 0x000fe20000010000 */
[----:B------:R-:W-:Y:S02]  /*3240*/  ISETP.NE.AND P0, PT, R238, RZ, PT ;  /* 0x000000ffee00720c */ /* 0x000fe40003f05270 */
[----:B------:R-:W-:-:S02]  /*3250*/  FSEL R66, RZ, 1, P1 ;  /* 0x3f800000ff427808 */ /* 0x000fc40000800000 */
[----:B------:R-:W-:Y:S02]  /*3260*/  PRMT R236, R70, 0x9910, RZ ;  /* 0x0000991046ec7816 */ /* 0x000fe400000000ff */
[----:B------:R-:W-:Y:S01]  /*3270*/  FSEL R70, RZ, 1, P0 ;  /* 0x3f800000ff467808 */ /* 0x000fe20000000000 */
[----:B------:R-:W-:Y:S01]  /*3280*/  FFMA.FTZ R65, R66, R67, R65 ;  /* 0x0000004342417223 */ /* 0x000fe20000010041 */
[----:B------:R-:W-:Y:S01]  /*3290*/  ISETP.NE.AND P1, PT, R237, RZ, PT ;  /* 0x000000ffed00720c */ /* 0x000fe20003f25270 */
[----:B------:R-:W-:Y:S01]  /*32a0*/  HADD2.F32 R67, -RZ, R19.H0_H0 ;  /* 0x20000013ff437230 */ /* 0x000fe20000004100 */
[----:B------:R-:W-:Y:S01]  /*32b0*/  ISETP.NE.AND P0, PT, R236, RZ, PT ;  /* 0x000000ffec00720c */ /* 0x000fe20003f05270 */
[----:B------:R-:W-:Y:S01]  /*32c0*/  FFMA.FTZ R65, R70, R71, R65 ;  /* 0x0000004746417223 */ /* 0x000fe20000010041 */
[----:B------:R-:W-:Y:S01]  /*32d0*/  LOP3.LUT R70, R85, R20, RZ, 0x30, !PT ;  /* 0x0000001455467212 */ /* 0x000fe200078e30ff */
[----:B------:R-:W-:Y:S01]  /*32e0*/  HADD2.F32 R71, -RZ, R14.H0_H0 ;  /* 0x2000000eff477230 */ /* 0x000fe20000004100 */
[----:B------:R-:W-:Y:S01]  /*32f0*/  FSEL R66, RZ, 1, P1 ;  /* 0x3f800000ff427808 */ /* 0x000fe20000800000 */
[----:B------:R-:W-:Y:S01]  /*3300*/  STL [R1+0x13c], R18 ;  /* 0x00013c1201007387 */ /* 0x000fe20000100800 */
[----:B------:R-:W-:-:S02]  /*3310*/  PRMT R105, R70, 0x9910, RZ ;  /* 0x0000991046697816 */ /* 0x000fc400000000ff */
[----:B------:R-:W-:Y:S01]  /*3320*/  LOP3.LUT R72, R85, R13, RZ, 0x30, !PT ;  /* 0x0000000d55487212 */ /* 0x000fe200078e30ff */
[----:B------:R-:W-:Y:S01]  /*3330*/  FFMA.FTZ R65, R66, R67, R65 ;  /* 0x0000004342417223 */ /* 0x000fe20000010041 */
[----:B------:R-:W-:Y:S01]  /*3340*/  FSEL R70, RZ, 1, P0 ;  /* 0x3f800000ff467808 */ /* 0x000fe20000000000 */
[----:B------:R-:W-:Y:S01]  /*3350*/  HADD2.F32 R67, -RZ, R20.H0_H0 ;  /* 0x20000014ff437230 */ /* 0x000fe20000004100 */
[----:B------:R-:W-:Y:S01]  /*3360*/  ISETP.NE.AND P0, PT, R105, RZ, PT ;  /* 0x000000ff6900720c */ /* 0x000fe20003f05270 */
[----:B------:R-:W-:Y:S01]  /*3370*/  STL [R1+0x140], R15 ;  /* 0x0001400f01007387 */ /* 0x000fe20000100800 */
[----:B------:R-:W-:Y:S01]  /*3380*/  PRMT R234, R72, 0x9910, RZ ;  /* 0x0000991048ea7816 */ /* 0x000fe200000000ff */
[----:B------:R-:W-:Y:S01]  /*3390*/  FFMA.FTZ R65, R70, R71, R65 ;  /* 0x0000004746417223 */ /* 0x000fe20000010041 */
[----:B------:R-:W-:Y:S01]  /*33a0*/  FSEL R66, RZ, 1, P0 ;  /* 0x3f800000ff427808 */ /* 0x000fe20000000000 */
[----:B------:R-:W-:Y:S01]  /*33b0*/  STL [R1+0x144], R19 ;  /* 0x0001441301007387 */ /* 0x000fe20000100800 */
[----:B------:R-:W-:Y:S01]  /*33c0*/  ISETP.NE.AND P0, PT, R234, RZ, PT ;  /* 0x000000ffea00720c */ /* 0x000fe20003f05270 */
[----:B------:R-:W-:Y:S01]  /*33d0*/  HADD2.F32 R71, -RZ, R13.H0_H0 ;  /* 0x2000000dff477230 */ /* 0x000fe20000004100 */
[----:B------:R-:W-:Y:S01]  /*33e0*/  @P6 LOP3.LUT R64, R64, 0x8000000, RZ, 0xfc, !PT ;  /* 0x0800000040406812 */ /* 0x000fe200078efcff */
[----:B------:R-:W-:Y:S01]  /*33f0*/  STL [R1+0x148], R14 ;  /* 0x0001480e01007387 */ /* 0x000fe20000100800 */
[----:B------:R-:W-:Y:S01]  /*3400*/  FSEL R70, RZ, 1, P0 ;  /* 0x3f800000ff467808 */ /* 0x000fe20000000000 */
[----:B------:R-:W-:Y:S01]  /*3410*/  FFMA.FTZ R65, R66, R67, R65 ;  /* 0x0000004342417223 */ /* 0x000fe20000010041 */
[----:B------:R-:W-:Y:S01]  /*3420*/  LOP3.LUT R66, R85, R21, RZ, 0x30, !PT ;  /* 0x0000001555427212 */ /* 0x000fe200078e30ff */
[----:B------:R-:W-:Y:S01]  /*3430*/  STL [R1+0x14c], R20 ;  /* 0x00014c1401007387 */ /* 0x000fe20000100800 */
[----:B------:R-:W-:-:S02]  /*3440*/  HADD2.F32 R67, -RZ, R21.H0_H0 ;  /* 0x20000015ff437230 */ /* 0x000fc40000004100 */
[----:B------:R-:W-:Y:S01]  /*3450*/  FFMA.FTZ R65, R70, R71, R65 ;  /* 0x0000004746417223 */ /* 0x000fe20000010041 */
[C---:B------:R-:W-:Y:S01]  /*3460*/  LOP3.LUT R70, R85.reuse, R12, RZ, 0x30, !PT ;  /* 0x0000000c55467212 */ /* 0x040fe200078e30ff */
[----:B------:R-:W-:Y:S01]  /*3470*/  STL [R1+0x150], R13 ;  /* 0x0001500d01007387 */ /* 0x000fe20000100800 */
[----:B------:R-:W-:Y:S01]  /*3480*/  HADD2.F32 R71, -RZ, R12.H0_H0 ;  /* 0x2000000cff477230 */ /* 0x000fe20000004100 */
[----:B------:R-:W-:Y:S02]  /*3490*/  PRMT R231, R66, 0x9910, RZ ;  /* 0x0000991042e77816 */ /* 0x000fe400000000ff */
[----:B------:R-:W-:Y:S01]  /*34a0*/  STL [R1+0x154], R21 ;  /* 0x0001541501007387 */ /* 0x000fe20000100800 */
[----:B------:R-:W-:Y:S02]  /*34b0*/  LOP3.LUT R66, R85, R22, RZ, 0x30, !PT ;  /* 0x0000001655427212 */ /* 0x000fe400078e30ff */
[----:B------:R-:W-:Y:S01]  /*34c0*/  ISETP.NE.AND P0, PT, R231, RZ, PT ;  /* 0x000000ffe700720c */ /* 0x000fe20003f05270 */
[----:B------:R0:W-:Y:S01]  /*34d0*/  STL [R1+0x158], R12 ;  /* 0x0001580c01007387 */ /* 0x0001e20000100800 */
[----:B------:R-:W-:-:S02]  /*34e0*/  PRMT R232, R70, 0x9910, RZ ;  /* 0x0000991046e87816 */ /* 0x000fc400000000ff */
[----:B------:R-:W-:Y:S01]  /*34f0*/  PRMT R233, R66, 0x9910, RZ ;  /* 0x0000991042e97816 */ /* 0x000fe200000000ff */
[----:B------:R-:W-:Y:S01]  /*3500*/  STL [R1+0x15c], R22 ;  /* 0x00015c1601007387 */ /* 0x000fe20000100800 */
[----:B------:R-:W-:Y:S02]  /*3510*/  FSEL R66, RZ, 1, P0 ;  /* 0x3f800000ff427808 */ /* 0x000fe40000000000 */
[----:B------:R-:W-:Y:S01]  /*3520*/  ISETP.NE.AND P0, PT, R232, RZ, PT ;  /* 0x000000ffe800720c */ /* 0x000fe20003f05270 */
[----:B------:R-:W-:Y:S02]  /*3530*/  LDS.U16 R82, [R69+0x6200] ;  /* 0x0062000045527984 */ /* 0x000fe40000000400 */
[----:B------:R-:W-:Y:S01]  /*3540*/  FFMA.FTZ R65, R66, R67, R65 ;  /* 0x0000004342417223 */ /* 0x000fe20000010041 */
[----:B------:R-:W-:Y:S01]  /*3550*/  FSEL R70, RZ, 1, P0 ;  /* 0x3f800000ff467808 */ /* 0x000fe20000000000 */
[----:B0-----:R-:W4:Y:S01]  /*3560*/  LDL R12, [R1+0x38] ;  /* 0x00003800010c7983 */ /* 0x001f220000100800 */
[----:B------:R-:W-:-:S03]  /*3570*/  HADD2.F32 R67, -RZ, R22.H0_H0 ;  /* 0x20000016ff437230 */ /* 0x000fc60000004100 */
[----:B------:R-:W-:Y:S01]  /*3580*/  STL [R1+0x160], R23 ;  /* 0x0001601701007387 */ /* 0x000fe20000100800 */
[----:B------:R-:W-:Y:S01]  /*3590*/  ISETP.NE.AND P0, PT, R233, RZ, PT ;  /* 0x000000ffe900720c */ /* 0x000fe20003f05270 */
[----:B------:R-:W-:Y:S02]  /*35a0*/  FFMA.FTZ R65, R70, R71, R65 ;  /* 0x0000004746417223 */ /* 0x000fe40000010041 */
[----:B------:R-:W4:Y:S01]  /*35b0*/  LDL R11, [R1+0x3c] ;  /* 0x00003c00010b7983 */ /* 0x000f220000100800 */
[----:B------:R-:W-:-:S03]  /*35c0*/  FSEL R66, RZ, 1, P0 ;  /* 0x3f800000ff427808 */ /* 0x000fc60000000000 */
[----:B------:R-:W-:Y:S02]  /*35d0*/  LDS.U16 R84, [R69+0x6400] ;  /* 0x0064000045547984 */ /* 0x000fe40000000400 */
[----:B------:R-:W-:Y:S01]  /*35e0*/  FFMA.FTZ R65, R66, R67, R65 ;  /* 0x0000004342417223 */ /* 0x000fe20000010041 */
[C---:B------:R-:W-:Y:S01]  /*35f0*/  LOP3.LUT R66, R85.reuse, R23, RZ, 0x30, !PT ;  /* 0x0000001755427212 */ /* 0x040fe200078e30ff */
[----:B------:R-:W-:Y:S03]  /*3600*/  LDS.U16 R86, [R69+0x6600] ;  /* 0x0066000045567984 */ /* 0x000fe60000000400 */
[----:B------:R-:W-:Y:S01]  /*3610*/  PRMT R245, R66, 0x9910, RZ ;  /* 0x0000991042f57816 */ /* 0x000fe200000000ff */
[----:B------:R-:W-:Y:S01]  /*3620*/  LDS.U16 R88, [R69+0x6800] ;  /* 0x0068000045587984 */ /* 0x000fe20000000400 */
[----:B------:R-:W-:Y:S01]  /*3630*/  LOP3.LUT R66, R85, R24, RZ, 0x30, !PT ;  /* 0x0000001855427212 */ /* 0x000fe200078e30ff */
[----:B------:R-:W-:-:S02]  /*3640*/  HADD2.F32 R67, -RZ, R23.H0_H0 ;  /* 0x20000017ff437230 */ /* 0x000fc40000004100 */
[----:B------:R-:W-:Y:S01]  /*3650*/  LDS.U16 R90, [R69+0x6a00] ;  /* 0x006a0000455a7984 */ /* 0x000fe20000000400 */
[----:B------:R-:W-:-:S03]  /*3660*/  PRMT R229, R66, 0x9910, RZ ;  /* 0x0000991042e57816 */ /* 0x000fc600000000ff */
[----:B------:R-:W-:Y:S04]  /*3670*/  STL [R1+0x164], R24 ;  /* 0x0001641801007387 */ /* 0x000fe80000100800 */
[----:B------:R-:W-:Y:S04]  /*3680*/  STL [R1+0x168], R25 ;  /* 0x0001681901007387 */ /* 0x000fe80000100800 */
[----:B------:R-:W4:Y:S04]  /*3690*/  LDL R13, [R1+0x40] ;  /* 0x00004000010d7983 */ /* 0x000f280000100800 */
[----:B------:R-:W-:Y:S04]  /*36a0*/  LDS.U16 R92, [R69+0x6c00] ;  /* 0x006c0000455c7984 */ /* 0x000fe80000000400 */
[----:B------:R-:W-:Y:S04]  /*36b0*/  LDS.U16 R94, [R69+0x6e00] ;  /* 0x006e0000455e7984 */ /* 0x000fe80000000400 */
[----:B------:R-:W-:Y:S04]  /*36c0*/  LDS.U16 R91, [R69+0xa800] ;  /* 0x00a80000455b7984 */ /* 0x000fe80000000400 */
[----:B------:R-:W-:Y:S04]  /*36d0*/  LDS.U16 R216, [R69+0x10000] ;  /* 0x0100000045d87984 */ /* 0x000fe80000000400 */
[----:B------:R-:W-:Y:S04]  /*36e0*/  LDS.U16 R222, [R69+0x10800] ;  /* 0x0108000045de7984 */ /* 0x000fe80000000400 */
[----:B------:R-:W-:Y:S04]  /*36f0*/  LDS.U16 R251, [R69+0x11000] ;  /* 0x0110000045fb7984 */ /* 0x000fe80000000400 */
[----:B------:R-:W-:Y:S04]  /*3700*/  LDS.U16 R247, [R69+0x11400] ;  /* 0x0114000045f77984 */ /* 0x000fe80000000400 */
[----:B------:R-:W-:Y:S01]  /*3710*/  LDS.U16 R249, [R69+0x11600] ;  /* 0x0116000045f97984 */ /* 0x000fe20000000400 */
[----:B--2---:R-:W-:Y:S01]  /*3720*/  LOP3.LUT R72, R85, R75, RZ, 0x30, !PT ;  /* 0x0000004b55487212 */ /* 0x004fe200078e30ff */
[----:B------:R-:W-:-:S03]  /*3730*/  HADD2.F32 R71, -RZ, R75.H0_H0 ;  /* 0x2000004bff477230 */ /* 0x000fc60000004100 */
[----:B------:R-:W-:-:S04]  /*3740*/  PRMT R246, R72, 0x9910, RZ ;  /* 0x0000991048f67816 */ /* 0x000fc800000000ff */
[----:B------:R-:W-:-:S04]  /*3750*/  ISETP.NE.AND P0, PT, R246, RZ, PT ;  /* 0x000000fff600720c */ /* 0x000fc80003f05270 */
[----:B------:R-:W-:-:S05]  /*3760*/  FSEL R70, RZ, 1, P0 ;  /* 0x3f800000ff467808 */ /* 0x000fca0000000000 */
[----:B------:R-:W-:Y:S01]  /*3770*/  FFMA.FTZ R65, R70, R71, R65 ;  /* 0x0000004746417223 */ /* 0x000fe20000010041 */
[----:B---3--:R-:W-:Y:S02]  /*3780*/  LOP3.LUT R70, R85, R74, RZ, 0x30, !PT ;  /* 0x0000004a55467212 */ /* 0x008fe400078e30ff */
[----:B------:R-:W-:Y:S02]  /*3790*/  ISETP.NE.AND P0, PT, R245, RZ, PT ;  /* 0x000000fff500720c */ /* 0x000fe40003f05270 */
[----:B------:R-:W-:Y:S02]  /*37a0*/  PRMT R230, R70, 0x9910, RZ ;  /* 0x0000991046e67816 */ /* 0x000fe400000000ff */
[----:B------:R-:W-:Y:S02]  /*37b0*/  FSEL R66, RZ, 1, P0 ;  /* 0x3f800000ff427808 */ /* 0x000fe40000000000 */
[----:B------:R-:W-:Y:S02]  /*37c0*/  ISETP.NE.AND P0, PT, R230, RZ, PT ;  /* 0x000000ffe600720c */ /* 0x000fe40003f05270 */
[----:B----4-:R-:W-:Y:S01]  /*37d0*/  LOP3.LUT R72, R85, R73, RZ, 0x30, !PT ;  /* 0x0000004955487212 */ /* 0x010fe200078e30ff */
[----:B------:R-:W-:Y:S01]  /*37e0*/  HADD2.F32 R71, -RZ, R74.H0_H0 ;  /* 0x2000004aff477230 */ /* 0x000fe20000004100 */
[----:B------:R-:W-:Y:S01]  /*37f0*/  FSEL R70, RZ, 1, P0 ;  /* 0x3f800000ff467808 */ /* 0x000fe20000000000 */
[----:B------:R-:W-:Y:S01]  /*3800*/  FFMA.FTZ R65, R66, R67, R65 ;  /* 0x0000004342417223 */ /* 0x000fe20000010041 */
[----:B------:R-:W-:-:S02]  /*3810*/  ISETP.NE.AND P0, PT, R229, RZ, PT ;  /* 0x000000ffe500720c */ /* 0x000fc40003f05270 */
[----:B------:R-:W-:Y:S01]  /*3820*/  PRMT R185, R72, 0x9910, RZ ;  /* 0x0000991048b97816 */ /* 0x000fe200000000ff */
[----:B------:R-:W-:Y:S01]  /*3830*/  HADD2.F32 R67, -RZ, R24.H0_H0 ;  /* 0x20000018ff437230 */ /* 0x000fe20000004100 */
[----:B------:R-:W-:Y:S01]  /*3840*/  FSEL R66, RZ, 1, P0 ;  /* 0x3f800000ff427808 */ /* 0x000fe20000000000 */
[----:B------:R-:W-:Y:S01]  /*3850*/  FFMA.FTZ R65, R70, R71, R65 ;  /* 0x0000004746417223 */ /* 0x000fe20000010041 */
[----:B------:R-:W-:Y:S01]  /*3860*/  ISETP.NE.AND P0, PT, R185, RZ, PT ;  /* 0x000000ffb900720c */ /* 0x000fe20003f05270 */
[----:B------:R-:W-:Y:S02]  /*3870*/  HADD2.F32 R71, -RZ, R73.H0_H0 ;  /* 0x20000049ff477230 */ /* 0x000fe40000004100 */
[----:B------:R-:W-:Y:S01]  /*3880*/  FFMA.FTZ R65, R66, R67, R65 ;  /* 0x0000004342417223 */ /* 0x000fe20000010041 */
[----:B------:R-:W-:Y:S02]  /*3890*/  FSEL R70, RZ, 1, P0 ;  /* 0x3f800000ff467808 */ /* 0x000fe40000000000 */
[----:B------:R-:W-:-:S03]  /*38a0*/  LOP3.LUT R66, R85, R25, RZ, 0x30, !PT ;  /* 0x0000001955427212 */ /* 0x000fc600078e30ff */
[----:B------:R-:W-:Y:S01]  /*38b0*/  FFMA.FTZ R65, R70, R71, R65 ;  /* 0x0000004746417223 */ /* 0x000fe20000010041 */
[----:B------:R-:W-:Y:S02]  /*38c0*/  PRMT R189, R66, 0x9910, RZ ;  /* 0x0000991042bd7816 */ /* 0x000fe400000000ff */
[----:B------:R-:W-:Y:S02]  /*38d0*/  LOP3.LUT R66, R85, R26, RZ, 0x30, !PT ;  /* 0x0000001a55427212 */ /* 0x000fe400078e30ff */
[----:B------:R-:W-:Y:S02]  /*38e0*/  ISETP.NE.AND P0, PT, R189, RZ, PT ;  /* 0x000000ffbd00720c */ /* 0x000fe40003f05270 */
[----:B------:R-:W-:Y:S01]  /*38f0*/  PRMT R193, R66, 0x9910, RZ ;  /* 0x0000991042c17816 */ /* 0x000fe200000000ff */
[----:B------:R-:W-:Y:S01]  /*3900*/  HADD2.F32 R67, -RZ, R25.H0_H0 ;  /* 0x20000019ff437230 */ /* 0x000fe20000004100 */
[----:B------:R-:W-:-:S05]  /*3910*/  FSEL R66, RZ, 1, P0 ;  /* 0x3f800000ff427808 */ /* 0x000fca0000000000 */
[----:B------:R-:W-:Y:S01]  /*3920*/  FFMA.FTZ R65, R66, R67, R65 ;  /* 0x0000004342417223 */ /* 0x000fe20000010041 */
[----:B------:R-:W-:Y:S01]  /*3930*/  LOP3.LUT R70, R85, R12, RZ, 0x30, !PT ;  /* 0x0000000c55467212 */ /* 0x000fe200078e30ff */
[----:B------:R-:W-:Y:S02]  /*3940*/  HADD2.F32 R71, -RZ, R12.H0_H0 ;  /* 0x2000000cff477230 */ /* 0x000fe40000004100 */
[----:B------:R-:W2:Y:S01]  /*3950*/  LDL R12, [R1+0x4c] ;  /* 0x00004c00010c7983 */ /* 0x000ea20000100800 */
[----:B------:R-:W-:-:S04]  /*3960*/  PRMT R191, R70, 0x9910, RZ ;  /* 0x0000991046bf7816 */ /* 0x000fc800000000ff */
[----:B------:R-:W-:-:S04]  /*3970*/  ISETP.NE.AND P0, PT, R191, RZ, PT ;  /* 0x000000ffbf00720c */ /* 0x000fc80003f05270 */
[----:B------:R-:W-:Y:S01]  /*3980*/  FSEL R70, RZ, 1, P0 ;  /* 0x3f800000ff467808 */ /* 0x000fe20000000000 */
[----:B------:R-:W-:Y:S01]  /*3990*/  STL [R1+0x16c], R26 ;  /* 0x00016c1a01007387 */ /* 0x000fe20000100800 */
[----:B------:R-:W-:-:S03]  /*39a0*/  LOP3.LUT R72, R85, R11, RZ, 0x30, !PT ;  /* 0x0000000b55487212 */ /* 0x000fc600078e30ff */
[----:B------:R-:W-:Y:S01]  /*39b0*/  FFMA.FTZ R65, R70, R71, R65 ;  /* 0x0000004746417223 */ /* 0x000fe20000010041 */
[----:B------:R-:W-:Y:S02]  /*39c0*/  HADD2.F32 R71, -RZ, R11.H0_H0 ;  /* 0x2000000bff477230 */ /* 0x000fe40000004100 */
[----:B------:R-:W3:Y:S01]  /*39d0*/  LDL R11, [R1+0x60] ;  /* 0x00006000010b7983 */ /* 0x000ee20000100800 */
[----:B------:R-:W-:Y:S02]  /*39e0*/  ISETP.NE.AND P0, PT, R193, RZ, PT ;  /* 0x000000ffc100720c */ /* 0x000fe40003f05270 */
[----:B------:R-:W-:Y:S01]  /*39f0*/  PRMT R202, R72, 0x9910, RZ ;  /* 0x0000991048ca7816 */ /* 0x000fe200000000ff */
[----:B------:R-:W-:Y:S01]  /*3a00*/  HADD2.F32 R67, -RZ, R26.H0_H0 ;  /* 0x2000001aff437230 */ /* 0x000fe20000004100 */
[----:B------:R-:W-:Y:S02]  /*3a10*/  FSEL R66, RZ, 1, P0 ;  /* 0x3f800000ff427808 */ /* 0x000fe40000000000 */
[----:B------:R-:W-:-:S03]  /*3a20*/  ISETP.NE.AND P0, PT, R202, RZ, PT ;  /* 0x000000ffca00720c */ /* 0x000fc60003f05270 */
[----:B------:R-:W-:Y:S01]  /*3a30*/  FFMA.FTZ R65, R66, R67, R65 ;  /* 0x0000004342417223 */ /* 0x000fe20000010041 */
[----:B------:R-:W-:Y:S02]  /*3a40*/  FSEL R70, RZ, 1, P0 ;  /* 0x3f800000ff467808 */ /* 0x000fe40000000000 */
[C---:B------:R-:W-:Y:S01]  /*3a50*/  LOP3.LUT R66, R85.reuse, R27, RZ, 0x30, !PT ;  /* 0x0000001b55427212 */ /* 0x040fe200078e30ff */
[----:B------:R-:W-:Y:S02]  /*3a60*/  STL [R1+0x170], R27 ;  /* 0x0001701b01007387 */ /* 0x000fe40000100800 */
[----:B------:R-:W-:Y:S01]  /*3a70*/  FFMA.FTZ R65, R70, R71, R65 ;  /* 0x0000004746417223 */ /* 0x000fe20000010041 */
[----:B------:R-:W-:Y:S01]  /*3a80*/  PRMT R203, R66, 0x9910, RZ ;  /* 0x0000991042cb7816 */ /* 0x000fe200000000ff */
[----:B------:R-:W-:Y:S01]  /*3a90*/  HADD2.F32 R71, -RZ, R13.H0_H0 ;  /* 0x2000000dff477230 */ /* 0x000fe20000004100 */
[C---:B------:R-:W-:Y:S02]  /*3aa0*/  LOP3.LUT R70, R85.reuse, R13, RZ, 0x30, !PT ;  /* 0x0000000d55467212 */ /* 0x040fe400078e30ff */
[----:B------:R-:W4:Y:S01]  /*3ab0*/  LDL R13, [R1+0x64] ;  /* 0x00006400010d7983 */ /* 0x000f220000100800 */
[----:B------:R-:W-:-:S02]  /*3ac0*/  LOP3.LUT R66, R85, R28, RZ, 0x30, !PT ;  /* 0x0000001c55427212 */ /* 0x000fc400078e30ff */
[----:B------:R-:W-:Y:S02]  /*3ad0*/  ISETP.NE.AND P0, PT, R203, RZ, PT ;  /* 0x000000ffcb00720c */ /* 0x000fe40003f05270 */
[----:B------:R-:W-:Y:S02]  /*3ae0*/  PRMT R204, R70, 0x9910, RZ ;  /* 0x0000991046cc7816 */ /* 0x000fe400000000ff */
[----:B------:R-:W-:Y:S01]  /*3af0*/  PRMT R205, R66, 0x9910, RZ ;  /* 0x0000991042cd7816 */ /* 0x000fe200000000ff */
[----:B------:R-:W-:Y:S01]  /*3b00*/  HADD2.F32 R67, -RZ, R27.H0_H0 ;  /* 0x2000001bff437230 */ /* 0x000fe20000004100 */
[----:B------:R-:W-:Y:S02]  /*3b10*/  FSEL R66, RZ, 1, P0 ;  /* 0x3f800000ff427808 */ /* 0x000fe40000000000 */
[----:B------:R-:W-:-:S03]  /*3b20*/  ISETP.NE.AND P0, PT, R204, RZ, PT ;  /* 0x000000ffcc00720c */ /* 0x000fc60003f05270 */
[----:B------:R-:W-:Y:S01]  /*3b30*/  FFMA.FTZ R65, R66, R67, R65 ;  /* 0x0000004342417223 */ /* 0x000fe20000010041 */
[----:B------:R-:W-:Y:S01]  /*3b40*/  FSEL R70, RZ, 1, P0 ;  /* 0x3f800000ff467808 */ /* 0x000fe20000000000 */
[----:B------:R-:W-:Y:S04]  /*3b50*/  STL [R1+0x174], R28 ;  /* 0x0001741c01007387 */ /* 0x000fe80000100800 */
[----:B------:R-:W-:Y:S01]  /*3b60*/  FFMA.FTZ R65, R70, R71, R65 ;  /* 0x0000004746417223 */ /* 0x000fe20000010041 */
[----:B------:R-:W-:Y:S01]  /*3b70*/  ISETP.NE.AND P0, PT, R205, RZ, PT ;  /* 0x000000ffcd00720c */ /* 0x000fe20003f05270 */
[----:B------:R-:W-:-:S03]  /*3b80*/  HADD2.F32 R67, -RZ, R28.H0_H0 ;  /* 0x2000001cff437230 */ /* 0x000fc60000004100 */
[----:B------:R-:W-:-:S05]  /*3b90*/  FSEL R66, RZ, 1, P0 ;  /* 0x3f800000ff427808 */ /* 0x000fca0000000000 */
[----:B------:R-:W-:Y:S01]  /*3ba0*/  FFMA.FTZ R65, R66, R67, R65 ;  /* 0x0000004342417223 */ /* 0x000fe20000010041 */
[----:B--2---:R-:W-:Y:S01]  /*3bb0*/  LOP3.LUT R72, R85, R12, RZ, 0x30, !PT ;  /* 0x0000000c55487212 */ /* 0x004fe200078e30ff */
[----:B------:R-:W-:Y:S02]  /*3bc0*/  HADD2.F32 R71, -RZ, R12.H0_H0 ;  /* 0x2000000cff477230 */ /* 0x000fe40000004100 */
[----:B------:R-:W2:Y:S01]  /*3bd0*/  LDL R12, [R1+0x68] ;  /* 0x00006800010c7983 */ /* 0x000ea20000100800 */
[----:B------:R-:W-:-:S04]  /*3be0*/  PRMT R206, R72, 0x9910, RZ ;  /* 0x0000991048ce7816 */ /* 0x000fc800000000ff */
[----:B------:R-:W-:-:S04]  /*3bf0*/  ISETP.NE.AND P0, PT, R206, RZ, PT ;  /* 0x000000ffce00720c */ /* 0x000fc80003f05270 */
[----:B------:R-:W-:-:S05]  /*3c00*/  FSEL R70, RZ, 1, P0 ;  /* 0x3f800000ff467808 */ /* 0x000fca0000000000 */
[----:B------:R-:W-:Y:S01]  /*3c10*/  FFMA.FTZ R65, R70, R71, R65 ;  /* 0x0000004746417223 */ /* 0x000fe20000010041 */
[C---:B---3--:R-:W-:Y:S01]  /*3c20*/  LOP3.LUT R70, R85.reuse, R11, RZ, 0x30, !PT ;  /* 0x0000000b55467212 */ /* 0x048fe200078e30ff */
[----:B------:R-:W-:Y:S02]  /*3c30*/  HADD2.F32 R71, -RZ, R11.H0_H0 ;  /* 0x2000000bff477230 */ /* 0x000fe40000004100 */
[----:B------:R-:W3:Y:S01]  /*3c40*/  LDL R11, [R1+0x6c] ;  /* 0x00006c00010b7983 */ /* 0x000ee20000100800 */
[----:B------:R-:W-:-:S04]  /*3c50*/  LOP3.LUT R66, R85, R29, RZ, 0x30, !PT ;  /* 0x0000001d55427212 */ /* 0x000fc800078e30ff */
[----:B------:R-:W-:Y:S02]  /*3c60*/  PRMT R208, R66, 0x9910, RZ ;  /* 0x0000991042d07816 */ /* 0x000fe400000000ff */
[----:B------:R-:W-:Y:S02]  /*3c70*/  LOP3.LUT R66, R85, R30, RZ, 0x30, !PT ;  /* 0x0000001e55427212 */ /* 0x000fe400078e30ff */
[----:B------:R-:W-:Y:S02]  /*3c80*/  ISETP.NE.AND P0, PT, R208, RZ, PT ;  /* 0x000000ffd000720c */ /* 0x000fe40003f05270 */
[----:B------:R-:W-:Y:S02]  /*3c90*/  PRMT R210, R70, 0x9910, RZ ;  /* 0x0000991046d27816 */ /* 0x000fe400000000ff */
[----:B------:R-:W-:Y:S01]  /*3ca0*/  PRMT R212, R66, 0x9910, RZ ;  /* 0x0000991042d47816 */ /* 0x000fe200000000ff */
[----:B------:R-:W-:Y:S01]  /*3cb0*/  HADD2.F32 R67, -RZ, R29.H0_H0 ;  /* 0x2000001dff437230 */ /* 0x000fe20000004100 */
[----:B------:R-:W-:-:S02]  /*3cc0*/  FSEL R66, RZ, 1, P0 ;  /* 0x3f800000ff427808 */ /* 0x000fc40000000000 */
[----:B------:R-:W-:-:S03]  /*3cd0*/  ISETP.NE.AND P0, PT, R210, RZ, PT ;  /* 0x000000ffd200720c */ /* 0x000fc60003f05270 */
[----:B------:R-:W-:Y:S01]  /*3ce0*/  FFMA.FTZ R65, R66, R67, R65 ;  /* 0x0000004342417223 */ /* 0x000fe20000010041 */
[----:B------:R-:W-:Y:S02]  /*3cf0*/  FSEL R70, RZ, 1, P0 ;  /* 0x3f800000ff467808 */ /* 0x000fe40000000000 */
[----:B----4-:R-:W-:-:S03]  /*3d00*/  LOP3.LUT R72, R85, R13, RZ, 0x30, !PT ;  /* 0x0000000d55487212 */ /* 0x010fc600078e30ff */
[----:B------:R-:W-:Y:S01]  /*3d10*/  FFMA.FTZ R65, R70, R71, R65 ;  /* 0x0000004746417223 */ /* 0x000fe20000010041 */
[----:B------:R-:W-:Y:S02]  /*3d20*/  HADD2.F32 R71, -RZ, R13.H0_H0 ;  /* 0x2000000dff477230 */ /* 0x000fe40000004100 */
[----:B------:R-:W4:Y:S01]  /*3d30*/  LDL R13, [R1+0x78] ;  /* 0x00007800010d7983 */ /* 0x000f220000100800 */
[----:B------:R-:W-:Y:S02]  /*3d40*/  ISETP.NE.AND P0, PT, R212, RZ, PT ;  /* 0x000000ffd400720c */ /* 0x000fe40003f05270 */
[----:B------:R-:W-:Y:S01]  /*3d50*/  PRMT R213, R72, 0x9910, RZ ;  /* 0x0000991048d57816 */ /* 0x000fe200000000ff */
[----:B------:R-:W-:Y:S01]  /*3d60*/  HADD2.F32 R67, -RZ, R30.H0_H0 ;  /* 0x2000001eff437230 */ /* 0x000fe20000004100 */
[----:B------:R-:W-:Y:S02]  /*3d70*/  FSEL R66, RZ, 1, P0 ;  /* 0x3f800000ff427808 */ /* 0x000fe40000000000 */
[----:B------:R-:W-:-:S03]  /*3d80*/  ISETP.NE.AND P0, PT, R213, RZ, PT ;  /* 0x000000ffd500720c */ /* 0x000fc60003f05270 */
        /* <DEDUP_REMOVED lines=18> */
[----:B---3--:R-:W-:Y:S01]  /*3eb0*/  LOP3.LUT R72, R85, R11, RZ, 0x30, !PT ;  /* 0x0000000b55487212 */ /* 0x008fe200078e30ff */
        /* <DEDUP_REMOVED lines=12> */
[C---:B------:R-:W-:Y:S02]  /*3f80*/  LOP3.LUT R66, R85.reuse, R34, RZ, 0x30, !PT ;  /* 0x0000002255427212 */ /* 0x040fe400078e30ff */
[----:B------:R-:W-:Y:S02]  /*3f90*/  ISETP.NE.AND P0, PT, R196, RZ, PT ;  /* 0x000000ffc400720c */ /* 0x000fe40003f05270 */
[----:B----4-:R-:W-:Y:S01]  /*3fa0*/  LOP3.LUT R70, R85, R13, RZ, 0x30, !PT ;  /* 0x0000000d55467212 */ /* 0x010fe200078e30ff */
[----:B------:R-:W-:Y:S02]  /*3fb0*/  HADD2.F32 R71, -RZ, R13.H0_H0 ;  /* 0x2000000dff477230 */ /* 0x000fe40000004100 */
[----:B------:R-:W4:Y:S01]  /*3fc0*/  LDL R13, [R1+0x84] ;  /* 0x00008400010d7983 */ /* 0x000f220000100800 */
[----:B------:R-:W-:-:S02]  /*3fd0*/  PRMT R194, R70, 0x9910, RZ ;  /* 0x0000991046c27816 */ /* 0x000fc400000000ff */
[----:B------:R-:W-:Y:S01]  /*3fe0*/  PRMT R192, R66, 0x9910, RZ ;  /* 0x0000991042c07816 */ /* 0x000fe200000000ff */
[----:B------:R-:W-:Y:S01]  /*3ff0*/  HADD2.F32 R67, -RZ, R33.H0_H0 ;  /* 0x20000021ff437230 */ /* 0x000fe20000004100 */
[----:B------:R-:W-:Y:S02]  /*4000*/  FSEL R66, RZ, 1, P0 ;  /* 0x3f800000ff427808 */ /* 0x000fe40000000000 */
[----:B------:R-:W-:-:S03]  /*4010*/  ISETP.NE.AND P0, PT, R194, RZ, PT ;  /* 0x000000ffc200720c */ /* 0x000fc60003f05270 */
[----:B------:R-:W-:Y:S01]  /*4020*/  FFMA.FTZ R65, R66, R67, R65 ;  /* 0x0000004342417223 */ /* 0x000fe20000010041 */
[----:B------:R-:W-:-:S05]  /*4030*/  FSEL R70, RZ, 1, P0 ;  /* 0x3f800000ff467808 */ /* 0x000fca0000000000 */
        /* <DEDUP_REMOVED lines=25> */
[----:B------:R-:W-:-:S05]  /*41d0*/  FSEL R70, RZ, 1, P0 ;  /* 0x3f800000ff467808 */ /* 0x000fca0000000000 */
[----:B------:R-:W-:Y:S01]  /*41e0*/  FFMA.FTZ R65, R70, R71, R65 ;  /* 0x0000004746417223 */ /* 0x000fe20000010041 */
[----:B----4-:R-:W-:Y:S01]  /*41f0*/  LOP3.LUT R72, R85, R13, RZ, 0x30, !PT ;  /* 0x0000000d55487212 */ /* 0x010fe200078e30ff */
        /* <DEDUP_REMOVED lines=232> */
[----:B------:R-:W-:Y:S02]  /*5080*/  ISETP.NE.AND P0, PT, R141, RZ, PT ;  /* 0x000000ff8d00720c */ /* 0x000fe40003f05270 */
[----:B----4-:R-:W-:Y:S01]  /*5090*/  LOP3.LUT R72, R85, R13, RZ, 0x30, !PT ;  /* 0x0000000d55487212 */ /* 0x010fe200078e30ff */
[----:B------:R-:W-:-:S03]  /*50a0*/  FFMA.FTZ R65, R70, R71, R65 ;  /* 0x0000004746417223 */ /* 0x000fc60000010041 */
[----:B------:R-:W-:Y:S01]  /*50b0*/  PRMT R143, R72, 0x9910, RZ ;  /* 0x00009910488f7816 */ /* 0x000fe200000000ff */
[----:B------:R-:W-:Y:S01]  /*50c0*/  HADD2.F32 R67, -RZ, R54.H0_H0 ;  /* 0x20000036ff437230 */ /* 0x000fe20000004100 */
[----:B------:R-:W-:Y:S01]  /*50d0*/  FSEL R66, RZ, 1, P0 ;  /* 0x3f800000ff427808 */ /* 0x000fe20000000000 */
[----:B------:R-:W-:Y:S01]  /*50e0*/  HADD2.F32 R71, -RZ, R13.H0_H0 ;  /* 0x2000000dff477230 */ /* 0x000fe20000004100 */
[----:B------:R-:W-:Y:S01]  /*50f0*/  ISETP.NE.AND P0, PT, R143, RZ, PT ;  /* 0x000000ff8f00720c */ /* 0x000fe20003f05270 */
[----:B------:R-:W4:Y:S02]  /*5100*/  LDL R13, [R1+0x108] ;  /* 0x00010800010d7983 */ /* 0x000f240000100800 */
        /* <DEDUP_REMOVED lines=33> */
[----:B------:R-:W-:Y:S02]  /*5320*/  PRMT R157, R66, 0x9910, RZ ;  /* 0x00009910429d7816 */ /* 0x000fe400000000ff */
[----:B------:R-:W-:Y:S02]  /*5330*/  FSEL R66, RZ, 1, P0 ;  /* 0x3f800000ff427808 */ /* 0x000fe40000000000 */
[----:B----4-:R-:W-:-:S04]  /*5340*/  LOP3.LUT R70, R85, R13, RZ, 0x30, !PT ;  /* 0x0000000d55467212 */ /* 0x010fc800078e30ff */
[----:B------:R-:W-:Y:S01]  /*5350*/  PRMT R155, R70, 0x9910, RZ ;  /* 0x00009910469b7816 */ /* 0x000fe200000000ff */
[----:B------:R-:W-:-:S03]  /*5360*/  HADD2.F32 R67, -RZ, R57.H0_H0 ;  /* 0x20000039ff437230 */ /* 0x000fc60000004100 */
[----:B------:R-:W-:Y:S01]  /*5370*/  ISETP.NE.AND P0, PT, R155, RZ, PT ;  /* 0x000000ff9b00720c */ /* 0x000fe20003f05270 */
[----:B------:R-:W-:Y:S02]  /*5380*/  HADD2.F32 R71, -RZ, R13.H0_H0 ;  /* 0x2000000dff477230 */ /* 0x000fe40000004100 */
[----:B------:R-:W-:Y:S01]  /*5390*/  FFMA.FTZ R65, R66, R67, R65 ;  /* 0x0000004342417223 */ /* 0x000fe20000010041 */
[----:B------:R-:W-:Y:S02]  /*53a0*/  FSEL R70, RZ, 1, P0 ;  /* 0x3f800000ff467808 */ /* 0x000fe40000000000 */
[----:B------:R-:W-:Y:S01]  /*53b0*/  ISETP.NE.AND P0, PT, R157, RZ, PT ;  /* 0x000000ff9d00720c */ /* 0x000fe20003f05270 */
[----:B------:R-:W-:Y:S02]  /*53c0*/  HADD2.F32 R67, -RZ, R58.H0_H0 ;  /* 0x2000003aff437230 */ /* 0x000fe40000004100 */
[----:B------:R-:W-:Y:S01]  /*53d0*/  FFMA.FTZ R65, R70, R71, R65 ;  /* 0x0000004746417223 */ /* 0x000fe20000010041 */
[----:B------:R-:W-:-:S05]  /*53e0*/  FSEL R66, RZ, 1, P0 ;  /* 0x3f800000ff427808 */ /* 0x000fca0000000000 */
[----:B------:R-:W-:Y:S01]  /*53f0*/  FFMA.FTZ R65, R66, R67, R65 ;  /* 0x0000004342417223 */ /* 0x000fe20000010041 */
[----:B------:R-:W-:-:S04]  /*5400*/  LOP3.LUT R66, R85, R59, RZ, 0x30, !PT ;  /* 0x0000003b55427212 */ /* 0x000fc800078e30ff */
[----:B------:R-:W-:Y:S02]  /*5410*/  PRMT R161, R66, 0x9910, RZ ;  /* 0x0000991042a17816 */ /* 0x000fe400000000ff */
[----:B------:R-:W-:Y:S01]  /*5420*/  LOP3.LUT R66, R85, R2, RZ, 0x30, !PT ;  /* 0x0000000255427212 */ /* 0x000fe200078e30ff */
[----:B------:R-:W-:-:S03]  /*5430*/  HADD2.F32 R67, -RZ, R59.H0_H0 ;  /* 0x2000003bff437230 */ /* 0x000fc60000004100 */
[----:B------:R-:W-:Y:S02]  /*5440*/  PRMT R165, R66, 0x9910, RZ ;  /* 0x0000991042a57816 */ /* 0x000fe400000000ff */
[----:B--2---:R-:W-:-:S04]  /*5450*/  LOP3.LUT R72, R85, R12, RZ, 0x30, !PT ;  /* 0x0000000c55487212 */ /* 0x004fc800078e30ff */
[----:B------:R-:W-:-:S04]  /*5460*/  PRMT R159, R72, 0x9910, RZ ;  /* 0x00009910489f7816 */ /* 0x000fc800000000ff */
[----:B------:R-:W-:Y:S01]  /*5470*/  ISETP.NE.AND P0, PT, R159, RZ, PT ;  /* 0x000000ff9f00720c */ /* 0x000fe20003f05270 */
[----:B------:R-:W-:-:S03]  /*5480*/  HADD2.F32 R71, -RZ, R12.H0_H0 ;  /* 0x2000000cff477230 */ /* 0x000fc60000004100 */
[----:B------:R-:W-:-:S05]  /*5490*/  FSEL R70, RZ, 1, P0 ;  /* 0x3f800000ff467808 */ /* 0x000fca0000000000 */
[----:B------:R-:W-:Y:S01]  /*54a0*/  FFMA.FTZ R65, R70, R71, R65 ;  /* 0x0000004746417223 */ /* 0x000fe20000010041 */
[----:B---3--:R-:W-:Y:S02]  /*54b0*/  LOP3.LUT R70, R85, R11, RZ, 0x30, !PT ;  /* 0x0000000b55467212 */ /* 0x008fe400078e30ff */
[----:B------:R-:W-:Y:S02]  /*54c0*/  ISETP.NE.AND P0, PT, R161, RZ, PT ;  /* 0x000000ffa100720c */ /* 0x000fe40003f05270 */
[----:B------:R-:W-:Y:S02]  /*54d0*/  PRMT R163, R70, 0x9910, RZ ;  /* 0x0000991046a37816 */ /* 0x000fe400000000ff */
[----:B------:R-:W-:Y:S02]  /*54e0*/  FSEL R66, RZ, 1, P0 ;  /* 0x3f800000ff427808 */ /* 0x000fe40000000000 */
[----:B------:R-:W-:Y:S02]  /*54f0*/  ISETP.NE.AND P0, PT, R163, RZ, PT ;  /* 0x000000ffa300720c */ /* 0x000fe40003f05270 */
[----:B------:R-:W-:Y:S01]  /*5500*/  LOP3.LUT R72, R85, R3, RZ, 0x30, !PT ;  /* 0x0000000355487212 */ /* 0x000fe200078e30ff */
        /* <DEDUP_REMOVED lines=15> */
[C---:B------:R-:W-:Y:S02]  /*5600*/  LOP3.LUT R70, R85.reuse, R5, RZ, 0x30, !PT ;  /* 0x0000000555467212 */ /* 0x040fe400078e30ff */
[----:B------:R-:W-:Y:S02]  /*5610*/  LOP3.LUT R66, R85, R6, RZ, 0x30, !PT ;  /* 0x0000000655427212 */ /* 0x000fe400078e30ff */
[----:B------:R-:W-:Y:S02]  /*5620*/  ISETP.NE.AND P0, PT, R140, RZ, PT ;  /* 0x000000ff8c00720c */ /* 0x000fe40003f05270 */
[----:B------:R-:W-:Y:S02]  /*5630*/  PRMT R146, R70, 0x9910, RZ ;  /* 0x0000991046927816 */ /* 0x000fe400000000ff */
[----:B------:R-:W-:-:S02]  /*5640*/  PRMT R167, R66, 0x9910, RZ ;  /* 0x0000991042a77816 */ /* 0x000fc400000000ff */
[----:B------:R-:W-:Y:S01]  /*5650*/  FSEL R66, RZ, 1, P0 ;  /* 0x3f800000ff427808 */ /* 0x000fe20000000000 */
[----:B------:R-:W-:Y:S01]  /*5660*/  HADD2.F32 R67, -RZ, R4.H0_H0 ;  /* 0x20000004ff437230 */ /* 0x000fe20000004100 */
[----:B------:R-:W-:Y:S01]  /*5670*/  ISETP.NE.AND P0, PT, R146, RZ, PT ;  /* 0x000000ff9200720c */ /* 0x000fe20003f05270 */
[----:B------:R-:W-:Y:S01]  /*5680*/  HADD2.F32 R71, -RZ, R5.H0_H0 ;  /* 0x20000005ff477230 */ /* 0x000fe20000004100 */
[----:B------:R-:W-:Y:S02]  /*5690*/  LOP3.LUT R72, R85, R7, RZ, 0x30, !PT ;  /* 0x0000000755487212 */ /* 0x000fe400078e30ff */
[----:B------:R-:W-:Y:S01]  /*56a0*/  FSEL R70, RZ, 1, P0 ;  /* 0x3f800000ff467808 */ /* 0x000fe20000000000 */
[----:B------:R-:W-:Y:S01]  /*56b0*/  FFMA.FTZ R65, R66, R67, R65 ;  /* 0x0000004342417223 */ /* 0x000fe20000010041 */
[----:B------:R-:W-:Y:S01]  /*56c0*/  ISETP.NE.AND P0, PT, R167, RZ, PT ;  /* 0x000000ffa700720c */ /* 0x000fe20003f05270 */
[----:B------:R-:W-:Y:S01]  /*56d0*/  HADD2.F32 R67, -RZ, R6.H0_H0 ;  /* 0x20000006ff437230 */ /* 0x000fe20000004100 */
[----:B------:R-:W-:Y:S01]  /*56e0*/  PRMT R76, R72, 0x9910, RZ ;  /* 0x00009910484c7816 */ /* 0x000fe200000000ff */
[----:B------:R-:W-:Y:S01]  /*56f0*/  FFMA.FTZ R65, R70, R71, R65 ;  /* 0x0000004746417223 */ /* 0x000fe20000010041 */
[----:B------:R-:W-:Y:S01]  /*5700*/  FSEL R66, RZ, 1, P0 ;  /* 0x3f800000ff427808 */ /* 0x000fe20000000000 */
[----:B------:R-:W0:Y:S04]  /*5710*/  LDS.U16 R72, [R69+0x6000] ;  /* 0x0060000045487984 */ /* 0x000e280000000400 */
[----:B------:R-:W-:Y:S01]  /*5720*/  FFMA.FTZ R65, R66, R67, R65 ;  /* 0x0000004342417223 */ /* 0x000fe20000010041 */
[----:B------:R-:W-:-:S02]  /*5730*/  LOP3.LUT R66, R85, R8, RZ, 0x30, !PT ;  /* 0x0000000855427212 */ /* 0x000fc400078e30ff */
[----:B------:R-:W-:Y:S02]  /*5740*/  ISETP.NE.AND P0, PT, R76, RZ, PT ;  /* 0x000000ff4c00720c */ /* 0x000fe40003f05270 */
[----:B------:R-:W-:Y:S01]  /*5750*/  PRMT R97, R66, 0x9910, RZ ;  /* 0x0000991042617816 */ /* 0x000fe200000000ff */
[----:B------:R-:W-:Y:S01]  /*5760*/  HADD2.F32 R71, -RZ, R7.H0_H0 ;  /* 0x20000007ff477230 */ /* 0x000fe20000004100 */
[----:B------:R-:W-:Y:S02]  /*5770*/  FSEL R70, RZ, 1, P0 ;  /* 0x3f800000ff467808 */ /* 0x000fe40000000000 */
[----:B------:R-:W-:Y:S01]  /*5780*/  ISETP.NE.AND P0, PT, R97, RZ, PT ;  /* 0x000000ff6100720c */ /* 0x000fe20003f05270 */
[----:B------:R-:W-:Y:S02]  /*5790*/  HADD2.F32 R67, -RZ, R8.H0_H0 ;  /* 0x20000008ff437230 */ /* 0x000fe40000004100 */
[----:B------:R-:W-:Y:S01]  /*57a0*/  FFMA.FTZ R65, R70, R71, R65 ;  /* 0x0000004746417223 */ /* 0x000fe20000010041 */
[----:B------:R-:W-:-:S02]  /*57b0*/  FSEL R66, RZ, 1, P0 ;  /* 0x3f800000ff427808 */ /* 0x000fc40000000000 */
[----:B------:R-:W-:-:S03]  /*57c0*/  LOP3.LUT R70, R85, R9, RZ, 0x30, !PT ;  /* 0x0000000955467212 */ /* 0x000fc600078e30ff */
[----:B------:R-:W-:Y:S01]  /*57d0*/  FFMA.FTZ R65, R66, R67, R65 ;  /* 0x0000004342417223 */ /* 0x000fe20000010041 */
[----:B------:R-:W-:Y:S02]  /*57e0*/  PRMT R98, R70, 0x9910, RZ ;  /* 0x0000991046627816 */ /* 0x000fe400000000ff */
[----:B------:R-:W-:Y:S02]  /*57f0*/  LOP3.LUT R66, R85, R10, RZ, 0x30, !PT ;  /* 0x0000000a55427212 */ /* 0x000fe400078e30ff */
[----:B------:R-:W-:Y:S02]  /*5800*/  ISETP.NE.AND P0, PT, R98, RZ, PT ;  /* 0x000000ff6200720c */ /* 0x000fe40003f05270 */
[----:B------:R-:W-:Y:S01]  /*5810*/  PRMT R131, R66, 0x9910, RZ ;  /* 0x0000991042837816 */ /* 0x000fe200000000ff */
[----:B------:R-:W-:Y:S01]  /*5820*/  HADD2.F32 R71, -RZ, R9.H0_H0 ;  /* 0x20000009ff477230 */ /* 0x000fe20000004100 */
[----:B------:R-:W-:Y:S02]  /*5830*/  FSEL R70, RZ, 1, P0 ;  /* 0x3f800000ff467808 */ /* 0x000fe40000000000 */
[----:B------:R-:W-:Y:S01]  /*5840*/  ISETP.NE.AND P0, PT, R131, RZ, PT ;  /* 0x000000ff8300720c */ /* 0x000fe20003f05270 */
[----:B------:R-:W-:-:S02]  /*5850*/  HADD2.F32 R67, -RZ, R10.H0_H0 ;  /* 0x2000000aff437230 */ /* 0x000fc40000004100 */
[----:B------:R-:W-:Y:S01]  /*5860*/  FFMA.FTZ R65, R70, R71, R65 ;  /* 0x0000004746417223 */ /* 0x000fe20000010041 */
[----:B------:R-:W-:Y:S02]  /*5870*/  FSEL R66, RZ, 1, P0 ;  /* 0x3f800000ff427808 */ /* 0x000fe40000000000 */
[----:B------:R-:W-:-:S03]  /*5880*/  LOP3.LUT R70, R85, R0, RZ, 0x30, !PT ;  /* 0x0000000055467212 */ /* 0x000fc600078e30ff */
[----:B------:R-:W-:Y:S01]  /*5890*/  FFMA.FTZ R65, R66, R67, R65 ;  /* 0x0000004342417223 */ /* 0x000fe20000010041 */
[----:B------:R-:W-:Y:S02]  /*58a0*/  PRMT R75, R70, 0x9910, RZ ;  /* 0x00009910464b7816 */ /* 0x000fe400000000ff */
[----:B0-----:R-:W-:Y:S02]  /*58b0*/  LOP3.LUT R66, R85, R72, RZ, 0x30, !PT ;  /* 0x0000004855427212 */ /* 0x001fe400078e30ff */
[----:B------:R-:W-:Y:S02]  /*58c0*/  ISETP.NE.AND P0, PT, R75, RZ, PT ;  /* 0x000000ff4b00720c */ /* 0x000fe40003f05270 */
[----:B------:R-:W-:Y:S01]  /*58d0*/  PRMT R74, R66, 0x9910, RZ ;  /* 0x00009910424a7816 */ /* 0x000fe200000000ff */
[----:B------:R-:W-:Y:S01]  /*58e0*/  HADD2.F32 R71, -RZ, R0.H0_H0 ;  /* 0x20000000ff477230 */ /* 0x000fe20000004100 */
[----:B------:R-:W-:Y:S02]  /*58f0*/  FSEL R70, RZ, 1, P0 ;  /* 0x3f800000ff467808 */ /* 0x000fe40000000000 */
[----:B------:R-:W-:Y:S01]  /*5900*/  ISETP.NE.AND P0, PT, R74, RZ, PT ;  /* 0x000000ff4a00720c */ /* 0x000fe20003f05270 */
[----:B------:R-:W-:Y:S01]  /*5910*/  HADD2.F32 R72, -RZ, R72.H0_H0 ;  /* 0x20000048ff487230 */ /* 0x000fe20000004100 */
[----:B------:R-:W-:Y:S01]  /*5920*/  LOP3.LUT R67, R85, R82, RZ, 0x30, !PT ;  /* 0x0000005255437212 */ /* 0x000fe200078e30ff */
[----:B------:R-:W-:Y:S01]  /*5930*/  FFMA.FTZ R65, R70, R71, R65 ;  /* 0x0000004746417223 */ /* 0x000fe20000010041 */
[----:B------:R-:W-:-:S02]  /*5940*/  FSEL R66, RZ, 1, P0 ;  /* 0x3f800000ff427808 */ /* 0x000fc40000000000 */
[----:B------:R-:W-:-:S03]  /*5950*/  PRMT R73, R67, 0x9910, RZ ;  /* 0x0000991043497816 */ /* 0x000fc600000000ff */
[----:B------:R-:W-:Y:S01]  /*5960*/  FFMA.FTZ R65, R66, R72, R65 ;  /* 0x0000004842417223 */ /* 0x000fe20000010041 */
[----:B------:R-:W-:Y:S02]  /*5970*/  LOP3.LUT R66, R85, R84, RZ, 0x30, !PT ;  /* 0x0000005455427212 */ /* 0x000fe400078e30ff */
[----:B------:R-:W-:Y:S02]  /*5980*/  ISETP.NE.AND P0, PT, R73, RZ, PT ;  /* 0x000000ff4900720c */ /* 0x000fe40003f05270 */
[----:B------:R-:W-:Y:S02]  /*5990*/  PRMT R72, R66, 0x9910, RZ ;  /* 0x0000991042487816 */ /* 0x000fe400000000ff */
[----:B------:R-:W-:Y:S02]  /*59a0*/  LOP3.LUT R67, R85, R86, RZ, 0x30, !PT ;  /* 0x0000005655437212 */ /* 0x000fe400078e30ff */
[----:B------:R-:W-:Y:S01]  /*59b0*/  FSEL R70, RZ, 1, P0 ;  /* 0x3f800000ff467808 */ /* 0x000fe20000000000 */
[----:B------:R-:W-:Y:S01]  /*59c0*/  HADD2.F32 R82, -RZ, R82.H0_H0 ;  /* 0x20000052ff527230 */ /* 0x000fe20000004100 */
        /* <DEDUP_REMOVED lines=8> */
[----:B------:R-:W-:Y:S01]  /*5a50*/  FSEL R70, RZ, 1, P0 ;  /* 0x3f800000ff467808 */ /* 0x000fe20000000000 */
[----:B------:R-:W0:Y:S01]  /*5a60*/  LDS.U16 R84, [R69+0x7000] ;  /* 0x0070000045547984 */ /* 0x000e220000000400 */
[----:B------:R-:W-:-:S02]  /*5a70*/  LOP3.LUT R66, R85, R88, RZ, 0x30, !PT ;  /* 0x0000005855427212 */ /* 0x000fc400078e30ff */
[----:B------:R-:W-:Y:S01]  /*5a80*/  LOP3.LUT R67, R85, R90, RZ, 0x30, !PT ;  /* 0x0000005a55437212 */ /* 0x000fe200078e30ff */
[----:B------:R-:W-:Y:S01]  /*5a90*/  FFMA.FTZ R65, R70, R86, R65 ;  /* 0x0000005646417223 */ /* 0x000fe20000010041 */
[----:B------:R-:W-:Y:S01]  /*5aa0*/  PRMT R70, R66, 0x9910, RZ ;  /* 0x0000991042467816 */ /* 0x000fe200000000ff */
[----:B------:R-:W1:Y:S01]  /*5ab0*/  LDS.U16 R86, [R69+0x7200] ;  /* 0x0072000045567984 */ /* 0x000e620000000400 */
[----:B------:R-:W-:Y:S02]  /*5ac0*/  PRMT R67, R67, 0x9910, RZ ;  /* 0x0000991043437816 */ /* 0x000fe400000000ff */
[----:B------:R-:W-:Y:S01]  /*5ad0*/  ISETP.NE.AND P0, PT, R70, RZ, PT ;  /* 0x000000ff4600720c */ /* 0x000fe20003f05270 */
[----:B------:R-:W-:Y:S02]  /*5ae0*/  HADD2.F32 R88, -RZ, R88.H0_H0 ;  /* 0x20000058ff587230 */ /* 0x000fe40000004100 */
[----:B------:R-:W-:Y:S01]  /*5af0*/  IMAD.MOV.U32 R13, RZ, RZ, R67 ;  /* 0x000000ffff0d7224 */ /* 0x000fe200078e0043 */
[----:B------:R-:W-:-:S04]  /*5b00*/  FSEL R66, RZ, 1, P0 ;  /* 0x3f800000ff427808 */ /* 0x000fc80000000000 */
[----:B------:R-:W-:Y:S01]  /*5b10*/  ISETP.NE.AND P0, PT, R13, RZ, PT ;  /* 0x000000ff0d00720c */ /* 0x000fe20003f05270 */
[----:B------:R-:W-:Y:S01]  /*5b20*/  FFMA.FTZ R65, R66, R88, R65 ;  /* 0x0000005842417223 */ /* 0x000fe20000010041 */
[C---:B------:R-:W-:Y:S01]  /*5b30*/  LOP3.LUT R66, R85.reuse, R92, RZ, 0x30, !PT ;  /* 0x0000005c55427212 */ /* 0x040fe200078e30ff */
[----:B------:R-:W-:Y:S01]  /*5b40*/  HADD2.F32 R90, -RZ, R90.H0_H0 ;  /* 0x2000005aff5a7230 */ /* 0x000fe20000004100 */
[----:B------:R-:W-:Y:S01]  /*5b50*/  FSEL R82, RZ, 1, P0 ;  /* 0x3f800000ff527808 */ /* 0x000fe20000000000 */
[----:B------:R-:W2:Y:S01]  /*5b60*/  LDS.U16 R88, [R69+0x7400] ;  /* 0x0074000045587984 */ /* 0x000ea20000000400 */
[----:B------:R-:W-:Y:S02]  /*5b70*/  LOP3.LUT R67, R85, R94, RZ, 0x30, !PT ;  /* 0x0000005e55437212 */ /* 0x000fe400078e30ff */
[----:B------:R-:W-:Y:S01]  /*5b80*/  PRMT R66, R66, 0x9910, RZ ;  /* 0x0000991042427816 */ /* 0x000fe200000000ff */
[----:B------:R-:W-:Y:S01]  /*5b90*/  FFMA.FTZ R65, R82, R90, R65 ;  /* 0x0000005a52417223 */ /* 0x000fe20000010041 */
[----:B------:R-:W-:Y:S01]  /*5ba0*/  PRMT R197, R67, 0x9910, RZ ;  /* 0x0000991043c57816 */ /* 0x000fe200000000ff */
[----:B------:R-:W3:Y:S02]  /*5bb0*/  LDS.U16 R90, [R69+0x7600] ;  /* 0x00760000455a7984 */ /* 0x000ee40000000400 */
[----:B------:R-:W-:-:S05]  /*5bc0*/  IMAD.MOV.U32 R67, RZ, RZ, R66 ;  /* 0x000000ffff437224 */ /* 0x000fca00078e0042 */
[----:B------:R-:W-:Y:S01]  /*5bd0*/  ISETP.NE.AND P0, PT, R67, RZ, PT ;  /* 0x000000ff4300720c */ /* 0x000fe20003f05270 */
[----:B------:R-:W-:-:S03]  /*5be0*/  HADD2.F32 R92, -RZ, R92.H0_H0 ;  /* 0x2000005cff5c7230 */ /* 0x000fc60000004100 */
[----:B------:R-:W-:Y:S02]  /*5bf0*/  FSEL R66, RZ, 1, P0 ;  /* 0x3f800000ff427808 */ /* 0x000fe40000000000 */
[----:B------:R-:W-:Y:S01]  /*5c00*/  ISETP.NE.AND P0, PT, R197, RZ, PT ;  /* 0x000000ffc500720c */ /* 0x000fe20003f05270 */
[----:B------:R-:W-:Y:S02]  /*5c10*/  HADD2.F32 R94, -RZ, R94.H0_H0 ;  /* 0x2000005eff5e7230 */ /* 0x000fe40000004100 */
[----:B------:R-:W-:Y:S01]  /*5c20*/  FFMA.FTZ R65, R66, R92, R65 ;  /* 0x0000005c42417223 */ /* 0x000fe20000010041 */
[----:B------:R-:W-:Y:S02]  /*5c30*/  FSEL R82, RZ, 1, P0 ;  /* 0x3f800000ff527808 */ /* 0x000fe40000000000 */
[C---:B0-----:R-:W-:Y:S02]  /*5c40*/  LOP3.LUT R66, R85.reuse, R84, RZ, 0x30, !PT ;  /* 0x0000005455427212 */ /* 0x041fe400078e30ff */
[----:B-1----:R-:W-:Y:S01]  /*5c50*/  LOP3.LUT R83, R85, R86, RZ, 0x30, !PT ;  /* 0x0000005655537212 */ /* 0x002fe200078e30ff */
[----:B------:R-:W-:Y:S01]  /*5c60*/  FFMA.FTZ R65, R82, R94, R65 ;  /* 0x0000005e52417223 */ /* 0x000fe20000010041 */
[----:B------:R-:W-:Y:S01]  /*5c70*/  PRMT R198, R66, 0x9910, RZ ;  /* 0x0000991042c67816 */ /* 0x000fe200000000ff */
[----:B------:R-:W0:Y:S01]  /*5c80*/  LDS.U16 R82, [R69+0x7800] ;  /* 0x0078000045527984 */ /* 0x000e220000000400 */
[----:B------:R-:W-:-:S02]  /*5c90*/  PRMT R199, R83, 0x9910, RZ ;  /* 0x0000991053c77816 */ /* 0x000fc400000000ff */
[----:B------:R-:W-:Y:S01]  /*5ca0*/  ISETP.NE.AND P0, PT, R198, RZ, PT ;  /* 0x000000ffc600720c */ /* 0x000fe20003f05270 */
[----:B------:R-:W1:Y:S01]  /*5cb0*/  LDS.U16 R66, [R69+0x7a00] ;  /* 0x007a000045427984 */ /* 0x000e620000000400 */
[----:B------:R-:W-:Y:S02]  /*5cc0*/  HADD2.F32 R83, -RZ, R84.H0_H0 ;  /* 0x20000054ff537230 */ /* 0x000fe40000004100 */
[----:B------:R-:W-:Y:S02]  /*5cd0*/  FSEL R84, RZ, 1, P0 ;  /* 0x3f800000ff547808 */ /* 0x000fe40000000000 */
[----:B------:R-:W-:Y:S01]  /*5ce0*/  ISETP.NE.AND P0, PT, R199, RZ, PT ;  /* 0x000000ffc700720c */ /* 0x000fe20003f05270 */
[----:B------:R-:W-:Y:S02]  /*5cf0*/  HADD2.F32 R87, -RZ, R86.H0_H0 ;  /* 0x20000056ff577230 */ /* 0x000fe40000004100 */
[----:B------:R-:W-:Y:S01]  /*5d00*/  FFMA.FTZ R65, R84, R83, R65 ;  /* 0x0000005354417223 */ /* 0x000fe20000010041 */
[----:B------:R-:W-:Y:S01]  /*5d10*/  FSEL R86, RZ, 1, P0 ;  /* 0x3f800000ff567808 */ /* 0x000fe20000000000 */
[----:B------:R-:W-:Y:S01]  /*5d20*/  LDS.U16 R84, [R69+0x7e00] ;  /* 0x007e000045547984 */ /* 0x000fe20000000400 */
[----:B--2---:R-:W-:-:S03]  /*5d30*/  LOP3.LUT R83, R85, R88, RZ, 0x30, !PT ;  /* 0x0000005855537212 */ /* 0x004fc600078e30ff */
[----:B------:R-:W-:Y:S01]  /*5d40*/  FFMA.FTZ R65, R86, R87, R65 ;  /* 0x0000005756417223 */ /* 0x000fe20000010041 */
[----:B------:R-:W-:Y:S01]  /*5d50*/  PRMT R200, R83, 0x9910, RZ ;  /* 0x0000991053c87816 */ /* 0x000fe200000000ff */
[----:B------:R-:W2:Y:S01]  /*5d60*/  LDS.U16 R86, [R69+0x7c00] ;  /* 0x007c000045567984 */ /* 0x000ea20000000400 */
[----:B---3--:R-:W-:Y:S02]  /*5d70*/  LOP3.LUT R87, R85, R90, RZ, 0x30, !PT ;  /* 0x0000005a55577212 */ /* 0x008fe400078e30ff */
[----:B------:R-:W-:Y:S02]  /*5d80*/  ISETP.NE.AND P0, PT, R200, RZ, PT ;  /* 0x000000ffc800720c */ /* 0x000fe40003f05270 */
[----:B------:R-:W-:Y:S01]  /*5d90*/  PRMT R201, R87, 0x9910, RZ ;  /* 0x0000991057c97816 */ /* 0x000fe200000000ff */
[----:B------:R-:W-:Y:S01]  /*5da0*/  HADD2.F32 R83, -RZ, R88.H0_H0 ;  /* 0x20000058ff537230 */ /* 0x000fe20000004100 */
[----:B------:R-:W-:Y:S02]  /*5db0*/  FSEL R88, RZ, 1, P0 ;  /* 0x3f800000ff587808 */ /* 0x000fe40000000000 */
[----:B------:R-:W-:Y:S01]  /*5dc0*/  ISETP.NE.AND P0, PT, R201, RZ, PT ;  /* 0x000000ffc900720c */ /* 0x000fe20003f05270 */
[----:B------:R-:W-:-:S02]  /*5dd0*/  HADD2.F32 R87, -RZ, R90.H0_H0 ;  /* 0x2000005aff577230 */ /* 0x000fc40000004100 */
[----:B------:R-:W-:Y:S01]  /*5de0*/  FFMA.FTZ R65, R88, R83, R65 ;  /* 0x0000005358417223 */ /* 0x000fe20000010041 */
[----:B------:R-:W-:Y:S01]  /*5df0*/  FSEL R90, RZ, 1, P0 ;  /* 0x3f800000ff5a7808 */ /* 0x000fe20000000000 */
[----:B------:R-:W-:Y:S04]  /*5e00*/  LDS.U16 R88, [R69+0x8200] ;  /* 0x0082000045587984 */ /* 0x000fe80000000400 */
[----:B------:R-:W-:Y:S02]  /*5e10*/  FFMA.FTZ R65, R90, R87, R65 ;  /* 0x000000575a417223 */ /* 0x000fe40000010041 */
[----:B------:R-:W3:Y:S01]  /*5e20*/  LDS.U16 R90, [R69+0x8000] ;  /* 0x00800000455a7984 */ /* 0x000ee20000000400 */
[----:B0-----:R-:W-:-:S04]  /*5e30*/  LOP3.LUT R83, R85, R82, RZ, 0x30, !PT ;  /* 0x0000005255537212 */ /* 0x001fc800078e30ff */
[----:B------:R-:W-:Y:S02]  /*5e40*/  PRMT R207, R83, 0x9910, RZ ;  /* 0x0000991053cf7816 */ /* 0x000fe400000000ff */
[----:B-1----:R-:W-:Y:S02]  /*5e50*/  LOP3.LUT R87, R85, R66, RZ, 0x30, !PT ;  /* 0x0000004255577212 */ /* 0x002fe400078e30ff */
[----:B------:R-:W-:Y:S01]  /*5e60*/  ISETP.NE.AND P0, PT, R207, RZ, PT ;  /* 0x000000ffcf00720c */ /* 0x000fe20003f05270 */
[----:B------:R-:W-:Y:S01]  /*5e70*/  HADD2.F32 R83, -RZ, R66.H0_H0 ;  /* 0x20000042ff537230 */ /* 0x000fe20000004100 */
[----:B------:R-:W-:Y:S01]  /*5e80*/  PRMT R209, R87, 0x9910, RZ ;  /* 0x0000991057d17816 */ /* 0x000fe200000000ff */
[----:B------:R-:W-:Y:S01]  /*5e90*/  HADD2.F32 R82, -RZ, R82.H0_H0 ;  /* 0x20000052ff527230 */ /* 0x000fe20000004100 */
[----:B------:R-:W-:Y:S02]  /*5ea0*/  FSEL R66, RZ, 1, P0 ;  /* 0x3f800000ff427808 */ /* 0x000fe40000000000 */
[----:B------:R-:W-:-:S03]  /*5eb0*/  ISETP.NE.AND P0, PT, R209, RZ, PT ;  /* 0x000000ffd100720c */ /* 0x000fc60003f05270 */
[----:B------:R-:W-:Y:S01]  /*5ec0*/  FFMA.FTZ R65, R66, R82, R65 ;  /* 0x0000005242417223 */ /* 0x000fe20000010041 */
[----:B------:R-:W-:Y:S01]  /*5ed0*/  FSEL R92, RZ, 1, P0 ;  /* 0x3f800000ff5c7808 */ /* 0x000fe20000000000 */
[----:B------:R-:W0:Y:S01]  /*5ee0*/  LDS.U16 R82, [R69+0x8400] ;  /* 0x0084000045527984 */ /* 0x000e220000000400 */
[----:B--2---:R-:W-:-:S03]  /*5ef0*/  LOP3.LUT R66, R85, R86, RZ, 0x30, !PT ;  /* 0x0000005655427212 */ /* 0x004fc600078e30ff */
[----:B------:R-:W-:Y:S01]  /*5f00*/  FFMA.FTZ R65, R92, R83, R65 ;  /* 0x000000535c417223 */ /* 0x000fe20000010041 */
[----:B------:R-:W-:Y:S02]  /*5f10*/  PRMT R211, R66, 0x9910, RZ ;  /* 0x0000991042d37816 */ /* 0x000fe400000000ff */
[----:B------:R-:W-:Y:S01]  /*5f20*/  LOP3.LUT R83, R85, R84, RZ, 0x30, !PT ;  /* 0x0000005455537212 */ /* 0x000fe200078e30ff */
[----:B------:R-:W1:Y:S01]  /*5f30*/  LDS.U16 R66, [R69+0x8600] ;  /* 0x0086000045427984 */ /* 0x000e620000000400 */
[----:B------:R-:W-:Y:S02]  /*5f40*/  ISETP.NE.AND P0, PT, R211, RZ, PT ;  /* 0x000000ffd300720c */ /* 0x000fe40003f05270 */
[----:B------:R-:W-:Y:S01]  /*5f50*/  PRMT R195, R83, 0x9910, RZ ;  /* 0x0000991053c37816 */ /* 0x000fe200000000ff */
[----:B------:R-:W-:Y:S01]  /*5f60*/  HADD2.F32 R83, -RZ, R84.H0_H0 ;  /* 0x20000054ff537230 */ /* 0x000fe20000004100 */
[----:B------:R-:W-:Y:S01]  /*5f70*/  FSEL R84, RZ, 1, P0 ;  /* 0x3f800000ff547808 */ /* 0x000fe20000000000 */
[----:B------:R-:W-:Y:S01]  /*5f80*/  HADD2.F32 R86, -RZ, R86.H0_H0 ;  /* 0x20000056ff567230 */ /* 0x000fe20000004100 */
[----:B------:R-:W-:-:S04]  /*5f90*/  ISETP.NE.AND P0, PT, R195, RZ, PT ;  /* 0x000000ffc300720c */ /* 0x000fc80003f05270 */
[----:B------:R-:W-:Y:S01]  /*5fa0*/  FFMA.FTZ R65, R84, R86, R65 ;  /* 0x0000005654417223 */ /* 0x000fe20000010041 */
[----:B------:R-:W-:Y:S01]  /*5fb0*/  FSEL R92, RZ, 1, P0 ;  /* 0x3f800000ff5c7808 */ /* 0x000fe20000000000 */
[----:B------:R-:W2:Y:S01]  /*5fc0*/  LDS.U16 R86, [R69+0x8800] ;  /* 0x0088000045567984 */ /* 0x000ea20000000400 */
[----:B---3--:R-:W-:-:S03]  /*5fd0*/  LOP3.LUT R84, R85, R90, RZ, 0x30, !PT ;  /* 0x0000005a55547212 */ /* 0x008fc600078e30ff */
[----:B------:R-:W-:Y:S01]  /*5fe0*/  FFMA.FTZ R65, R92, R83, R65 ;  /* 0x000000535c417223 */ /* 0x000fe20000010041 */
[----:B------:R-:W-:Y:S02]  /*5ff0*/  PRMT R215, R84, 0x9910, RZ ;  /* 0x0000991054d77816 */ /* 0x000fe400000000ff */
[----:B------:R-:W-:Y:S01]  /*6000*/  LOP3.LUT R83, R85, R88, RZ, 0x30, !PT ;  /* 0x0000005855537212 */ /* 0x000fe200078e30ff */
[----:B------:R-:W3:Y:S01]  /*6010*/  LDS.U16 R84, [R69+0x8a00] ;  /* 0x008a000045547984 */ /* 0x000ee20000000400 */
[----:B------:R-:W-:Y:S02]  /*6020*/  ISETP.NE.AND P0, PT, R215, RZ, PT ;  /* 0x000000ffd700720c */ /* 0x000fe40003f05270 */
[----:B------:R-:W-:Y:S01]  /*6030*/  PRMT R217, R83, 0x9910, RZ ;  /* 0x0000991053d97816 */ /* 0x000fe200000000ff */
[----:B------:R-:W-:Y:S01]  /*6040*/  HADD2.F32 R83, -RZ, R88.H0_H0 ;  /* 0x20000058ff537230 */ /* 0x000fe20000004100 */
[----:B------:R-:W-:Y:S01]  /*6050*/  FSEL R88, RZ, 1, P0 ;  /* 0x3f800000ff587808 */ /* 0x000fe20000000000 */
[----:B------:R-:W-:Y:S01]  /*6060*/  HADD2.F32 R90, -RZ, R90.H0_H0 ;  /* 0x2000005aff5a7230 */ /* 0x000fe20000004100 */
[----:B------:R-:W-:-:S04]  /*6070*/  ISETP.NE.AND P0, PT, R217, RZ, PT ;  /* 0x000000ffd900720c */ /* 0x000fc80003f05270 */
[----:B------:R-:W-:Y:S02]  /*6080*/  FFMA.FTZ R65, R88, R90, R65 ;  /* 0x0000005a58417223 */ /* 0x000fe40000010041 */
[----:B------:R-:W4:Y:S01]  /*6090*/  LDS.U16 R88, [R69+0x8c00] ;  /* 0x008c000045587984 */ /* 0x000f220000000400 */
[----:B------:R-:W-:Y:S02]  /*60a0*/  FSEL R92, RZ, 1, P0 ;  /* 0x3f800000ff5c7808 */ /* 0x000fe40000000000 */
[----:B0-----:R-:W-:Y:S01]  /*60b0*/  LOP3.LUT R87, R85, R82, RZ, 0x30, !PT ;  /* 0x0000005255577212 */ /* 0x001fe200078e30ff */
[----:B------:R-:W0:Y:S02]  /*60c0*/  LDS.U16 R90, [R69+0x8e00] ;  /* 0x008e0000455a7984 */ /* 0x000e240000000400 */
[----:B------:R-:W-:Y:S01]  /*60d0*/  FFMA.FTZ R65, R92, R83, R65 ;  /* 0x000000535c417223 */ /* 0x000fe20000010041 */
[----:B------:R-:W-:Y:S02]  /*60e0*/  PRMT R240, R87, 0x9910, RZ ;  /* 0x0000991057f07816 */ /* 0x000fe400000000ff */
[----:B-1----:R-:W-:-:S02]  /*60f0*/  LOP3.LUT R83, R85, R66, RZ, 0x30, !PT ;  /* 0x0000004255537212 */ /* 0x002fc400078e30ff */
        /* <DEDUP_REMOVED lines=8> */
[----:B------:R-:W1:Y:S01]  /*6180*/  LDS.U16 R82, [R69+0x9000] ;  /* 0x0090000045527984 */ /* 0x000e620000000400 */
[----:B--2---:R-:W-:-:S03]  /*6190*/  LOP3.LUT R66, R85, R86, RZ, 0x30, !PT ;  /* 0x0000005655427212 */ /* 0x004fc600078e30ff */
[----:B------:R-:W-:Y:S01]  /*61a0*/  FFMA.FTZ R65, R92, R83, R65 ;  /* 0x000000535c417223 */ /* 0x000fe20000010041 */
[----:B------:R-:W-:Y:S02]  /*61b0*/  PRMT R226, R66, 0x9910, RZ ;  /* 0x0000991042e27816 */ /* 0x000fe400000000ff */
[----:B---3--:R-:W-:Y:S01]  /*61c0*/  LOP3.LUT R83, R85, R84, RZ, 0x30, !PT ;  /* 0x0000005455537212 */ /* 0x008fe200078e30ff */
[----:B------:R-:W2:Y:S01]  /*61d0*/  LDS.U16 R66, [R69+0x9200] ;  /* 0x0092000045427984 */ /* 0x000ea20000000400 */
[----:B------:R-:W-:Y:S02]  /*61e0*/  ISETP.NE.AND P0, PT, R226, RZ, PT ;  /* 0x000000ffe200720c */ /* 0x000fe40003f05270 */
[----:B------:R-:W-:Y:S01]  /*61f0*/  PRMT R227, R83, 0x9910, RZ ;  /* 0x0000991053e37816 */ /* 0x000fe200000000ff */
[----:B------:R-:W-:Y:S01]  /*6200*/  HADD2.F32 R83, -RZ, R84.H0_H0 ;  /* 0x20000054ff537230 */ /* 0x000fe20000004100 */
[----:B------:R-:W-:Y:S01]  /*6210*/  FSEL R84, RZ, 1, P0 ;  /* 0x3f800000ff547808 */ /* 0x000fe20000000000 */
[----:B------:R-:W-:Y:S01]  /*6220*/  HADD2.F32 R86, -RZ, R86.H0_H0 ;  /* 0x20000056ff567230 */ /* 0x000fe20000004100 */
[----:B------:R-:W-:-:S04]  /*6230*/  ISETP.NE.AND P0, PT, R227, RZ, PT ;  /* 0x000000ffe300720c */ /* 0x000fc80003f05270 */
[----:B------:R-:W-:Y:S01]  /*6240*/  FFMA.FTZ R65, R84, R86, R65 ;  /* 0x0000005654417223 */ /* 0x000fe20000010041 */
[C---:B----4-:R-:W-:Y:S01]  /*6250*/  LOP3.LUT R84, R85.reuse, R88, RZ, 0x30, !PT ;  /* 0x0000005855547212 */ /* 0x050fe200078e30ff */
[----:B------:R-:W-:Y:S01]  /*6260*/  LDS.U16 R86, [R69+0x9600] ;  /* 0x0096000045567984 */ /* 0x000fe20000000400 */
[----:B------:R-:W-:Y:S02]  /*6270*/  FSEL R92, RZ, 1, P0 ;  /* 0x3f800000ff5c7808 */ /* 0x000fe40000000000 */
[----:B------:R-:W-:Y:S02]  /*6280*/  PRMT R228, R84, 0x9910, RZ ;  /* 0x0000991054e47816 */ /* 0x000fe400000000ff */
[----:B------:R-:W3:Y:S01]  /*6290*/  LDS.U16 R84, [R69+0x9400] ;  /* 0x0094000045547984 */ /* 0x000ee20000000400 */
[----:B------:R-:W-:Y:S01]  /*62a0*/  FFMA.FTZ R65, R92, R83, R65 ;  /* 0x000000535c417223 */ /* 0x000fe20000010041 */
[----:B0-----:R-:W-:-:S04]  /*62b0*/  LOP3.LUT R83, R85, R90, RZ, 0x30, !PT ;  /* 0x0000005a55537212 */ /* 0x001fc800078e30ff */
[----:B------:R-:W-:Y:S01]  /*62c0*/  PRMT R89, R83, 0x9910, RZ ;  /* 0x0000991053597816 */ /* 0x000fe200000000ff */
[----:B------:R-:W-:Y:S01]  /*62d0*/  HADD2.F32 R83, -RZ, R88.H0_H0 ;  /* 0x20000058ff537230 */ /* 0x000fe20000004100 */
[----:B------:R-:W-:-:S03]  /*62e0*/  ISETP.NE.AND P0, PT, R228, RZ, PT ;  /* 0x000000ffe400720c */ /* 0x000fc60003f05270 */
[----:B------:R-:W-:Y:S02]  /*62f0*/  IMAD.MOV.U32 R88, RZ, RZ, R89 ;  /* 0x000000ffff587224 */ /* 0x000fe400078e0059 */
[----:B------:R-:W-:Y:S01]  /*6300*/  HADD2.F32 R87, -RZ, R90.H0_H0 ;  /* 0x2000005aff577230 */ /* 0x000fe20000004100 */
[----:B------:R-:W-:Y:S02]  /*6310*/  FSEL R90, RZ, 1, P0 ;  /* 0x3f800000ff5a7808 */ /* 0x000fe40000000000 */
[----:B------:R-:W-:-:S03]  /*6320*/  ISETP.NE.AND P0, PT, R88, RZ, PT ;  /* 0x000000ff5800720c */ /* 0x000fc60003f05270 */
[----:B------:R-:W-:Y:S01]  /*6330*/  FFMA.FTZ R65, R90, R83, R65 ;  /* 0x000000535a417223 */ /* 0x000fe20000010041 */
[----:B------:R-:W-:Y:S01]  /*6340*/  FSEL R92, RZ, 1, P0 ;  /* 0x3f800000ff5c7808 */ /* 0x000fe20000000000 */
[----:B------:R-:W-:Y:S01]  /*6350*/  LDS.U16 R90, [R69+0x9a00] ;  /* 0x009a0000455a7984 */ /* 0x000fe20000000400 */
[----:B-1----:R-:W-:-:S03]  /*6360*/  LOP3.LUT R83, R85, R82, RZ, 0x30, !PT ;  /* 0x0000005255537212 */ /* 0x002fc600078e30ff */
[----:B------:R-:W-:Y:S01]  /*6370*/  FFMA.FTZ R65, R92, R87, R65 ;  /* 0x000000575c417223 */ /* 0x000fe20000010041 */
[----:B------:R-:W-:Y:S01]  /*6380*/  PRMT R89, R83, 0x9910, RZ ;  /* 0x0000991053597816 */ /* 0x000fe200000000ff */
[----:B------:R-:W0:Y:S01]  /*6390*/  LDS.U16 R92, [R69+0x9800] ;  /* 0x00980000455c7984 */ /* 0x000e220000000400 */
[----:B--2---:R-:W-:Y:S02]  /*63a0*/  LOP3.LUT R87, R85, R66, RZ, 0x30, !PT ;  /* 0x0000004255577212 */ /* 0x004fe400078e30ff */
[----:B------:R-:W-:Y:S02]  /*63b0*/  ISETP.NE.AND P0, PT, R89, RZ, PT ;  /* 0x000000ff5900720c */ /* 0x000fe40003f05270 */
[----:B------:R-:W-:Y:S01]  /*63c0*/  PRMT R93, R87, 0x9910, RZ ;  /* 0x00009910575d7816 */ /* 0x000fe200000000ff */
[----:B------:R-:W-:Y:S01]  /*63d0*/  HADD2.F32 R83, -RZ, R66.H0_H0 ;  /* 0x20000042ff537230 */ /* 0x000fe20000004100 */
[----:B------:R-:W-:Y:S01]  /*63e0*/  FSEL R66, RZ, 1, P0 ;  /* 0x3f800000ff427808 */ /* 0x000fe20000000000 */
[----:B------:R-:W-:Y:S01]  /*63f0*/  HADD2.F32 R82, -RZ, R82.H0_H0 ;  /* 0x20000052ff527230 */ /* 0x000fe20000004100 */
[----:B------:R-:W-:-:S04]  /*6400*/  ISETP.NE.AND P0, PT, R93, RZ, PT ;  /* 0x000000ff5d00720c */ /* 0x000fc80003f05270 */
[----:B------:R-:W-:Y:S01]  /*6410*/  FSEL R94, RZ, 1, P0 ;  /* 0x3f800000ff5e7808 */ /* 0x000fe20000000000 */
[----:B------:R-:W-:Y:S01]  /*6420*/  FFMA.FTZ R65, R66, R82, R65 ;  /* 0x0000005242417223 */ /* 0x000fe20000010041 */
[C---:B---3--:R-:W-:Y:S01]  /*6430*/  LOP3.LUT R66, R85.reuse, R84, RZ, 0x30, !PT ;  /* 0x0000005455427212 */ /* 0x048fe200078e30ff */
[----:B------:R-:W-:Y:S02]  /*6440*/  LDS.U16 R82, [R69+0x9e00] ;  /* 0x009e000045527984 */ /* 0x000fe40000000400 */
[----:B------:R-:W-:Y:S01]  /*6450*/  FFMA.FTZ R65, R94, R83, R65 ;  /* 0x000000535e417223 */ /* 0x000fe20000010041 */
[----:B------:R-:W-:Y:S02]  /*6460*/  PRMT R94, R66, 0x9910, RZ ;  /* 0x00009910425e7816 */ /* 0x000fe400000000ff */
[----:B------:R-:W1:Y:S01]  /*6470*/  LDS.U16 R66, [R69+0x9c00] ;  /* 0x009c000045427984 */ /* 0x000e620000000400 */
[----:B------:R-:W-:Y:S02]  /*6480*/  LOP3.LUT R83, R85, R86, RZ, 0x30, !PT ;  /* 0x0000005655537212 */ /* 0x000fe400078e30ff */
[----:B------:R-:W-:-:S02]  /*6490*/  ISETP.NE.AND P0, PT, R94, RZ, PT ;  /* 0x000000ff5e00720c */ /* 0x000fc40003f05270 */
[----:B------:R-:W-:Y:S01]  /*64a0*/  PRMT R127, R83, 0x9910, RZ ;  /* 0x00009910537f7816 */ /* 0x000fe200000000ff */
[----:B------:R-:W-:Y:S01]  /*64b0*/  HADD2.F32 R83, -RZ, R84.H0_H0 ;  /* 0x20000054ff537230 */ /* 0x000fe20000004100 */
[----:B------:R-:W-:Y:S02]  /*64c0*/  FSEL R84, RZ, 1, P0 ;  /* 0x3f800000ff547808 */ /* 0x000fe40000000000 */
[----:B------:R-:W-:Y:S01]  /*64d0*/  ISETP.NE.AND P0, PT, R127, RZ, PT ;  /* 0x000000ff7f00720c */ /* 0x000fe20003f05270 */
[----:B------:R-:W-:Y:S02]  /*64e0*/  HADD2.F32 R87, -RZ, R86.H0_H0 ;  /* 0x20000056ff577230 */ /* 0x000fe40000004100 */
[----:B------:R-:W-:Y:S01]  /*64f0*/  FFMA.FTZ R65, R84, R83, R65 ;  /* 0x0000005354417223 */ /* 0x000fe20000010041 */
[----:B------:R-:W-:Y:S01]  /*6500*/  FSEL R86, RZ, 1, P0 ;  /* 0x3f800000ff567808 */ /* 0x000fe20000000000 */
[----:B------:R-:W2:Y:S01]  /*6510*/  LDS.U16 R84, [R69+0xa000] ;  /* 0x00a0000045547984 */ /* 0x000ea20000000400 */
[----:B0-----:R-:W-:-:S03]  /*6520*/  LOP3.LUT R83, R85, R92, RZ, 0x30, !PT ;  /* 0x0000005c55537212 */ /* 0x001fc600078e30ff */
[----:B------:R-:W-:Y:S01]  /*6530*/  FFMA.FTZ R65, R86, R87, R65 ;  /* 0x0000005756417223 */ /* 0x000fe20000010041 */
[----:B------:R-:W-:Y:S01]  /*6540*/  LOP3.LUT R87, R85, R90, RZ, 0x30, !PT ;  /* 0x0000005a55577212 */ /* 0x000fe200078e30ff */
[----:B------:R-:W0:Y:S01]  /*6550*/  LDS.U16 R86, [R69+0xa200] ;  /* 0x00a2000045567984 */ /* 0x000e220000000400 */
[----:B------:R-:W-:Y:S02]  /*6560*/  PRMT R129, R83, 0x9910, RZ ;  /* 0x0000991053817816 */ /* 0x000fe400000000ff */
[----:B------:R-:W-:Y:S02]  /*6570*/  PRMT R223, R87, 0x9910, RZ ;  /* 0x0000991057df7816 */ /* 0x000fe400000000ff */
[----:B------:R-:W-:Y:S01]  /*6580*/  ISETP.NE.AND P0, PT, R129, RZ, PT ;  /* 0x000000ff8100720c */ /* 0x000fe20003f05270 */
[----:B------:R-:W-:Y:S02]  /*6590*/  HADD2.F32 R83, -RZ, R90.H0_H0 ;  /* 0x2000005aff537230 */ /* 0x000fe40000004100 */
[----:B------:R-:W-:Y:S01]  /*65a0*/  HADD2.F32 R92, -RZ, R92.H0_H0 ;  /* 0x2000005cff5c7230 */ /* 0x000fe20000004100 */
[----:B------:R-:W-:-:S02]  /*65b0*/  FSEL R90, RZ, 1, P0 ;  /* 0x3f800000ff5a7808 */ /* 0x000fc40000000000 */
[----:B------:R-:W-:-:S03]  /*65c0*/  ISETP.NE.AND P0, PT, R223, RZ, PT ;  /* 0x000000ffdf00720c */ /* 0x000fc60003f05270 */
[----:B------:R-:W-:Y:S01]  /*65d0*/  FFMA.FTZ R65, R90, R92, R65 ;  /* 0x0000005c5a417223 */ /* 0x000fe20000010041 */
[----:B------:R-:W-:Y:S01]  /*65e0*/  FSEL R96, RZ, 1, P0 ;  /* 0x3f800000ff607808 */ /* 0x000fe20000000000 */
[----:B------:R-:W-:Y:S01]  /*65f0*/  LDS.U16 R90, [R69+0xa600] ;  /* 0x00a60000455a7984 */ /* 0x000fe20000000400 */
[----:B-1----:R-:W-:-:S03]  /*6600*/  LOP3.LUT R87, R85, R66, RZ, 0x30, !PT ;  /* 0x0000004255577212 */ /* 0x002fc600078e30ff */
[----:B------:R-:W-:Y:S02]  /*6610*/  FFMA.FTZ R65, R96, R83, R65 ;  /* 0x0000005360417223 */ /* 0x000fe40000010041 */
[----:B------:R-:W1:Y:S01]  /*6620*/  LDS.U16 R96, [R69+0xa400] ;  /* 0x00a4000045607984 */ /* 0x000e620000000400 */
[----:B------:R-:W-:Y:S02]  /*6630*/  PRMT R224, R87, 0x9910, RZ ;  /* 0x0000991057e07816 */ /* 0x000fe400000000ff */
[----:B------:R-:W-:Y:S02]  /*6640*/  LOP3.LUT R83, R85, R82, RZ, 0x30, !PT ;  /* 0x0000005255537212 */ /* 0x000fe400078e30ff */
[----:B------:R-:W-:Y:S02]  /*6650*/  ISETP.NE.AND P0, PT, R224, RZ, PT ;  /* 0x000000ffe000720c */ /* 0x000fe40003f05270 */
[----:B------:R-:W-:Y:S01]  /*6660*/  PRMT R225, R83, 0x9910, RZ ;  /* 0x0000991053e17816 */ /* 0x000fe200000000ff */
[----:B------:R-:W-:Y:S01]  /*6670*/  HADD2.F32 R83, -RZ, R66.H0_H0 ;  /* 0x20000042ff537230 */ /* 0x000fe20000004100 */
[----:B------:R-:W-:-:S02]  /*6680*/  FSEL R66, RZ, 1, P0 ;  /* 0x3f800000ff427808 */ /* 0x000fc40000000000 */
[----:B------:R-:W-:-:S03]  /*6690*/  ISETP.NE.AND P0, PT, R225, RZ, PT ;  /* 0x000000ffe100720c */ /* 0x000fc60003f05270 */
[----:B------:R-:W-:Y:S01]  /*66a0*/  FFMA.FTZ R65, R66, R83, R65 ;  /* 0x0000005342417223 */ /* 0x000fe20000010041 */
[C---:B--2---:R-:W-:Y:S01]  /*66b0*/  LOP3.LUT R66, R85.reuse, R84, RZ, 0x30, !PT ;  /* 0x0000005455427212 */ /* 0x044fe200078e30ff */
[----:B------:R-:W-:Y:S01]  /*66c0*/  HADD2.F32 R87, -RZ, R82.H0_H0 ;  /* 0x20000052ff577230 */ /* 0x000fe20000004100 */
[----:B------:R-:W-:Y:S02]  /*66d0*/  FSEL R82, RZ, 1, P0 ;  /* 0x3f800000ff527808 */ /* 0x000fe40000000000 */
[----:B------:R-:W-:Y:S02]  /*66e0*/  PRMT R66, R66, 0x9910, RZ ;  /* 0x0000991042427816 */ /* 0x000fe400000000ff */
[----:B0-----:R-:W-:Y:S01]  /*66f0*/  LOP3.LUT R83, R85, R86, RZ, 0x30, !PT ;  /* 0x0000005655537212 */ /* 0x001fe200078e30ff */
[----:B------:R-:W-:Y:S02]  /*6700*/  FFMA.FTZ R65, R82, R87, R65 ;  /* 0x0000005752417223 */ /* 0x000fe40000010041 */
[----:B------:R-:W-:Y:S01]  /*6710*/  IMAD.MOV.U32 R14, RZ, RZ, R66 ;  /* 0x000000ffff0e7224 */ /* 0x000fe200078e0042 */
[----:B------:R-:W-:Y:S01]  /*6720*/  PRMT R87, R83, 0x9910, RZ ;  /* 0x0000991053577816 */ /* 0x000fe200000000ff */
[----:B------:R-:W-:Y:S01]  /*6730*/  HADD2.F32 R83, -RZ, R84.H0_H0 ;  /* 0x20000054ff537230 */ /* 0x000fe20000004100 */
[----:B------:R-:W0:Y:S02]  /*6740*/  LDS.U16 R82, [R69+0xaa00] ;  /* 0x00aa000045527984 */ /* 0x000e240000000400 */
[----:B------:R-:W-:Y:S01]  /*6750*/  ISETP.NE.AND P0, PT, R14, RZ, PT ;  /* 0x000000ff0e00720c */ /* 0x000fe20003f05270 */
[----:B------:R-:W-:-:S03]  /*6760*/  IMAD.MOV.U32 R15, RZ, RZ, R87 ;  /* 0x000000ffff0f7224 */ /* 0x000fc600078e0057 */
[----:B------:R-:W-:Y:S02]  /*6770*/  FSEL R84, RZ, 1, P0 ;  /* 0x3f800000ff547808 */ /* 0x000fe40000000000 */
[----:B------:R-:W-:Y:S01]  /*6780*/  ISETP.NE.AND P0, PT, R15, RZ, PT ;  /* 0x000000ff0f00720c */ /* 0x000fe20003f05270 */
[----:B------:R-:W-:Y:S02]  /*6790*/  HADD2.F32 R66, -RZ, R86.H0_H0 ;  /* 0x20000056ff427230 */ /* 0x000fe40000004100 */
[----:B------:R-:W-:Y:S01]  /*67a0*/  FFMA.FTZ R65, R84, R83, R65 ;  /* 0x0000005354417223 */ /* 0x000fe20000010041 */
[----:B------:R-:W-:Y:S01]  /*67b0*/  FSEL R92, RZ, 1, P0 ;  /* 0x3f800000ff5c7808 */ /* 0x000fe20000000000 */
[----:B------:R-:W2:Y:S01]  /*67c0*/  LDS.U16 R86, [R69+0xac00] ;  /* 0x00ac000045567984 */ /* 0x000ea20000000400 */
[----:B-1----:R-:W-:-:S03]  /*67d0*/  LOP3.LUT R83, R85, R96, RZ, 0x30, !PT ;  /* 0x0000006055537212 */ /* 0x002fc600078e30ff */
[----:B------:R-:W-:Y:S01]  /*67e0*/  FFMA.FTZ R65, R92, R66, R65 ;  /* 0x000000425c417223 */ /* 0x000fe20000010041 */
[----:B------:R-:W-:Y:S02]  /*67f0*/  PRMT R87, R83, 0x9910, RZ ;  /* 0x0000991053577816 */ /* 0x000fe400000000ff */
[----:B------:R-:W-:Y:S01]  /*6800*/  LOP3.LUT R92, R85, R90, RZ, 0x30, !PT ;  /* 0x0000005a555c7212 */ /* 0x000fe200078e30ff */
[----:B------:R-:W1:Y:S02]  /*6810*/  LDS.U16 R83, [R69+0xae00] ;  /* 0x00ae000045537984 */ /* 0x000e640000000400 */
[----:B------:R-:W-:Y:S01]  /*6820*/  IMAD.MOV.U32 R16, RZ, RZ, R87 ;  /* 0x000000ffff107224 */ /* 0x000fe200078e0057 */
[----:B------:R-:W-:-:S04]  /*6830*/  PRMT R92, R92, 0x9910, RZ ;  /* 0x000099105c5c7816 */ /* 0x000fc800000000ff */
[----:B------:R-:W-:Y:S01]  /*6840*/  ISETP.NE.AND P0, PT, R16, RZ, PT ;  /* 0x000000ff1000720c */ /* 0x000fe20003f05270 */
[----:B------:R-:W-:Y:S02]  /*6850*/  IMAD.MOV.U32 R11, RZ, RZ, R92 ;  /* 0x000000ffff0b7224 */ /* 0x000fe400078e005c */
[----:B------:R-:W-:Y:S01]  /*6860*/  HADD2.F32 R87, -RZ, R96.H0_H0 ;  /* 0x20000060ff577230 */ /* 0x000fe20000004100 */
[----:B------:R-:W-:Y:S02]  /*6870*/  FSEL R95, RZ, 1, P0 ;  /* 0x3f800000ff5f7808 */ /* 0x000fe40000000000 */
[----:B------:R-:W-:Y:S01]  /*6880*/  ISETP.NE.AND P0, PT, R11, RZ, PT ;  /* 0x000000ff0b00720c */ /* 0x000fe20003f05270 */
[----:B------:R-:W-:Y:S01]  /*6890*/  IMAD.MOV.U32 R84, RZ, RZ, 0x1 ;  /* 0x00000001ff547424 */ /* 0x000fe200078e00ff */
[----:B------:R-:W-:Y:S01]  /*68a0*/  LOP3.LUT R66, R68, 0xffff, RZ, 0xc0, !PT ;  /* 0x0000ffff44427812 */ /* 0x000fe200078ec0ff */
[----:B------:R-:W-:Y:S01]  /*68b0*/  HADD2.F32 R90, -RZ, R90.H0_H0 ;  /* 0x2000005aff5a7230 */ /* 0x000fe20000004100 */
[----:B------:R-:W-:Y:S01]  /*68c0*/  FSEL R92, RZ, 1, P0 ;  /* 0x3f800000ff5c7808 */ /* 0x000fe20000000000 */
[----:B------:R-:W-:Y:S01]  /*68d0*/  FFMA.FTZ R87, R95, R87, R65 ;  /* 0x000000575f577223 */ /* 0x000fe20000010041 */
[----:B------:R-:W-:-:S02]  /*68e0*/  SHF.L.U32 R65, R84, R66, RZ ;  /* 0x0000004254417219 */ /* 0x000fc400000006ff */
[----:B------:R-:W-:Y:S01]  /*68f0*/  LDS.U16 R84, [R69+0xb200] ;  /* 0x00b2000045547984 */ /* 0x000fe20000000400 */
[----:B------:R-:W-:Y:S01]  /*6900*/  FFMA.FTZ R66, R92, R90, R87 ;  /* 0x0000005a5c427223 */ /* 0x000fe20000010057 */
[C---:B------:R-:W-:Y:S02]  /*6910*/  LOP3.LUT R90, R85.reuse, R91, RZ, 0x30, !PT ;  /* 0x0000005b555a7212 */ /* 0x040fe400078e30ff */
[----:B0-----:R-:W-:Y:S01]  /*6920*/  LOP3.LUT R85, R85, R82, RZ, 0x30, !PT ;  /* 0x0000005255557212 */ /* 0x001fe200078e30ff */
[----:B------:R-:W0:Y:S01]  /*6930*/  LDS.U16 R92, [R69+0xb000] ;  /* 0x00b00000455c7984 */ /* 0x000e220000000400 */
[----:B------:R-:W-:Y:S02]  /*6940*/  PRMT R90, R90, 0x9910, RZ ;  /* 0x000099105a5a7816 */ /* 0x000fe400000000ff */
[----:B------:R-:W-:Y:S01]  /*6950*/  PRMT R85, R85, 0x9910, RZ ;  /* 0x0000991055557816 */ /* 0x000fe200000000ff */
[----:B------:R-:W-:Y:S02]  /*6960*/  LDS.U16 R87, [R69+0xb400] ;  /* 0x00b4000045577984 */ /* 0x000fe40000000400 */
[----:B------:R-:W-:Y:S01]  /*6970*/  IMAD.MOV.U32 R28, RZ, RZ, R90 ;  /* 0x000000ffff1c7224 */ /* 0x000fe200078e005a */
[----:B------:R-:W-:Y:S01]  /*6980*/  LOP3.LUT R65, R62, R65, RZ, 0xfc, !PT ;  /* 0x000000413e417212 */ /* 0x000fe200078efcff */
[----:B------:R-:W-:-:S03]  /*6990*/  IMAD.MOV.U32 R27, RZ, RZ, R85 ;  /* 0x000000ffff1b7224 */ /* 0x000fc600078e0055 */
[----:B------:R-:W-:Y:S01]  /*69a0*/  ISETP.NE.AND P0, PT, R28, RZ, PT ;  /* 0x000000ff1c00720c */ /* 0x000fe20003f05270 */
[----:B------:R-:W-:Y:S01]  /*69b0*/  HADD2.F32 R91, -RZ, R91.H0_H0 ;  /* 0x2000005bff5b7230 */ /* 0x000fe20000004100 */
[----:B--2---:R-:W-:Y:S02]  /*69c0*/  LOP3.LUT R90, R65, R86, RZ, 0x30, !PT ;  /* 0x00000056415a7212 */ /* 0x004fe400078e30ff */
[----:B------:R-:W-:Y:S02]  /*69d0*/  FSEL R95, RZ, 1, P0 ;  /* 0x3f800000ff5f7808 */ /* 0x000fe40000000000 */
[----:B------:R-:W-:Y:S01]  /*69e0*/  ISETP.NE.AND P0, PT, R27, RZ, PT ;  /* 0x000000ff1b00720c */ /* 0x000fe20003f05270 */
[----:B------:R-:W-:Y:S01]  /*69f0*/  HADD2.F32 R82, -RZ, R82.H0_H0 ;  /* 0x20000052ff527230 */ /* 0x000fe20000004100 */
[----:B------:R-:W-:Y:S01]  /*6a00*/  PRMT R90, R90, 0x9910, RZ ;  /* 0x000099105a5a7816 */ /* 0x000fe200000000ff */
[----:B------:R-:W-:Y:S01]  /*6a10*/  FFMA.FTZ R91, R95, R91, R66 ;  /* 0x0000005b5f5b7223 */ /* 0x000fe20000010042 */
[----:B------:R-:W-:-:S02]  /*6a20*/  FSEL R85, RZ, 1, P0 ;  /* 0x3f800000ff557808 */ /* 0x000fc40000000000 */
[----:B-1----:R-:W-:-:S03]  /*6a30*/  LOP3.LUT R66, R65, R83, RZ, 0x30, !PT ;  /* 0x0000005341427212 */ /* 0x002fc600078e30ff */
[----:B------:R-:W-:Y:S01]  /*6a40*/  FFMA.FTZ R82, R85, R82, R91 ;  /* 0x0000005255527223 */ /* 0x000fe2000001005b */
[----:B------:R-:W-:Y:S01]  /*6a50*/  PRMT R128, R66, 0x9910, RZ ;  /* 0x0000991042807816 */ /* 0x000fe200000000ff */
[----:B------:R-:W-:Y:S01]  /*6a60*/  IMAD.MOV.U32 R66, RZ, RZ, R90 ;  /* 0x000000ffff427224 */ /* 0x000fe200078e005a */
[----:B------:R-:W1:Y:S01]  /*6a70*/  LDS.U16 R85, [R69+0xb600] ;  /* 0x00b6000045557984 */ /* 0x000e620000000400 */
[----:B------:R-:W-:-:S03]  /*6a80*/  HADD2.F32 R90, -RZ, R83.H0_H0 ;  /* 0x20000053ff5a7230 */ /* 0x000fc60000004100 */
[----:B------:R-:W-:Y:S01]  /*6a90*/  ISETP.NE.AND P0, PT, R66, RZ, PT ;  /* 0x000000ff4200720c */ /* 0x000fe20003f05270 */
[----:B------:R-:W-:-:S03]  /*6aa0*/  HADD2.F32 R86, -RZ, R86.H0_H0 ;  /* 0x20000056ff567230 */ /* 0x000fc60000004100 */
[----:B------:R-:W-:Y:S02]  /*6ab0*/  FSEL R83, RZ, 1, P0 ;  /* 0x3f800000ff537808 */ /* 0x000fe40000000000 */
[----:B------:R-:W-:-:S03]  /*6ac0*/  ISETP.NE.AND P0, PT, R128, RZ, PT ;  /* 0x000000ff8000720c */ /* 0x000fc60003f05270 */
[----:B------:R-:W-:Y:S01]  /*6ad0*/  FFMA.FTZ R82, R83, R86, R82 ;  /* 0x0000005653527223 */ /* 0x000fe20000010052 */
[----:B------:R-:W-:Y:S01]  /*6ae0*/  FSEL R91, RZ, 1, P0 ;  /* 0x3f800000ff5b7808 */ /* 0x000fe20000000000 */
[----:B------:R-:W-:Y:S04]  /*6af0*/  LDS.U16 R86, [R69+0xbc00] ;  /* 0x00bc000045567984 */ /* 0x000fe80000000400 */
[----:B------:R-:W-:Y:S02]  /*6b00*/  FFMA.FTZ R90, R91, R90, R82 ;  /* 0x0000005a5b5a7223 */ /* 0x000fe40000010052 */
[----:B------:R-:W2:Y:S01]  /*6b10*/  LDS.U16 R91, [R69+0xb800] ;  /* 0x00b80000455b7984 */ /* 0x000ea20000000400 */
[----:B0-----:R-:W-:-:S03]  /*6b20*/  LOP3.LUT R181, R65, R92, RZ, 0x30, !PT ;  /* 0x0000005c41b57212 */ /* 0x001fc600078e30ff */
[----:B------:R-:W0:Y:S01]  /*6b30*/  LDS.U16 R82, [R69+0xba00] ;  /* 0x00ba000045527984 */ /* 0x000e220000000400 */
        /* <DEDUP_REMOVED lines=10> */
[C---:B-1----:R-:W-:Y:S02]  /*6be0*/  LOP3.LUT R90, R65.reuse, R85, RZ, 0x30, !PT ;  /* 0x00000055415a7212 */ /* 0x042fe400078e30ff */
[----:B------:R-:W-:Y:S01]  /*6bf0*/  LOP3.LUT R122, R65, R87, RZ, 0x30, !PT ;  /* 0x00000057417a7212 */ /* 0x000fe200078e30ff */
[----:B------:R-:W-:Y:S01]  /*6c00*/  FFMA.FTZ R84, R83, R84, R92 ;  /* 0x0000005453547223 */ /* 0x000fe2000001005c */
[----:B------:R-:W-:Y:S01]  /*6c10*/  PRMT R90, R90, 0x9910, RZ ;  /* 0x000099105a5a7816 */ /* 0x000fe200000000ff */
[----:B------:R-:W1:Y:S01]  /*6c20*/  LDS.U16 R83, [R69+0xbe00] ;  /* 0x00be000045537984 */ /* 0x000e620000000400 */
[----:B------:R-:W-:-:S03]  /*6c30*/  PRMT R122, R122, 0x9910, RZ ;  /* 0x000099107a7a7816 */ /* 0x000fc600000000ff */
[----:B------:R-:W-:Y:S01]  /*6c40*/  IMAD.MOV.U32 R123, RZ, RZ, R90 ;  /* 0x000000ffff7b7224 */ /* 0x000fe200078e005a */
[----:B------:R-:W-:Y:S01]  /*6c50*/  ISETP.NE.AND P0, PT, R122, RZ, PT ;  /* 0x000000ff7a00720c */ /* 0x000fe20003f05270 */
[----:B------:R-:W-:-:S03]  /*6c60*/  HADD2.F32 R87, -RZ, R87.H0_H0 ;  /* 0x20000057ff577230 */ /* 0x000fc60000004100 */
[----:B------:R-:W-:Y:S02]  /*6c70*/  FSEL R90, RZ, 1, P0 ;  /* 0x3f800000ff5a7808 */ /* 0x000fe40000000000 */
[----:B------:R-:W-:Y:S01]  /*6c80*/  ISETP.NE.AND P0, PT, R123, RZ, PT ;  /* 0x000000ff7b00720c */ /* 0x000fe20003f05270 */
[----:B------:R-:W-:Y:S02]  /*6c90*/  HADD2.F32 R85, -RZ, R85.H0_H0 ;  /* 0x20000055ff557230 */ /* 0x000fe40000004100 */
[----:B------:R-:W-:Y:S01]  /*6ca0*/  FFMA.FTZ R90, R90, R87, R84 ;  /* 0x000000575a5a7223 */ /* 0x000fe20000010054 */
[----:B------:R-:W-:Y:S01]  /*6cb0*/  FSEL R92, RZ, 1, P0 ;  /* 0x3f800000ff5c7808 */ /* 0x000fe20000000000 */
[----:B------:R-:W-:Y:S01]  /*6cc0*/  LDS.U16 R84, [R69+0xc200] ;  /* 0x00c2000045547984 */ /* 0x000fe20000000400 */
[C---:B--2---:R-:W-:Y:S02]  /*6cd0*/  LOP3.LUT R124, R65.reuse, R91, RZ, 0x30, !PT ;  /* 0x0000005b417c7212 */ /* 0x044fe400078e30ff */
[----:B0-----:R-:W-:Y:S01]  /*6ce0*/  LOP3.LUT R125, R65, R82, RZ, 0x30, !PT ;  /* 0x00000052417d7212 */ /* 0x001fe200078e30ff */
[----:B------:R-:W-:Y:S01]  /*6cf0*/  FFMA.FTZ R90, R92, R85, R90 ;  /* 0x000000555c5a7223 */ /* 0x000fe2000001005a */
[----:B------:R-:W-:Y:S01]  /*6d00*/  PRMT R124, R124, 0x9910, RZ ;  /* 0x000099107c7c7816 */ /* 0x000fe200000000ff */
[----:B------:R-:W0:Y:S01]  /*6d10*/  LDS.U16 R92, [R69+0xc000] ;  /* 0x00c00000455c7984 */ /* 0x000e220000000400 */
[----:B------:R-:W-:-:S02]  /*6d20*/  PRMT R125, R125, 0x9910, RZ ;  /* 0x000099107d7d7816 */ /* 0x000fc400000000ff */
[----:B------:R-:W-:Y:S01]  /*6d30*/  ISETP.NE.AND P0, PT, R124, RZ, PT ;  /* 0x000000ff7c00720c */ /* 0x000fe20003f05270 */
[----:B------:R-:W-:Y:S01]  /*6d40*/  HADD2.F32 R91, -RZ, R91.H0_H0 ;  /* 0x2000005bff5b7230 */ /* 0x000fe20000004100 */
[----:B------:R-:W2:Y:S02]  /*6d50*/  LDS.U16 R87, [R69+0xc400] ;  /* 0x00c4000045577984 */ /* 0x000ea40000000400 */
[----:B------:R-:W-:Y:S02]  /*6d60*/  FSEL R95, RZ, 1, P0 ;  /* 0x3f800000ff5f7808 */ /* 0x000fe40000000000 */
[----:B------:R-:W-:Y:S01]  /*6d70*/  ISETP.NE.AND P0, PT, R125, RZ, PT ;  /* 0x000000ff7d00720c */ /* 0x000fe20003f05270 */
[----:B------:R-:W-:Y:S02]  /*6d80*/  HADD2.F32 R82, -RZ, R82.H0_H0 ;  /* 0x20000052ff527230 */ /* 0x000fe40000004100 */
[----:B------:R-:W-:Y:S01]  /*6d90*/  FFMA.FTZ R91, R95, R91, R90 ;  /* 0x0000005b5f5b7223 */ /* 0x000fe2000001005a */
[----:B------:R-:W-:-:S05]  /*6da0*/  FSEL R85, RZ, 1, P0 ;  /* 0x3f800000ff557808 */ /* 0x000fca0000000000 */
[----:B------:R-:W-:Y:S02]  /*6db0*/  FFMA.FTZ R82, R85, R82, R91 ;  /* 0x0000005255527223 */ /* 0x000fe4000001005b */
[----:B------:R-:W3:Y:S01]  /*6dc0*/  LDS.U16 R85, [R69+0xc600] ;  /* 0x00c6000045557984 */ /* 0x000ee20000000400 */
[C---:B-1----:R-:W-:Y:S02]  /*6dd0*/  LOP3.LUT R90, R65.reuse, R83, RZ, 0x30, !PT ;  /* 0x00000053415a7212 */ /* 0x042fe400078e30ff */
[----:B------:R-:W-:Y:S02]  /*6de0*/  LOP3.LUT R118, R65, R86, RZ, 0x30, !PT ;  /* 0x0000005641767212 */ /* 0x000fe400078e30ff */
[----:B------:R-:W-:Y:S02]  /*6df0*/  PRMT R90, R90, 0x9910, RZ ;  /* 0x000099105a5a7816 */ /* 0x000fe400000000ff */
        /* <DEDUP_REMOVED lines=10> */
[C---:B0-----:R-:W-:Y:S02]  /*6ea0*/  LOP3.LUT R120, R65.reuse, R92, RZ, 0x30, !PT ;  /* 0x0000005c41787212 */ /* 0x041fe400078e30ff */
[----:B------:R-:W-:Y:S01]  /*6eb0*/  LOP3.LUT R121, R65, R84, RZ, 0x30, !PT ;  /* 0x0000005441797212 */ /* 0x000fe200078e30ff */
[----:B------:R-:W-:Y:S01]  /*6ec0*/  FFMA.FTZ R90, R91, R83, R90 ;  /* 0x000000535b5a7223 */ /* 0x000fe2000001005a */
[----:B------:R-:W-:Y:S01]  /*6ed0*/  PRMT R120, R120, 0x9910, RZ ;  /* 0x0000991078787816 */ /* 0x000fe200000000ff */
[----:B------:R-:W0:Y:S01]  /*6ee0*/  LDS.U16 R91, [R69+0xc800] ;  /* 0x00c80000455b7984 */ /* 0x000e220000000400 */
[----:B------:R-:W-:-:S02]  /*6ef0*/  PRMT R121, R121, 0x9910, RZ ;  /* 0x0000991079797816 */ /* 0x000fc400000000ff */
[----:B------:R-:W-:Y:S01]  /*6f00*/  ISETP.NE.AND P0, PT, R120, RZ, PT ;  /* 0x000000ff7800720c */ /* 0x000fe20003f05270 */
[----:B------:R-:W-:Y:S01]  /*6f10*/  HADD2.F32 R92, -RZ, R92.H0_H0 ;  /* 0x2000005cff5c7230 */ /* 0x000fe20000004100 */
[----:B--2---:R-:W-:Y:S01]  /*6f20*/  LOP3.LUT R114, R65, R87, RZ, 0x30, !PT ;  /* 0x0000005741727212 */ /* 0x004fe200078e30ff */
[----:B------:R-:W1:Y:S01]  /*6f30*/  LDS.U16 R86, [R69+0xcc00] ;  /* 0x00cc000045567984 */ /* 0x000e620000000400 */
[----:B------:R-:W-:Y:S02]  /*6f40*/  FSEL R95, RZ, 1, P0 ;  /* 0x3f800000ff5f7808 */ /* 0x000fe40000000000 */
[----:B------:R-:W-:Y:S01]  /*6f50*/  ISETP.NE.AND P0, PT, R121, RZ, PT ;  /* 0x000000ff7900720c */ /* 0x000fe20003f05270 */
[----:B------:R-:W-:Y:S02]  /*6f60*/  HADD2.F32 R84, -RZ, R84.H0_H0 ;  /* 0x20000054ff547230 */ /* 0x000fe40000004100 */
[----:B------:R-:W-:Y:S01]  /*6f70*/  FFMA.FTZ R92, R95, R92, R90 ;  /* 0x0000005c5f5c7223 */ /* 0x000fe2000001005a */
[----:B------:R-:W-:-:S02]  /*6f80*/  FSEL R83, RZ, 1, P0 ;  /* 0x3f800000ff537808 */ /* 0x000fc40000000000 */
[----:B---3--:R-:W-:Y:S02]  /*6f90*/  LOP3.LUT R90, R65, R85, RZ, 0x30, !PT ;  /* 0x00000055415a7212 */ /* 0x008fe400078e30ff */
[----:B------:R-:W-:Y:S01]  /*6fa0*/  PRMT R114, R114, 0x9910, RZ ;  /* 0x0000991072727816 */ /* 0x000fe200000000ff */
[----:B------:R-:W-:Y:S01]  /*6fb0*/  FFMA.FTZ R84, R83, R84, R92 ;  /* 0x0000005453547223 */ /* 0x000fe2000001005c */
[----:B------:R-:W-:Y:S01]  /*6fc0*/  PRMT R90, R90, 0x9910, RZ ;  /* 0x000099105a5a7816 */ /* 0x000fe200000000ff */
[----:B------:R-:W2:Y:S01]  /*6fd0*/  LDS.U16 R83, [R69+0xce00] ;  /* 0x00ce000045537984 */ /* 0x000ea20000000400 */
[----:B------:R-:W-:-:S03]  /*6fe0*/  ISETP.NE.AND P0, PT, R114, RZ, PT ;  /* 0x000000ff7200720c */ /* 0x000fc60003f05270 */
[----:B------:R-:W-:Y:S01]  /*6ff0*/  IMAD.MOV.U32 R115, RZ, RZ, R90 ;  /* 0x000000ffff737224 */ /* 0x000fe200078e005a */
[----:B------:R-:W-:Y:S01]  /*7000*/  FSEL R90, RZ, 1, P0 ;  /* 0x3f800000ff5a7808 */ /* 0x000fe20000000000 */
[----:B------:R-:W-:-:S03]  /*7010*/  HADD2.F32 R87, -RZ, R87.H0_H0 ;  /* 0x20000057ff577230 */ /* 0x000fc60000004100 */
[----:B------:R-:W-:Y:S01]  /*7020*/  ISETP.NE.AND P0, PT, R115, RZ, PT ;  /* 0x000000ff7300720c */ /* 0x000fe20003f05270 */
[----:B------:R-:W-:Y:S02]  /*7030*/  HADD2.F32 R85, -RZ, R85.H0_H0 ;  /* 0x20000055ff557230 */ /* 0x000fe40000004100 */
[----:B------:R-:W-:Y:S01]  /*7040*/  FFMA.FTZ R90, R90, R87, R84 ;  /* 0x000000575a5a7223 */ /* 0x000fe20000010054 */
[----:B------:R-:W-:Y:S01]  /*7050*/  FSEL R92, RZ, 1, P0 ;  /* 0x3f800000ff5c7808 */ /* 0x000fe20000000000 */
[----:B------:R-:W-:Y:S04]  /*7060*/  LDS.U16 R84, [R69+0xd200] ;  /* 0x00d2000045547984 */ /* 0x000fe80000000400 */
[----:B------:R-:W-:Y:S02]  /*7070*/  FFMA.FTZ R90, R92, R85, R90 ;  /* 0x000000555c5a7223 */ /* 0x000fe4000001005a */
[----:B------:R-:W3:Y:S01]  /*7080*/  LDS.U16 R92, [R69+0xd000] ;  /* 0x00d00000455c7984 */ /* 0x000ee20000000400 */
[----:B0-----:R-:W-:-:S02]  /*7090*/  LOP3.LUT R116, R65, R91, RZ, 0x30, !PT ;  /* 0x0000005b41747212 */ /* 0x001fc400078e30ff */
[----:B------:R-:W-:Y:S01]  /*70a0*/  LOP3.LUT R117, R65, R82, RZ, 0x30, !PT ;  /* 0x0000005241757212 */ /* 0x000fe200078e30ff */
[----:B------:R-:W-:Y:S01]  /*70b0*/  LDS.U16 R85, [R69+0xd400] ;  /* 0x00d4000045557984 */ /* 0x000fe20000000400 */
[----:B------:R-:W-:-:S04]  /*70c0*/  PRMT R116, R116, 0x9910, RZ ;  /* 0x0000991074747816 */ /* 0x000fc800000000ff */
[----:B------:R-:W-:Y:S01]  /*70d0*/  ISETP.NE.AND P0, PT, R116, RZ, PT ;  /* 0x000000ff7400720c */ /* 0x000fe20003f05270 */
[----:B------:R-:W-:Y:S01]  /*70e0*/  HADD2.F32 R91, -RZ, R91.H0_H0 ;  /* 0x2000005bff5b7230 */ /* 0x000fe20000004100 */
[----:B------:R-:W-:Y:S02]  /*70f0*/  PRMT R117, R117, 0x9910, RZ ;  /* 0x0000991075757816 */ /* 0x000fe400000000ff */
[----:B------:R-:W-:Y:S02]  /*7100*/  FSEL R95, RZ, 1, P0 ;  /* 0x3f800000ff5f7808 */ /* 0x000fe40000000000 */
[----:B------:R-:W-:Y:S01]  /*7110*/  ISETP.NE.AND P0, PT, R117, RZ, PT ;  /* 0x000000ff7500720c */ /* 0x000fe20003f05270 */
[----:B------:R-:W-:Y:S02]  /*7120*/  HADD2.F32 R82, -RZ, R82.H0_H0 ;  /* 0x20000052ff527230 */ /* 0x000fe40000004100 */
[----:B------:R-:W-:Y:S01]  /*7130*/  FFMA.FTZ R91, R95, R91, R90 ;  /* 0x0000005b5f5b7223 */ /* 0x000fe2000001005a */
[----:B-1----:R-:W-:-:S02]  /*7140*/  LOP3.LUT R110, R65, R86, RZ, 0x30, !PT ;  /* 0x00000056416e7212 */ /* 0x002fc400078e30ff */
[----:B--2---:R-:W-:Y:S02]  /*7150*/  LOP3.LUT R90, R65, R83, RZ, 0x30, !PT ;  /* 0x00000053415a7212 */ /* 0x004fe400078e30ff */
[----:B------:R-:W-:Y:S02]  /*7160*/  FSEL R87, RZ, 1, P0 ;  /* 0x3f800000ff577808 */ /* 0x000fe40000000000 */
[----:B------:R-:W-:Y:S02]  /*7170*/  PRMT R90, R90, 0x9910, RZ ;  /* 0x000099105a5a7816 */ /* 0x000fe400000000ff */
[----:B------:R-:W-:Y:S01]  /*7180*/  PRMT R110, R110, 0x9910, RZ ;  /* 0x000099106e6e7816 */ /* 0x000fe200000000ff */
[----:B------:R-:W-:Y:S02]  /*7190*/  FFMA.FTZ R82, R87, R82, R91 ;  /* 0x0000005257527223 */ /* 0x000fe4000001005b */
[----:B------:R-:W0:Y:S01]  /*71a0*/  LDS.U16 R87, [R69+0xd600] ;  /* 0x00d6000045577984 */ /* 0x000e220000000400 */
[----:B------:R-:W-:Y:S01]  /*71b0*/  IMAD.MOV.U32 R111, RZ, RZ, R90 ;  /* 0x000000ffff6f7224 */ /* 0x000fe200078e005a */
[----:B------:R-:W-:Y:S01]  /*71c0*/  ISETP.NE.AND P0, PT, R110, RZ, PT ;  /* 0x000000ff6e00720c */ /* 0x000fe20003f05270 */
[----:B------:R-:W-:-:S03]  /*71d0*/  HADD2.F32 R86, -RZ, R86.H0_H0 ;  /* 0x20000056ff567230 */ /* 0x000fc60000004100 */
[----:B------:R-:W-:Y:S02]  /*71e0*/  FSEL R90, RZ, 1, P0 ;  /* 0x3f800000ff5a7808 */ /* 0x000fe40000000000 */
[----:B------:R-:W-:Y:S01]  /*71f0*/  ISETP.NE.AND P0, PT, R111, RZ, PT ;  /* 0x000000ff6f00720c */ /* 0x000fe20003f05270 */
[----:B------:R-:W-:Y:S01]  /*7200*/  HADD2.F32 R83, -RZ, R83.H0_H0 ;  /* 0x20000053ff537230 */ /* 0x000fe20000004100 */
[C---:B---3--:R-:W-:Y:S01]  /*7210*/  LOP3.LUT R112, R65.reuse, R92, RZ, 0x30, !PT ;  /* 0x0000005c41707212 */ /* 0x048fe200078e30ff */
[----:B------:R-:W-:Y:S01]  /*7220*/  FFMA.FTZ R90, R90, R86, R82 ;  /* 0x000000565a5a7223 */ /* 0x000fe20000010052 */
[----:B------:R-:W-:Y:S02]  /*7230*/  FSEL R91, RZ, 1, P0 ;  /* 0x3f800000ff5b7808 */ /* 0x000fe40000000000 */
[----:B------:R-:W-:Y:S01]  /*7240*/  LOP3.LUT R113, R65, R84, RZ, 0x30, !PT ;  /* 0x0000005441717212 */ /* 0x000fe200078e30ff */
[----:B------:R-:W-:Y:S01]  /*7250*/  HADD2.F32 R92, -RZ, R92.H0_H0 ;  /* 0x2000005cff5c7230 */ /* 0x000fe20000004100 */
[----:B------:R-:W-:Y:S01]  /*7260*/  PRMT R112, R112, 0x9910, RZ ;  /* 0x0000991070707816 */ /* 0x000fe200000000ff */
[----:B------:R-:W-:Y:S01]  /*7270*/  FFMA.FTZ R90, R91, R83, R90 ;  /* 0x000000535b5a7223 */ /* 0x000fe2000001005a */
[----:B------:R-:W-:Y:S04]  /*7280*/  LDS.U16 R82, [R69+0xda00] ;  /* 0x00da000045527984 */ /* 0x000fe80000000400 */
[----:B------:R-:W1:Y:S01]  /*7290*/  LDS.U16 R91, [R69+0xd800] ;  /* 0x00d80000455b7984 */ /* 0x000e620000000400 */
[----:B------:R-:W-:-:S02]  /*72a0*/  ISETP.NE.AND P0, PT, R112, RZ, PT ;  /* 0x000000ff7000720c */ /* 0x000fc40003f05270 */
[----:B------:R-:W-:Y:S01]  /*72b0*/  PRMT R113, R113, 0x9910, RZ ;  /* 0x0000991071717816 */ /* 0x000fe200000000ff */
[----:B------:R-:W-:Y:S01]  /*72c0*/  LDS.U16 R86, [R69+0xdc00] ;  /* 0x00dc000045567984 */ /* 0x000fe20000000400 */
[----:B------:R-:W-:Y:S02]  /*72d0*/  FSEL R95, RZ, 1, P0 ;  /* 0x3f800000ff5f7808 */ /* 0x000fe40000000000 */
[----:B------:R-:W-:Y:S01]  /*72e0*/  ISETP.NE.AND P0, PT, R113, RZ, PT ;  /* 0x000000ff7100720c */ /* 0x000fe20003f05270 */
[----:B------:R-:W-:Y:S02]  /*72f0*/  HADD2.F32 R84, -RZ, R84.H0_H0 ;  /* 0x20000054ff547230 */ /* 0x000fe40000004100 */
[----:B------:R-:W-:Y:S01]  /*7300*/  FFMA.FTZ R92, R95, R92, R90 ;  /* 0x0000005c5f5c7223 */ /* 0x000fe2000001005a */
[----:B------:R-:W-:Y:S01]  /*7310*/  FSEL R83, RZ, 1, P0 ;  /* 0x3f800000ff537808 */ /* 0x000fe20000000000 */
[----:B------:R-:W-:Y:S04]  /*7320*/  LDS.U16 R95, [R69+0xe000] ;  /* 0x00e00000455f7984 */ /* 0x000fe80000000400 */
[----:B------:R-:W-:-:S02]  /*7330*/  FFMA.FTZ R84, R83, R84, R92 ;  /* 0x0000005453547223 */ /* 0x000fc4000001005c */
[----:B------:R-:W2:Y:S01]  /*7340*/  LDS.U16 R83, [R69+0xde00] ;  /* 0x00de000045537984 */ /* 0x000ea20000000400 */
[C---:B0-----:R-:W-:Y:S02]  /*7350*/  LOP3.LUT R90, R65.reuse, R87, RZ, 0x30, !PT ;  /* 0x00000057415a7212 */ /* 0x041fe400078e30ff */
        /* <DEDUP_REMOVED lines=12> */
[----:B-1----:R-:W-:-:S04]  /*7420*/  LOP3.LUT R108, R65, R91, RZ, 0x30, !PT ;  /* 0x0000005b416c7212 */ /* 0x002fc800078e30ff */
[----:B------:R-:W-:Y:S01]  /*7430*/  PRMT R108, R108, 0x9910, RZ ;  /* 0x000099106c6c7816 */ /* 0x000fe200000000ff */
[----:B------:R-:W-:Y:S02]  /*7440*/  FFMA.FTZ R90, R92, R87, R90 ;  /* 0x000000575c5a7223 */ /* 0x000fe4000001005a */
[----:B------:R-:W0:Y:S01]  /*7450*/  LDS.U16 R87, [R69+0xe200] ;  /* 0x00e2000045577984 */ /* 0x000e220000000400 */
[----:B------:R-:W-:Y:S01]  /*7460*/  ISETP.NE.AND P0, PT, R108, RZ, PT ;  /* 0x000000ff6c00720c */ /* 0x000fe20003f05270 */
[----:B------:R-:W-:Y:S01]  /*7470*/  HADD2.F32 R91, -RZ, R91.H0_H0 ;  /* 0x2000005bff5b7230 */ /* 0x000fe20000004100 */
[----:B------:R-:W-:Y:S02]  /*7480*/  LOP3.LUT R107, R65, R82, RZ, 0x30, !PT ;  /* 0x00000052416b7212 */ /* 0x000fe400078e30ff */
[----:B------:R-:W-:Y:S02]  /*7490*/  FSEL R92, RZ, 1, P0 ;  /* 0x3f800000ff5c7808 */ /* 0x000fe40000000000 */
[----:B------:R-:W-:-:S03]  /*74a0*/  PRMT R107, R107, 0x9910, RZ ;  /* 0x000099106b6b7816 */ /* 0x000fc600000000ff */
[----:B------:R-:W-:Y:S01]  /*74b0*/  FFMA.FTZ R91, R92, R91, R90 ;  /* 0x0000005b5c5b7223 */ /* 0x000fe2000001005a */
[C---:B--2---:R-:W-:Y:S02]  /*74c0*/  LOP3.LUT R90, R65.reuse, R83, RZ, 0x30, !PT ;  /* 0x00000053415a7212 */ /* 0x044fe400078e30ff */
[----:B------:R-:W-:Y:S02]  /*74d0*/  LOP3.LUT R214, R65, R86, RZ, 0x30, !PT ;  /* 0x0000005641d67212 */ /* 0x000fe400078e30ff */
[----:B------:R-:W-:Y:S02]  /*74e0*/  ISETP.NE.AND P0, PT, R107, RZ, PT ;  /* 0x000000ff6b00720c */ /* 0x000fe40003f05270 */
[----:B------:R-:W-:Y:S02]  /*74f0*/  PRMT R90, R90, 0x9910, RZ ;  /* 0x000099105a5a7816 */ /* 0x000fe400000000ff */
[----:B------:R-:W-:Y:S01]  /*7500*/  PRMT R214, R214, 0x9910, RZ ;  /* 0x00009910d6d67816 */ /* 0x000fe200000000ff */
[----:B------:R-:W-:Y:S01]  /*7510*/  HADD2.F32 R82, -RZ, R82.H0_H0 ;  /* 0x20000052ff527230 */ /* 0x000fe20000004100 */
[----:B------:R-:W-:Y:S01]  /*7520*/  FSEL R85, RZ, 1, P0 ;  /* 0x3f800000ff557808 */ /* 0x000fe20000000000 */
[----:B------:R-:W-:Y:S01]  /*7530*/  IMAD.MOV.U32 R104, RZ, RZ, R90 ;  /* 0x000000ffff687224 */ /* 0x000fe200078e005a */
[----:B------:R-:W-:Y:S01]  /*7540*/  ISETP.NE.AND P0, PT, R214, RZ, PT ;  /* 0x000000ffd600720c */ /* 0x000fe20003f05270 */
[----:B------:R-:W-:-:S02]  /*7550*/  HADD2.F32 R92, -RZ, R83.H0_H0 ;  /* 0x20000053ff5c7230 */ /* 0x000fc40000004100 */
[----:B------:R-:W-:Y:S01]  /*7560*/  FFMA.FTZ R82, R85, R82, R91 ;  /* 0x0000005255527223 */ /* 0x000fe2000001005b */
[----:B------:R-:W-:Y:S01]  /*7570*/  FSEL R83, RZ, 1, P0 ;  /* 0x3f800000ff537808 */ /* 0x000fe20000000000 */
[----:B------:R-:W1:Y:S01]  /*7580*/  LDS.U16 R85, [R69+0xe600] ;  /* 0x00e6000045557984 */ /* 0x000e620000000400 */
[----:B------:R-:W-:Y:S01]  /*7590*/  HADD2.F32 R86, -RZ, R86.H0_H0 ;  /* 0x20000056ff567230 */ /* 0x000fe20000004100 */
[----:B------:R-:W-:Y:S02]  /*75a0*/  ISETP.NE.AND P0, PT, R104, RZ, PT ;  /* 0x000000ff6800720c */ /* 0x000fe40003f05270 */
[----:B------:R-:W2:Y:S02]  /*75b0*/  LDS.U16 R91, [R69+0xe800] ;  /* 0x00e80000455b7984 */ /* 0x000ea40000000400 */
[----:B------:R-:W-:Y:S01]  /*75c0*/  FSEL R90, RZ, 1, P0 ;  /* 0x3f800000ff5a7808 */ /* 0x000fe20000000000 */
[----:B------:R-:W-:Y:S02]  /*75d0*/  FFMA.FTZ R82, R83, R86, R82 ;  /* 0x0000005653527223 */ /* 0x000fe40000010052 */
[----:B------:R-:W-:Y:S02]  /*75e0*/  LDS.U16 R83, [R69+0xec00] ;  /* 0x00ec000045537984 */ /* 0x000fe40000000400 */
[----:B------:R-:W-:Y:S01]  /*75f0*/  FFMA.FTZ R92, R90, R92, R82 ;  /* 0x0000005c5a5c7223 */ /* 0x000fe20000010052 */
[C---:B------:R-:W-:Y:S01]  /*7600*/  LOP3.LUT R90, R65.reuse, R95, RZ, 0x30, !PT ;  /* 0x0000005f415a7212 */ /* 0x040fe200078e30ff */
[----:B------:R-:W3:Y:S01]  /*7610*/  LDS.U16 R82, [R69+0xea00] ;  /* 0x00ea000045527984 */ /* 0x000ee20000000400 */
[----:B0-----:R-:W-:-:S02]  /*7620*/  LOP3.LUT R86, R65, R87, RZ, 0x30, !PT ;  /* 0x0000005741567212 */ /* 0x001fc400078e30ff */
[----:B------:R-:W-:Y:S02]  /*7630*/  PRMT R90, R90, 0x9910, RZ ;  /* 0x000099105a5a7816 */ /* 0x000fe400000000ff */
[----:B------:R-:W-:-:S03]  /*7640*/  PRMT R86, R86, 0x9910, RZ ;  /* 0x0000991056567816 */ /* 0x000fc600000000ff */
[----:B------:R-:W-:Y:S02]  /*7650*/  IMAD.MOV.U32 R26, RZ, RZ, R90 ;  /* 0x000000ffff1a7224 */ /* 0x000fe400078e005a */
[----:B------:R-:W-:-:S03]  /*7660*/  IMAD.MOV.U32 R25, RZ, RZ, R86 ;  /* 0x000000ffff197224 */ /* 0x000fc600078e0056 */
[----:B------:R-:W-:Y:S01]  /*7670*/  ISETP.NE.AND P0, PT, R26, RZ, PT ;  /* 0x000000ff1a00720c */ /* 0x000fe20003f05270 */
[----:B------:R-:W-:-:S03]  /*7680*/  HADD2.F32 R95, -RZ, R95.H0_H0 ;  /* 0x2000005fff5f7230 */ /* 0x000fc60000004100 */
[----:B------:R-:W-:Y:S02]  /*7690*/  FSEL R96, RZ, 1, P0 ;  /* 0x3f800000ff607808 */ /* 0x000fe40000000000 */
[----:B------:R-:W-:Y:S01]  /*76a0*/  ISETP.NE.AND P0, PT, R25, RZ, PT ;  /* 0x000000ff1900720c */ /* 0x000fe20003f05270 */
[----:B------:R-:W-:Y:S01]  /*76b0*/  HADD2.F32 R87, -RZ, R87.H0_H0 ;  /* 0x20000057ff577230 */ /* 0x000fe20000004100 */
[C---:B------:R-:W-:Y:S01]  /*76c0*/  LOP3.LUT R90, R65.reuse, R84, RZ, 0x30, !PT ;  /* 0x00000054415a7212 */ /* 0x040fe200078e30ff */
[----:B------:R-:W-:Y:S01]  /*76d0*/  FFMA.FTZ R95, R96, R95, R92 ;  /* 0x0000005f605f7223 */ /* 0x000fe2000001005c */
[----:B------:R-:W-:Y:S02]  /*76e0*/  FSEL R86, RZ, 1, P0 ;  /* 0x3f800000ff567808 */ /* 0x000fe40000000000 */
[----:B------:R-:W-:Y:S02]  /*76f0*/  PRMT R90, R90, 0x9910, RZ ;  /* 0x000099105a5a7816 */ /* 0x000fe400000000ff */
[----:B-1----:R-:W-:Y:S01]  /*7700*/  LOP3.LUT R92, R65, R85, RZ, 0x30, !PT ;  /* 0x00000055415c7212 */ /* 0x002fe200078e30ff */
[----:B------:R-:W-:-:S02]  /*7710*/  FFMA.FTZ R86, R86, R87, R95 ;  /* 0x0000005756567223 */ /* 0x000fc4000001005f */
[----:B------:R-:W0:Y:S01]  /*7720*/  LDS.U16 R87, [R69+0xee00] ;  /* 0x00ee000045577984 */ /* 0x000e220000000400 */
[----:B------:R-:W-:Y:S01]  /*7730*/  PRMT R92, R92, 0x9910, RZ ;  /* 0x000099105c5c7816 */ /* 0x000fe200000000ff */
[----:B------:R-:W-:-:S04]  /*7740*/  IMAD.MOV.U32 R24, RZ, RZ, R90 ;  /* 0x000000ffff187224 */ /* 0x000fc800078e005a */
[----:B------:R-:W-:Y:S01]  /*7750*/  IMAD.MOV.U32 R23, RZ, RZ, R92 ;  /* 0x000000ffff177224 */ /* 0x000fe200078e005c */
[----:B------:R-:W-:Y:S01]  /*7760*/  ISETP.NE.AND P0, PT, R24, RZ, PT ;  /* 0x000000ff1800720c */ /* 0x000fe20003f05270 */
[----:B------:R-:W-:Y:S02]  /*7770*/  HADD2.F32 R90, -RZ, R85.H0_H0 ;  /* 0x20000055ff5a7230 */ /* 0x000fe40000004100 */
[----:B------:R-:W-:Y:S01]  /*7780*/  HADD2.F32 R84, -RZ, R84.H0_H0 ;  /* 0x20000054ff547230 */ /* 0x000fe20000004100 */
[----:B------:R-:W-:Y:S02]  /*7790*/  FSEL R85, RZ, 1, P0 ;  /* 0x3f800000ff557808 */ /* 0x000fe40000000000 */
[----:B------:R-:W-:Y:S02]  /*77a0*/  ISETP.NE.AND P0, PT, R23, RZ, PT ;  /* 0x000000ff1700720c */ /* 0x000fe40003f05270 */
[----:B--2---:R-:W-:Y:S01]  /*77b0*/  LOP3.LUT R95, R65, R91, RZ, 0x30, !PT ;  /* 0x0000005b415f7212 */ /* 0x004fe200078e30ff */
[----:B------:R-:W-:Y:S01]  /*77c0*/  FFMA.FTZ R84, R85, R84, R86 ;  /* 0x0000005455547223 */ /* 0x000fe20000010056 */
[----:B------:R-:W-:Y:S01]  /*77d0*/  FSEL R92, RZ, 1, P0 ;  /* 0x3f800000ff5c7808 */ /* 0x000fe20000000000 */
[----:B------:R-:W-:Y:S01]  /*77e0*/  HADD2.F32 R91, -RZ, R91.H0_H0 ;  /* 0x2000005bff5b7230 */ /* 0x000fe20000004100 */
[----:B------:R-:W-:Y:S01]  /*77f0*/  PRMT R95, R95, 0x9910, RZ ;  /* 0x000099105f5f7816 */ /* 0x000fe200000000ff */
[----:B------:R-:W-:Y:S02]  /*7800*/  LDS.U16 R85, [R69+0xf400] ;  /* 0x00f4000045557984 */ /* 0x000fe40000000400 */
[----:B------:R-:W-:-:S02]  /*7810*/  FFMA.FTZ R90, R92, R90, R84 ;  /* 0x0000005a5c5a7223 */ /* 0x000fc40000010054 */
[----:B------:R-:W1:Y:S01]  /*7820*/  LDS.U16 R92, [R69+0xf000] ;  /* 0x00f00000455c7984 */ /* 0x000e620000000400 */
[----:B------:R-:W-:Y:S01]  /*7830*/  IMAD.MOV.U32 R22, RZ, RZ, R95 ;  /* 0x000000ffff167224 */ /* 0x000fe200078e005f */
[----:B---3--:R-:W-:Y:S02]  /*7840*/  LOP3.LUT R86, R65, R82, RZ, 0x30, !PT ;  /* 0x0000005241567212 */ /* 0x008fe400078e30ff */
[----:B------:R-:W2:Y:S02]  /*7850*/  LDS.U16 R84, [R69+0xf200] ;  /* 0x00f2000045547984 */ /* 0x000ea40000000400 */
[----:B------:R-:W-:Y:S02]  /*7860*/  ISETP.NE.AND P0, PT, R22, RZ, PT ;  /* 0x000000ff1600720c */ /* 0x000fe40003f05270 */
[----:B------:R-:W-:Y:S02]  /*7870*/  PRMT R86, R86, 0x9910, RZ ;  /* 0x0000991056567816 */ /* 0x000fe400000000ff */
[----:B------:R-:W-:-:S03]  /*7880*/  FSEL R95, RZ, 1, P0 ;  /* 0x3f800000ff5f7808 */ /* 0x000fc60000000000 */
[----:B------:R-:W-:Y:S02]  /*7890*/  IMAD.MOV.U32 R12, RZ, RZ, R86 ;  /* 0x000000ffff0c7224 */ /* 0x000fe400078e0056 */
[----:B------:R-:W-:Y:S01]  /*78a0*/  FFMA.FTZ R91, R95, R91, R90 ;  /* 0x0000005b5f5b7223 */ /* 0x000fe2000001005a */
[C---:B0-----:R-:W-:Y:S02]  /*78b0*/  LOP3.LUT R90, R65.reuse, R87, RZ, 0x30, !PT ;  /* 0x00000057415a7212 */ /* 0x041fe400078e30ff */
[----:B------:R-:W-:Y:S02]  /*78c0*/  LOP3.LUT R102, R65, R83, RZ, 0x30, !PT ;  /* 0x0000005341667212 */ /* 0x000fe400078e30ff */
[----:B------:R-:W-:Y:S01]  /*78d0*/  ISETP.NE.AND P0, PT, R12, RZ, PT ;  /* 0x000000ff0c00720c */ /* 0x000fe20003f05270 */
[----:B------:R-:W-:Y:S01]  /*78e0*/  HADD2.F32 R82, -RZ, R82.H0_H0 ;  /* 0x20000052ff527230 */ /* 0x000fe20000004100 */
[----:B------:R-:W-:Y:S02]  /*78f0*/  PRMT R90, R90, 0x9910, RZ ;  /* 0x000099105a5a7816 */ /* 0x000fe400000000ff */
[----:B------:R-:W-:-:S02]  /*7900*/  FSEL R86, RZ, 1, P0 ;  /* 0x3f800000ff567808 */ /* 0x000fc40000000000 */
[----:B------:R-:W-:Y:S01]  /*7910*/  PRMT R102, R102, 0x9910, RZ ;  /* 0x0000991066667816 */ /* 0x000fe200000000ff */
[----:B------:R-:W-:Y:S02]  /*7920*/  IMAD.MOV.U32 R103, RZ, RZ, R90 ;  /* 0x000000ffff677224 */ /* 0x000fe400078e005a */
[----:B------:R-:W-:Y:S01]  /*7930*/  FFMA.FTZ R82, R86, R82, R91 ;  /* 0x0000005256527223 */ /* 0x000fe2000001005b */
[----:B------:R-:W-:Y:S01]  /*7940*/  ISETP.NE.AND P0, PT, R102, RZ, PT ;  /* 0x000000ff6600720c */ /* 0x000fe20003f05270 */
[----:B------:R-:W0:Y:S01]  /*7950*/  LDS.U16 R86, [R69+0xf600] ;  /* 0x00f6000045567984 */ /* 0x000e220000000400 */
[----:B------:R-:W-:Y:S02]  /*7960*/  HADD2.F32 R83, -RZ, R83.H0_H0 ;  /* 0x20000053ff537230 */ /* 0x000fe40000004100 */
[----:B------:R-:W-:Y:S02]  /*7970*/  FSEL R90, RZ, 1, P0 ;  /* 0x3f800000ff5a7808 */ /* 0x000fe40000000000 */
[----:B------:R-:W-:Y:S01]  /*7980*/  ISETP.NE.AND P0, PT, R103, RZ, PT ;  /* 0x000000ff6700720c */ /* 0x000fe20003f05270 */
[----:B------:R-:W-:-:S02]  /*7990*/  HADD2.F32 R87, -RZ, R87.H0_H0 ;  /* 0x20000057ff577230 */ /* 0x000fc40000004100 */
[----:B------:R-:W-:Y:S01]  /*79a0*/  FFMA.FTZ R90, R90, R83, R82 ;  /* 0x000000535a5a7223 */ /* 0x000fe20000010052 */
[----:B------:R-:W-:Y:S01]  /*79b0*/  FSEL R91, RZ, 1, P0 ;  /* 0x3f800000ff5b7808 */ /* 0x000fe20000000000 */
[----:B------:R-:W-:Y:S01]  /*79c0*/  LDS.U16 R82, [R69+0xfa00] ;  /* 0x00fa000045527984 */ /* 0x000fe20000000400 */
[----:B-1----:R-:W-:-:S03]  /*79d0*/  LOP3.LUT R187, R65, R92, RZ, 0x30, !PT ;  /* 0x0000005c41bb7212 */ /* 0x002fc600078e30ff */
[----:B------:R-:W-:Y:S01]  /*79e0*/  FFMA.FTZ R90, R91, R87, R90 ;  /* 0x000000575b5a7223 */ /* 0x000fe2000001005a */
[----:B--2---:R-:W-:Y:S01]  /*79f0*/  LOP3.LUT R101, R65, R84, RZ, 0x30, !PT ;  /* 0x0000005441657212 */ /* 0x004fe200078e30ff */
[----:B------:R-:W1:Y:S01]  /*7a00*/  LDS.U16 R91, [R69+0xf800] ;  /* 0x00f80000455b7984 */ /* 0x000e620000000400 */
[----:B------:R-:W-:Y:S02]  /*7a10*/  PRMT R187, R187, 0x9910, RZ ;  /* 0x00009910bbbb7816 */ /* 0x000fe400000000ff */
[----:B------:R-:W-:Y:S01]  /*7a20*/  PRMT R101, R101, 0x9910, RZ ;  /* 0x0000991065657816 */ /* 0x000fe200000000ff */
[----:B------:R-:W-:Y:S01]  /*7a30*/  LDS.U16 R83, [R69+0xfc00] ;  /* 0x00fc000045537984 */ /* 0x000fe20000000400 */
[----:B------:R-:W-:Y:S01]  /*7a40*/  ISETP.NE.AND P0, PT, R187, RZ, PT ;  /* 0x000000ffbb00720c */ /* 0x000fe20003f05270 */
[----:B------:R-:W-:-:S03]  /*7a50*/  HADD2.F32 R92, -RZ, R92.H0_H0 ;  /* 0x2000005cff5c7230 */ /* 0x000fc60000004100 */
[----:B------:R-:W-:Y:S02]  /*7a60*/  FSEL R95, RZ, 1, P0 ;  /* 0x3f800000ff5f7808 */ /* 0x000fe40000000000 */
[----:B------:R-:W-:Y:S01]  /*7a70*/  ISETP.NE.AND P0, PT, R101, RZ, PT ;  /* 0x000000ff6500720c */ /* 0x000fe20003f05270 */
[----:B------:R-:W-:Y:S02]  /*7a80*/  HADD2.F32 R84, -RZ, R84.H0_H0 ;  /* 0x20000054ff547230 */ /* 0x000fe40000004100 */
[----:B------:R-:W-:Y:S01]  /*7a90*/  FFMA.FTZ R92, R95, R92, R90 ;  /* 0x0000005c5f5c7223 */ /* 0x000fe2000001005a */
[----:B------:R-:W-:Y:S02]  /*7aa0*/  FSEL R87, RZ, 1, P0 ;  /* 0x3f800000ff577808 */ /* 0x000fe40000000000 */
[----:B------:R-:W-:-:S03]  /*7ab0*/  LOP3.LUT R142, R65, R85, RZ, 0x30, !PT ;  /* 0x00000055418e7212 */ /* 0x000fc600078e30ff */
[----:B------:R-:W-:Y:S02]  /*7ac0*/  FFMA.FTZ R84, R87, R84, R92 ;  /* 0x0000005457547223 */ /* 0x000fe4000001005c */
[----:B------:R-:W2:Y:S01]  /*7ad0*/  LDS.U16 R87, [R69+0xfe00] ;  /* 0x00fe000045577984 */ /* 0x000ea20000000400 */
[----:B0-----:R-:W-:Y:S02]  /*7ae0*/  LOP3.LUT R90, R65, R86, RZ, 0x30, !PT ;  /* 0x00000056415a7212 */ /* 0x001fe400078e30ff */
[----:B------:R-:W-:Y:S02]  /*7af0*/  PRMT R142, R142, 0x9910, RZ ;  /* 0x000099108e8e7816 */ /* 0x000fe400000000ff */
[----:B------:R-:W-:Y:S02]  /*7b00*/  PRMT R90, R90, 0x9910, RZ ;  /* 0x000099105a5a7816 */ /* 0x000fe400000000ff */
[----:B------:R-:W-:Y:S01]  /*7b10*/  ISETP.NE.AND P0, PT, R142, RZ, PT ;  /* 0x000000ff8e00720c */ /* 0x000fe20003f05270 */
[----:B------:R-:W-:-:S02]  /*7b20*/  HADD2.F32 R85, -RZ, R85.H0_H0 ;  /* 0x20000055ff557230 */ /* 0x000fc40000004100 */
[----:B------:R-:W-:Y:S01]  /*7b30*/  IMAD.MOV.U32 R100, RZ, RZ, R90 ;  /* 0x000000ffff647224 */ /* 0x000fe200078e005a */
[----:B------:R-:W-:-:S04]  /*7b40*/  FSEL R90, RZ, 1, P0 ;  /* 0x3f800000ff5a7808 */ /* 0x000fc80000000000 */
[----:B------:R-:W-:Y:S02]  /*7b50*/  ISETP.NE.AND P0, PT, R100, RZ, PT ;  /* 0x000000ff6400720c */ /* 0x000fe40003f05270 */
[----:B-1----:R-:W-:Y:S01]  /*7b60*/  LOP3.LUT R99, R65, R91, RZ, 0x30, !PT ;  /* 0x0000005b41637212 */ /* 0x002fe200078e30ff */
[----:B------:R-:W-:Y:S02]  /*7b70*/  FFMA.FTZ R90, R90, R85, R84 ;  /* 0x000000555a5a7223 */ /* 0x000fe40000010054 */
[----:B------:R-:W0:Y:S01]  /*7b80*/  LDS.U16 R84, [R69+0x10200] ;  /* 0x0102000045547984 */ /* 0x000e220000000400 */
[----:B------:R-:W-:Y:S01]  /*7b90*/  PRMT R99, R99, 0x9910, RZ ;  /* 0x0000991063637816 */ /* 0x000fe200000000ff */
[----:B------:R-:W-:Y:S01]  /*7ba0*/  HADD2.F32 R86, -RZ, R86.H0_H0 ;  /* 0x20000056ff567230 */ /* 0x000fe20000004100 */
[----:B------:R-:W-:Y:S02]  /*7bb0*/  LOP3.LUT R138, R65, R82, RZ, 0x30, !PT ;  /* 0x00000052418a7212 */ /* 0x000fe400078e30ff */
[----:B------:R-:W-:-:S02]  /*7bc0*/  FSEL R92, RZ, 1, P0 ;  /* 0x3f800000ff5c7808 */ /* 0x000fc40000000000 */
[----:B------:R-:W-:Y:S02]  /*7bd0*/  ISETP.NE.AND P0, PT, R99, RZ, PT ;  /* 0x000000ff6300720c */ /* 0x000fe40003f05270 */
[----:B------:R-:W-:Y:S01]  /*7be0*/  PRMT R138, R138, 0x9910, RZ ;  /* 0x000099108a8a7816 */ /* 0x000fe200000000ff */
[----:B------:R-:W-:Y:S01]  /*7bf0*/  FFMA.FTZ R90, R92, R86, R90 ;  /* 0x000000565c5a7223 */ /* 0x000fe2000001005a */
[----:B------:R-:W-:Y:S01]  /*7c00*/  FSEL R92, RZ, 1, P0 ;  /* 0x3f800000ff5c7808 */ /* 0x000fe20000000000 */
[----:B------:R-:W-:Y:S01]  /*7c10*/  HADD2.F32 R91, -RZ, R91.H0_H0 ;  /* 0x2000005bff5b7230 */ /* 0x000fe20000004100 */
[----:B------:R-:W-:Y:S01]  /*7c20*/  ISETP.NE.AND P0, PT, R138, RZ, PT ;  /* 0x000000ff8a00720c */ /* 0x000fe20003f05270 */
[----:B------:R-:W-:Y:S01]  /*7c30*/  HADD2.F32 R82, -RZ, R82.H0_H0 ;  /* 0x20000052ff527230 */ /* 0x000fe20000004100 */
[----:B------:R-:W1:Y:S02]  /*7c40*/  LDS.U16 R86, [R69+0x10400] ;  /* 0x0104000045567984 */ /* 0x000e640000000400 */
[----:B------:R-:W-:Y:S01]  /*7c50*/  FSEL R85, RZ, 1, P0 ;  /* 0x3f800000ff557808 */ /* 0x000fe20000000000 */
[----:B------:R-:W-:Y:S01]  /*7c60*/  FFMA.FTZ R91, R92, R91, R90 ;  /* 0x0000005b5c5b7223 */ /* 0x000fe2000001005a */
[----:B--2---:R-:W-:-:S03]  /*7c70*/  LOP3.LUT R90, R65, R87, RZ, 0x30, !PT ;  /* 0x00000057415a7212 */ /* 0x004fc600078e30ff */
[----:B------:R-:W-:Y:S01]  /*7c80*/  FFMA.FTZ R82, R85, R82, R91 ;  /* 0x0000005255527223 */ /* 0x000fe2000001005b */
[----:B------:R-:W-:Y:S01]  /*7c90*/  LOP3.LUT R95, R65, R83, RZ, 0x30, !PT ;  /* 0x00000053415f7212 */ /* 0x000fe200078e30ff */
[----:B------:R-:W2:Y:S01]  /*7ca0*/  LDS.U16 R85, [R69+0x10600] ;  /* 0x0106000045557984 */ /* 0x000ea20000000400 */
[----:B------:R-:W-:Y:S02]  /*7cb0*/  PRMT R90, R90, 0x9910, RZ ;  /* 0x000099105a5a7816 */ /* 0x000fe400000000ff */
[----:B------:R-:W-:-:S03]  /*7cc0*/  PRMT R95, R95, 0x9910, RZ ;  /* 0x000099105f5f7816 */ /* 0x000fc600000000ff */
[----:B------:R-:W-:Y:S01]  /*7cd0*/  IMAD.MOV.U32 R96, RZ, RZ, R90 ;  /* 0x000000ffff607224 */ /* 0x000fe200078e005a */
[----:B------:R-:W-:Y:S01]  /*7ce0*/  ISETP.NE.AND P0, PT, R95, RZ, PT ;  /* 0x000000ff5f00720c */ /* 0x000fe20003f05270 */
[----:B------:R-:W-:Y:S01]  /*7cf0*/  HADD2.F32 R83, -RZ, R83.H0_H0 ;  /* 0x20000053ff537230 */ /* 0x000fe20000004100 */
[C---:B------:R-:W-:Y:S02]  /*7d00*/  LOP3.LUT R92, R65.reuse, R216, RZ, 0x30, !PT ;  /* 0x000000d8415c7212 */ /* 0x040fe400078e30ff */
[----:B------:R-:W-:Y:S02]  /*7d10*/  FSEL R90, RZ, 1, P0 ;  /* 0x3f800000ff5a7808 */ /* 0x000fe40000000000 */
[----:B------:R-:W-:Y:S01]  /*7d20*/  ISETP.NE.AND P0, PT, R96, RZ, PT ;  /* 0x000000ff6000720c */ /* 0x000fe20003f05270 */
[----:B------:R-:W-:Y:S01]  /*7d30*/  HADD2.F32 R87, -RZ, R87.H0_H0 ;  /* 0x20000057ff577230 */ /* 0x000fe20000004100 */
[----:B------:R-:W-:Y:S01]  /*7d40*/  PRMT R92, R92, 0x9910, RZ ;  /* 0x000099105c5c7816 */ /* 0x000fe200000000ff */
[----:B------:R-:W-:Y:S01]  /*7d50*/  FFMA.FTZ R82, R90, R83, R82 ;  /* 0x000000535a527223 */ /* 0x000fe20000010052 */
[----:B------:R-:W-:Y:S01]  /*7d60*/  FSEL R91, RZ, 1, P0 ;  /* 0x3f800000ff5b7808 */ /* 0x000fe20000000000 */
[----:B------:R-:W-:Y:S01]  /*7d70*/  HADD2.F32 R216, -RZ, R216.H0_H0 ;  /* 0x200000d8ffd87230 */ /* 0x000fe20000004100 */
[----:B0-----:R-:W-:Y:S01]  /*7d80*/  LOP3.LUT R90, R65, R84, RZ, 0x30, !PT ;  /* 0x00000054415a7212 */ /* 0x001fe200078e30ff */
[----:B------:R-:W-:Y:S01]  /*7d90*/  LDS.U16 R83, [R69+0x10c00] ;  /* 0x010c000045537984 */ /* 0x000fe20000000400 */
[----:B------:R-:W-:Y:S01]  /*7da0*/  ISETP.NE.AND P0, PT, R92, RZ, PT ;  /* 0x000000ff5c00720c */ /* 0x000fe20003f05270 */
[----:B------:R-:W-:Y:S01]  /*7db0*/  FFMA.FTZ R87, R91, R87, R82 ;  /* 0x000000575b577223 */ /* 0x000fe20000010052 */
[----:B------:R-:W-:Y:S01]  /*7dc0*/  PRMT R90, R90, 0x9910, RZ ;  /* 0x000099105a5a7816 */ /* 0x000fe200000000ff */
[----:B------:R-:W0:Y:S01]  /*7dd0*/  LDS.U16 R82, [R69+0x10a00] ;  /* 0x010a000045527984 */ /* 0x000e220000000400 */
[----:B------:R-:W-:-:S02]  /*7de0*/  FSEL R218, RZ, 1, P0 ;  /* 0x3f800000ffda7808 */ /* 0x000fc40000000000 */
[----:B------:R-:W-:Y:S01]  /*7df0*/  ISETP.NE.AND P0, PT, R90, RZ, PT ;  /* 0x000000ff5a00720c */ /* 0x000fe20003f05270 */
[----:B------:R-:W-:Y:S02]  /*7e00*/  HADD2.F32 R84, -RZ, R84.H0_H0 ;  /* 0x20000054ff547230 */ /* 0x000fe40000004100 */
[----:B------:R-:W-:Y:S01]  /*7e10*/  FFMA.FTZ R216, R218, R216, R87 ;  /* 0x000000d8dad87223 */ /* 0x000fe20000010057 */
[----:B------:R-:W-:-:S05]  /*7e20*/  FSEL R106, RZ, 1, P0 ;  /* 0x3f800000ff6a7808 */ /* 0x000fca0000000000 */
[----:B------:R-:W-:Y:S02]  /*7e30*/  FFMA.FTZ R84, R106, R84, R216 ;  /* 0x000000546a547223 */ /* 0x000fe400000100d8 */
[----:B------:R-:W3:Y:S01]  /*7e40*/  LDS.U16 R106, [R69+0x10e00] ;  /* 0x010e0000456a7984 */ /* 0x000ee20000000400 */
[C---:B-1----:R-:W-:Y:S02]  /*7e50*/  LOP3.LUT R91, R65.reuse, R86, RZ, 0x30, !PT ;  /* 0x00000056415b7212 */ /* 0x042fe400078e30ff */
[----:B--2---:R-:W-:Y:S02]  /*7e60*/  LOP3.LUT R87, R65, R85, RZ, 0x30, !PT ;  /* 0x0000005541577212 */ /* 0x004fe400078e30ff */
[----:B------:R-:W-:Y:S02]  /*7e70*/  PRMT R91, R91, 0x9910, RZ ;  /* 0x000099105b5b7816 */ /* 0x000fe400000000ff */
[----:B------:R-:W-:Y:S01]  /*7e80*/  PRMT R87, R87, 0x9910, RZ ;  /* 0x0000991057577816 */ /* 0x000fe200000000ff */
[----:B------:R-:W-:Y:S01]  /*7e90*/  HADD2.F32 R216, -RZ, R86.H0_H0 ;  /* 0x20000056ffd87230 */ /* 0x000fe20000004100 */
[----:B------:R-:W-:-:S03]  /*7ea0*/  ISETP.NE.AND P0, PT, R91, RZ, PT ;  /* 0x000000ff5b00720c */ /* 0x000fc60003f05270 */
[----:B------:R-:W-:Y:S01]  /*7eb0*/  IMAD.MOV.U32 R86, RZ, RZ, R87 ;  /* 0x000000ffff567224 */ /* 0x000fe200078e0057 */
[----:B------:R-:W-:-:S04]  /*7ec0*/  FSEL R87, RZ, 1, P0 ;  /* 0x3f800000ff577808 */ /* 0x000fc80000000000 */
[----:B------:R-:W-:Y:S01]  /*7ed0*/  ISETP.NE.AND P0, PT, R86, RZ, PT ;  /* 0x000000ff5600720c */ /* 0x000fe20003f05270 */
[----:B------:R-:W-:Y:S02]  /*7ee0*/  HADD2.F32 R85, -RZ, R85.H0_H0 ;  /* 0x20000055ff557230 */ /* 0x000fe40000004100 */
[----:B------:R-:W-:Y:S01]  /*7ef0*/  FFMA.FTZ R84, R87, R216, R84 ;  /* 0x000000d857547223 */ /* 0x000fe20000010054 */
[----:B------:R-:W-:Y:S02]  /*7f00*/  LOP3.LUT R87, R65, R222, RZ, 0x30, !PT ;  /* 0x000000de41577212 */ /* 0x000fe400078e30ff */
[----:B------:R-:W-:Y:S02]  /*7f10*/  FSEL R218, RZ, 1, P0 ;  /* 0x3f800000ffda7808 */ /* 0x000fe40000000000 */
[----:B------:R-:W-:-:S03]  /*7f20*/  PRMT R87, R87, 0x9910, RZ ;  /* 0x0000991057577816 */ /* 0x000fc600000000ff */
[----:B------:R-:W-:Y:S01]  /*7f30*/  FFMA.FTZ R84, R218, R85, R84 ;  /* 0x00000055da547223 */ /* 0x000fe20000010054 */
[----:B0-----:R-:W-:Y:S01]  /*7f40*/  LOP3.LUT R85, R65, R82, RZ, 0x30, !PT ;  /* 0x0000005241557212 */ /* 0x001fe200078e30ff */
[----:B------:R-:W-:Y:S01]  /*7f50*/  HADD2.F32 R222, -RZ, R222.H0_H0 ;  /* 0x200000deffde7230 */ /* 0x000fe20000004100 */
[----:B------:R-:W-:Y:S01]  /*7f60*/  ISETP.NE.AND P0, PT, R87, RZ, PT ;  /* 0x000000ff5700720c */ /* 0x000fe20003f05270 */
[----:B------:R-:W0:Y:S01]  /*7f70*/  LDS.U16 R218, [R69+0x11200] ;  /* 0x0112000045da7984 */ /* 0x000e220000000400 */
[----:B------:R-:W-:Y:S02]  /*7f80*/  PRMT R85, R85, 0x9910, RZ ;  /* 0x0000991055557816 */ /* 0x000fe400000000ff */
[----:B------:R-:W-:Y:S02]  /*7f90*/  FSEL R235, RZ, 1, P0 ;  /* 0x3f800000ffeb7808 */ /* 0x000fe40000000000 */
[----:B------:R-:W-:Y:S02]  /*7fa0*/  ISETP.NE.AND P0, PT, R85, RZ, PT ;  /* 0x000000ff5500720c */ /* 0x000fe40003f05270 */
[----:B------:R-:W-:Y:S01]  /*7fb0*/  LOP3.LUT R216, R65, R83, RZ, 0x30, !PT ;  /* 0x0000005341d87212 */ /* 0x000fe200078e30ff */
[----:B------:R-:W-:Y:S01]  /*7fc0*/  HADD2.F32 R82, -RZ, R82.H0_H0 ;  /* 0x20000052ff527230 */ /* 0x000fe20000004100 */
[----:B------:R-:W-:Y:S01]  /*7fd0*/  FSEL R220, RZ, 1, P0 ;  /* 0x3f800000ffdc7808 */ /* 0x000fe20000000000 */
[----:B------:R-:W-:Y:S01]  /*7fe0*/  FFMA.FTZ R222, R235, R222, R84 ;  /* 0x000000deebde7223 */ /* 0x000fe20000010054 */
[----:B---3--:R-:W-:-:S02]  /*7ff0*/  LOP3.LUT R84, R65, R106, RZ, 0x30, !PT ;  /* 0x0000006a41547212 */ /* 0x008fc400078e30ff */
[----:B------:R-:W-:Y:S01]  /*8000*/  PRMT R216, R216, 0x9910, RZ ;  /* 0x00009910d8d87816 */ /* 0x000fe200000000ff */
[----:B------:R-:W-:Y:S01]  /*8010*/  FFMA.FTZ R82, R220, R82, R222 ;  /* 0x00000052dc527223 */ /* 0x000fe200000100de */
[----:B------:R-:W-:Y:S01]  /*8020*/  PRMT R220, R84, 0x9910, RZ ;  /* 0x0000991054dc7816 */ /* 0x000fe200000000ff */
[----:B------:R-:W-:Y:S01]  /*8030*/  HADD2.F32 R248, -RZ, R106.H0_H0 ;  /* 0x2000006afff87230 */ /* 0x000fe20000004100 */
[----:B------:R-:W1:Y:S01]  /*8040*/  LDS.U16 R222, [R69+0x11800] ;  /* 0x0118000045de7984 */ /* 0x000e620000000400 */
[----:B------:R-:W-:Y:S02]  /*8050*/  IMAD.MOV.U32 R84, RZ, RZ, R216 ;  /* 0x000000ffff547224 */ /* 0x000fe400078e00d8 */
[----:B------:R-:W-:Y:S02]  /*8060*/  HADD2.F32 R216, -RZ, R83.H0_H0 ;  /* 0x20000053ffd87230 */ /* 0x000fe40000004100 */
[----:B------:R-:W-:Y:S01]  /*8070*/  IMAD.MOV.U32 R83, RZ, RZ, R220 ;  /* 0x000000ffff537224 */ /* 0x000fe200078e00dc */
[----:B------:R-:W-:-:S04]  /*8080*/  ISETP.NE.AND P0, PT, R84, RZ, PT ;  /* 0x000000ff5400720c */ /* 0x000fc80003f05270 */
[----:B------:R-:W-:Y:S02]  /*8090*/  FSEL R106, RZ, 1, P0 ;  /* 0x3f800000ff6a7808 */ /* 0x000fe40000000000 */
[----:B------:R-:W-:-:S03]  /*80a0*/  ISETP.NE.AND P0, PT, R83, RZ, PT ;  /* 0x000000ff5300720c */ /* 0x000fc60003f05270 */
[----:B------:R-:W-:Y:S01]  /*80b0*/  FFMA.FTZ R82, R106, R216, R82 ;  /* 0x000000d86a527223 */ /* 0x000fe20000010052 */
[----:B------:R-:W-:Y:S01]  /*80c0*/  FSEL R220, RZ, 1, P0 ;  /* 0x3f800000ffdc7808 */ /* 0x000fe20000000000 */
[----:B------:R-:W2:Y:S04]  /*80d0*/  LDS.U16 R216, [R69+0x11a00] ;  /* 0x011a000045d87984 */ /* 0x000ea80000000400 */
[----:B------:R-:W-:Y:S01]  /*80e0*/  FFMA.FTZ R248, R220, R248, R82 ;  /* 0x000000f8dcf87223 */ /* 0x000fe20000010052 */
[C---:B------:R-:W-:Y:S01]  /*80f0*/  LOP3.LUT R82, R65.reuse, R251, RZ, 0x30, !PT ;  /* 0x000000fb41527212 */ /* 0x040fe200078e30ff */
[----:B------:R-:W3:Y:S03]  /*8100*/  LDS.U16 R106, [R69+0x11c00] ;  /* 0x011c0000456a7984 */ /* 0x000ee60000000400 */
[----:B------:R-:W-:Y:S01]  /*8110*/  PRMT R82, R82, 0x9910, RZ ;  /* 0x0000991052527816 */ /* 0x000fe200000000ff */
[----:B------:R-:W4:Y:S01]  /*8120*/  LDS.U16 R220, [R69+0x11e00] ;  /* 0x011e000045dc7984 */ /* 0x000f220000000400 */
[----:B0-----:R-:W-:-:S02]  /*8130*/  LOP3.LUT R252, R65, R218, RZ, 0x30, !PT ;  /* 0x000000da41fc7212 */ /* 0x001fc400078e30ff */
[----:B------:R-:W-:Y:S01]  /*8140*/  ISETP.NE.AND P0, PT, R82, RZ, PT ;  /* 0x000000ff5200720c */ /* 0x000fe20003f05270 */
[----:B------:R-:W-:Y:S01]  /*8150*/  HADD2.F32 R251, -RZ, R251.H0_H0 ;  /* 0x200000fbfffb7230 */ /* 0x000fe20000004100 */
[----:B------:R-:W-:Y:S02]  /*8160*/  PRMT R252, R252, 0x9910, RZ ;  /* 0x00009910fcfc7816 */ /* 0x000fe400000000ff */
[----:B------:R-:W-:Y:S02]  /*8170*/  FSEL R250, RZ, 1, P0 ;  /* 0x3f800000fffa7808 */ /* 0x000fe40000000000 */
[C---:B------:R-:W-:Y:S02]  /*8180*/  LOP3.LUT R235, R65.reuse, R247, RZ, 0x30, !PT ;  /* 0x000000f741eb7212 */ /* 0x040fe400078e30ff */
[----:B------:R-:W-:Y:S01]  /*8190*/  ISETP.NE.AND P6, PT, R252, RZ, PT ;  /* 0x000000fffc00720c */ /* 0x000fe20003fc5270 */
[----:B------:R-:W-:Y:S01]  /*81a0*/  FFMA.FTZ R250, R250, R251, R248 ;  /* 0x000000fbfafa7223 */ /* 0x000fe200000100f8 */
[----:B------:R-:W-:-:S02]  /*81b0*/  LOP3.LUT R248, R65, R249, RZ, 0x30, !PT ;  /* 0x000000f941f87212 */ /* 0x000fc400078e30ff */
[----:B------:R-:W-:Y:S01]  /*81c0*/  PRMT R235, R235, 0x9910, RZ ;  /* 0x00009910ebeb7816 */ /* 0x000fe200000000ff */
[----:B------:R-:W-:Y:S01]  /*81d0*/  HADD2.F32 R218, -RZ, R218.H0_H0 ;  /* 0x200000daffda7230 */ /* 0x000fe20000004100 */
[----:B------:R-:W-:Y:S02]  /*81e0*/  FSEL R252, RZ, 1, P6 ;  /* 0x3f800000fffc7808 */ /* 0x000fe40003000000 */
[----:B------:R-:W-:Y:S02]  /*81f0*/  PRMT R248, R248, 0x9910, RZ ;  /* 0x00009910f8f87816 */ /* 0x000fe400000000ff */
[----:B------:R-:W-:Y:S01]  /*8200*/  ISETP.NE.AND P5, PT, R235, RZ, PT ;  /* 0x000000ffeb00720c */ /* 0x000fe20003fa5270 */
[----:B------:R-:W-:Y:S01]  /*8210*/  HADD2.F32 R247, -RZ, R247.H0_H0 ;  /* 0x200000f7fff77230 */ /* 0x000fe20000004100 */
[----:B------:R-:W-:Y:S01]  /*8220*/  ISETP.NE.AND P4, PT, R248, RZ, PT ;  /* 0x000000fff800720c */ /* 0x000fe20003f85270 */
[----:B------:R-:W-:Y:S01]  /*8230*/  FFMA.FTZ R218, R252, R218, R250 ;  /* 0x000000dafcda7223 */ /* 0x000fe200000100fa */
[----:B------:R-:W-:Y:S01]  /*8240*/  FSEL R235, RZ, 1, P5 ;  /* 0x3f800000ffeb7808 */ /* 0x000fe20002800000 */
[----:B------:R-:W-:Y:S01]  /*8250*/  HADD2.F32 R249, -RZ, R249.H0_H0 ;  /* 0x200000f9fff97230 */ /* 0x000fe20000004100 */
[----:B------:R-:W-:-:S03]  /*8260*/  FSEL R248, RZ, 1, P4 ;  /* 0x3f800000fff87808 */ /* 0x000fc60002000000 */
[----:B------:R-:W-:Y:S01]  /*8270*/  FFMA.FTZ R235, R235, R247, R218 ;  /* 0x000000f7ebeb7223 */ /* 0x000fe200000100da */
[----:B-1----:R-:W-:-:S03]  /*8280*/  LOP3.LUT R218, R65, R222, RZ, 0x30, !PT ;  /* 0x000000de41da7212 */ /* 0x002fc600078e30ff */
[----:B------:R-:W-:Y:S01]  /*8290*/  FFMA.FTZ R248, R248, R249, R235 ;  /* 0x000000f9f8f87223 */ /* 0x000fe200000100eb */
[C---:B--2---:R-:W-:Y:S02]  /*82a0*/  LOP3.LUT R235, R65.reuse, R216, RZ, 0x30, !PT ;  /* 0x000000d841eb7212 */ /* 0x044fe400078e30ff */
[----:B------:R-:W-:Y:S01]  /*82b0*/  PRMT R218, R218, 0x9910, RZ ;  /* 0x00009910dada7816 */ /* 0x000fe200000000ff */
[----:B------:R-:W-:Y:S01]  /*82c0*/  HADD2.F32 R247, -RZ, R216.H0_H0 ;  /* 0x200000d8fff77230 */ /* 0x000fe20000004100 */
[----:B---3--:R-:W-:Y:S02]  /*82d0*/  LOP3.LUT R216, R65, R106, RZ, 0x30, !PT ;  /* 0x0000006a41d87212 */ /* 0x008fe400078e30ff */
[----:B------:R-:W-:Y:S02]  /*82e0*/  PRMT R235, R235, 0x9910, RZ ;  /* 0x00009910ebeb7816 */ /* 0x000fe400000000ff */
[----:B------:R-:W-:Y:S01]  /*82f0*/  ISETP.NE.AND P3, PT, R218, RZ, PT ;  /* 0x000000ffda00720c */ /* 0x000fe20003f65270 */
[----:B------:R-:W-:Y:S01]  /*8300*/  HADD2.F32 R222, -RZ, R222.H0_H0 ;  /* 0x200000deffde7230 */ /* 0x000fe20000004100 */
[----:B----4-:R-:W-:-:S02]  /*8310*/  LOP3.LUT R65, R65, R220, RZ, 0x30, !PT ;  /* 0x000000dc41417212 */ /* 0x010fc400078e30ff */
[----:B------:R-:W-:Y:S02]  /*8320*/  PRMT R216, R216, 0x9910, RZ ;  /* 0x00009910d8d87816 */ /* 0x000fe400000000ff */
[----:B------:R-:W-:Y:S02]  /*8330*/  FSEL R218, RZ, 1, P3 ;  /* 0x3f800000ffda7808 */ /* 0x000fe40001800000 */
[----:B------:R-:W-:Y:S02]  /*8340*/  ISETP.NE.AND P2, PT, R235, RZ, PT ;  /* 0x000000ffeb00720c */ /* 0x000fe40003f45270 */
[----:B------:R-:W-:Y:S01]  /*8350*/  PRMT R65, R65, 0x9910, RZ ;  /* 0x0000991041417816 */ /* 0x000fe200000000ff */
[----:B------:R-:W-:Y:S01]  /*8360*/  FFMA.FTZ R218, R218, R222, R248 ;  /* 0x000000dedada7223 */ /* 0x000fe200000100f8 */
[----:B------:R-:W-:Y:S02]  /*8370*/  FSEL R235, RZ, 1, P2 ;  /* 0x3f800000ffeb7808 */ /* 0x000fe40001000000 */
        /* <DEDUP_REMOVED lines=8> */
[----:B------:R-:W-:-:S03]  /*8400*/  LOP3.LUT R64, R64, 0xefffffff, RZ, 0xc0, !PT ;  /* 0xefffffff40407812 */ /* 0x000fc600078ec0ff */
[----:B------:R-:W-:Y:S01]  /*8410*/  FFMA.FTZ R106, R65, R220, R106 ;  /* 0x000000dc416a7223 */ /* 0x000fe2000001006a */
[----:B------:R-:W-:-:S04]  /*8420*/  @P6 LOP3.LUT R64, R64, 0x10000000, RZ, 0xfc, !PT ;  /* 0x1000000040406812 */ /* 0x000fc800078efcff */
[----:B------:R-:W0:Y:S01]  /*8430*/  SHFL.DOWN P6, R65, R106, 0x1, 0x1f ;  /* 0x08201f006a417f89 */ /* 0x000e2200000c0000 */
[----:B------:R-:W-:-:S04]  /*8440*/  LOP3.LUT R64, R64, 0xdfffffff, RZ, 0xc0, !PT ;  /* 0xdfffffff40407812 */ /* 0x000fc800078ec0ff */
[----:B------:R-:W-:-:S04]  /*8450*/  @P5 LOP3.LUT R64, R64, 0x20000000, RZ, 0xfc, !PT ;  /* 0x2000000040405812 */ /* 0x000fc800078efcff */
[----:B------:R-:W-:-:S04]  /*8460*/  LOP3.LUT R64, R64, 0xbfffffff, RZ, 0xc0, !PT ;  /* 0xbfffffff40407812 */ /* 0x000fc800078ec0ff */
[----:B------:R-:W-:-:S04]  /*8470*/  @P4 LOP3.LUT R64, R64, 0x40000000, RZ, 0xfc, !PT ;  /* 0x4000000040404812 */ /* 0x000fc800078efcff */
[----:B------:R-:W-:Y:S01]  /*8480*/  LOP3.LUT R64, R64, 0x7fffffff, RZ, 0xc0, !PT ;  /* 0x7fffffff40407812 */ /* 0x000fe200078ec0ff */
[----:B0-----:R-:W-:-:S03]  /*8490*/  @P6 FADD R65, R106, R65 ;  /* 0x000000416a416221 */ /* 0x001fc60000000000 */
[----:B------:R-:W-:Y:S02]  /*84a0*/  @P3 LOP3.LUT R64, R64, 0x80000000, RZ, 0xfc, !PT ;  /* 0x8000000040403812 */ /* 0x000fe400078efcff */
[----:B------:R-:W0:Y:S02]  /*84b0*/  SHFL.DOWN P3, R106, R65, 0x2, 0x1f ;  /* 0x08401f00416a7f89 */ /* 0x000e240000060000 */
[----:B0-----:R-:W-:-:S05]  /*84c0*/  @P3 FADD R106, R65, R106 ;  /* 0x0000006a416a3221 */ /* 0x001fca0000000000 */
[----:B------:R-:W0:Y:S02]  /*84d0*/  SHFL.DOWN P3, R65, R106, 0x4, 0x1f ;  /* 0x08801f006a417f89 */ /* 0x000e240000060000 */
[----:B0-----:R-:W-:-:S05]  /*84e0*/  @P3 FADD R65, R106, R65 ;  /* 0x000000416a413221 */ /* 0x001fca0000000000 */
[----:B------:R-:W0:Y:S02]  /*84f0*/  SHFL.DOWN P3, R106, R65, 0x8, 0x1f ;  /* 0x09001f00416a7f89 */ /* 0x000e240000060000 */
[----:B0-----:R-:W-:-:S05]  /*8500*/  @P3 FADD R106, R65, R106 ;  /* 0x0000006a416a3221 */ /* 0x001fca0000000000 */
[----:B------:R-:W0:Y:S01]  /*8510*/  SHFL.DOWN P3, R65, R106, 0x10, 0x1f ;  /* 0x0a001f006a417f89 */ /* 0x000e220000060000 */
[----:B------:R-:W-:Y:S02]  /*8520*/  ISETP.NE.AND P6, PT, R126, RZ, PT ;  /* 0x000000ff7e00720c */ /* 0x000fe40003fc5270 */
[----:B------:R-:W-:Y:S02]  /*8530*/  ISETP.NE.AND P5, PT, R80, RZ, PT ;  /* 0x000000ff5000720c */ /* 0x000fe40003fa5270 */
[----:B------:R-:W-:Y:S02]  /*8540*/  SEL R220, RZ, 0x1, P6 ;  /* 0x00000001ffdc7807 */ /* 0x000fe40003000000 */
[----:B------:R-:W-:Y:S02]  /*8550*/  ISETP.NE.AND P6, PT, R239, RZ, PT ;  /* 0x000000ffef00720c */ /* 0x000fe40003fc5270 */
[----:B------:R-:W-:Y:S02]  /*8560*/  SEL R222, RZ, 0xffffffff, P5 ;  /* 0xffffffffffde7807 */ /* 0x000fe40002800000 */
[----:B------:R-:W-:-:S02]  /*8570*/  SEL R216, RZ, 0x4, P6 ;  /* 0x00000004ffd87807 */ /* 0x000fc40003000000 */
[----:B------:R-:W-:Y:S02]  /*8580*/  ISETP.NE.AND P5, PT, R236, RZ, PT ;  /* 0x000000ffec00720c */ /* 0x000fe40003fa5270 */
[----:B------:R-:W-:Y:S01]  /*8590*/  ISETP.NE.AND P6, PT, R105, RZ, PT ;  /* 0x000000ff6900720c */ /* 0x000fe20003fc5270 */
[----:B0-----:R-:W-:Y:S01]  /*85a0*/  @P3 FADD R65, R106, R65 ;  /* 0x000000416a413221 */ /* 0x001fe20000000000 */
[----:B------:R-:W-:-:S04]  /*85b0*/  ISETP.NE.AND P3, PT, R238, RZ, PT ;  /* 0x000000ffee00720c */ /* 0x000fc80003f65270 */
        /* <DEDUP_REMOVED lines=22> */
[----:B------:R-:W-:Y:S02]  /*8720*/  SEL R247, RZ, 0x8000, P3 ;  /* 0x00008000fff77807 */ /* 0x000fe40001800000 */
[----:B------:R-:W-:-:S02]  /*8730*/  ISETP.NE.AND P5, PT, R191, RZ, PT ;  /* 0x000000ffbf00720c */ /* 0x000fc40003fa5270 */
[----:B------:R-:W-:Y:S01]  /*8740*/  ISETP.NE.AND P3, PT, R202, RZ, PT ;  /* 0x000000ffca00720c */ /* 0x000fe20003f65270 */
[----:B------:R0:W-:Y:S01]  /*8750*/  STL [R1+0x14], R13 ;  /* 0x0000140d01007387 */ /* 0x0001e20000100800 */
[----:B------:R-:W-:Y:S01]  /*8760*/  IMAD.MOV.U32 R246, RZ, RZ, R13 ;  /* 0x000000fffff67224 */ /* 0x000fe200078e000d */
[----:B------:R-:W-:Y:S02]  /*8770*/  SEL R229, RZ, 0x1000, P4 ;  /* 0x00001000ffe57807 */ /* 0x000fe40002000000 */
[----:B------:R-:W-:Y:S02]  /*8780*/  ISETP.NE.AND P4, PT, R189, RZ, PT ;  /* 0x000000ffbd00720c */ /* 0x000fe40003f85270 */
[----:B------:R-:W-:Y:S02]  /*8790*/  SEL R21, RZ, 0x20000, P5 ;  /* 0x00020000ff157807 */ /* 0x000fe40002800000 */
[----:B------:R-:W-:Y:S02]  /*87a0*/  SEL R20, RZ, 0x80000, P3 ;  /* 0x00080000ff147807 */ /* 0x000fe40001800000 */
[----:B0-----:R-:W-:-:S02]  /*87b0*/  SEL R13, RZ, 0x40000, P6 ;  /* 0x00040000ff0d7807 */ /* 0x001fc40003000000 */
[----:B------:R-:W-:Y:S01]  /*87c0*/  ISETP.NE.AND P6, PT, R205, RZ, PT ;  /* 0x000000ffcd00720c */ /* 0x000fe20003fc5270 */
[----:B------:R-:W-:Y:S01]  /*87d0*/  STL [R1+0xc4], R14 ;  /* 0x0000c40e01007387 */ /* 0x000fe20000100800 */
[----:B------:R-:W-:Y:S02]  /*87e0*/  ISETP.NE.AND P5, PT, R204, RZ, PT ;  /* 0x000000ffcc00720c */ /* 0x000fe40003fa5270 */
[----:B------:R-:W-:Y:S01]  /*87f0*/  ISETP.NE.AND P3, PT, R206, RZ, PT ;  /* 0x000000ffce00720c */ /* 0x000fe20003f65270 */
[----:B------:R0:W-:Y:S01]  /*8800*/  STL [R1+0xcc], R15 ;  /* 0x0000cc0f01007387 */ /* 0x0001e20000100800 */
[----:B------:R-:W-:Y:S01]  /*8810*/  IMAD.MOV.U32 R250, RZ, RZ, R15 ;  /* 0x000000fffffa7224 */ /* 0x000fe200078e000f */
[----:B------:R-:W-:Y:S02]  /*8820*/  SEL R252, RZ, 0x10000, P4 ;  /* 0x00010000fffc7807 */ /* 0x000fe40002000000 */
[----:B------:R-:W-:Y:S02]  /*8830*/  ISETP.NE.AND P4, PT, R203, RZ, PT ;  /* 0x000000ffcb00720c */ /* 0x000fe40003f85270 */
[----:B------:R-:W-:-:S02]  /*8840*/  SEL R19, RZ, 0x200000, P5 ;  /* 0x00200000ff137807 */ /* 0x000fc40002800000 */
[----:B------:R-:W-:Y:S02]  /*8850*/  SEL R18, RZ, 0x800000, P3 ;  /* 0x00800000ff127807 */ /* 0x000fe40001800000 */
[----:B0-----:R-:W-:Y:S02]  /*8860*/  SEL R15, RZ, 0x400000, P6 ;  /* 0x00400000ff0f7807 */ /* 0x001fe40003000000 */
[----:B------:R-:W-:Y:S01]  /*8870*/  ISETP.NE.AND P6, PT, R212, RZ, PT ;  /* 0x000000ffd400720c */ /* 0x000fe20003fc5270 */
[----:B------:R-:W-:Y:S01]  /*8880*/  IMAD.MOV.U32 R249, RZ, RZ, R14 ;  /* 0x000000fffff97224 */ /* 0x000fe200078e000e */
[----:B------:R-:W-:Y:S02]  /*8890*/  ISETP.NE.AND P5, PT, R210, RZ, PT ;  /* 0x000000ffd200720c */ /* 0x000fe40003fa5270 */
[----:B------:R-:W-:Y:S01]  /*88a0*/  ISETP.NE.AND P3, PT, R213, RZ, PT ;  /* 0x000000ffd500720c */ /* 0x000fe20003f65270 */
[----:B------:R0:W-:Y:S01]  /*88b0*/  STL [R1+0xd8], R16 ;  /* 0x0000d81001007387 */ /* 0x0001e20000100800 */
[----:B------:R-:W-:-:S02]  /*88c0*/  SEL R14, RZ, 0x100000, P4 ;  /* 0x00100000ff0e7807 */ /* 0x000fc40002000000 */
[----:B------:R-:W-:Y:S01]  /*88d0*/  ISETP.NE.AND P4, PT, R208, RZ, PT ;  /* 0x000000ffd000720c */ /* 0x000fe20003f85270 */
[----:B------:R-:W-:Y:S01]  /*88e0*/  STL [R1+0xe4], R11 ;  /* 0x0000e40b01007387 */ /* 0x000fe20000100800 */
[----:B------:R-:W-:Y:S02]  /*88f0*/  SEL R81, RZ, 0x4000000, P6 ;  /* 0x04000000ff517807 */ /* 0x000fe40003000000 */
[----:B------:R-:W-:Y:S01]  /*8900*/  SEL R17, RZ, 0x2000000, P5 ;  /* 0x02000000ff117807 */ /* 0x000fe20002800000 */
[----:B------:R-:W-:Y:S01]  /*8910*/  STL [R1+0xec], R28 ;  /* 0x0000ec1c01007387 */ /* 0x000fe20000100800 */
[----:B------:R-:W-:Y:S02]  /*8920*/  ISETP.NE.AND P6, PT, R243, RZ, PT ;  /* 0x000000fff300720c */ /* 0x000fe40003fc5270 */
[----:B------:R-:W-:Y:S01]  /*8930*/  SEL R63, RZ, 0x8000000, P3 ;  /* 0x08000000ff3f7807 */ /* 0x000fe20001800000 */
[----:B------:R-:W-:Y:S01]  /*8940*/  STL [R1+0xf8], R27 ;  /* 0x0000f81b01007387 */ /* 0x000fe20000100800 */
[----:B------:R-:W-:Y:S01]  /*8950*/  ISETP.NE.AND P5, PT, R242, RZ, PT ;  /* 0x000000fff200720c */ /* 0x000fe20003fa5270 */
[----:B------:R-:W-:Y:S01]  /*8960*/  IMAD.MOV.U32 R251, RZ, RZ, R16 ;  /* 0x000000fffffb7224 */ /* 0x000fe200078e0010 */
[----:B------:R-:W-:Y:S01]  /*8970*/  ISETP.NE.AND P3, PT, R244, RZ, PT ;  /* 0x000000fff400720c */ /* 0x000fe20003f65270 */
[----:B------:R-:W-:Y:S01]  /*8980*/  STL [R1+0xd4], R26 ;  /* 0x0000d41a01007387 */ /* 0x000fe20000100800 */
[----:B0-----:R-:W-:-:S02]  /*8990*/  SEL R16, RZ, 0x1000000, P4 ;  /* 0x01000000ff107807 */ /* 0x001fc40002000000 */
[----:B------:R-:W-:Y:S01]  /*89a0*/  ISETP.NE.AND P4, PT, R241, RZ, PT ;  /* 0x000000fff100720c */ /* 0x000fe20003f85270 */
[----:B------:R-:W-:Y:S01]  /*89b0*/  STL [R1+0xd0], R25 ;  /* 0x0000d01901007387 */ /* 0x000fe20000100800 */
[----:B------:R-:W-:Y:S02]  /*89c0*/  SEL R185, RZ, 0x40000000, P6 ;  /* 0x40000000ffb97807 */ /* 0x000fe40003000000 */
[----:B------:R-:W-:Y:S01]  /*89d0*/  SEL R60, RZ, 0x20000000, P5 ;  /* 0x20000000ff3c7807 */ /* 0x000fe20002800000 */
[----:B------:R-:W-:Y:S01]  /*89e0*/  STL [R1+0xc8], R24 ;  /* 0x0000c81801007387 */ /* 0x000fe20000100800 */
[----:B------:R-:W-:Y:S02]  /*89f0*/  SEL R189, RZ, 0x80000000, P3 ;  /* 0x80000000ffbd7807 */ /* 0x000fe40001800000 */
[----:B------:R-:W-:Y:S01]  /*8a00*/  ISETP.NE.AND P5, PT, R194, RZ, PT ;  /* 0x000000ffc200720c */ /* 0x000fe20003fa5270 */
[----:B------:R-:W-:Y:S01]  /*8a10*/  STL [R1+0xc0], R23 ;  /* 0x0000c01701007387 */ /* 0x000fe20000100800 */
[----:B------:R-:W-:-:S02]  /*8a20*/  ISETP.NE.AND P6, PT, R192, RZ, PT ;  /* 0x000000ffc000720c */ /* 0x000fc40003fc5270 */
[----:B------:R-:W-:Y:S01]  /*8a30*/  SEL R61, RZ, 0x10000000, P4 ;  /* 0x10000000ff3d7807 */ /* 0x000fe20002000000 */
[----:B------:R-:W-:Y:S01]  /*8a40*/  STL [R1+0xb4], R22 ;  /* 0x0000b41601007387 */ /* 0x000fe20000100800 */
[----:B------:R-:W-:-:S03]  /*8a50*/  ISETP.NE.AND P4, PT, R196, RZ, PT ;  /* 0x000000ffc400720c */ /* 0x000fc60003f85270 */
[----:B------:R-:W-:Y:S01]  /*8a60*/  STL [R1+0xb0], R12 ;  /* 0x0000b00c01007387 */ /* 0x000fe20000100800 */
[----:B------:R-:W-:-:S03]  /*8a70*/  SEL R213, RZ, 0xffffffff, P5 ;  /* 0xffffffffffd57807 */ /* 0x000fc60002800000 */
[----:B------:R-:W-:Y:S01]  /*8a80*/  STL [R1+0x70], R185 ;  /* 0x000070b901007387 */ /* 0x000fe20000100800 */
[----:B------:R-:W-:-:S03]  /*8a90*/  ISETP.NE.AND P5, PT, R186, RZ, PT ;  /* 0x000000ffba00720c */ /* 0x000fc60003fa5270 */
[----:B------:R0:W-:Y:S01]  /*8aa0*/  STL [R1+0x74], R189 ;  /* 0x000074bd01007387 */ /* 0x0001e20000100800 */
[----:B------:R-:W-:Y:S02]  /*8ab0*/  SEL R212, RZ, 0x1, P4 ;  /* 0x00000001ffd47807 */ /* 0x000fe40002000000 */
[----:B------:R-:W-:Y:S02]  /*8ac0*/  ISETP.NE.AND P3, PT, R190, RZ, PT ;  /* 0x000000ffbe00720c */ /* 0x000fe40003f65270 */
[----:B------:R-:W-:Y:S02]  /*8ad0*/  ISETP.NE.AND P4, PT, R188, RZ, PT ;  /* 0x000000ffbc00720c */ /* 0x000fe40003f85270 */
[----:B0-----:R-:W-:Y:S02]  /*8ae0*/  SEL R189, RZ, 0x4, P6 ;  /* 0x00000004ffbd7807 */ /* 0x001fe40003000000 */
[----:B------:R-:W-:Y:S02]  /*8af0*/  ISETP.NE.AND P6, PT, R184, RZ, PT ;  /* 0x000000ffb800720c */ /* 0x000fe40003fc5270 */
[----:B------:R-:W-:-:S02]  /*8b00*/  SEL R202, RZ, 0x20, P5 ;  /* 0x00000020ffca7807 */ /* 0x000fc40002800000 */
[----:B------:R-:W-:Y:S02]  /*8b10*/  SEL R184, RZ, 0x40, P6 ;  /* 0x00000040ffb87807 */ /* 0x000fe40003000000 */
[----:B------:R-:W-:Y:S02]  /*8b20*/  ISETP.NE.AND P5, PT, R180, RZ, PT ;  /* 0x000000ffb400720c */ /* 0x000fe40003fa5270 */
[----:B------:R-:W-:Y:S02]  /*8b30*/  SEL R191, RZ, 0x8, P3 ;  /* 0x00000008ffbf7807 */ /* 0x000fe40001800000 */
[----:B------:R-:W-:Y:S02]  /*8b40*/  ISETP.NE.AND P6, PT, R182, RZ, PT ;  /* 0x000000ffb600720c */ /* 0x000fe40003fc5270 */
[----:B------:R-:W-:Y:S02]  /*8b50*/  SEL R193, RZ, 0x10, P4 ;  /* 0x00000010ffc17807 */ /* 0x000fe40002000000 */
[----:B------:R-:W-:-:S02]  /*8b60*/  ISETP.NE.AND P3, PT, R177, RZ, PT ;  /* 0x000000ffb100720c */ /* 0x000fc40003f65270 */
[----:B------:R-:W-:Y:S02]  /*8b70*/  ISETP.NE.AND P4, PT, R178, RZ, PT ;  /* 0x000000ffb200720c */ /* 0x000fe40003f85270 */
[----:B------:R-:W-:Y:S02]  /*8b80*/  SEL R178, RZ, 0x200, P5 ;  /* 0x00000200ffb27807 */ /* 0x000fe40002800000 */
[----:B------:R-:W-:Y:S02]  /*8b90*/  SEL R177, RZ, 0x400, P6 ;  /* 0x00000400ffb17807 */ /* 0x000fe40003000000 */
[----:B------:R-:W-:Y:S02]  /*8ba0*/  ISETP.NE.AND P5, PT, R174, RZ, PT ;  /* 0x000000ffae00720c */ /* 0x000fe40003fa5270 */
[----:B------:R-:W-:Y:S02]  /*8bb0*/  SEL R182, RZ, 0x80, P3 ;  /* 0x00000080ffb67807 */ /* 0x000fe40001800000 */
[----:B------:R-:W-:-:S02]  /*8bc0*/  ISETP.NE.AND P6, PT, R176, RZ, PT ;  /* 0x000000ffb000720c */ /* 0x000fc40003fc5270 */
[----:B------:R-:W-:Y:S02]  /*8bd0*/  SEL R180, RZ, 0x100, P4 ;  /* 0x00000100ffb47807 */ /* 0x000fe40002000000 */
[----:B------:R-:W-:Y:S02]  /*8be0*/  ISETP.NE.AND P3, PT, R170, RZ, PT ;  /* 0x000000ffaa00720c */ /* 0x000fe40003f65270 */
[----:B------:R-:W-:Y:S02]  /*8bf0*/  ISETP.NE.AND P4, PT, R172, RZ, PT ;  /* 0x000000ffac00720c */ /* 0x000fe40003f85270 */
[----:B------:R-:W-:Y:S02]  /*8c00*/  SEL R172, RZ, 0x2000, P5 ;  /* 0x00002000ffac7807 */ /* 0x000fe40002800000 */
[----:B------:R-:W-:Y:S02]  /*8c10*/  SEL R170, RZ, 0x4000, P6 ;  /* 0x00004000ffaa7807 */ /* 0x000fe40003000000 */
[----:B------:R-:W-:-:S02]  /*8c20*/  ISETP.NE.AND P5, PT, R166, RZ, PT ;  /* 0x000000ffa600720c */ /* 0x000fc40003fa5270 */
[----:B------:R-:W-:Y:S02]  /*8c30*/  SEL R176, RZ, 0x800, P3 ;  /* 0x00000800ffb07807 */ /* 0x000fe40001800000 */
[----:B------:R-:W-:Y:S02]  /*8c40*/  ISETP.NE.AND P6, PT, R169, RZ, PT ;  /* 0x000000ffa900720c */ /* 0x000fe40003fc5270 */
[----:B------:R-:W-:Y:S02]  /*8c50*/  SEL R174, RZ, 0x1000, P4 ;  /* 0x00001000ffae7807 */ /* 0x000fe40002000000 */
[----:B------:R-:W-:Y:S02]  /*8c60*/  ISETP.NE.AND P3, PT, R162, RZ, PT ;  /* 0x000000ffa200720c */ /* 0x000fe40003f65270 */
        /* <DEDUP_REMOVED lines=14> */
[----:B------:R-:W-:Y:S02]  /*8d50*/  ISETP.NE.AND P3, PT, R148, RZ, PT ;  /* 0x000000ff9400720c */ /* 0x000fe40003f65270 */
[----:B------:R-:W-:Y:S02]  /*8d60*/  SEL R158, RZ, 0x100000, P4 ;  /* 0x00100000ff9e7807 */ /* 0x000fe40002000000 */
[----:B------:R-:W-:Y:S02]  /*8d70*/  ISETP.NE.AND P4, PT, R150, RZ, PT ;  /* 0x000000ff9600720c */ /* 0x000fe40003f85270 */
[----:B------:R-:W-:Y:S02]  /*8d80*/  SEL R148, RZ, 0x2000000, P5 ;  /* 0x02000000ff947807 */ /* 0x000fe40002800000 */
[----:B------:R-:W-:Y:S02]  /*8d90*/  SEL R241, RZ, 0x4000000, P6 ;  /* 0x04000000fff17807 */ /* 0x000fe40003000000 */
[----:B------:R-:W-:Y:S01]  /*8da0*/  ISETP.NE.AND P5, PT, R173, RZ, PT ;  /* 0x000000ffad00720c */ /* 0x000fe20003fa5270 */
[----:B------:R-:W-:Y:S01]  /*8db0*/  IMAD.MOV.U32 R185, RZ, RZ, R246 ;  /* 0x000000ffffb97224 */ /* 0x000fe200078e00f6 */
[----:B------:R-:W-:-:S02]  /*8dc0*/  SEL R152, RZ, 0x800000, P3 ;  /* 0x00800000ff987807 */ /* 0x000fc40001800000 */
[----:B------:R-:W-:Y:S01]  /*8dd0*/  ISETP.NE.AND P6, PT, R175, RZ, PT ;  /* 0x000000ffaf00720c */ /* 0x000fe20003fc5270 */
[----:B------:R-:W-:Y:S01]  /*8de0*/  IMAD.MOV.U32 R246, RZ, RZ, R251 ;  /* 0x000000fffff67224 */ /* 0x000fe200078e00fb */
[----:B------:R-:W-:Y:S01]  /*8df0*/  ISETP.NE.AND P3, PT, R144, RZ, PT ;  /* 0x000000ff9000720c */ /* 0x000fe20003f65270 */
[----:B------:R-:W-:Y:S01]  /*8e00*/  IMAD.MOV.U32 R203, RZ, RZ, R11 ;  /* 0x000000ffffcb7224 */ /* 0x000fe200078e000b */
[----:B------:R-:W-:Y:S02]  /*8e10*/  SEL R150, RZ, 0x1000000, P4 ;  /* 0x01000000ff967807 */ /* 0x000fe40002000000 */
[----:B------:R-:W-:Y:S02]  /*8e20*/  ISETP.NE.AND P4, PT, R171, RZ, PT ;  /* 0x000000ffab00720c */ /* 0x000fe40003f85270 */
[----:B------:R-:W-:Y:S02]  /*8e30*/  SEL R251, RZ, 0x20000000, P5 ;  /* 0x20000000fffb7807 */ /* 0x000fe40002800000 */
[----:B------:R-:W-:-:S02]  /*8e40*/  SEL R11, RZ, 0x40000000, P6 ;  /* 0x40000000ff0b7807 */ /* 0x000fc40003000000 */
[----:B------:R-:W-:Y:S02]  /*8e50*/  ISETP.NE.AND P5, PT, R132, RZ, PT ;  /* 0x000000ff8400720c */ /* 0x000fe40003fa5270 */
[----:B------:R-:W-:Y:S02]  /*8e60*/  SEL R144, RZ, 0x8000000, P3 ;  /* 0x08000000ff907807 */ /* 0x000fe40001800000 */
[----:B------:R-:W-:Y:S02]  /*8e70*/  ISETP.NE.AND P6, PT, R130, RZ, PT ;  /* 0x000000ff8200720c */ /* 0x000fe40003fc5270 */
[----:B------:R-:W-:Y:S02]  /*8e80*/  ISETP.NE.AND P3, PT, R168, RZ, PT ;  /* 0x000000ffa800720c */ /* 0x000fe40003f65270 */
[----:B------:R-:W-:Y:S02]  /*8e90*/  SEL R243, RZ, 0x10000000, P4 ;  /* 0x10000000fff37807 */ /* 0x000fe40002000000 */
[----:B------:R-:W-:-:S02]  /*8ea0*/  ISETP.NE.AND P4, PT, R134, RZ, PT ;  /* 0x000000ff8600720c */ /* 0x000fc40003f85270 */
[----:B------:R-:W-:Y:S02]  /*8eb0*/  SEL R204, RZ, 0xffffffff, P5 ;  /* 0xffffffffffcc7807 */ /* 0x000fe40002800000 */
[----:B------:R-:W-:Y:S02]  /*8ec0*/  SEL R205, RZ, 0x4, P6 ;  /* 0x00000004ffcd7807 */ /* 0x000fe40003000000 */
[----:B------:R-:W-:Y:S01]  /*8ed0*/  ISETP.NE.AND P5, PT, R77, RZ, PT ;  /* 0x000000ff4d00720c */ /* 0x000fe20003fa5270 */
[----:B------:R-:W-:Y:S01]  /*8ee0*/  IMAD.MOV.U32 R242, RZ, RZ, R203 ;  /* 0x000000fffff27224 */ /* 0x000fe200078e00cb */
        /* <DEDUP_REMOVED lines=8> */
[----:B------:R-:W-:-:S02]  /*8f70*/  SEL R206, RZ, 0x8, P3 ;  /* 0x00000008ffce7807 */ /* 0x000fc40001800000 */
[----:B------:R-:W-:Y:S02]  /*8f80*/  ISETP.NE.AND P6, PT, R141, RZ, PT ;  /* 0x000000ff8d00720c */ /* 0x000fe40003fc5270 */
[----:B------:R-:W-:Y:S02]  /*8f90*/  ISETP.NE.AND P3, PT, R135, RZ, PT ;  /* 0x000000ff8700720c */ /* 0x000fe40003f65270 */
        /* <DEDUP_REMOVED lines=37> */
[----:B------:R0:W-:Y:S01]  /*91f0*/  STL [R1+0x54], R168 ;  /* 0x000054a801007387 */ /* 0x0001e20000100800 */
[----:B------:R-:W-:Y:S02]  /*9200*/  SEL R167, RZ, 0x800000, P3 ;  /* 0x00800000ffa77807 */ /* 0x000fe40001800000 */
[----:B------:R-:W-:Y:S02]  /*9210*/  ISETP.NE.AND P6, PT, R131, RZ, PT ;  /* 0x000000ff8300720c */ /* 0x000fe40003fc5270 */
[----:B------:R-:W-:Y:S01]  /*9220*/  ISETP.NE.AND P3, PT, R76, RZ, PT ;  /* 0x000000ff4c00720c */ /* 0x000fe20003f65270 */
[----:B------:R-:W-:Y:S01]  /*9230*/  IMAD.MOV.U32 R244, RZ, RZ, R185 ;  /* 0x000000fffff47224 */ /* 0x000fe200078e00b9 */
[----:B------:R-:W-:-:S02]  /*9240*/  SEL R131, RZ, 0x20000000, P5 ;  /* 0x20000000ff837807 */ /* 0x000fc40002800000 */
[----:B0-----:R-:W-:Y:S02]  /*9250*/  SEL R168, RZ, 0x1000000, P4 ;  /* 0x01000000ffa87807 */ /* 0x001fe40002000000 */
[----:B------:R-:W-:Y:S02]  /*9260*/  ISETP.NE.AND P4, PT, R97, RZ, PT ;  /* 0x000000ff6100720c */ /* 0x000fe40003f85270 */
        /* <DEDUP_REMOVED lines=18> */
[----:B------:R-:W-:Y:S02]  /*9390*/  SEL R140, RZ, 0x8, P3 ;  /* 0x00000008ff8c7807 */ /* 0x000fe40001800000 */
[----:B------:R-:W-:Y:S02]  /*93a0*/  ISETP.NE.AND P6, PT, R200, RZ, PT ;  /* 0x000000ffc800720c */ /* 0x000fe40003fc5270 */
        /* <DEDUP_REMOVED lines=16> */
[----:B------:R-:W-:Y:S01]  /*94b0*/  ISETP.NE.AND P3, PT, R195, RZ, PT ;  /* 0x000000ffc300720c */ /* 0x000fe20003f65270 */
[----:B------:R-:W-:Y:S01]  /*94c0*/  IMAD.MOV.U32 R244, RZ, RZ, R242 ;  /* 0x000000fffff47224 */ /* 0x000fe200078e00f2 */
[----:B------:R-:W-:Y:S02]  /*94d0*/  SEL R207, RZ, 0x1000, P4 ;  /* 0x00001000ffcf7807 */ /* 0x000fe40002000000 */
[----:B------:R-:W-:Y:S02]  /*94e0*/  ISETP.NE.AND P4, PT, R215, RZ, PT ;  /* 0x000000ffd700720c */ /* 0x000fe40003f85270 */
[----:B------:R-:W-:-:S02]  /*94f0*/  SEL R217, RZ, 0x20000, P5 ;  /* 0x00020000ffd97807 */ /* 0x000fc40002800000 */
[----:B------:R-:W-:Y:S02]  /*9500*/  SEL R242, RZ, 0x40000, P6 ;  /* 0x00040000fff27807 */ /* 0x000fe40003000000 */
[----:B------:R-:W-:Y:S02]  /*9510*/  ISETP.NE.AND P5, PT, R227, RZ, PT ;  /* 0x000000ffe300720c */ /* 0x000fe40003fa5270 */
[----:B------:R-:W-:Y:S02]  /*9520*/  SEL R195, RZ, 0x8000, P3 ;  /* 0x00008000ffc37807 */ /* 0x000fe40001800000 */
[----:B------:R-:W-:Y:S01]  /*9530*/  ISETP.NE.AND P6, PT, R228, RZ, PT ;  /* 0x000000ffe400720c */ /* 0x000fe20003fc5270 */
[----:B------:R-:W-:Y:S01]  /*9540*/  IMAD.MOV.U32 R227, RZ, RZ, R246 ;  /* 0x000000ffffe37224 */ /* 0x000fe200078e00f6 */
[----:B------:R-:W-:Y:S01]  /*9550*/  ISETP.NE.AND P3, PT, R221, RZ, PT ;  /* 0x000000ffdd00720c */ /* 0x000fe20003f65270 */
[----:B------:R-:W-:Y:S01]  /*9560*/  IMAD.MOV.U32 R228, RZ, RZ, R250 ;  /* 0x000000ffffe47224 */ /* 0x000fe200078e00fa */
        /* <DEDUP_REMOVED lines=8> */
[----:B------:R-:W-:Y:S01]  /*95f0*/  SEL R240, RZ, 0x100000, P4 ;  /* 0x00100000fff07807 */ /* 0x000fe20002000000 */
[----:B------:R-:W-:Y:S01]  /*9600*/  IMAD.MOV.U32 R226, RZ, RZ, R244 ;  /* 0x000000ffffe27224 */ /* 0x000fe200078e00f4 */
[----:B------:R-:W-:Y:S02]  /*9610*/  ISETP.NE.AND P4, PT, R89, RZ, PT ;  /* 0x000000ff5900720c */ /* 0x000fe40003f85270 */
[----:B------:R-:W-:Y:S02]  /*9620*/  SEL R93, RZ, 0x2000000, P5 ;  /* 0x02000000ff5d7807 */ /* 0x000fe40002800000 */
[----:B------:R-:W-:Y:S02]  /*9630*/  SEL R89, RZ, 0x4000000, P6 ;  /* 0x04000000ff597807 */ /* 0x000fe40003000000 */
[----:B------:R-:W-:-:S02]  /*9640*/  SEL R244, RZ, 0x800000, P3 ;  /* 0x00800000fff47807 */ /* 0x000fc40001800000 */
[----:B------:R-:W-:Y:S01]  /*9650*/  ISETP.NE.AND P3, PT, R127, RZ, PT ;  /* 0x000000ff7f00720c */ /* 0x000fe20003f65270 */
[----:B------:R-:W-:Y:S01]  /*9660*/  IMAD.MOV.U32 R88, RZ, RZ, R249 ;  /* 0x000000ffff587224 */ /* 0x000fe200078e00f9 */
[----:B------:R-:W-:Y:S01]  /*9670*/  STL [R1+0x2c], R93 ;  /* 0x00002c5d01007387 */ /* 0x000fe20000100800 */
[----:B------:R-:W-:Y:S02]  /*9680*/  SEL R249, RZ, 0x1000000, P4 ;  /* 0x01000000fff97807 */ /* 0x000fe40002000000 */
[----:B------:R-:W-:Y:S01]  /*9690*/  ISETP.NE.AND P4, PT, R129, RZ, PT ;  /* 0x000000ff8100720c */ /* 0x000fe20003f85270 */
[----:B------:R0:W-:Y:S01]  /*96a0*/  STL [R1+0x34], R89 ;  /* 0x0000345901007387 */ /* 0x0001e20000100800 */
[----:B------:R-:W-:Y:S02]  /*96b0*/  ISETP.NE.AND P5, PT, R223, RZ, PT ;  /* 0x000000ffdf00720c */ /* 0x000fe40003fa5270 */
[----:B------:R-:W-:Y:S02]  /*96c0*/  ISETP.NE.AND P6, PT, R224, RZ, PT ;  /* 0x000000ffe000720c */ /* 0x000fe40003fc5270 */
[----:B------:R-:W-:-:S02]  /*96d0*/  SEL R94, RZ, 0x10000000, P4 ;  /* 0x10000000ff5e7807 */ /* 0x000fc40002000000 */
[----:B0-----:R-:W-:Y:S02]  /*96e0*/  SEL R89, RZ, 0x8000000, P3 ;  /* 0x08000000ff597807 */ /* 0x001fe40001800000 */
[----:B------:R-:W-:-:S03]  /*96f0*/  SEL R93, RZ, 0x20000000, P5 ;  /* 0x20000000ff5d7807 */ /* 0x000fc60002800000 */
[----:B------:R0:W-:Y:S04]  /*9700*/  STL [R1+0x28], R89 ;  /* 0x0000285901007387 */ /* 0x0001e80000100800 */
[----:B------:R1:W-:Y:S01]  /*9710*/  STL [R1+0x30], R94 ;  /* 0x0000305e01007387 */ /* 0x0003e20000100800 */
[----:B0-----:R-:W-:-:S03]  /*9720*/  SEL R89, RZ, 0x40000000, P6 ;  /* 0x40000000ff597807 */ /* 0x001fc60003000000 */
[----:B------:R0:W-:Y:S04]  /*9730*/  STL [R1+0x44], R93 ;  /* 0x0000445d01007387 */ /* 0x0001e80000100800 */
[----:B------:R-:W-:Y:S04]  /*9740*/  STL [R1+0x48], R89 ;  /* 0x0000485901007387 */ /* 0x000fe80000100800 */
[----:B------:R-:W2:Y:S01]  /*9750*/  LDL R223, [R1+0x11c] ;  /* 0x00011c0001df7983 */ /* 0x000ea20000100800 */
[----:B------:R-:W3:Y:S01]  /*9760*/  S2R R224, SR_LANEID ;  /* 0x0000000000e07919 */ /* 0x000ee20000000000 */
[----:B------:R-:W-:-:S02]  /*9770*/  ISETP.NE.AND P3, PT, R225, RZ, PT ;  /* 0x000000ffe100720c */ /* 0x000fc40003f65270 */
[----:B------:R-:W-:Y:S02]  /*9780*/  ISETP.NE.AND P4, PT, R88, RZ, PT ;  /* 0x000000ff5800720c */ /* 0x000fe40003f85270 */
[----:B------:R-:W-:Y:S02]  /*9790*/  SEL R88, RZ, 0x80000000, P3 ;  /* 0x80000000ff587807 */ /* 0x000fe40001800000 */
[----:B------:R-:W-:Y:S02]  /*97a0*/  ISETP.NE.AND P3, PT, R226, RZ, PT ;  /* 0x000000ffe200720c */ /* 0x000fe40003f65270 */
[----:B------:R-:W-:Y:S02]  /*97b0*/  ISETP.NE.AND P6, PT, R227, RZ, PT ;  /* 0x000000ffe300720c */ /* 0x000fe40003fc5270 */
[----:B-1----:R-:W-:Y:S02]  /*97c0*/  SEL R94, RZ, 0x8, P3 ;  /* 0x00000008ff5e7807 */ /* 0x002fe40001800000 */
[----:B0-----:R-:W-:-:S02]  /*97d0*/  SEL R93, RZ, 0x4, P6 ;  /* 0x00000004ff5d7807 */ /* 0x001fc40003000000 */
[----:B------:R-:W-:Y:S02]  /*97e0*/  ISETP.NE.AND P6, PT, R66, RZ, PT ;  /* 0x000000ff4200720c */ /* 0x000fe40003fc5270 */
[----:B------:R-:W-:Y:S02]  /*97f0*/  ISETP.NE.AND P5, PT, R228, RZ, PT ;  /* 0x000000ffe400720c */ /* 0x000fe40003fa5270 */
[----:B------:R-:W-:Y:S02]  /*9800*/  SEL R127, RZ, 0x1, P4 ;  /* 0x00000001ff7f7807 */ /* 0x000fe40002000000 */
[----:B------:R-:W-:Y:S02]  /*9810*/  ISETP.NE.AND P4, PT, R28, RZ, PT ;  /* 0x000000ff1c00720c */ /* 0x000fe40003f85270 */
[----:B------:R-:W-:Y:S01]  /*9820*/  SEL R66, RZ, 0x40, P6 ;  /* 0x00000040ff427807 */ /* 0x000fe20003000000 */
[----:B------:R0:W-:Y:S01]  /*9830*/  STL [R1+0x50], R88 ;  /* 0x0000505801007387 */ /* 0x0001e20000100800 */
[----:B------:R-:W-:-:S02]  /*9840*/  SEL R129, RZ, 0xffffffff, P5 ;  /* 0xffffffffff817807 */ /* 0x000fc40002800000 */
[----:B---3--:R-:W-:Y:S01]  /*9850*/  ISETP.NE.AND P3, PT, R224, RZ, PT ;  /* 0x000000ffe000720c */ /* 0x008fe20003f65270 */
[----:B------:R-:W-:Y:S01]  /*9860*/  IMAD.SHL.U32 R213, R213, 0x2, RZ ;  /* 0x00000002d5d57824 */ /* 0x000fe200078e00ff */
[----:B------:R-:W-:Y:S01]  /*9870*/  ISETP.NE.AND P6, PT, R183, RZ, PT ;  /* 0x000000ffb700720c */ /* 0x000fe20003fc5270 */
[----:B------:R-:W-:Y:S01]  /*9880*/  IMAD.SHL.U32 R222, R222, 0x2, RZ ;  /* 0x00000002dede7824 */ /* 0x000fe200078e00ff */
[----:B------:R-:W-:Y:S01]  /*9890*/  ISETP.NE.AND P5, PT, R27, RZ, PT ;  /* 0x000000ff1b00720c */ /* 0x000fe20003fa5270 */
[----:B------:R-:W-:Y:S01]  /*98a0*/  IMAD.SHL.U32 R185, R185, 0x2, RZ ;  /* 0x00000002b9b97824 */ /* 0x000fe200078e00ff */
[----:B0-----:R-:W-:Y:S01]  /*98b0*/  SEL R88, RZ, 0x10, P4 ;  /* 0x00000010ff587807 */ /* 0x001fe20002000000 */
[----:B------:R-:W-:Y:S01]  /*98c0*/  IMAD.SHL.U32 R204, R204, 0x2, RZ ;  /* 0x00000002cccc7824 */ /* 0x000fe200078e00ff */
[----:B------:R-:W-:Y:S01]  /*98d0*/  ISETP.NE.AND P4, PT, R128, RZ, PT ;  /* 0x000000ff8000720c */ /* 0x000fe20003f85270 */
[----:B------:R0:W5:Y:S01]  /*98e0*/  LDL.LU R28, [R1+0x174] ;  /* 0x00017400011c7983 */ /* 0x0001620000300800 */
[----:B------:R-:W-:-:S02]  /*98f0*/  SEL R128, RZ, 0x200, P6 ;  /* 0x00000200ff807807 */ /* 0x000fc40003000000 */
[----:B------:R-:W-:Y:S01]  /*9900*/  SEL R89, RZ, 0x20, P5 ;  /* 0x00000020ff597807 */ /* 0x000fe20002800000 */
[----:B------:R-:W-:Y:S01]  /*9910*/  IMAD.SHL.U32 R129, R129, 0x2, RZ ;  /* 0x0000000281817824 */ /* 0x000fe200078e00ff */
[----:B------:R-:W-:Y:S01]  /*9920*/  ISETP.NE.AND P6, PT, R125, RZ, PT ;  /* 0x000000ff7d00720c */ /* 0x000fe20003fc5270 */
[----:B------:R0:W5:Y:S01]  /*9930*/  LDL.LU R27, [R1+0x170] ;  /* 0x00017000011b7983 */ /* 0x0001620000300800 */
        /* <DEDUP_REMOVED lines=11> */
[----:B------:R-:W-:Y:S02]  /*99f0*/  SEL R119, RZ, 0x10000, P5 ;  /* 0x00010000ff777807 */ /* 0x000fe40002800000 */
[----:B------:R-:W-:Y:S02]  /*9a00*/  LOP3.LUT R212, R213, 0x2, R212, 0xe2, !PT ;  /* 0x00000002d5d47812 */ /* 0x000fe400078ee2d4 */
[----:B------:R-:W-:Y:S02]  /*9a10*/  ISETP.NE.AND P5, PT, R116, RZ, PT ;  /* 0x000000ff7400720c */ /* 0x000fe40003fa5270 */
[----:B------:R-:W-:Y:S02]  /*9a20*/  SEL R116, RZ, 0x80000, P4 ;  /* 0x00080000ff747807 */ /* 0x000fe40002000000 */
[----:B------:R-:W-:-:S02]  /*9a30*/  ISETP.NE.AND P4, PT, R111, RZ, PT ;  /* 0x000000ff6f00720c */ /* 0x000fc40003f85270 */
[----:B------:R-:W-:Y:S02]  /*9a40*/  LOP3.LUT R220, R222, 0x2, R220, 0xe2, !PT ;  /* 0x00000002dedc7812 */ /* 0x000fe400078ee2dc */
[----:B------:R-:W-:Y:S02]  /*9a50*/  LOP3.LUT R189, R191, R189, R212, 0xfe, !PT ;  /* 0x000000bdbfbd7212 */ /* 0x000fe400078efed4 */
[----:B------:R-:W-:Y:S02]  /*9a60*/  SEL R115, RZ, 0x100000, P5 ;  /* 0x00100000ff737807 */ /* 0x000fe40002800000 */
[----:B------:R-:W-:Y:S02]  /*9a70*/  ISETP.NE.AND P5, PT, R112, RZ, PT ;  /* 0x000000ff7000720c */ /* 0x000fe40003fa5270 */
[----:B------:R-:W-:Y:S02]  /*9a80*/  SEL R112, RZ, 0x800000, P4 ;  /* 0x00800000ff707807 */ /* 0x000fe40002000000 */
[----:B------:R-:W-:-:S02]  /*9a90*/  LOP3.LUT R216, R218, R216, R220, 0xfe, !PT ;  /* 0x000000d8dad87212 */ /* 0x000fc400078efedc */
[----:B------:R-:W-:Y:S02]  /*9aa0*/  ISETP.NE.AND P4, PT, R108, RZ, PT ;  /* 0x000000ff6c00720c */ /* 0x000fe40003f85270 */
[----:B------:R-:W-:-:S04]  /*9ab0*/  LOP3.LUT R193, R202, R193, R189, 0xfe, !PT ;  /* 0x000000c1cac17212 */ /* 0x000fc800078efebd */
[----:B------:R-:W-:-:S04]  /*9ac0*/  LOP3.LUT R184, R184, R193, RZ, 0xfc, !PT ;  /* 0x000000c1b8b87212 */ /* 0x000fc800078efcff */
[----:B------:R-:W-:-:S04]  /*9ad0*/  LOP3.LUT R182, R182, R184, RZ, 0xfc, !PT ;  /* 0x000000b8b6b67212 */ /* 0x000fc800078efcff */
[----:B------:R-:W-:-:S04]  /*9ae0*/  LOP3.LUT R180, R180, R182, RZ, 0xfc, !PT ;  /* 0x000000b6b4b47212 */ /* 0x000fc800078efcff */
[----:B------:R-:W-:-:S04]  /*9af0*/  LOP3.LUT R178, R178, R180, RZ, 0xfc, !PT ;  /* 0x000000b4b2b27212 */ /* 0x000fc800078efcff */
[----:B------:R-:W-:-:S04]  /*9b00*/  LOP3.LUT R177, R177, R178, RZ, 0xfc, !PT ;  /* 0x000000b2b1b17212 */ /* 0x000fc800078efcff */
[----:B------:R-:W-:Y:S02]  /*9b10*/  LOP3.LUT R176, R176, R177, RZ, 0xfc, !PT ;  /* 0x000000b1b0b07212 */ /* 0x000fe400078efcff */
[----:B------:R-:W-:Y:S02]  /*9b20*/  SEL R111, RZ, 0x1000000, P5 ;  /* 0x01000000ff6f7807 */ /* 0x000fe40002800000 */
[----:B------:R-:W-:Y:S02]  /*9b30*/  LOP3.LUT R174, R174, R176, RZ, 0xfc, !PT ;  /* 0x000000b0aeae7212 */ /* 0x000fe400078efcff */
[----:B------:R-:W-:Y:S02]  /*9b40*/  ISETP.NE.AND P5, PT, R109, RZ, PT ;  /* 0x000000ff6d00720c */ /* 0x000fe40003fa5270 */
[----:B------:R-:W-:Y:S02]  /*9b50*/  LOP3.LUT R172, R172, R174, RZ, 0xfc, !PT ;  /* 0x000000aeacac7212 */ /* 0x000fe400078efcff */
[----:B------:R-:W-:-:S02]  /*9b60*/  SEL R109, RZ, 0x4000000, P5 ;  /* 0x04000000ff6d7807 */ /* 0x000fc40002800000 */
[----:B------:R-:W-:Y:S02]  /*9b70*/  ISETP.NE.AND P5, PT, R107, RZ, PT ;  /* 0x000000ff6b00720c */ /* 0x000fe40003fa5270 */
        /* <DEDUP_REMOVED lines=9> */
[----:B------:R-:W-:Y:S02]  /*9c10*/  LOP3.LUT R146, R185, 0x2, R146, 0xe2, !PT ;  /* 0x00000002b9927812 */ /* 0x000fe400078ee292 */
[----:B------:R-:W-:Y:S01]  /*9c20*/  LOP3.LUT R160, R160, R162, RZ, 0xfc, !PT ;  /* 0x000000a2a0a07212 */ /* 0x000fe200078efcff */
[----:B------:R-:W-:Y:S01]  /*9c30*/  IMAD.SHL.U32 R212, R212, 0x2, RZ ;  /* 0x00000002d4d47824 */ /* 0x000fe200078e00ff */
[----:B------:R-:W-:Y:S02]  /*9c40*/  LOP3.LUT R139, R140, R139, R146, 0xfe, !PT ;  /* 0x0000008b8c8b7212 */ /* 0x000fe400078efe92 */
[----:B------:R-:W-:-:S04]  /*9c50*/  LOP3.LUT R158, R158, R160, RZ, 0xfc, !PT ;  /* 0x000000a09e9e7212 */ /* 0x000fc800078efcff */
[----:B------:R-:W-:Y:S02]  /*9c60*/  LOP3.LUT R156, R156, R158, RZ, 0xfc, !PT ;  /* 0x0000009e9c9c7212 */ /* 0x000fe400078efcff */
[----:B------:R-:W-:Y:S02]  /*9c70*/  LOP3.LUT R127, R129, 0x2, R127, 0xe2, !PT ;  /* 0x00000002817f7812 */ /* 0x000fe400078ee27f */
[----:B------:R-:W-:Y:S02]  /*9c80*/  LOP3.LUT R154, R154, R156, RZ, 0xfc, !PT ;  /* 0x0000009c9a9a7212 */ /* 0x000fe400078efcff */
[----:B------:R-:W-:Y:S02]  /*9c90*/  LOP3.LUT R127, R94, R93, R127, 0xfe, !PT ;  /* 0x0000005d5e7f7212 */ /* 0x000fe400078efe7f */
[----:B------:R-:W-:Y:S02]  /*9ca0*/  LOP3.LUT R152, R152, R154, RZ, 0xfc, !PT ;  /* 0x0000009a98987212 */ /* 0x000fe400078efcff */
[----:B------:R-:W-:-:S02]  /*9cb0*/  LOP3.LUT R203, R204, 0x2, R203, 0xe2, !PT ;  /* 0x00000002cccb7812 */ /* 0x000fc400078ee2cb */
[----:B------:R-:W-:Y:S02]  /*9cc0*/  LOP3.LUT R150, R150, R152, RZ, 0xfc, !PT ;  /* 0x0000009896967212 */ /* 0x000fe400078efcff */
[----:B------:R-:W-:Y:S02]  /*9cd0*/  LOP3.LUT R127, R89, R88, R127, 0xfe, !PT ;  /* 0x00000058597f7212 */ /* 0x000fe400078efe7f */
[----:B------:R-:W-:Y:S02]  /*9ce0*/  LOP3.LUT R203, R206, R205, R203, 0xfe, !PT ;  /* 0x000000cdcecb7212 */ /* 0x000fe400078efecb */
[----:B------:R-:W-:Y:S02]  /*9cf0*/  LOP3.LUT R148, R148, R150, RZ, 0xfc, !PT ;  /* 0x0000009694947212 */ /* 0x000fe400078efcff */
[----:B------:R-:W-:Y:S02]  /*9d00*/  LOP3.LUT R208, R210, R208, R203, 0xfe, !PT ;  /* 0x000000d0d2d07212 */ /* 0x000fe400078efecb */
[----:B------:R-:W-:-:S02]  /*9d10*/  LOP3.LUT R146, R241, R148, RZ, 0xfc, !PT ;  /* 0x00000094f1927212 */ /* 0x000fc400078efcff */
[----:B------:R-:W-:Y:S01]  /*9d20*/  LOP3.LUT R133, R133, R208, RZ, 0xfc, !PT ;  /* 0x000000d085857212 */ /* 0x000fe200078efcff */
[----:B--2---:R1:W-:Y:S01]  /*9d30*/  @!P3 STS [R223+0x8], R65 ;  /* 0x00000841df00b388 */ /* 0x0043e20000000800 */
[----:B------:R-:W-:Y:S01]  /*9d40*/  BAR.SYNC.DEFER_BLOCKING 0x0 ;  /* 0x0000000000007b1d */ /* 0x000fe20000010000 */
        /* <DEDUP_REMOVED lines=16> */
[----:B------:R-:W-:Y:S02]  /*9e50*/  ISETP.NE.AND P6, PT, R214, RZ, PT ;  /* 0x000000ffd600720c */ /* 0x000fe40003fc5270 */
[----:B------:R-:W-:-:S04]  /*9e60*/  LOP3.LUT R214, R106, R105, R216, 0xfe, !PT ;  /* 0x000000696ad67212 */ /* 0x000fc800078efed8 */
[----:B------:R-:W-:-:S04]  /*9e70*/  LOP3.LUT R235, R235, R214, RZ, 0xfc, !PT ;  /* 0x000000d6ebeb7212 */ /* 0x000fc800078efcff */
        /* <DEDUP_REMOVED lines=9> */
[----:B------:R-:W-:Y:S01]  /*9f10*/  SEL R106, RZ, 0x20000000, P5 ;  /* 0x20000000ff6a7807 */ /* 0x000fe20002800000 */
[----:B------:R0:W5:Y:S01]  /*9f20*/  LDL.LU R26, [R1+0x16c] ;  /* 0x00016c00011a7983 */ /* 0x0001620000300800 */
[----:B------:R-:W-:-:S02]  /*9f30*/  ISETP.NE.AND P5, PT, R104, RZ, PT ;  /* 0x000000ff6800720c */ /* 0x000fc40003fa5270 */
[----:B------:R-:W-:Y:S01]  /*9f40*/  LOP3.LUT R226, R248, R228, RZ, 0xfc, !PT ;  /* 0x000000e4f8e27212 */ /* 0x000fe200078efcff */
[----:B------:R0:W5:Y:S01]  /*9f50*/  LDL.LU R25, [R1+0x168] ;  /* 0x0001680001197983 */ /* 0x0001620000300800 */
[----:B------:R-:W-:Y:S02]  /*9f60*/  SEL R213, RZ, 0x1, P6 ;  /* 0x00000001ffd57807 */ /* 0x000fe40003000000 */
[----:B------:R-:W-:Y:S02]  /*9f70*/  ISETP.NE.AND P6, PT, R23, RZ, PT ;  /* 0x000000ff1700720c */ /* 0x000fe40003fc5270 */
[----:B------:R-:W-:Y:S02]  /*9f80*/  SEL R104, RZ, 0x80000000, P5 ;  /* 0x80000000ff687807 */ /* 0x000fe40002800000 */
[----:B------:R-:W-:Y:S02]  /*9f90*/  LOP3.LUT R227, R247, R226, RZ, 0xfc, !PT ;  /* 0x000000e2f7e37212 */ /* 0x000fe400078efcff */
[----:B------:R-:W-:-:S02]  /*9fa0*/  ISETP.NE.AND P5, PT, R24, RZ, PT ;  /* 0x000000ff1800720c */ /* 0x000fc40003fa5270 */
[----:B------:R-:W-:Y:S01]  /*9fb0*/  SEL R216, RZ, 0x8, P6 ;  /* 0x00000008ffd87807 */ /* 0x000fe20003000000 */
[----:B------:R0:W5:Y:S01]  /*9fc0*/  LDL.LU R24, [R1+0x164] ;  /* 0x0001640001187983 */ /* 0x0001620000300800 */
[----:B------:R-:W-:Y:S02]  /*9fd0*/  ISETP.NE.AND P6, PT, R12, RZ, PT ;  /* 0x000000ff0c00720c */ /* 0x000fe40003fc5270 */
[----:B------:R-:W-:Y:S01]  /*9fe0*/  LOP3.LUT R225, R252, R227, RZ, 0xfc, !PT ;  /* 0x000000e3fce17212 */ /* 0x000fe200078efcff */
[----:B------:R0:W5:Y:S01]  /*9ff0*/  LDL.LU R23, [R1+0x160] ;  /* 0x0001600001177983 */ /* 0x0001620000300800 */
[----:B------:R-:W-:Y:S02]  /*a000*/  SEL R202, RZ, 0x4, P5 ;  /* 0x00000004ffca7807 */ /* 0x000fe40002800000 */
        /* <DEDUP_REMOVED lines=9> */
[----:B-1----:R-:W-:Y:S02]  /*a0a0*/  LOP3.LUT R223, R13, R224, RZ, 0xfc, !PT ;  /* 0x000000e00ddf7212 */ /* 0x002fe400078efcff */
[----:B------:R-:W-:-:S02]  /*a0b0*/  ISETP.NE.AND P6, PT, R142, RZ, PT ;  /* 0x000000ff8e00720c */ /* 0x000fc40003fc5270 */
[----:B------:R-:W-:Y:S02]  /*a0c0*/  SEL R187, RZ, 0x40, P4 ;  /* 0x00000040ffbb7807 */ /* 0x000fe40002000000 */
[----:B------:R-:W-:Y:S02]  /*a0d0*/  SEL R103, RZ, 0x80, P5 ;  /* 0x00000080ff677807 */ /* 0x000fe40002800000 */
[----:B------:R-:W-:Y:S02]  /*a0e0*/  ISETP.NE.AND P5, PT, R101, RZ, PT ;  /* 0x000000ff6500720c */ /* 0x000fe40003fa5270 */
[----:B------:R-:W-:Y:S02]  /*a0f0*/  ISETP.NE.AND P4, PT, R100, RZ, PT ;  /* 0x000000ff6400720c */ /* 0x000fe40003f85270 */
[----:B------:R-:W-:Y:S02]  /*a100*/  LOP3.LUT R222, R20, R223, RZ, 0xfc, !PT ;  /* 0x000000df14de7212 */ /* 0x000fe400078efcff */
[----:B------:R-:W-:-:S02]  /*a110*/  SEL R100, RZ, 0x400, P6 ;  /* 0x00000400ff647807 */ /* 0x000fc40003000000 */
[----:B------:R-:W-:Y:S02]  /*a120*/  ISETP.NE.AND P6, PT, R138, RZ, PT ;  /* 0x000000ff8a00720c */ /* 0x000fe40003fc5270 */
[----:B------:R-:W-:Y:S02]  /*a130*/  SEL R101, RZ, 0x200, P5 ;  /* 0x00000200ff657807 */ /* 0x000fe40002800000 */
[----:B------:R-:W-:Y:S02]  /*a140*/  LOP3.LUT R220, R14, R222, RZ, 0xfc, !PT ;  /* 0x000000de0edc7212 */ /* 0x000fe400078efcff */
[----:B------:R-:W-:Y:S02]  /*a150*/  ISETP.NE.AND P5, PT, R99, RZ, PT ;  /* 0x000000ff6300720c */ /* 0x000fe40003fa5270 */
[----:B------:R-:W-:Y:S02]  /*a160*/  LOP3.LUT R138, R98, R97, R139, 0xfe, !PT ;  /* 0x00000061628a7212 */ /* 0x000fe400078efe8b */
[----:B------:R-:W-:-:S02]  /*a170*/  SEL R97, RZ, 0x2000, P6 ;  /* 0x00002000ff617807 */ /* 0x000fc40003000000 */
[----:B------:R-:W-:Y:S02]  /*a180*/  ISETP.NE.AND P6, PT, R96, RZ, PT ;  /* 0x000000ff6000720c */ /* 0x000fe40003fc5270 */
[----:B------:R-:W-:Y:S02]  /*a190*/  LOP3.LUT R212, R212, 0x2, R213, 0xe2, !PT ;  /* 0x00000002d4d47812 */ /* 0x000fe400078ee2d5 */
[----:B------:R-:W-:Y:S02]  /*a1a0*/  LOP3.LUT R218, R19, R220, RZ, 0xfc, !PT ;  /* 0x000000dc13da7212 */ /* 0x000fe400078efcff */
[----:B------:R-:W-:Y:S02]  /*a1b0*/  SEL R98, RZ, 0x1000, P5 ;  /* 0x00001000ff627807 */ /* 0x000fe40002800000 */
[----:B------:R-:W-:Y:S02]  /*a1c0*/  ISETP.NE.AND P5, PT, R95, RZ, PT ;  /* 0x000000ff5f00720c */ /* 0x000fe40003fa5270 */
[----:B------:R-:W-:-:S02]  /*a1d0*/  SEL R95, RZ, 0x8000, P6 ;  /* 0x00008000ff5f7807 */ /* 0x000fc40003000000 */
[----:B------:R-:W-:Y:S02]  /*a1e0*/  LOP3.LUT R202, R216, R202, R212, 0xfe, !PT ;  /* 0x000000cad8ca7212 */ /* 0x000fe400078efed4 */
[----:B------:R-:W-:Y:S02]  /*a1f0*/  ISETP.NE.AND P6, PT, R91, RZ, PT ;  /* 0x000000ff5b00720c */ /* 0x000fe40003fc5270 */
[----:B------:R-:W-:Y:S02]  /*a200*/  LOP3.LUT R216, R15, R218, RZ, 0xfc, !PT ;  /* 0x000000da0fd87212 */ /* 0x000fe400078efcff */
[----:B------:R-:W-:Y:S02]  /*a210*/  SEL R99, RZ, 0x800, P4 ;  /* 0x00000800ff637807 */ /* 0x000fe40002000000 */
[----:B------:R-:W-:Y:S02]  /*a220*/  ISETP.NE.AND P4, PT, R92, RZ, PT ;  /* 0x000000ff5c00720c */ /* 0x000fe40003f85270 */
[----:B------:R-:W-:-:S02]  /*a230*/  SEL R92, RZ, 0x40000, P6 ;  /* 0x00040000ff5c7807 */ /* 0x000fc40003000000 */
[----:B------:R-:W-:Y:S02]  /*a240*/  LOP3.LUT R214, R18, R216, RZ, 0xfc, !PT ;  /* 0x000000d812d67212 */ /* 0x000fe400078efcff */
[----:B------:R-:W-:Y:S02]  /*a250*/  ISETP.NE.AND P6, PT, R87, RZ, PT ;  /* 0x000000ff5700720c */ /* 0x000fe40003fc5270 */
[----:B------:R-:W-:Y:S02]  /*a260*/  SEL R96, RZ, 0x4000, P5 ;  /* 0x00004000ff607807 */ /* 0x000fe40002800000 */
[----:B------:R-:W-:Y:S02]  /*a270*/  LOP3.LUT R189, R191, R189, R202, 0xfe, !PT ;  /* 0x000000bdbfbd7212 */ /* 0x000fe400078efeca */
[----:B------:R-:W-:Y:S02]  /*a280*/  ISETP.NE.AND P5, PT, R90, RZ, PT ;  /* 0x000000ff5a00720c */ /* 0x000fe40003fa5270 */
[----:B------:R-:W-:-:S02]  /*a290*/  LOP3.LUT R212, R16, R214, RZ, 0xfc, !PT ;  /* 0x000000d610d47212 */ /* 0x000fc400078efcff */
[----:B------:R-:W-:Y:S02]  /*a2a0*/  SEL R90, RZ, 0x100000, P6 ;  /* 0x00100000ff5a7807 */ /* 0x000fe40003000000 */
[----:B------:R-:W-:Y:S02]  /*a2b0*/  LOP3.LUT R185, R67, R138, RZ, 0xfc, !PT ;  /* 0x0000008a43b97212 */ /* 0x000fe400078efcff */
[----:B------:R-:W-:Y:S02]  /*a2c0*/  ISETP.NE.AND P6, PT, R84, RZ, PT ;  /* 0x000000ff5400720c */ /* 0x000fe40003fc5270 */
[----:B------:R-:W-:Y:S02]  /*a2d0*/  LOP3.LUT R219, R66, R127, RZ, 0xfc, !PT ;  /* 0x0000007f42db7212 */ /* 0x000fe400078efcff */
[----:B------:R-:W-:Y:S02]  /*a2e0*/  LOP3.LUT R84, R187, R189, RZ, 0xfc, !PT ;  /* 0x000000bdbb547212 */ /* 0x000fe400078efcff */
[----:B------:R-:W-:Y:S01]  /*a2f0*/  LOP3.LUT R210, R17, R212, RZ, 0xfc, !PT ;  /* 0x000000d411d27212 */ /* 0x000fe200078efcff */
[----:B------:R0:W-:Y:S01]  /*a300*/  STL [R1+0x1c], R185 ;  /* 0x00001cb901007387 */ /* 0x0001e20000100800 */
[----:B------:R-:W-:-:S02]  /*a310*/  LOP3.LUT R144, R144, R146, RZ, 0xfc, !PT ;  /* 0x0000009290907212 */ /* 0x000fc400078efcff */
[----:B------:R-:W-:Y:S01]  /*a320*/  LOP3.LUT R208, R81, R210, RZ, 0xfc, !PT ;  /* 0x000000d251d07212 */ /* 0x000fe200078efcff */
[----:B------:R0:W-:Y:S04]  /*a330*/  STL [R1+0x5c], R219 ;  /* 0x00005cdb01007387 */ /* 0x0001e80000100800 */
[----:B------:R0:W-:Y:S01]  /*a340*/  STL [R1+0x58], R84 ;  /* 0x0000585401007387 */ /* 0x0001e20000100800 */
[----:B------:R-:W-:-:S03]  /*a350*/  LOP3.LUT R206, R63, R208, RZ, 0xfc, !PT ;  /* 0x000000d03fce7212 */ /* 0x000fc600078efcff */
[----:B------:R0:W5:Y:S01]  /*a360*/  LDL.LU R21, [R1+0x154] ;  /* 0x0001540001157983 */ /* 0x0001620000300800 */
[----:B------:R-:W-:-:S03]  /*a370*/  LOP3.LUT R142, R243, R144, RZ, 0xfc, !PT ;  /* 0x00000090f38e7212 */ /* 0x000fc600078efcff */
[----:B------:R0:W5:Y:S04]  /*a380*/  LDL.LU R13, [R1+0x150] ;  /* 0x00015000010d7983 */ /* 0x0001680000300800 */
[----:B------:R0:W5:Y:S04]  /*a390*/  LDL.LU R20, [R1+0x14c] ;  /* 0x00014c0001147983 */ /* 0x0001680000300800 */
[----:B------:R0:W5:Y:S01]  /*a3a0*/  LDL.LU R14, [R1+0x148] ;  /* 0x00014800010e7983 */ /* 0x0001620000300800 */
        /* <DEDUP_REMOVED lines=11> */
[----:B------:R0:W5:Y:S04]  /*a460*/  LDL.LU R61, [R1+0x128] ;  /* 0x00012800013d7983 */ /* 0x0001680000300800 */
[----:B------:R0:W5:Y:S04]  /*a470*/  LDL.LU R60, [R1+0x124] ;  /* 0x00012400013c7983 */ /* 0x0001680000300800 */
[----:B------:R0:W5:Y:S01]  /*a480*/  LDL.LU R11, [R1+0x120] ;  /* 0x00012000010b7983 */ /* 0x0001620000300800 */
[----:B------:R-:W-:-:S04]  /*a490*/  LOP3.LUT R135, R135, R133, RZ, 0xfc, !PT ;  /* 0x0000008587877212 */ /* 0x000fc800078efcff */
        /* <DEDUP_REMOVED lines=22> */
[----:B------:R-:W-:Y:S02]  /*a600*/  SEL R86, RZ, 0x1000000, P6 ;  /* 0x01000000ff567807 */ /* 0x000fe40003000000 */
[----:B------:R-:W-:Y:S02]  /*a610*/  LOP3.LUT P6, RZ, R64, 0x10000000, RZ, 0xc0, !PT ;  /* 0x1000000040ff7812 */ /* 0x000fe400078cc0ff */
[----:B------:R-:W-:Y:S02]  /*a620*/  LOP3.LUT R173, R173, R171, RZ, 0xfc, !PT ;  /* 0x000000abadad7212 */ /* 0x000fe400078efcff */
[----:B------:R-:W-:Y:S02]  /*a630*/  SEL R91, RZ, 0x80000, P5 ;  /* 0x00080000ff5b7807 */ /* 0x000fe40002800000 */
[----:B------:R-:W-:-:S02]  /*a640*/  ISETP.NE.AND P5, PT, R85, RZ, PT ;  /* 0x000000ff5500720c */ /* 0x000fc40003fa5270 */
[----:B------:R-:W-:Y:S02]  /*a650*/  SEL R85, RZ, 0x2000000, P6 ;  /* 0x02000000ff557807 */ /* 0x000fe40003000000 */
[----:B------:R-:W-:Y:S02]  /*a660*/  LOP3.LUT R175, R175, R173, RZ, 0xfc, !PT ;  /* 0x000000adafaf7212 */ /* 0x000fe400078efcff */
[----:B------:R-:W-:Y:S02]  /*a670*/  LOP3.LUT P6, RZ, R64, 0x8000000, RZ, 0xc0, !PT ;  /* 0x0800000040ff7812 */ /* 0x000fe400078cc0ff */
[----:B------:R-:W-:Y:S02]  /*a680*/  LOP3.LUT R179, R179, R175, RZ, 0xfc, !PT ;  /* 0x000000afb3b37212 */ /* 0x000fe400078efcff */
[----:B------:R-:W-:Y:S02]  /*a690*/  SEL R89, RZ, 0x200000, P5 ;  /* 0x00200000ff597807 */ /* 0x000fe40002800000 */
[----:B------:R-:W-:-:S02]  /*a6a0*/  LOP3.LUT R131, R131, R179, RZ, 0xfc, !PT ;  /* 0x000000b383837212 */ /* 0x000fc400078efcff */
[----:B------:R-:W-:Y:S01]  /*a6b0*/  ISETP.NE.AND P5, PT, R83, RZ, PT ;  /* 0x000000ff5300720c */ /* 0x000fe20003fa5270 */
[----:B------:R-:W-:Y:S01]  /*a6c0*/  BSSY B0, `(.L_x_73) ;  /* 0x0000018000007945 */ /* 0x000fe20003800000 */
[----:B------:R-:W-:Y:S02]  /*a6d0*/  LOP3.LUT R76, R76, R131, RZ, 0xfc, !PT ;  /* 0x000000834c4c7212 */ /* 0x000fe400078efcff */
[----:B------:R-:W-:Y:S02]  /*a6e0*/  SEL R113, RZ, 0x400000, P3 ;  /* 0x00400000ff717807 */ /* 0x000fe40001800000 */
[----:B------:R-:W-:Y:S02]  /*a6f0*/  SEL R94, RZ, 0x10000, P4 ;  /* 0x00010000ff5e7807 */ /* 0x000fe40002000000 */
[----:B------:R-:W-:Y:S02]  /*a700*/  SEL R87, RZ, 0x800000, P5 ;  /* 0x00800000ff577807 */ /* 0x000fe40002800000 */
[----:B------:R-:W-:-:S02]  /*a710*/  LOP3.LUT P3, RZ, R64, 0x80000000, RZ, 0xc0, !PT ;  /* 0x8000000040ff7812 */ /* 0x000fc4000786c0ff */
[C---:B------:R-:W-:Y:S02]  /*a720*/  LOP3.LUT P4, RZ, R64.reuse, 0x40000000, RZ, 0xc0, !PT ;  /* 0x4000000040ff7812 */ /* 0x040fe4000788c0ff */
[----:B------:R-:W-:Y:S02]  /*a730*/  LOP3.LUT P5, RZ, R64, 0x20000000, RZ, 0xc0, !PT ;  /* 0x2000000040ff7812 */ /* 0x000fe400078ac0ff */
[----:B------:R-:W-:Y:S01]  /*a740*/  LOP3.LUT R75, R75, R76, RZ, 0xfc, !PT ;  /* 0x0000004c4b4b7212 */ /* 0x000fe200078efcff */
[----:B0-----:R-:W-:Y:S10]  /*a750*/  @P6 BRA `(.L_x_74) ;  /* 0x0000000000386947 */ /* 0x001ff40003800000 */
[----:B------:R-:W0:Y:S01]  /*a760*/  S2UR UR9, SR_CgaCtaId ;  /* 0x00000000000979c3 */ /* 0x000e220000008800 */
[----:B------:R-:W-:Y:S02]  /*a770*/  UMOV UR7, 0x400 ;  /* 0x0000040000077882 */ /* 0x000fe40000000000 */
[----:B0-----:R-:W-:-:S09]  /*a780*/  ULEA UR7, UR9, UR7, 0x18 ;  /* 0x0000000709077291 */ /* 0x001fd2000f8ec03f */
[----:B------:R-:W0:Y:S02]  /*a790*/  LDS R82, [UR7+0x1c] ;  /* 0x00001c07ff527984 */ /* 0x000e240008000800 */
[----:B0-----:R-:W-:Y:S02]  /*a7a0*/  FADD.FTZ R82, R65, R82 ;  /* 0x0000005241527221 */ /* 0x001fe40000010000 */
[----:B------:R-:W0:Y:S02]  /*a7b0*/  LDS.128 R64, [UR7+0x20] ;  /* 0x00002007ff407984 */ /* 0x000e240008000c00 */
[----:B0-----:R-:W-:-:S04]  /*a7c0*/  FADD.FTZ R64, R82, R64 ;  /* 0x0000004052407221 */ /* 0x001fc80000010000 */
[----:B------:R-:W-:Y:S02]  /*a7d0*/  FADD.FTZ R64, R65, R64 ;  /* 0x0000004041407221 */ /* 0x000fe40000010000 */
[----:B------:R-:W0:Y:S02]  /*a7e0*/  LDS R65, [UR7+0x28] ;  /* 0x00002807ff417984 */ /* 0x000e240008000800 */
[----:B0-----:R-:W-:-:S04]  /*a7f0*/  FADD.FTZ R64, R64, R65 ;  /* 0x0000004140407221 */ /* 0x001fc80000010000 */
[----:B------:R-:W-:Y:S02]  /*a800*/  FADD.FTZ R67, R67, R64 ;  /* 0x0000004043437221 */ /* 0x000fe40000010000 */
[----:B------:R-:W0:Y:S02]  /*a810*/  LDS.64 R64, [UR7+0x30] ;  /* 0x00003007ff407984 */ /* 0x000e240008000a00 */
[----:B0-----:R-:W-:-:S04]  /*a820*/  FADD.FTZ R64, R67, R64 ;  /* 0x0000004043407221 */ /* 0x001fc80000010000 */
[----:B------:R-:W-:-:S07]  /*a830*/  FADD.FTZ R65, R65, R64 ;  /* 0x0000004041417221 */ /* 0x000fce0000010000 */
.L_x_74:
[----:B------:R-:W-:Y:S05]  /*a840*/  BSYNC B0 ;  /* 0x0000000000007941 */ /* 0x000fea0003800000 */
.L_x_73:
[----:B------:R-:W2:Y:S04]  /*a850*/  LDL.LU R82, [R1+0x54] ;  /* 0x0000540001527983 */ /* 0x000ea80000300800 */
[----:B------:R-:W3:Y:S04]  /*a860*/  LDL.LU R66, [R1+0x70] ;  /* 0x0000700001427983 */ /* 0x000ee80000300800 */
[----:B------:R-:W4:Y:S01]  /*a870*/  LDL.LU R67, [R1+0x74] ;  /* 0x0000740001437983 */ /* 0x000f220000300800 */
[----:B------:R-:W-:Y:S01]  /*a880*/  LOP3.LUT R197, R197, R185, RZ, 0xfc, !PT ;  /* 0x000000b9c5c57212 */ /* 0x000fe200078efcff */
[----:B------:R-:W-:Y:S01]  /*a890*/  POPC R64, R75 ;  /* 0x0000004b00407309 */ /* 0x000fe20000000000 */
[----:B------:R-:W-:Y:S01]  /*a8a0*/  LOP3.LUT R183, R183, R219, RZ, 0xfc, !PT ;  /* 0x000000dbb7b77212 */ /* 0x000fe200078efcff */
[----:B------:R-:W4:Y:S01]  /*a8b0*/  LDL.LU R189, [R1+0x2c] ;  /* 0x00002c0001bd7983 */ /* 0x000f220000300800 */
[----:B------:R-:W-:-:S03]  /*a8c0*/  LOP3.LUT R198, R198, R197, RZ, 0xfc, !PT ;  /* 0x000000c5c6c67212 */ /* 0x000fc600078efcff */
[----:B------:R-:W4:Y:S04]  /*a8d0*/  LDL.LU R187, [R1+0x34] ;  /* 0x0000340001bb7983 */ /* 0x000f280000300800 */
[----:B------:R-:W4:Y:S04]  /*a8e0*/  LDL.LU R185, [R1+0x28] ;  /* 0x0000280001b97983 */ /* 0x000f280000300800 */
[----:B------:R-:W4:Y:S04]  /*a8f0*/  LDL.LU R129, [R1+0x30] ;  /* 0x0000300001817983 */ /* 0x000f280000300800 */
[----:B------:R-:W4:Y:S04]  /*a900*/  LDL.LU R127, [R1+0x44] ;  /* 0x00004400017f7983 */ /* 0x000f280000300800 */
[----:B------:R-:W4:Y:S01]  /*a910*/  LDL.LU R83, [R1+0x48] ;  /* 0x0000480001537983 */ /* 0x000f220000300800 */
[----:B------:R-:W-:-:S02]  /*a920*/  LOP3.LUT R199, R199, R198, RZ, 0xfc, !PT ;  /* 0x000000c6c7c77212 */ /* 0x000fc400078efcff */
[----:B------:R-:W-:Y:S02]  /*a930*/  LOP3.LUT R181, R181, R183, RZ, 0xfc, !PT ;  /* 0x000000b7b5b57212 */ /* 0x000fe400078efcff */
[----:B------:R-:W-:Y:S02]  /*a940*/  LOP3.LUT R200, R200, R199, RZ, 0xfc, !PT ;  /* 0x000000c7c8c87212 */ /* 0x000fe400078efcff */
[----:B------:R-:W-:Y:S02]  /*a950*/  LOP3.LUT R128, R128, R181, RZ, 0xfc, !PT ;  /* 0x000000b580807212 */ /* 0x000fe400078efcff */
[----:B------:R-:W-:Y:S02]  /*a960*/  LOP3.LUT R201, R201, R200, RZ, 0xfc, !PT ;  /* 0x000000c8c9c97212 */ /* 0x000fe400078efcff */
[----:B------:R-:W-:Y:S02]  /*a970*/  LOP3.LUT R125, R125, R128, RZ, 0xfc, !PT ;  /* 0x000000807d7d7212 */ /* 0x000fe400078efcff */
        /* <DEDUP_REMOVED lines=10> */
[----:B--2---:R-:W-:Y:S02]  /*aa20*/  LOP3.LUT R140, R82, R138, RZ, 0xfc, !PT ;  /* 0x0000008a528c7212 */ /* 0x004fe400078efcff */
[----:B------:R-:W2:Y:S01]  /*aa30*/  LDL.LU R82, [R1+0x50] ;  /* 0x0000500001527983 */ /* 0x000ea20000300800 */
[----:B---3--:R-:W-:Y:S02]  /*aa40*/  LOP3.LUT R205, R66, R202, RZ, 0xfc, !PT ;  /* 0x000000ca42cd7212 */ /* 0x008fe400078efcff */
[----:B------:R-:W-:Y:S02]  /*aa50*/  POPC R66, R140 ;  /* 0x0000008c00427309 */ /* 0x000fe40000000000 */
[----:B----4-:R-:W-:-:S02]  /*aa60*/  LOP3.LUT R204, R67, R205, RZ, 0xfc, !PT ;  /* 0x000000cd43cc7212 */ /* 0x010fc400078efcff */
[----:B------:R-:W-:-:S04]  /*aa70*/  LOP3.LUT R217, R217, R215, RZ, 0xfc, !PT ;  /* 0x000000d7d9d97212 */ /* 0x000fc800078efcff */
[----:B------:R-:W0:Y:S01]  /*aa80*/  POPC R67, R204 ;  /* 0x000000cc00437309 */ /* 0x000e220000000000 */
[----:B------:R-:W-:Y:S02]  /*aa90*/  LOP3.LUT R103, R103, R84, RZ, 0xfc, !PT ;  /* 0x0000005467677212 */ /* 0x000fe400078efcff */
[----:B------:R-:W-:Y:S02]  /*aaa0*/  LOP3.LUT R119, R119, R120, RZ, 0xfc, !PT ;  /* 0x0000007877777212 */ /* 0x000fe400078efcff */
[----:B------:R-:W-:Y:S02]  /*aab0*/  LOP3.LUT R219, R242, R217, RZ, 0xfc, !PT ;  /* 0x000000d9f2db7212 */ /* 0x000fe400078efcff */
[----:B------:R-:W-:Y:S02]  /*aac0*/  LOP3.LUT R102, R102, R103, RZ, 0xfc, !PT ;  /* 0x0000006766667212 */ /* 0x000fe400078efcff */
[----:B------:R-:W-:Y:S02]  /*aad0*/  LOP3.LUT R118, R118, R119, RZ, 0xfc, !PT ;  /* 0x0000007776767212 */ /* 0x000fe400078efcff */
[----:B------:R-:W-:-:S02]  /*aae0*/  LOP3.LUT R221, R221, R219, RZ, 0xfc, !PT ;  /* 0x000000dbdddd7212 */ /* 0x000fc400078efcff */
[----:B------:R-:W-:Y:S02]  /*aaf0*/  LOP3.LUT R101, R101, R102, RZ, 0xfc, !PT ;  /* 0x0000006665657212 */ /* 0x000fe400078efcff */
[----:B0-----:R-:W-:Y:S02]  /*ab00*/  IADD3 R64, R64, R66, R67 ;  /* 0x0000004240407210 */ /* 0x001fe40007ffe043 */
[----:B------:R-:W-:Y:S02]  /*ab10*/  LOP3.LUT R117, R117, R118, RZ, 0xfc, !PT ;  /* 0x0000007675757212 */ /* 0x000fe400078efcff */
[----:B------:R-:W-:Y:S02]  /*ab20*/  LOP3.LUT R66, R240, R221, RZ, 0xfc, !PT ;  /* 0x000000ddf0427212 */ /* 0x000fe400078efcff */
[----:B------:R-:W-:Y:S02]  /*ab30*/  LOP3.LUT R100, R100, R101, RZ, 0xfc, !PT ;  /* 0x0000006564647212 */ /* 0x000fe400078efcff */
[----:B------:R-:W-:Y:S01]  /*ab40*/  LOP3.LUT R116, R116, R117, RZ, 0xfc, !PT ;  /* 0x0000007574747212 */ /* 0x000fe200078efcff */
[----:B------:R0:W-:Y:S01]  /*ab50*/  STL [R1], R66 ;  /* 0x0000004201007387 */ /* 0x0001e20000100800 */
[----:B------:R-:W-:-:S02]  /*ab60*/  LOP3.LUT R99, R99, R100, RZ, 0xfc, !PT ;  /* 0x0000006463637212 */ /* 0x000fc400078efcff */
[----:B------:R-:W-:Y:S02]  /*ab70*/  LOP3.LUT R115, R115, R116, RZ, 0xfc, !PT ;  /* 0x0000007473737212 */ /* 0x000fe400078efcff */
[----:B------:R-:W-:Y:S02]  /*ab80*/  LOP3.LUT R98, R98, R99, RZ, 0xfc, !PT ;  /* 0x0000006362627212 */ /* 0x000fe400078efcff */
[----:B0-----:R-:W-:Y:S02]  /*ab90*/  LOP3.LUT R66, R246, R66, RZ, 0xfc, !PT ;  /* 0x00000042f6427212 */ /* 0x001fe400078efcff */
[----:B------:R-:W-:Y:S02]  /*aba0*/  LOP3.LUT R114, R114, R115, RZ, 0xfc, !PT ;  /* 0x0000007372727212 */ /* 0x000fe400078efcff */
[----:B------:R-:W-:Y:S01]  /*abb0*/  LOP3.LUT R97, R97, R98, RZ, 0xfc, !PT ;  /* 0x0000006261617212 */ /* 0x000fe200078efcff */
[----:B------:R0:W-:Y:S01]  /*abc0*/  STL [R1+0x4], R66 ;  /* 0x0000044201007387 */ /* 0x0001e20000100800 */
[----:B------:R-:W-:-:S02]  /*abd0*/  LOP3.LUT R113, R113, R114, RZ, 0xfc, !PT ;  /* 0x0000007271717212 */ /* 0x000fc400078efcff */
[----:B------:R-:W-:Y:S02]  /*abe0*/  LOP3.LUT R96, R96, R97, RZ, 0xfc, !PT ;  /* 0x0000006160607212 */ /* 0x000fe400078efcff */
[----:B0-----:R-:W-:Y:S02]  /*abf0*/  LOP3.LUT R66, R250, R66, RZ, 0xfc, !PT ;  /* 0x00000042fa427212 */ /* 0x001fe400078efcff */
[----:B------:R-:W-:-:S03]  /*ac00*/  LOP3.LUT R112, R112, R113, RZ, 0xfc, !PT ;  /* 0x0000007170707212 */ /* 0x000fc600078efcff */
[----:B------:R0:W-:Y:S01]  /*ac10*/  STL [R1+0x8], R66 ;  /* 0x0000084201007387 */ /* 0x0001e20000100800 */
[----:B------:R-:W-:Y:S02]  /*ac20*/  LOP3.LUT R95, R95, R96, RZ, 0xfc, !PT ;  /* 0x000000605f5f7212 */ /* 0x000fe400078efcff */
[----:B------:R-:W-:Y:S02]  /*ac30*/  LOP3.LUT R111, R111, R112, RZ, 0xfc, !PT ;  /* 0x000000706f6f7212 */ /* 0x000fe400078efcff */
[----:B0-----:R-:W-:Y:S02]  /*ac40*/  LOP3.LUT R66, R244, R66, RZ, 0xfc, !PT ;  /* 0x00000042f4427212 */ /* 0x001fe400078efcff */
[----:B------:R-:W-:-:S03]  /*ac50*/  LOP3.LUT R94, R94, R95, RZ, 0xfc, !PT ;  /* 0x0000005f5e5e7212 */ /* 0x000fc600078efcff */
[----:B------:R0:W-:Y:S01]  /*ac60*/  STL [R1+0xc], R66 ;  /* 0x00000c4201007387 */ /* 0x0001e20000100800 */
[----:B------:R-:W-:Y:S02]  /*ac70*/  LOP3.LUT R110, R110, R111, RZ, 0xfc, !PT ;  /* 0x0000006f6e6e7212 */ /* 0x000fe400078efcff */
[----:B------:R-:W-:Y:S02]  /*ac80*/  LOP3.LUT R93, R93, R94, RZ, 0xfc, !PT ;  /* 0x0000005e5d5d7212 */ /* 0x000fe400078efcff */
[----:B0-----:R-:W-:-:S04]  /*ac90*/  LOP3.LUT R66, R249, R66, RZ, 0xfc, !PT ;  /* 0x00000042f9427212 */ /* 0x001fc800078efcff */
        /* <DEDUP_REMOVED lines=12> */
[----:B------:R-:W-:Y:S01]  /*ad60*/  LOP3.LUT R89, R89, R90, RZ, 0xfc, !PT ;  /* 0x0000005a59597212 */ /* 0x000fe200078efcff */
[----:B------:R-:W0:Y:S01]  /*ad70*/  S2UR UR9, SR_CgaCtaId ;  /* 0x00000000000979c3 */ /* 0x000e220000008800 */
[----:B------:R-:W-:Y:S02]  /*ad80*/  LOP3.LUT R185, R83, R187, RZ, 0xfc, !PT ;  /* 0x000000bb53b97212 */ /* 0x000fe400078efcff */
[----:B------:R-:W-:Y:S02]  /*ad90*/  LOP3.LUT R105, R105, R106, RZ, 0xfc, !PT ;  /* 0x0000006a69697212 */ /* 0x000fe400078efcff */
[----:B------:R-:W-:Y:S02]  /*ada0*/  LOP3.LUT R88, R88, R89, RZ, 0xfc, !PT ;  /* 0x0000005958587212 */ /* 0x000fe400078efcff */
[----:B------:R-:W-:Y:S02]  /*adb0*/  LOP3.LUT R104, R104, R105, RZ, 0xfc, !PT ;  /* 0x0000006968687212 */ /* 0x000fe400078efcff */
[----:B------:R-:W-:Y:S01]  /*adc0*/  LOP3.LUT R87, R87, R88, RZ, 0xfc, !PT ;  /* 0x0000005857577212 */ /* 0x000fe200078efcff */
[----:B------:R1:W-:Y:S01]  /*add0*/  STL [R1+0x10], R66 ;  /* 0x0000104201007387 */ /* 0x0003e20000100800 */
[----:B------:R-:W-:Y:S02]  /*ade0*/  POPC R67, R104 ;  /* 0x0000006800437309 */ /* 0x000fe40000000000 */
[----:B------:R-:W-:-:S02]  /*adf0*/  LOP3.LUT R86, R86, R87, RZ, 0xfc, !PT ;  /* 0x0000005756567212 */ /* 0x000fc400078efcff */
[----:B------:R-:W-:Y:S02]  /*ae00*/  SEL R84, RZ, 0x4000000, P5 ;  /* 0x04000000ff547807 */ /* 0x000fe40002800000 */
[----:B------:R-:W-:Y:S02]  /*ae10*/  LOP3.LUT R85, R85, R86, RZ, 0xfc, !PT ;  /* 0x0000005655557212 */ /* 0x000fe400078efcff */
[----:B------:R-:W-:Y:S02]  /*ae20*/  SEL R83, RZ, 0x8000000, P4 ;  /* 0x08000000ff537807 */ /* 0x000fe40002000000 */
[----:B------:R-:W-:Y:S01]  /*ae30*/  LOP3.LUT R84, R84, R85, RZ, 0xfc, !PT ;  /* 0x0000005554547212 */ /* 0x000fe200078efcff */
[----:B------:R-:W-:-:S03]  /*ae40*/  UMOV UR7, 0x400 ;  /* 0x0000040000077882 */ /* 0x000fc60000000000 */
[----:B------:R-:W-:Y:S01]  /*ae50*/  LOP3.LUT R83, R83, R84, RZ, 0xfc, !PT ;  /* 0x0000005453537212 */ /* 0x000fe200078efcff */
[----:B0-----:R-:W-:Y:S01]  /*ae60*/  ULEA UR7, UR9, UR7, 0x18 ;  /* 0x0000000709077291 */ /* 0x001fe2000f8ec03f */
[----:B-----5:R-:W-:Y:S01]  /*ae70*/  @!P6 FADD.FTZ R61, R65, R61 ;  /* 0x0000003d413de221 */ /* 0x020fe20000010000 */
[----:B------:R-:W-:-:S07]  /*ae80*/  SEL R65, RZ, 0x80000000, P0 ;  /* 0x80000000ff417807 */ /* 0x000fce0000000000 */
[----:B------:R0:W-:Y:S01]  /*ae90*/  @!P6 STS [UR7+0x4], R61 ;  /* 0x0000043dff00e988 */ /* 0x0001e20008000807 */
[----:B------:R-:W-:Y:S01]  /*aea0*/  BAR.SYNC.DEFER_BLOCKING 0x0 ;  /* 0x0000000000007b1d */ /* 0x000fe20000010000 */
[C---:B------:R-:W-:Y:S02]  /*aeb0*/  ISETP.GT.U32.AND P0, PT, R11.reuse, 0x1f, PT ;  /* 0x0000001f0b00780c */ /* 0x040fe40003f04070 */
[----:B------:R-:W-:-:S04]  /*aec0*/  LEA.HI R248, R11, R11, RZ, 0x1d ;  /* 0x0000000b0bf87211 */ /* 0x000fc800078fe8ff */
[----:B------:R-:W-:Y:S02]  /*aed0*/  LEA R248, R248, UR4, 0x2 ;  /* 0x00000004f8f87c11 */ /* 0x000fe4000f8e10ff */
[----:B--2---:R-:W-:-:S04]  /*aee0*/  LOP3.LUT R129, R82, R185, RZ, 0xfc, !PT ;  /* 0x000000b952817212 */ /* 0x004fc800078efcff */
[----:B-1----:R-:W1:Y:S01]  /*aef0*/  POPC R66, R129 ;  /* 0x0000008100427309 */ /* 0x002e620000000000 */
[----:B------:R-:W-:-:S04]  /*af00*/  SEL R82, RZ, 0x10000000, P3 ;  /* 0x10000000ff527807 */ /* 0x000fc80001800000 */
[----:B------:R-:W-:Y:S02]  /*af10*/  LOP3.LUT R82, R82, R83, RZ, 0xfc, !PT ;  /* 0x0000005352527212 */ /* 0x000fe400078efcff */
[----:B-1----:R-:W-:Y:S02]  /*af20*/  IADD3 R64, R67, R66, R64 ;  /* 0x0000004243407210 */ /* 0x002fe40007ffe040 */
[----:B------:R-:W-:Y:S02]  /*af30*/  SEL R67, RZ, 0x20000000, P2 ;  /* 0x20000000ff437807 */ /* 0x000fe40001000000 */
[----:B------:R-:W-:Y:S02]  /*af40*/  SEL R66, RZ, 0x40000000, P1 ;  /* 0x40000000ff427807 */ /* 0x000fe40000800000 */
[----:B------:R-:W-:-:S04]  /*af50*/  LOP3.LUT R67, R67, R82, RZ, 0xfc, !PT ;  /* 0x0000005243437212 */ /* 0x000fc800078efcff */
[----:B------:R-:W-:-:S04]  /*af60*/  LOP3.LUT R66, R66, R67, RZ, 0xfc, !PT ;  /* 0x0000004342427212 */ /* 0x000fc800078efcff */
[----:B------:R-:W-:-:S04]  /*af70*/  LOP3.LUT R65, R65, R66, RZ, 0xfc, !PT ;  /* 0x0000004241417212 */ /* 0x000fc800078efcff */
[----:B0-----:R-:W0:Y:S02]  /*af80*/  POPC R61, R65 ;  /* 0x00000041003d7309 */ /* 0x001e240000000000 */
[----:B0-----:R-:W-:Y:S02]  /*af90*/  IMAD.IADD R64, R61, 0x1, R64 ;  /* 0x000000013d407824 */ /* 0x001fe400078e0240 */
[----:B------:R-:W0:Y:S01]  /*afa0*/  LDS R61, [UR7+0x4] ;  /* 0x00000407ff3d7984 */ /* 0x000e220008000800 */
[----:B------:R-:W-:Y:S06]  /*afb0*/  BAR.SYNC.DEFER_BLOCKING 0x0 ;  /* 0x0000000000007b1d */ /* 0x000fec0000010000 */
[----:B------:R1:W-:Y:S02]  /*afc0*/  STS [R248+0x10], R64 ;  /* 0x00001040f8007388 */ /* 0x0003e40000000800 */
[----:B------:R-:W-:Y:S06]  /*afd0*/  BAR.SYNC.DEFER_BLOCKING 0x0 ;  /* 0x0000000000007b1d */ /* 0x000fec0000010000 */
[----:B------:R-:W-:Y:S05]  /*afe0*/  @P0 BRA `(.L_x_75) ;  /* 0x0000000000c40947 */ /* 0x000fea0003800000 */
[----:B-1----:R-:W1:Y:S01]  /*aff0*/  S2R R64, SR_TID.X ;  /* 0x0000000000407919 */ /* 0x002e620000002100 */
[----:B------:R-:W-:Y:S01]  /*b000*/  IMAD.MOV.U32 R247, RZ, RZ, 0x24 ;  /* 0x00000024fff77424 */ /* 0x000fe200078e00ff */
[----:B------:R-:W-:-:S03]  /*b010*/  UMOV UR9, 0xffffffff ;  /* 0xffffffff00097882 */ /* 0x000fc60000000000 */
[C---:B-1----:R-:W-:Y:S01]  /*b020*/  IMAD R247, R64.reuse, R247, UR4 ;  /* 0x0000000440f77e24 */ /* 0x042fe2000f8e02f7 */
[----:B------:R-:W-:-:S04]  /*b030*/  ISETP.NE.AND P1, PT, R64, RZ, PT ;  /* 0x000000ff4000720c */ /* 0x000fc80003f25270 */
[----:B------:R-:W-:Y:S04]  /*b040*/  LDS R246, [R247+0x14] ;  /* 0x00001400f7f67984 */ /* 0x000fe80000000800 */
        /* <DEDUP_REMOVED lines=12> */
[----:B------:R-:W1:Y:S02]  /*b110*/  SHFL.UP P0, R252, R127, 0x1, RZ ;  /* 0x042000007ffc7989 */ /* 0x000e6400000000ff */
        /* <DEDUP_REMOVED lines=8> */
[----:B-1----:R-:W-:Y:S02]  /*b1a0*/  @P0 IMAD.IADD R64, R249, 0x1, R64 ;  /* 0x00000001f9400824 */ /* 0x002fe400078e0240 */
[----:B------:R1:W2:Y:S02]  /*b1b0*/  SHFL.IDX PT, R249, R60, RZ, 0x1f ;  /* 0x00001fff3cf97589 */ /* 0x0002a400000e0000 */
[----:B------:R-:W-:Y:S02]  /*b1c0*/  IMAD.IADD R127, R64, 0x1, -R127 ;  /* 0x00000001407f7824 */ /* 0x000fe400078e0a7f */
[----:B------:R-:W3:Y:S05]  /*b1d0*/  SHFL.IDX PT, R64, R64, 0x1f, 0x1f ;  /* 0x03e01f0040407f89 */ /* 0x000eea00000e0000 */
.L_x_93:
[----:B------:R-:W-:Y:S01]  /*b1e0*/  SEL R127, R127, RZ, P1 ;  /* 0x000000ff7f7f7207 */ /* 0x000fe20000800000 */
[----:B-1-3--:R-:W-:-:S04]  /*b1f0*/  IMAD.IADD R60, R60, 0x1, R64 ;  /* 0x000000013c3c7824 */ /* 0x00afc800078e0240 */
[----:B--2---:R-:W-:-:S04]  /*b200*/  IMAD.IADD R127, R249, 0x1, R127 ;  /* 0x00000001f97f7824 */ /* 0x004fc800078e027f */
        /* <DEDUP_REMOVED lines=15> */
.L_x_75:
[----:B------:R-:W-:Y:S05]  /*b300*/  WARPSYNC.ALL ;  /* 0x0000000000007948 */ /* 0x000fea0003800000 */
[----:B------:R-:W-:Y:S01]  /*b310*/  BAR.SYNC.DEFER_BLOCKING 0x0 ;  /* 0x0000000000007b1d */ /* 0x000fe20000010000 */
[----:B0-----:R-:W-:-:S05]  /*b320*/  FSETP.GT.FTZ.AND P0, PT, R61, RZ, PT ;  /* 0x000000ff3d00720b */ /* 0x001fca0003f14000 */
[----:B-1----:R-:W-:Y:S04]  /*b330*/  LDS R64, [R248+0x10] ;  /* 0x00001000f8407984 */ /* 0x002fe80000000800 */
[----:B------:R-:W-:Y:S01]  /*b340*/  @!P6 STS [UR7], R60 ;  /* 0x0000003cff00e988 */ /* 0x000fe20008000807 */
[----:B------:R-:W-:Y:S06]  /*b350*/  BAR.SYNC.DEFER_BLOCKING 0x0 ;  /* 0x0000000000007b1d */ /* 0x000fec0000010000 */
[----:B--2---:R-:W0:Y:S02]  /*b360*/  LDS R127, [UR7] ;  /* 0x00000007ff7f7984 */ /* 0x004e240008000800 */
[----:B0-----:R-:W-:Y:S01]  /*b370*/  R2UR UR9, R127 ;  /* 0x000000007f0972ca */ /* 0x001fe200000e0000 */
[----:B------:R-:W-:-:S04]  /*b380*/  IMAD.U32 R127, RZ, RZ, UR10 ;  /* 0x0000000aff7f7e24 */ /* 0x000fc8000f8e00ff */
[----:B------:R-:W-:Y:S01]  /*b390*/  FADD.FTZ R127, R127, 0.0099999997764825820923 ;  /* 0x3c23d70a7f7f7421 */ /* 0x000fe20000010000 */
[----:B------:R-:W-:Y:S04]  /*b3a0*/  BAR.SYNC.DEFER_BLOCKING 0x0 ;  /* 0x0000000000007b1d */ /* 0x000fe80000010000 */
[----:B------:R-:W-:-:S13]  /*b3b0*/  FSETP.GTU.FTZ.AND P1, PT, R61, R127, PT ;  /* 0x0000007f3d00720b */ /* 0x000fda0003f3c000 */
[----:B------:R-:W-:Y:S05]  /*b3c0*/  @P0 BRA !P1, `(.L_x_77) ;  /* 0x00000000001c0947 */ /* 0x000fea0004800000 */
[----:B------:R-:W-:Y:S02]  /*b3d0*/  FSETP.GT.FTZ.AND P1, PT, R61, UR10, PT ;  /* 0x0000000a3d007c0b */ /* 0x000fe4000bf34000 */
[----:B------:R-:W-:-:S04]  /*b3e0*/  PRMT R127, R68, 0x9910, RZ ;  /* 0x00009910447f7816 */ /* 0x000fc800000000ff */
[----:B------:R-:W-:-:S07]  /*b3f0*/  ISETP.EQ.AND P0, PT, R127, RZ, P0 ;  /* 0x000000ff7f00720c */ /* 0x000fce0000702270 */
[----:B------:R-:W-:Y:S01]  /*b400*/  VOTEU.ANY UP0, P1 ;  /* 0x00000000003f7886 */ /* 0x000fe20000800100 */
[----:B------:R-:W-:-:S06]  /*b410*/  UISETP.LT.U32.AND UP0, UPT, UR9, 0xc01, UP0 ;  /* 0x00000c010900788c */ /* 0x000fcc0008701070 */
[----:B------:R-:W-:-:S13]  /*b420*/  PLOP3.LUT P0, PT, P0, PT, UP0, 0xea, 0x0 ;  /* 0x000000000000781c */ /* 0x000fda000070fd0a */
[----:B------:R-:W-:Y:S05]  /*b430*/  @!P0 BRA `(.L_x_78) ;  /* 0x0000006800cc8947 */ /* 0x000fea0003800000 */
.L_x_77:
[----:B------:R-:W2:Y:S04]  /*b440*/  LDL R241, [R1+0x18] ;  /* 0x0000180001f17983 */ /* 0x000ea80000100800 */
[----:B------:R0:W2:Y:S01]  /*b450*/  LDL R240, [R1+0x18] ;  /* 0x0000180001f07983 */ /* 0x0000a20000100800 */
[----:B------:R-:W-:-:S03]  /*b460*/  ISETP.NE.AND P3, PT, R126, RZ, PT ;  /* 0x000000ff7e00720c */ /* 0x000fc60003f65270 */
[----:B------:R-:W3:Y:S01]  /*b470*/  LDL R243, [R1+0x20] ;  /* 0x0000200001f37983 */ /* 0x000ee20000100800 */
[----:B------:R-:W-:Y:S02]  /*b480*/  ISETP.GT.U32.OR P3, PT, R64, 0xbff, P3 ;  /* 0x00000bff4000780c */ /* 0x000fe40001f64470 */
[----:B------:R-:W-:Y:S01]  /*b490*/  ISETP.NE.AND P4, PT, R80, RZ, PT ;  /* 0x000000ff5000720c */ /* 0x000fe20003f85270 */
[----:B------:R0:W3:Y:S01]  /*b4a0*/  LDL R242, [R1+0x20] ;  /* 0x0000200001f27983 */ /* 0x0000e20000100800 */
[----:B------:R-:W-:Y:S02]  /*b4b0*/  ISETP.NE.AND P5, PT, R239, RZ, PT ;  /* 0x000000ffef00720c */ /* 0x000fe40003fa5270 */
[----:B------:R-:W-:Y:S02]  /*b4c0*/  ISETP.NE.AND P0, PT, R238, RZ, PT ;  /* 0x000000ffee00720c */ /* 0x000fe40003f05270 */
[----:B------:R-:W-:Y:S02]  /*b4d0*/  ISETP.NE.AND P1, PT, R237, RZ, PT ;  /* 0x000000ffed00720c */ /* 0x000fe40003f25270 */
[----:B------:R-:W-:-:S02]  /*b4e0*/  ISETP.NE.AND P2, PT, R236, RZ, PT ;  /* 0x000000ffec00720c */ /* 0x000fc40003f45270 */
[----:B------:R-:W-:Y:S01]  /*b4f0*/  PRMT R227, R227, 0x9910, RZ ;  /* 0x00009910e3e37816 */ /* 0x000fe200000000ff */
[----:B------:R-:W1:Y:S01]  /*b500*/  @!P3 S2R R80, SR_TID.X ;  /* 0x000000000050b919 */ /* 0x000e620000002100 */
[C---:B------:R-:W-:Y:S01]  /*b510*/  @!P3 LEA R126, R64.reuse, UR5, 0x3 ;  /* 0x00000005407ebc11 */ /* 0x040fe2000f8e18ff */
[----:B------:R-:W-:-:S05]  /*b520*/  @!P3 VIADD R64, R64, 0x1 ;  /* 0x000000014040b836 */ /* 0x000fca0000000000 */
[----:B------:R-:W-:Y:S01]  /*b530*/  ISETP.GT.U32.OR P4, PT, R64, 0xbff, P4 ;  /* 0x00000bff4000780c */ /* 0x000fe20002784470 */
[----:B-1----:R-:W-:Y:S01]  /*b540*/  @!P3 IMAD R81, R80, 0xc0, RZ ;  /* 0x000000c05051b824 */ /* 0x002fe200078e02ff */
[----:B------:R-:W-:Y:S02]  /*b550*/  @!P3 LOP3.LUT R80, R17, 0xffff, RZ, 0xc0, !PT ;  /* 0x0000ffff1150b812 */ /* 0x000fe400078ec0ff */
[----:B------:R-:W-:-:S09]  /*b560*/  @!P3 PRMT R17, RZ, 0x7610, R17 ;  /* 0x00007610ff11b816 */ /* 0x000fd20000000011 */
[----:B------:R-:W-:Y:S01]  /*b570*/  @!P4 VIADD R127, R81, 0x1 ;  /* 0x00000001517fc836 */ /* 0x000fe20000000000 */
[----:B------:R1:W-:Y:S01]  /*b580*/  @!P3 STS.64 [R126], R80 ;  /* 0x000000507e00b388 */ /* 0x0003e20000000a00 */
[----:B------:R-:W-:Y:S02]  /*b590*/  LOP3.LUT P3, RZ, R235, 0x40, RZ, 0xc0, !PT ;  /* 0x00000040ebff7812 */ /* 0x000fe4000786c0ff */
[C---:B-1----:R-:W-:Y:S01]  /*b5a0*/  @!P4 LEA R80, R64.reuse, UR5, 0x3 ;  /* 0x000000054050cc11 */ /* 0x042fe2000f8e18ff */
[----:B------:R-:W-:Y:S01]  /*b5b0*/  @!P4 VIADD R64, R64, 0x1 ;  /* 0x000000014040c836 */ /* 0x000fe20000000000 */
[----:B------:R-:W-:Y:S02]  /*b5c0*/  @!P4 LOP3.LUT R126, R16, 0xffff, RZ, 0xc0, !PT ;  /* 0x0000ffff107ec812 */ /* 0x000fe400078ec0ff */
[----:B------:R-:W-:Y:S02]  /*b5d0*/  @!P4 PRMT R16, RZ, 0x7610, R16 ;  /* 0x00007610ff10c816 */ /* 0x000fe40000000010 */
[----:B------:R-:W-:Y:S01]  /*b5e0*/  ISETP.GT.U32.OR P5, PT, R64, 0xbff, P5 ;  /* 0x00000bff4000780c */ /* 0x000fe20002fa4470 */
[----:B------:R1:W-:Y:S01]  /*b5f0*/  @!P4 STS.64 [R80], R126 ;  /* 0x0000007e5000c388 */ /* 0x0003e20000000a00 */
[----:B------:R-:W-:-:S11]  /*b600*/  LOP3.LUT P4, RZ, R234, 0x80, RZ, 0xc0, !PT ;  /* 0x00000080eaff7812 */ /* 0x000fd6000788c0ff */
[C---:B-1----:R-:W-:Y:S01]  /*b610*/  @!P5 LEA R80, R64.reuse, UR5, 0x3 ;  /* 0x000000054050dc11 */ /* 0x042fe2000f8e18ff */
[----:B------:R-:W-:Y:S01]  /*b620*/  @!P5 VIADD R64, R64, 0x1 ;  /* 0x000000014040d836 */ /* 0x000fe20000000000 */
[----:B------:R-:W-:Y:S01]  /*b630*/  @!P5 LOP3.LUT R126, R18, 0xffff, RZ, 0xc0, !PT ;  /* 0x0000ffff127ed812 */ /* 0x000fe200078ec0ff */
[----:B------:R-:W-:Y:S01]  /*b640*/  @!P5 VIADD R127, R81, 0x2 ;  /* 0x00000002517fd836 */ /* 0x000fe20000000000 */
[----:B------:R-:W-:Y:S02]  /*b650*/  @!P5 PRMT R18, RZ, 0x7610, R18 ;  /* 0x00007610ff12d816 */ /* 0x000fe40000000012 */
[----:B------:R-:W-:Y:S02]  /*b660*/  ISETP.GT.U32.OR P0, PT, R64, 0xbff, P0 ;  /* 0x00000bff4000780c */ /* 0x000fe40000704470 */
[----:B------:R1:W-:Y:S01]  /*b670*/  @!P5 STS.64 [R80], R126 ;  /* 0x0000007e5000d388 */ /* 0x0003e20000000a00 */
[----:B------:R-:W-:-:S10]  /*b680*/  LOP3.LUT P5, RZ, R233, 0x100, RZ, 0xc0, !PT ;  /* 0x00000100e9ff7812 */ /* 0x000fd400078ac0ff */
        /* <DEDUP_REMOVED lines=65> */
[----:B------:R-:W-:Y:S02]  /*baa0*/  @!P2 VIADD R64, R64, 0x1 ;  /* 0x000000014040a836 */ /* 0x000fe40000000000 */
[----:B-1----:R-:W-:-:S03]  /*bab0*/  @!P2 VIADD R127, R81, 0xb ;  /* 0x0000000b517fa836 */ /* 0x002fc60000000000 */
[----:B------:R-:W-:-:S13]  /*bac0*/  ISETP.GT.U32.OR P3, PT, R64, 0xbff, !P3 ;  /* 0x00000bff4000780c */ /* 0x000fda0005f64470 */
[C---:B------:R-:W-:Y:S01]  /*bad0*/  @!P3 LEA R228, R64.reuse, UR5, 0x3 ;  /* 0x0000000540e4bc11 */ /* 0x040fe2000f8e18ff */
[----:B------:R-:W-:-:S05]  /*bae0*/  @!P3 VIADD R64, R64, 0x1 ;  /* 0x000000014040b836 */ /* 0x000fca0000000000 */
[----:B------:R-:W-:-:S13]  /*baf0*/  ISETP.GT.U32.OR P4, PT, R64, 0xbff, !P4 ;  /* 0x00000bff4000780c */ /* 0x000fda0006784470 */
[C---:B------:R-:W-:Y:S01]  /*bb00*/  @!P4 LEA R229, R64.reuse, UR5, 0x3 ;  /* 0x0000000540e5cc11 */ /* 0x040fe2000f8e18ff */
[----:B------:R-:W-:Y:S01]  /*bb10*/  @!P4 VIADD R64, R64, 0x1 ;  /* 0x000000014040c836 */ /* 0x000fe20000000000 */
[----:B--2---:R-:W-:Y:S02]  /*bb20*/  PRMT R240, R241, 0x7610, R241 ;  /* 0x00007610f1f07816 */ /* 0x004fe400000000f1 */
[----:B------:R-:W2:Y:S02]  /*bb30*/  LDL R241, [R1+0x24] ;  /* 0x0000240001f17983 */ /* 0x000ea40000100800 */
[----:B------:R-:W-:Y:S02]  /*bb40*/  ISETP.GT.U32.OR P5, PT, R64, 0xbff, !P5 ;  /* 0x00000bff4000780c */ /* 0x000fe40006fa4470 */
[----:B------:R-:W-:Y:S02]  /*bb50*/  @!P2 LOP3.LUT R126, R240, 0xffff, RZ, 0xc0, !PT ;  /* 0x0000fffff07ea812 */ /* 0x000fe400078ec0ff */
[----:B------:R-:W-:-:S03]  /*bb60*/  @!P2 PRMT R240, RZ, 0x7610, R240 ;  /* 0x00007610fff0a816 */ /* 0x000fc600000000f0 */
[----:B------:R-:W-:Y:S04]  /*bb70*/  @!P2 STS.64 [R80], R126 ;  /* 0x0000007e5000a388 */ /* 0x000fe80000000a00 */
[----:B------:R1:W-:Y:S01]  /*bb80*/  @!P2 STL.S16 [R1+0x18], R240 ;  /* 0x000018f00100a387 */ /* 0x0003e20000100600 */
[----:B---3--:R-:W-:Y:S02]  /*bb90*/  PRMT R242, R243, 0x7610, R243 ;  /* 0x00007610f3f27816 */ /* 0x008fe400000000f3 */
[C---:B------:R-:W-:Y:S01]  /*bba0*/  @!P5 LEA R226, R64.reuse, UR5, 0x3 ;  /* 0x0000000540e2dc11 */ /* 0x040fe2000f8e18ff */
[----:B------:R-:W3:Y:S01]  /*bbb0*/  LDL R243, [R1+0x38] ;  /* 0x0000380001f37983 */ /* 0x000ee20000100800 */
[----:B------:R-:W-:-:S03]  /*bbc0*/  @!P5 VIADD R64, R64, 0x1 ;  /* 0x000000014040d836 */ /* 0x000fc60000000000 */
[----:B-1----:R0:W2:Y:S01]  /*bbd0*/  LDL R240, [R1+0x24] ;  /* 0x0000240001f07983 */ /* 0x0020a20000100800 */
[----:B------:R-:W-:Y:S01]  /*bbe0*/  @!P3 LOP3.LUT R126, R23, 0xffff, RZ, 0xc0, !PT ;  /* 0x0000ffff177eb812 */ /* 0x000fe200078ec0ff */
[----:B------:R-:W-:Y:S01]  /*bbf0*/  @!P3 VIADD R127, R81, 0xc ;  /* 0x0000000c517fb836 */ /* 0x000fe20000000000 */
[----:B------:R-:W-:-:S04]  /*bc00*/  ISETP.GT.U32.OR P0, PT, R64, 0xbff, P0 ;  /* 0x00000bff4000780c */ /* 0x000fc80000704470 */
[----:B------:R1:W-:Y:S09]  /*bc10*/  @!P3 STS.64 [R228], R126 ;  /* 0x0000007ee400b388 */ /* 0x0003f20000000a00 */
[C---:B------:R-:W-:Y:S01]  /*bc20*/  @!P0 LEA R225, R64.reuse, UR5, 0x3 ;  /* 0x0000000540e18c11 */ /* 0x040fe2000f8e18ff */
[----:B------:R-:W-:Y:S01]  /*bc30*/  @!P0 VIADD R64, R64, 0x1 ;  /* 0x0000000140408836 */ /* 0x000fe20000000000 */
[----:B-1----:R-:W-:-:S02]  /*bc40*/  @!P4 LOP3.LUT R126, R242, 0xffff, RZ, 0xc0, !PT ;  /* 0x0000fffff27ec812 */ /* 0x002fc400078ec0ff */
[----:B------:R-:W-:Y:S01]  /*bc50*/  @!P4 PRMT R242, RZ, 0x7610, R242 ;  /* 0x00007610fff2c816 */ /* 0x000fe200000000f2 */
[----:B------:R-:W-:Y:S01]  /*bc60*/  @!P4 VIADD R127, R81, 0xd ;  /* 0x0000000d517fc836 */ /* 0x000fe20000000000 */
[----:B------:R-:W-:-:S03]  /*bc70*/  ISETP.GT.U32.OR P1, PT, R64, 0xbff, !P1 ;  /* 0x00000bff4000780c */ /* 0x000fc60004f24470 */
[----:B------:R1:W-:Y:S04]  /*bc80*/  @!P4 STL.S16 [R1+0x20], R242 ;  /* 0x000020f20100c387 */ /* 0x0003e80000100600 */
[----:B-1----:R0:W3:Y:S04]  /*bc90*/  LDL R242, [R1+0x38] ;  /* 0x0000380001f27983 */ /* 0x0020e80000100800 */
[----:B------:R1:W-:Y:S02]  /*bca0*/  @!P4 STS.64 [R229], R126 ;  /* 0x0000007ee500c388 */ /* 0x0003e40000000a00 */
[----:B-1----:R-:W-:Y:S01]  /*bcb0*/  @!P5 LOP3.LUT R126, R24, 0xffff, RZ, 0xc0, !PT ;  /* 0x0000ffff187ed812 */ /* 0x002fe200078ec0ff */
[----:B------:R-:W-:-:S05]  /*bcc0*/  @!P5 VIADD R127, R81, 0xe ;  /* 0x0000000e517fd836 */ /* 0x000fca0000000000 */
[----:B------:R1:W-:Y:S01]  /*bcd0*/  @!P5 STS.64 [R226], R126 ;  /* 0x0000007ee200d388 */ /* 0x0003e20000000a00 */
[----:B--2---:R-:W-:-:S03]  /*bce0*/  PRMT R240, R241, 0x7610, R241 ;  /* 0x00007610f1f07816 */ /* 0x004fc600000000f1 */
[----:B------:R-:W2:Y:S01]  /*bcf0*/  LDL R241, [R1+0x3c] ;  /* 0x00003c0001f17983 */ /* 0x000ea20000100800 */
[----:B-1----:R-:W-:Y:S02]  /*bd00*/  @!P0 LOP3.LUT R126, R240, 0xffff, RZ, 0xc0, !PT ;  /* 0x0000fffff07e8812 */ /* 0x002fe400078ec0ff */
[----:B------:R-:W-:-:S05]  /*bd10*/  @!P0 PRMT R240, RZ, 0x7610, R240 ;  /* 0x00007610fff08816 */ /* 0x000fca00000000f0 */
[----:B------:R1:W-:Y:S04]  /*bd20*/  @!P0 STL.S16 [R1+0x24], R240 ;  /* 0x000024f001008387 */ /* 0x0003e80000100600 */
[----:B-1----:R0:W2:Y:S01]  /*bd30*/  LDL R240, [R1+0x3c] ;  /* 0x00003c0001f07983 */ /* 0x0020a20000100800 */
[C---:B------:R-:W-:Y:S01]  /*bd40*/  @!P1 LEA R80, R64.reuse, UR5, 0x3 ;  /* 0x0000000540509c11 */ /* 0x040fe2000f8e18ff */
[----:B------:R-:W-:Y:S01]  /*bd50*/  @!P1 VIADD R64, R64, 0x1 ;  /* 0x0000000140409836 */ /* 0x000fe20000000000 */
[----:B------:R-:W-:Y:S01]  /*bd60*/  LOP3.LUT P2, RZ, R224, 0x20000, RZ, 0xc0, !PT ;  /* 0x00020000e0ff7812 */ /* 0x000fe2000784c0ff */
[----:B------:R-:W-:-:S03]  /*bd70*/  @!P0 VIADD R127, R81, 0xf ;  /* 0x0000000f517f8836 */ /* 0x000fc60000000000 */
[----:B------:R-:W-:Y:S02]  /*bd80*/  ISETP.GT.U32.OR P2, PT, R64, 0xbff, !P2 ;  /* 0x00000bff4000780c */ /* 0x000fe40005744470 */
[----:B------:R1:W-:Y:S01]  /*bd90*/  @!P0 STS.64 [R225], R126 ;  /* 0x0000007ee1008388 */ /* 0x0003e20000000a00 */
[----:B------:R-:W-:Y:S02]  /*bda0*/  @!P3 PRMT R23, RZ, 0x7610, R23 ;  /* 0x00007610ff17b816 */ /* 0x000fe40000000017 */
[----:B------:R-:W-:Y:S02]  /*bdb0*/  LOP3.LUT P3, RZ, R223, 0x40000, RZ, 0xc0, !PT ;  /* 0x00040000dfff7812 */ /* 0x000fe4000786c0ff */
[----:B---3--:R-:W-:Y:S02]  /*bdc0*/  PRMT R242, R243, 0x7610, R243 ;  /* 0x00007610f3f27816 */ /* 0x008fe400000000f3 */
[----:B------:R-:W3:Y:S01]  /*bdd0*/  LDL R243, [R1+0x40] ;  /* 0x0000400001f37983 */ /* 0x000ee20000100800 */
[----:B-1----:R-:W-:Y:S01]  /*bde0*/  @!P1 LOP3.LUT R126, R25, 0xffff, RZ, 0xc0, !PT ;  /* 0x0000ffff197e9812 */ /* 0x002fe200078ec0ff */
[----:B------:R-:W-:-:S02]  /*bdf0*/  @!P1 VIADD R127, R81, 0x10 ;  /* 0x00000010517f9836 */ /* 0x000fc40000000000 */
[C---:B------:R-:W-:Y:S01]  /*be00*/  @!P2 LEA R223, R64.reuse, UR5, 0x3 ;  /* 0x0000000540dfac11 */ /* 0x040fe2000f8e18ff */
[----:B------:R-:W-:Y:S02]  /*be10*/  @!P2 VIADD R64, R64, 0x1 ;  /* 0x000000014040a836 */ /* 0x000fe40000000000 */
[----:B------:R1:W-:Y:S03]  /*be20*/  @!P1 STS.64 [R80], R126 ;  /* 0x0000007e50009388 */ /* 0x0003e60000000a00 */
[----:B------:R-:W-:Y:S02]  /*be30*/  ISETP.GT.U32.OR P3, PT, R64, 0xbff, !P3 ;  /* 0x00000bff4000780c */ /* 0x000fe40005f64470 */
[----:B-1----:R-:W-:Y:S02]  /*be40*/  @!P2 LOP3.LUT R126, R242, 0xffff, RZ, 0xc0, !PT ;  /* 0x0000fffff27ea812 */ /* 0x002fe400078ec0ff */
[----:B------:R-:W-:-:S05]  /*be50*/  @!P2 PRMT R242, RZ, 0x7610, R242 ;  /* 0x00007610fff2a816 */ /* 0x000fca00000000f2 */
[----:B------:R1:W-:Y:S04]  /*be60*/  @!P2 STL.S16 [R1+0x38], R242 ;  /* 0x000038f20100a387 */ /* 0x0003e80000100600 */
[----:B-1----:R0:W3:Y:S01]  /*be70*/  LDL R242, [R1+0x40] ;  /* 0x0000400001f27983 */ /* 0x0020e20000100800 */
[----:B------:R-:W-:Y:S02]  /*be80*/  LOP3.LUT P4, RZ, R222, 0x80000, RZ, 0xc0, !PT ;  /* 0x00080000deff7812 */ /* 0x000fe4000788c0ff */
[C---:B------:R-:W-:Y:S01]  /*be90*/  @!P3 LEA R222, R64.reuse, UR5, 0x3 ;  /* 0x0000000540debc11 */ /* 0x040fe2000f8e18ff */
[----:B------:R-:W-:Y:S02]  /*bea0*/  @!P3 VIADD R64, R64, 0x1 ;  /* 0x000000014040b836 */ /* 0x000fe40000000000 */
[----:B------:R-:W-:-:S03]  /*beb0*/  @!P2 VIADD R127, R81, 0x11 ;  /* 0x00000011517fa836 */ /* 0x000fc60000000000 */
[----:B------:R-:W-:Y:S02]  /*bec0*/  ISETP.GT.U32.OR P4, PT, R64, 0xbff, !P4 ;  /* 0x00000bff4000780c */ /* 0x000fe40006784470 */
        /* <DEDUP_REMOVED lines=10> */
[----:B------:R-:W-:Y:S02]  /*bf70*/  @!P5 PRMT R24, RZ, 0x7610, R24 ;  /* 0x00007610ff18d816 */ /* 0x000fe40000000018 */
[----:B------:R-:W-:Y:S02]  /*bf80*/  LOP3.LUT P5, RZ, R220, 0x100000, RZ, 0xc0, !PT ;  /* 0x00100000dcff7812 */ /* 0x000fe400078ac0ff */
[C---:B------:R-:W-:Y:S01]  /*bf90*/  @!P4 LEA R220, R64.reuse, UR5, 0x3 ;  /* 0x0000000540dccc11 */ /* 0x040fe2000f8e18ff */
[----:B------:R-:W-:-:S05]  /*bfa0*/  @!P4 VIADD R64, R64, 0x1 ;  /* 0x000000014040c836 */ /* 0x000fca0000000000 */
[----:B------:R-:W-:Y:S02]  /*bfb0*/  ISETP.GT.U32.OR P5, PT, R64, 0xbff, !P5 ;  /* 0x00000bff4000780c */ /* 0x000fe40006fa4470 */
[----:B------:R-:W-:Y:S01]  /*bfc0*/  LOP3.LUT P0, RZ, R218, 0x200000, RZ, 0xc0, !PT ;  /* 0x00200000daff7812 */ /* 0x000fe2000780c0ff */
[----:B------:R-:W-:-:S10]  /*bfd0*/  @!P4 VIADD R127, R81, 0x13 ;  /* 0x00000013517fc836 */ /* 0x000fd40000000000 */
[C---:B------:R-:W-:Y:S01]  /*bfe0*/  @!P5 LEA R218, R64.reuse, UR5, 0x3 ;  /* 0x0000000540dadc11 */ /* 0x040fe2000f8e18ff */
[----:B------:R-:W-:-:S05]  /*bff0*/  @!P5 VIADD R64, R64, 0x1 ;  /* 0x000000014040d836 */ /* 0x000fca0000000000 */
[----:B------:R-:W-:Y:S01]  /*c000*/  ISETP.GT.U32.OR P0, PT, R64, 0xbff, !P0 ;  /* 0x00000bff4000780c */ /* 0x000fe20004704470 */
[----:B------:R1:W-:Y:S01]  /*c010*/  @!P4 STS.64 [R220], R126 ;  /* 0x0000007edc00c388 */ /* 0x0003e20000000a00 */
[----:B---3--:R-:W-:Y:S02]  /*c020*/  PRMT R242, R243, 0x7610, R243 ;  /* 0x00007610f3f27816 */ /* 0x008fe400000000f3 */
[----:B------:R-:W-:Y:S01]  /*c030*/  @!P1 PRMT R25, RZ, 0x7610, R25 ;  /* 0x00007610ff199816 */ /* 0x000fe20000000019 */
[----:B------:R-:W3:Y:S01]  /*c040*/  LDL R243, [R1+0x60] ;  /* 0x0000600001f37983 */ /* 0x000ee20000100800 */
[----:B-1----:R-:W-:Y:S01]  /*c050*/  @!P5 LOP3.LUT R126, R27, 0xffff, RZ, 0xc0, !PT ;  /* 0x0000ffff1b7ed812 */ /* 0x002fe200078ec0ff */
[----:B------:R-:W-:-:S06]  /*c060*/  @!P5 VIADD R127, R81, 0x14 ;  /* 0x00000014517fd836 */ /* 0x000fcc0000000000 */
[C---:B------:R-:W-:Y:S01]  /*c070*/  @!P0 LEA R80, R64.reuse, UR5, 0x3 ;  /* 0x0000000540508c11 */ /* 0x040fe2000f8e18ff */
[----:B------:R-:W-:Y:S01]  /*c080*/  @!P0 VIADD R64, R64, 0x1 ;  /* 0x0000000140408836 */ /* 0x000fe20000000000 */
[----:B------:R1:W-:Y:S01]  /*c090*/  @!P5 STS.64 [R218], R126 ;  /* 0x0000007eda00d388 */ /* 0x0003e20000000a00 */
[----:B------:R-:W-:-:S04]  /*c0a0*/  LOP3.LUT P1, RZ, R216, 0x400000, RZ, 0xc0, !PT ;  /* 0x00400000d8ff7812 */ /* 0x000fc8000782c0ff */
        /* <DEDUP_REMOVED lines=31> */
[----:B------:R-:W-:Y:S02]  /*c2a0*/  @!P5 PRMT R27, RZ, 0x7610, R27 ;  /* 0x00007610ff1bd816 */ /* 0x000fe4000000001b */
[----:B------:R-:W-:Y:S02]  /*c2b0*/  LOP3.LUT P5, RZ, R208, 0x4000000, RZ, 0xc0, !PT ;  /* 0x04000000d0ff7812 */ /* 0x000fe400078ac0ff */
[----:B-1----:R-:W-:Y:S01]  /*c2c0*/  @!P3 LOP3.LUT R126, R29, 0xffff, RZ, 0xc0, !PT ;  /* 0x0000ffff1d7eb812 */ /* 0x002fe200078ec0ff */
[----:B------:R-:W-:-:S06]  /*c2d0*/  @!P3 VIADD R127, R81, 0x18 ;  /* 0x00000018517fb836 */ /* 0x000fcc0000000000 */
[C---:B------:R-:W-:Y:S01]  /*c2e0*/  @!P4 LEA R208, R64.reuse, UR5, 0x3 ;  /* 0x0000000540d0cc11 */ /* 0x040fe2000f8e18ff */
[----:B------:R-:W-:Y:S01]  /*c2f0*/  @!P4 VIADD R64, R64, 0x1 ;  /* 0x000000014040c836 */ /* 0x000fe20000000000 */
[----:B------:R1:W-:Y:S01]  /*c300*/  @!P3 STS.64 [R210], R126 ;  /* 0x0000007ed200b388 */ /* 0x0003e20000000a00 */
[----:B---3--:R-:W-:-:S03]  /*c310*/  PRMT R242, R243, 0x7610, R243 ;  /* 0x00007610f3f27816 */ /* 0x008fc600000000f3 */
[----:B------:R-:W3:Y:S01]  /*c320*/  LDL R243, [R1+0x68] ;  /* 0x0000680001f37983 */ /* 0x000ee20000100800 */
[----:B-1----:R-:W-:Y:S02]  /*c330*/  @!P4 LOP3.LUT R126, R242, 0xffff, RZ, 0xc0, !PT ;  /* 0x0000fffff27ec812 */ /* 0x002fe400078ec0ff */
[----:B------:R-:W-:Y:S02]  /*c340*/  @!P4 PRMT R242, RZ, 0x7610, R242 ;  /* 0x00007610fff2c816 */ /* 0x000fe400000000f2 */
[----:B------:R-:W-:-:S03]  /*c350*/  ISETP.GT.U32.OR P5, PT, R64, 0xbff, !P5 ;  /* 0x00000bff4000780c */ /* 0x000fc60006fa4470 */
[----:B------:R1:W-:Y:S04]  /*c360*/  @!P4 STL.S16 [R1+0x60], R242 ;  /* 0x000060f20100c387 */ /* 0x0003e80000100600 */
[----:B-1----:R0:W3:Y:S06]  /*c370*/  LDL R242, [R1+0x68] ;  /* 0x0000680001f27983 */ /* 0x0020ec0000100800 */
[C---:B------:R-:W-:Y:S01]  /*c380*/  @!P5 LEA R80, R64.reuse, UR5, 0x3 ;  /* 0x000000054050dc11 */ /* 0x040fe2000f8e18ff */
[----:B------:R-:W-:Y:S01]  /*c390*/  @!P5 VIADD R64, R64, 0x1 ;  /* 0x000000014040d836 */ /* 0x000fe20000000000 */
[----:B------:R-:W-:Y:S01]  /*c3a0*/  LOP3.LUT P0, RZ, R206, 0x8000000, RZ, 0xc0, !PT ;  /* 0x08000000ceff7812 */ /* 0x000fe2000780c0ff */
        /* <DEDUP_REMOVED lines=36> */
[----:B-1----:R0:W3:Y:S01]  /*c5f0*/  LDL R242, [R1+0x78] ;  /* 0x0000780001f27983 */ /* 0x0020e20000100800 */
[----:B------:R-:W-:-:S05]  /*c600*/  ISETP.GT.AND P4, PT, R204, -0x1, PT ;  /* 0xffffffffcc00780c */ /* 0x000fca0003f84270 */
[C---:B------:R-:W-:Y:S01]  /*c610*/  @!P3 LEA R204, R64.reuse, UR5, 0x3 ;  /* 0x0000000540ccbc11 */ /* 0x040fe2000f8e18ff */
[----:B------:R-:W-:Y:S02]  /*c620*/  @!P3 VIADD R64, R64, 0x1 ;  /* 0x000000014040b836 */ /* 0x000fe40000000000 */
[----:B------:R-:W-:-:S03]  /*c630*/  @!P2 VIADD R127, R81, 0x1d ;  /* 0x0000001d517fa836 */ /* 0x000fc60000000000 */
[----:B------:R-:W-:Y:S02]  /*c640*/  ISETP.GT.U32.OR P4, PT, R64, 0xbff, P4 ;  /* 0x00000bff4000780c */ /* 0x000fe40002784470 */
        /* <DEDUP_REMOVED lines=12> */
[----:B------:R-:W-:Y:S02]  /*c710*/  @!P5 PRMT R30, RZ, 0x7610, R30 ;  /* 0x00007610ff1ed816 */ /* 0x000fe4000000001e */
[----:B------:R-:W-:-:S04]  /*c720*/  ISETP.NE.AND P5, PT, R196, RZ, PT ;  /* 0x000000ffc400720c */ /* 0x000fc80003fa5270 */
[----:B------:R-:W-:Y:S02]  /*c730*/  ISETP.GT.U32.OR P5, PT, R64, 0xbff, P5 ;  /* 0x00000bff4000780c */ /* 0x000fe40002fa4470 */
[----:B------:R-:W-:Y:S01]  /*c740*/  ISETP.NE.AND P0, PT, R194, RZ, PT ;  /* 0x000000ffc200720c */ /* 0x000fe20003f05270 */
[----:B------:R-:W-:-:S10]  /*c750*/  @!P4 VIADD R127, R81, 0x1f ;  /* 0x0000001f517fc836 */ /* 0x000fd40000000000 */
[C---:B------:R-:W-:Y:S01]  /*c760*/  @!P5 LEA R194, R64.reuse, UR5, 0x3 ;  /* 0x0000000540c2dc11 */ /* 0x040fe2000f8e18ff */
[----:B------:R-:W-:-:S05]  /*c770*/  @!P5 VIADD R64, R64, 0x1 ;  /* 0x000000014040d836 */ /* 0x000fca0000000000 */
[----:B------:R-:W-:Y:S01]  /*c780*/  ISETP.GT.U32.OR P0, PT, R64, 0xbff, P0 ;  /* 0x00000bff4000780c */ /* 0x000fe20000704470 */
[----:B------:R1:W-:Y:S01]  /*c790*/  @!P4 STS.64 [R80], R126 ;  /* 0x0000007e5000c388 */ /* 0x0003e20000000a00 */
[----:B------:R-:W-:Y:S02]  /*c7a0*/  @!P1 PRMT R31, RZ, 0x7610, R31 ;  /* 0x00007610ff1f9816 */ /* 0x000fe4000000001f */
[----:B------:R-:W-:Y:S02]  /*c7b0*/  ISETP.NE.AND P1, PT, R192, RZ, PT ;  /* 0x000000ffc000720c */ /* 0x000fe40003f25270 */
        /* <DEDUP_REMOVED lines=9> */
[----:B------:R-:W-:-:S03]  /*c850*/  ISETP.GT.U32.OR P1, PT, R64, 0xbff, P1 ;  /* 0x00000bff4000780c */ /* 0x000fc60000f24470 */
[----:B------:R1:W-:Y:S04]  /*c860*/  @!P0 STL.S16 [R1+0x78], R242 ;  /* 0x000078f201008387 */ /* 0x0003e80000100600 */
[----:B-1----:R0:W3:Y:S01]  /*c870*/  LDL R242, [R1+0x80] ;  /* 0x0000800001f27983 */ /* 0x0020e20000100800 */
[----:B------:R-:W-:-:S05]  /*c880*/  ISETP.NE.AND P2, PT, R190, RZ, PT ;  /* 0x000000ffbe00720c */ /* 0x000fca0003f45270 */
        /* <DEDUP_REMOVED lines=15> */
[----:B------:R-:W-:Y:S02]  /*c980*/  ISETP.NE.AND P3, PT, R188, RZ, PT ;  /* 0x000000ffbc00720c */ /* 0x000fe40003f65270 */
[C---:B------:R-:W-:Y:S01]  /*c990*/  @!P2 LEA R188, R64.reuse, UR5, 0x3 ;  /* 0x0000000540bcac11 */ /* 0x040fe2000f8e18ff */
[----:B------:R-:W-:-:S05]  /*c9a0*/  @!P2 VIADD R64, R64, 0x1 ;  /* 0x000000014040a836 */ /* 0x000fca0000000000 */
        /* <DEDUP_REMOVED lines=21> */
[----:B------:R-:W-:-:S05]  /*cb00*/  LOP3.LUT P0, RZ, R182, 0x80, RZ, 0xc0, !PT ;  /* 0x00000080b6ff7812 */ /* 0x000fca000780c0ff */
        /* <DEDUP_REMOVED lines=79> */
[----:B------:R-:W-:-:S05]  /*d000*/  PRMT R169, R169, 0x9910, RZ ;  /* 0x00009910a9a97816 */ /* 0x000fca00000000ff */
[C---:B------:R-:W-:Y:S01]  /*d010*/  @!P1 LEA R80, R64.reuse, UR5, 0x3 ;  /* 0x0000000540509c11 */ /* 0x040fe2000f8e18ff */
[----:B------:R-:W-:Y:S01]  /*d020*/  @!P1 VIADD R64, R64, 0x1 ;  /* 0x0000000140409836 */ /* 0x000fe20000000000 */
[----:B------:R-:W-:Y:S01]  /*d030*/  ISETP.GT.AND P2, PT, R169, -0x1, PT ;  /* 0xffffffffa900780c */ /* 0x000fe20003f44270 */
        /* <DEDUP_REMOVED lines=55> */
[----:B------:R-:W-:-:S04]  /*d3b0*/  LOP3.LUT P1, RZ, R158, 0x100000, RZ, 0xc0, !PT ;  /* 0x001000009eff7812 */ /* 0x000fc8000782c0ff */
        /* <DEDUP_REMOVED lines=103> */
[----:B------:R-:W-:Y:S01]  /*da30*/  ISETP.GT.AND P0, PT, R140, -0x1, PT ;  /* 0xffffffff8c00780c */ /* 0x000fe20003f04270 */
[----:B------:R-:W-:-:S03]  /*da40*/  @!P4 VIADD R127, R81, 0x3d ;  /* 0x0000003d517fc836 */ /* 0x000fc60000000000 */
[----:B------:R-:W-:Y:S02]  /*da50*/  ISETP.GT.U32.OR P0, PT, R64, 0xbff, P0 ;  /* 0x00000bff4000780c */ /* 0x000fe40000704470 */
[----:B------:R1:W-:Y:S02]  /*da60*/  @!P4 STS.64 [R80], R126 ;  /* 0x0000007e5000c388 */ /* 0x0003e40000000a00 */
[----:B-1----:R-:W-:Y:S01]  /*da70*/  @!P5 LOP3.LUT R126, R48, 0xffff, RZ, 0xc0, !PT ;  /* 0x0000ffff307ed812 */ /* 0x002fe200078ec0ff */
[----:B------:R-:W-:Y:S01]  /*da80*/  @!P5 VIADD R127, R81, 0x3e ;  /* 0x0000003e517fd836 */ /* 0x000fe20000000000 */
[----:B------:R-:W-:-:S04]  /*da90*/  @!P5 PRMT R48, RZ, 0x7610, R48 ;  /* 0x00007610ff30d816 */ /* 0x000fc80000000030 */
[----:B------:R-:W-:Y:S01]  /*daa0*/  @!P5 STS.64 [R138], R126 ;  /* 0x0000007e8a00d388 */ /* 0x000fe20000000a00 */
[----:B------:R-:W-:Y:S02]  /*dab0*/  ISETP.NE.AND P5, PT, R78, RZ, PT ;  /* 0x000000ff4e00720c */ /* 0x000fe40003fa5270 */
[----:B--2---:R-:W-:Y:S02]  /*dac0*/  PRMT R240, R241, 0x7610, R241 ;  /* 0x00007610f1f07816 */ /* 0x004fe400000000f1 */
[----:B------:R-:W2:Y:S02]  /*dad0*/  LDL R241, [R1+0xe0] ;  /* 0x0000e00001f17983 */ /* 0x000ea40000100800 */
[----:B------:R-:W-:Y:S02]  /*dae0*/  @!P0 LOP3.LUT R78, R240, 0xffff, RZ, 0xc0, !PT ;  /* 0x0000fffff04e8812 */ /* 0x000fe400078ec0ff */
        /* <DEDUP_REMOVED lines=8> */
[----:B------:R-:W-:Y:S02]  /*db70*/  ISETP.NE.AND P2, PT, R132, RZ, PT ;  /* 0x000000ff8400720c */ /* 0x000fe40003f45270 */
[----:B------:R-:W-:Y:S01]  /*db80*/  ISETP.NE.AND P4, PT, R79, RZ, PT ;  /* 0x000000ff4f00720c */ /* 0x000fe20003f85270 */
[----:B------:R-:W-:-:S08]  /*db90*/  @!P0 VIADD R79, R81, 0x3f ;  /* 0x0000003f514f8836 */ /* 0x000fd00000000000 */
[C---:B------:R-:W-:Y:S01]  /*dba0*/  @!P1 LEA R132, R64.reuse, UR5, 0x3 ;  /* 0x0000000540849c11 */ /* 0x040fe2000f8e18ff */
[----:B------:R-:W-:-:S05]  /*dbb0*/  @!P1 VIADD R64, R64, 0x1 ;  /* 0x0000000140409836 */ /* 0x000fca0000000000 */
[----:B------:R-:W-:Y:S01]  /*dbc0*/  ISETP.GT.U32.OR P2, PT, R64, 0xbff, P2 ;  /* 0x00000bff4000780c */ /* 0x000fe20001744470 */
[----:B------:R1:W-:Y:S01]  /*dbd0*/  @!P0 STS.64 [R134], R78 ;  /* 0x0000004e86008388 */ /* 0x0003e20000000a00 */
[----:B------:R-:W-:Y:S02]  /*dbe0*/  @!P3 PRMT R47, RZ, 0x7610, R47 ;  /* 0x00007610ff2fb816 */ /* 0x000fe4000000002f */
[----:B------:R-:W-:Y:S01]  /*dbf0*/  ISETP.NE.AND P3, PT, R130, RZ, PT ;  /* 0x000000ff8200720c */ /* 0x000fe20003f65270 */
[----:B-1----:R-:W-:Y:S01]  /*dc00*/  @!P1 VIADD R79, R81, 0x40 ;  /* 0x00000040514f9836 */ /* 0x002fe20000000000 */
[----:B------:R-:W-:-:S07]  /*dc10*/  @!P1 LOP3.LUT R78, R49, 0xffff, RZ, 0xc0, !PT ;  /* 0x0000ffff314e9812 */ /* 0x000fce00078ec0ff */
        /* <DEDUP_REMOVED lines=9> */
[----:B-1----:R0:W3:Y:S06]  /*dcb0*/  LDL R242, [R1+0xe8] ;  /* 0x0000e80001f27983 */ /* 0x0020ec0000100800 */
[C---:B------:R-:W-:Y:S01]  /*dcc0*/  @!P3 LEA R139, R64.reuse, UR5, 0x3 ;  /* 0x00000005408bbc11 */ /* 0x040fe2000f8e18ff */
[----:B------:R-:W-:-:S02]  /*dcd0*/  @!P3 VIADD R64, R64, 0x1 ;  /* 0x000000014040b836 */ /* 0x000fc40000000000 */
[----:B------:R-:W-:-:S03]  /*dce0*/  @!P2 VIADD R79, R81, 0x41 ;  /* 0x00000041514fa836 */ /* 0x000fc60000000000 */
[----:B------:R-:W-:Y:S02]  /*dcf0*/  ISETP.GT.U32.OR P4, PT, R64, 0xbff, P4 ;  /* 0x00000bff4000780c */ /* 0x000fe40002784470 */
[----:B------:R1:W-:Y:S02]  /*dd00*/  @!P2 STS.64 [R130], R78 ;  /* 0x0000004e8200a388 */ /* 0x0003e40000000a00 */
[----:B-1----:R-:W-:Y:S01]  /*dd10*/  @!P3 VIADD R79, R81, 0x42 ;  /* 0x00000042514fb836 */ /* 0x002fe20000000000 */
[----:B------:R-:W-:-:S05]  /*dd20*/  @!P3 LOP3.LUT R78, R50, 0xffff, RZ, 0xc0, !PT ;  /* 0x0000ffff324eb812 */ /* 0x000fca00078ec0ff */
        /* <DEDUP_REMOVED lines=17> */
[----:B------:R-:W-:Y:S01]  /*de40*/  LOP3.LUT P1, RZ, R133, 0x40, RZ, 0xc0, !PT ;  /* 0x0000004085ff7812 */ /* 0x000fe2000782c0ff */
        /* <DEDUP_REMOVED lines=65> */
[----:B------:R1:W-:Y:S01]  /*e260*/  @!P0 STL.S16 [R1+0xfc], R240 ;  /* 0x0000fcf001008387 */ /* 0x0003e20000100600 */
[C---:B------:R-:W-:Y:S02]  /*e270*/  @!P0 LEA R126, R64.reuse, UR5, 0x3 ;  /* 0x00000005407e8c11 */ /* 0x040fe4000f8e18ff */
[----:B------:R-:W-:Y:S01]  /*e280*/  @!P1 PRMT R52, RZ, 0x7610, R52 ;  /* 0x00007610ff349816 */ /* 0x000fe20000000034 */
[----:B------:R-:W4:Y:S04]  /*e290*/  LDL R245, [R1+0x108] ;  /* 0x0001080001f57983 */ /* 0x000f280000100800 */
[----:B------:R0:W4:Y:S04]  /*e2a0*/  LDL R244, [R1+0x108] ;  /* 0x0001080001f47983 */ /* 0x0001280000100800 */
[----:B-1----:R0:W2:Y:S01]  /*e2b0*/  LDL R240, [R1+0x104] ;  /* 0x0001040001f07983 */ /* 0x0020a20000100800 */
[----:B------:R-:W-:Y:S01]  /*e2c0*/  @!P0 VIADD R64, R64, 0x1 ;  /* 0x0000000140408836 */ /* 0x000fe20000000000 */
        /* <DEDUP_REMOVED lines=15> */
[----:B---3--:R-:W-:-:S04]  /*e3c0*/  PRMT R242, R243, 0x7610, R243 ;  /* 0x00007610f3f27816 */ /* 0x008fc800000000f3 */
[----:B-1----:R-:W-:Y:S02]  /*e3d0*/  @!P2 LOP3.LUT R78, R242, 0xffff, RZ, 0xc0, !PT ;  /* 0x0000fffff24ea812 */ /* 0x002fe400078ec0ff */
[----:B------:R-:W-:Y:S02]  /*e3e0*/  @!P2 PRMT R242, RZ, 0x7610, R242 ;  /* 0x00007610fff2a816 */ /* 0x000fe400000000f2 */
[----:B------:R-:W-:-:S03]  /*e3f0*/  ISETP.GT.U32.OR P3, PT, R64, 0xbff, !P3 ;  /* 0x00000bff4000780c */ /* 0x000fc60005f64470 */
[----:B------:R1:W-:Y:S04]  /*e400*/  @!P2 STL.S16 [R1+0x100], R242 ;  /* 0x000100f20100a387 */ /* 0x0003e80000100600 */
[----:B------:R-:W3:Y:S04]  /*e410*/  LDL R243, [R1+0x10c] ;  /* 0x00010c0001f37983 */ /* 0x000ee80000100800 */
[----:B-1----:R0:W3:Y:S01]  /*e420*/  LDL R242, [R1+0x10c] ;  /* 0x00010c0001f27983 */ /* 0x0020e20000100800 */
[----:B------:R-:W-:-:S04]  /*e430*/  PRMT R77, R149, 0x9910, RZ ;  /* 0x00009910954d7816 */ /* 0x000fc800000000ff */
[----:B------:R-:W-:Y:S02]  /*e440*/  ISETP.GT.AND P4, PT, R77, -0x1, PT ;  /* 0xffffffff4d00780c */ /* 0x000fe40003f84270 */
[C---:B------:R-:W-:Y:S01]  /*e450*/  @!P3 LEA R77, R64.reuse, UR5, 0x3 ;  /* 0x00000005404dbc11 */ /* 0x040fe2000f8e18ff */
[----:B------:R-:W-:Y:S02]  /*e460*/  @!P3 VIADD R64, R64, 0x1 ;  /* 0x000000014040b836 */ /* 0x000fe40000000000 */
[----:B------:R-:W-:-:S03]  /*e470*/  @!P2 VIADD R79, R81, 0x4d ;  /* 0x0000004d514fa836 */ /* 0x000fc60000000000 */
[----:B------:R-:W-:Y:S02]  /*e480*/  ISETP.GT.U32.OR P4, PT, R64, 0xbff, P4 ;  /* 0x00000bff4000780c */ /* 0x000fe40002784470 */
[----:B------:R1:W-:Y:S02]  /*e490*/  @!P2 STS.64 [R130], R78 ;  /* 0x0000004e8200a388 */ /* 0x0003e40000000a00 */
[----:B-1----:R-:W-:Y:S01]  /*e4a0*/  @!P3 VIADD R79, R81, 0x4e ;  /* 0x0000004e514fb836 */ /* 0x002fe20000000000 */
[----:B------:R-:W-:-:S05]  /*e4b0*/  @!P3 LOP3.LUT R78, R56, 0xffff, RZ, 0xc0, !PT ;  /* 0x0000ffff384eb812 */ /* 0x000fca00078ec0ff */
[----:B------:R1:W-:Y:S03]  /*e4c0*/  @!P3 STS.64 [R77], R78 ;  /* 0x0000004e4d00b388 */ /* 0x0003e60000000a00 */
[C---:B------:R-:W-:Y:S01]  /*e4d0*/  @!P4 LEA R80, R64.reuse, UR5, 0x3 ;  /* 0x000000054050cc11 */ /* 0x040fe2000f8e18ff */
[----:B------:R-:W-:Y:S01]  /*e4e0*/  @!P4 VIADD R64, R64, 0x1 ;  /* 0x000000014040c836 */ /* 0x000fe20000000000 */
[----:B------:R-:W-:Y:S02]  /*e4f0*/  @!P5 PRMT R54, RZ, 0x7610, R54 ;  /* 0x00007610ff36d816 */ /* 0x000fe40000000036 */
[----:B------:R-:W-:-:S04]  /*e500*/  LOP3.LUT P5, RZ, R153, 0x10000, RZ, 0xc0, !PT ;  /* 0x0001000099ff7812 */ /* 0x000fc800078ac0ff */
[----:B------:R-:W-:Y:S02]  /*e510*/  ISETP.GT.U32.OR P5, PT, R64, 0xbff, !P5 ;  /* 0x00000bff4000780c */ /* 0x000fe40006fa4470 */
[----:B------:R-:W-:-:S11]  /*e520*/  LOP3.LUT P0, RZ, R155, 0x20000, RZ, 0xc0, !PT ;  /* 0x000200009bff7812 */ /* 0x000fd6000780c0ff */
[C---:B------:R-:W-:Y:S01]  /*e530*/  @!P5 LEA R132, R64.reuse, UR5, 0x3 ;  /* 0x000000054084dc11 */ /* 0x040fe2000f8e18ff */
[----:B------:R-:W-:-:S05]  /*e540*/  @!P5 VIADD R64, R64, 0x1 ;  /* 0x000000014040d836 */ /* 0x000fca0000000000 */
[----:B------:R-:W-:Y:S02]  /*e550*/  ISETP.GT.U32.OR P0, PT, R64, 0xbff, !P0 ;  /* 0x00000bff4000780c */ /* 0x000fe40004704470 */
[----:B------:R-:W-:Y:S02]  /*e560*/  @!P1 PRMT R55, RZ, 0x7610, R55 ;  /* 0x00007610ff379816 */ /* 0x000fe40000000037 */
[----:B------:R-:W-:-:S09]  /*e570*/  LOP3.LUT P1, RZ, R157, 0x40000, RZ, 0xc0, !PT ;  /* 0x000400009dff7812 */ /* 0x000fd2000782c0ff */
[----:B------:R-:W-:Y:S02]  /*e580*/  @!P0 LEA R126, R64, UR5, 0x3 ;  /* 0x00000005407e8c11 */ /* 0x000fe4000f8e18ff */
[----:B--2---:R-:W-:Y:S02]  /*e590*/  PRMT R240, R241, 0x7610, R241 ;  /* 0x00007610f1f07816 */ /* 0x004fe400000000f1 */
[----:B------:R-:W2:Y:S02]  /*e5a0*/  LDL R241, [R1+0x110] ;  /* 0x0001100001f17983 */ /* 0x000ea40000100800 */
[----:B-1----:R-:W-:Y:S02]  /*e5b0*/  @!P4 LOP3.LUT R78, R240, 0xffff, RZ, 0xc0, !PT ;  /* 0x0000fffff04ec812 */ /* 0x002fe400078ec0ff */
[----:B------:R-:W-:-:S05]  /*e5c0*/  @!P4 PRMT R240, RZ, 0x7610, R240 ;  /* 0x00007610fff0c816 */ /* 0x000fca00000000f0 */
[----:B------:R1:W-:Y:S04]  /*e5d0*/  @!P4 STL.S16 [R1+0x104], R240 ;  /* 0x000104f00100c387 */ /* 0x0003e80000100600 */
[----:B-1----:R0:W2:Y:S01]  /*e5e0*/  LDL R240, [R1+0x110] ;  /* 0x0001100001f07983 */ /* 0x0020a20000100800 */
[----:B------:R-:W-:-:S05]  /*e5f0*/  @!P0 VIADD R64, R64, 0x1 ;  /* 0x0000000140408836 */ /* 0x000fca0000000000 */
[----:B------:R-:W-:Y:S02]  /*e600*/  ISETP.GT.U32.OR P1, PT, R64, 0xbff, !P1 ;  /* 0x00000bff4000780c */ /* 0x000fe40004f24470 */
[----:B------:R-:W-:-:S11]  /*e610*/  LOP3.LUT P2, RZ, R159, 0x80000, RZ, 0xc0, !PT ;  /* 0x000800009fff7812 */ /* 0x000fd6000784c0ff */
[C---:B------:R-:W-:Y:S01]  /*e620*/  @!P1 LEA R127, R64.reuse, UR5, 0x3 ;  /* 0x00000005407f9c11 */ /* 0x040fe2000f8e18ff */
[----:B------:R-:W-:-:S05]  /*e630*/  @!P1 VIADD R64, R64, 0x1 ;  /* 0x0000000140409836 */ /* 0x000fca0000000000 */
[----:B------:R-:W-:Y:S02]  /*e640*/  ISETP.GT.U32.OR P2, PT, R64, 0xbff, !P2 ;  /* 0x00000bff4000780c */ /* 0x000fe40005744470 */
[----:B------:R-:W-:Y:S02]  /*e650*/  @!P3 PRMT R56, RZ, 0x7610, R56 ;  /* 0x00007610ff38b816 */ /* 0x000fe40000000038 */
[----:B------:R-:W-:-:S09]  /*e660*/  LOP3.LUT P3, RZ, R161, 0x100000, RZ, 0xc0, !PT ;  /* 0x00100000a1ff7812 */ /* 0x000fd2000786c0ff */
[C---:B------:R-:W-:Y:S01]  /*e670*/  @!P2 LEA R130, R64.reuse, UR5, 0x3 ;  /* 0x000000054082ac11 */ /* 0x040fe2000f8e18ff */
[----:B------:R-:W-:-:S05]  /*e680*/  @!P2 VIADD R64, R64, 0x1 ;  /* 0x000000014040a836 */ /* 0x000fca0000000000 */
[----:B------:R-:W-:Y:S01]  /*e690*/  ISETP.GT.U32.OR P3, PT, R64, 0xbff, !P3 ;  /* 0x00000bff4000780c */ /* 0x000fe20005f64470 */
[----:B------:R-:W-:-:S05]  /*e6a0*/  @!P4 VIADD R79, R81, 0x4f ;  /* 0x0000004f514fc836 */ /* 0x000fca0000000000 */
[----:B------:R1:W-:Y:S01]  /*e6b0*/  @!P4 STS.64 [R80], R78 ;  /* 0x0000004e5000c388 */ /* 0x0003e20000000a00 */
[----:B------:R-:W-:-:S06]  /*e6c0*/  LOP3.LUT P4, RZ, R163, 0x200000, RZ, 0xc0, !PT ;  /* 0x00200000a3ff7812 */ /* 0x000fcc000788c0ff */
[C---:B------:R-:W-:Y:S01]  /*e6d0*/  @!P3 LEA R77, R64.reuse, UR5, 0x3 ;  /* 0x00000005404dbc11 */ /* 0x040fe2000f8e18ff */
[----:B------:R-:W-:-:S05]  /*e6e0*/  @!P3 VIADD R64, R64, 0x1 ;  /* 0x000000014040b836 */ /* 0x000fca0000000000 */
[----:B------:R-:W-:Y:S01]  /*e6f0*/  ISETP.GT.U32.OR P4, PT, R64, 0xbff, !P4 ;  /* 0x00000bff4000780c */ /* 0x000fe20006784470 */
[----:B-1----:R-:W-:Y:S01]  /*e700*/  @!P5 VIADD R79, R81, 0x50 ;  /* 0x00000050514fd836 */ /* 0x002fe20000000000 */
[----:B------:R-:W-:Y:S02]  /*e710*/  @!P5 LOP3.LUT R78, R57, 0xffff, RZ, 0xc0, !PT ;  /* 0x0000ffff394ed812 */ /* 0x000fe400078ec0ff */
[----:B------:R-:W-:-:S03]  /*e720*/  @!P5 PRMT R57, RZ, 0x7610, R57 ;  /* 0x00007610ff39d816 */ /* 0x000fc60000000039 */
[----:B------:R1:W-:Y:S01]  /*e730*/  @!P5 STS.64 [R132], R78 ;  /* 0x0000004e8400d388 */ /* 0x0003e20000000a00 */
[----:B------:R-:W-:-:S05]  /*e740*/  LOP3.LUT P5, RZ, R165, 0x400000, RZ, 0xc0, !PT ;  /* 0x00400000a5ff7812 */ /* 0x000fca00078ac0ff */
[C---:B------:R-:W-:Y:S01]  /*e750*/  @!P4 LEA R80, R64.reuse, UR5, 0x3 ;  /* 0x000000054050cc11 */ /* 0x040fe2000f8e18ff */
[----:B------:R-:W-:Y:S01]  /*e760*/  @!P4 VIADD R64, R64, 0x1 ;  /* 0x000000014040c836 */ /* 0x000fe20000000000 */
[----:B----4-:R-:W-:-:S04]  /*e770*/  PRMT R244, R245, 0x7610, R245 ;  /* 0x00007610f5f47816 */ /* 0x010fc800000000f5 */
[----:B------:R-:W-:Y:S01]  /*e780*/  ISETP.GT.U32.OR P5, PT, R64, 0xbff, !P5 ;  /* 0x00000bff4000780c */ /* 0x000fe20006fa4470 */
[----:B-1----:R-:W-:Y:S01]  /*e790*/  @!P0 VIADD R79, R81, 0x51 ;  /* 0x00000051514f8836 */ /* 0x002fe20000000000 */
[----:B------:R-:W-:Y:S02]  /*e7a0*/  @!P0 LOP3.LUT R78, R244, 0xffff, RZ, 0xc0, !PT ;  /* 0x0000fffff44e8812 */ /* 0x000fe400078ec0ff */
[----:B------:R-:W-:-:S03]  /*e7b0*/  @!P0 PRMT R244, RZ, 0x7610, R244 ;  /* 0x00007610fff48816 */ /* 0x000fc600000000f4 */
[----:B------:R1:W-:Y:S04]  /*e7c0*/  @!P0 STS.64 [R126], R78 ;  /* 0x0000004e7e008388 */ /* 0x0003e80000000a00 */
[----:B------:R-:W-:Y:S02]  /*e7d0*/  @!P0 STL.S16 [R1+0x108], R244 ;  /* 0x000108f401008387 */ /* 0x000fe40000100600 */
[C---:B------:R-:W-:Y:S01]  /*e7e0*/  @!P5 LEA R132, R64.reuse, UR5, 0x3 ;  /* 0x000000054084dc11 */ /* 0x040fe2000f8e18ff */
[----:B------:R-:W-:Y:S01]  /*e7f0*/  @!P5 VIADD R64, R64, 0x1 ;  /* 0x000000014040d836 */ /* 0x000fe20000000000 */
[----:B------:R-:W-:-:S04]  /*e800*/  LOP3.LUT P0, RZ, R167, 0x800000, RZ, 0xc0, !PT ;  /* 0x00800000a7ff7812 */ /* 0x000fc8000780c0ff */
        /* <DEDUP_REMOVED lines=8> */
[----:B---3--:R-:W-:-:S04]  /*e890*/  PRMT R242, R243, 0x7610, R243 ;  /* 0x00007610f3f27816 */ /* 0x008fc800000000f3 */
        /* <DEDUP_REMOVED lines=16> */
[----:B------:R-:W-:-:S05]  /*e9a0*/  @!P2 VIADD R64, R64, 0x1 ;  /* 0x000000014040a836 */ /* 0x000fca0000000000 */
[----:B------:R-:W-:Y:S01]  /*e9b0*/  ISETP.GT.U32.OR P3, PT, R64, 0xbff, !P3 ;  /* 0x00000bff4000780c */ /* 0x000fe20005f64470 */
[----:B-1----:R-:W-:-:S12]  /*e9c0*/  @!P4 VIADD R79, R81, 0x55 ;  /* 0x00000055514fc836 */ /* 0x002fd80000000000 */
[C---:B------:R-:W-:Y:S01]  /*e9d0*/  @!P3 LEA R133, R64.reuse, UR5, 0x3 ;  /* 0x000000054085bc11 */ /* 0x040fe2000f8e18ff */
[----:B------:R-:W-:Y:S02]  /*e9e0*/  @!P3 VIADD R64, R64, 0x1 ;  /* 0x000000014040b836 */ /* 0x000fe40000000000 */
[----:B------:R-:W-:Y:S01]  /*e9f0*/  @!P2 VIADD R77, R81, 0x59 ;  /* 0x00000059514da836 */ /* 0x000fe20000000000 */
[----:B--2---:R-:W-:Y:S02]  /*ea00*/  PRMT R240, R241, 0x7610, R241 ;  /* 0x00007610f1f07816 */ /* 0x004fe400000000f1 */
[----:B------:R-:W2:Y:S02]  /*ea10*/  LDL.LU R241, [R1+0x14] ;  /* 0x0000140001f17983 */ /* 0x000ea40000300800 */
[----:B------:R-:W-:Y:S02]  /*ea20*/  @!P4 LOP3.LUT R78, R240, 0xffff, RZ, 0xc0, !PT ;  /* 0x0000fffff04ec812 */ /* 0x000fe400078ec0ff */
[----:B------:R-:W-:-:S03]  /*ea30*/  @!P4 PRMT R240, RZ, 0x7610, R240 ;  /* 0x00007610fff0c816 */ /* 0x000fc600000000f0 */
[----:B------:R1:W-:Y:S04]  /*ea40*/  @!P4 STS.64 [R80], R78 ;  /* 0x0000004e5000c388 */ /* 0x0003e80000000a00 */
[----:B------:R3:W-:Y:S01]  /*ea50*/  @!P4 STL.S16 [R1+0x110], R240 ;  /* 0x000110f00100c387 */ /* 0x0007e20000100600 */
[----:B------:R-:W-:-:S04]  /*ea60*/  LOP3.LUT P4, RZ, R175, 0x8000000, RZ, 0xc0, !PT ;  /* 0x08000000afff7812 */ /* 0x000fc8000788c0ff */
[----:B------:R-:W-:Y:S01]  /*ea70*/  ISETP.GT.U32.OR P4, PT, R64, 0xbff, !P4 ;  /* 0x00000bff4000780c */ /* 0x000fe20006784470 */
[----:B-1----:R-:W-:Y:S01]  /*ea80*/  @!P5 VIADD R79, R81, 0x56 ;  /* 0x00000056514fd836 */ /* 0x002fe20000000000 */
[----:B------:R-:W-:Y:S01]  /*ea90*/  @!P5 LOP3.LUT R78, R2, 0xffff, RZ, 0xc0, !PT ;  /* 0x0000ffff024ed812 */ /* 0x000fe200078ec0ff */
[----:B---3--:R-:W3:Y:S01]  /*eaa0*/  LDL.LU R240, [R1+0x1c] ;  /* 0x00001c0001f07983 */ /* 0x008ee20000300800 */
[----:B------:R-:W-:-:S03]  /*eab0*/  @!P5 PRMT R2, RZ, 0x7610, R2 ;  /* 0x00007610ff02d816 */ /* 0x000fc60000000002 */
[----:B------:R1:W-:Y:S01]  /*eac0*/  @!P5 STS.64 [R132], R78 ;  /* 0x0000004e8400d388 */ /* 0x0003e20000000a00 */
[----:B------:R-:W-:-:S05]  /*ead0*/  LOP3.LUT P5, RZ, R179, 0x10000000, RZ, 0xc0, !PT ;  /* 0x10000000b3ff7812 */ /* 0x000fca00078ac0ff */
        /* <DEDUP_REMOVED lines=14> */
[----:B------:R-:W-:Y:S01]  /*ebc0*/  @!P1 STS.64 [R127], R78 ;  /* 0x0000004e7f009388 */ /* 0x000fe20000000a00 */
[----:B------:R-:W-:-:S05]  /*ebd0*/  LOP3.LUT P1, RZ, R76, 0x40000000, RZ, 0xc0, !PT ;  /* 0x400000004cff7812 */ /* 0x000fca000782c0ff */
[C---:B------:R-:W-:Y:S01]  /*ebe0*/  @!P0 LEA R134, R64.reuse, UR5, 0x3 ;  /* 0x0000000540868c11 */ /* 0x040fe2000f8e18ff */
[----:B------:R-:W-:-:S05]  /*ebf0*/  @!P0 VIADD R64, R64, 0x1 ;  /* 0x0000000140408836 */ /* 0x000fca0000000000 */
[----:B------:R-:W-:Y:S02]  /*ec00*/  ISETP.GT.U32.OR P1, PT, R64, 0xbff, !P1 ;  /* 0x00000bff4000780c */ /* 0x000fe40004f24470 */
[----:B------:R-:W-:Y:S02]  /*ec10*/  @!P2 LOP3.LUT R76, R5, 0xffff, RZ, 0xc0, !PT ;  /* 0x0000ffff054ca812 */ /* 0x000fe400078ec0ff */
[----:B------:R-:W-:-:S03]  /*ec20*/  @!P2 PRMT R5, RZ, 0x7610, R5 ;  /* 0x00007610ff05a816 */ /* 0x000fc60000000005 */
[----:B------:R1:W-:Y:S01]  /*ec30*/  @!P2 STS.64 [R130], R76 ;  /* 0x0000004c8200a388 */ /* 0x0003e20000000a00 */
[----:B------:R-:W-:-:S05]  /*ec40*/  ISETP.GT.AND P2, PT, R75, -0x1, PT ;  /* 0xffffffff4b00780c */ /* 0x000fca0003f44270 */
[C---:B------:R-:W-:Y:S01]  /*ec50*/  @!P1 LEA R135, R64.reuse, UR5, 0x3 ;  /* 0x0000000540879c11 */ /* 0x040fe2000f8e18ff */
[----:B------:R-:W-:-:S05]  /*ec60*/  @!P1 VIADD R64, R64, 0x1 ;  /* 0x0000000140409836 */ /* 0x000fca0000000000 */
[----:B------:R-:W-:Y:S01]  /*ec70*/  ISETP.GT.U32.OR P2, PT, R64, 0xbff, P2 ;  /* 0x00000bff4000780c */ /* 0x000fe20001744470 */
[----:B-1----:R-:W-:Y:S01]  /*ec80*/  @!P3 VIADD R77, R81, 0x5a ;  /* 0x0000005a514db836 */ /* 0x002fe20000000000 */
[----:B------:R-:W-:Y:S02]  /*ec90*/  @!P3 LOP3.LUT R76, R6, 0xffff, RZ, 0xc0, !PT ;  /* 0x0000ffff064cb812 */ /* 0x000fe400078ec0ff */
[----:B------:R-:W-:-:S03]  /*eca0*/  @!P3 PRMT R6, RZ, 0x7610, R6 ;  /* 0x00007610ff06b816 */ /* 0x000fc60000000006 */
[----:B------:R1:W-:Y:S01]  /*ecb0*/  @!P3 STS.64 [R133], R76 ;  /* 0x0000004c8500b388 */ /* 0x0003e20000000a00 */
[----:B------:R-:W-:-:S05]  /*ecc0*/  ISETP.NE.AND P3, PT, R74, RZ, PT ;  /* 0x000000ff4a00720c */ /* 0x000fca0003f65270 */
[C---:B------:R-:W-:Y:S01]  /*ecd0*/  @!P2 LEA R136, R64.reuse, UR5, 0x3 ;  /* 0x000000054088ac11 */ /* 0x040fe2000f8e18ff */
[----:B------:R-:W-:Y:S01]  /*ece0*/  @!P2 VIADD R64, R64, 0x1 ;  /* 0x000000014040a836 */ /* 0x000fe20000000000 */
[----:B------:R-:W-:Y:S01]  /*ecf0*/  @!P4 LOP3.LUT R74, R7, 0xffff, RZ, 0xc0, !PT ;  /* 0x0000ffff074ac812 */ /* 0x000fe200078ec0ff */
[----:B------:R-:W-:-:S03]  /*ed00*/  @!P4 VIADD R75, R81, 0x5b ;  /* 0x0000005b514bc836 */ /* 0x000fc60000000000 */
[----:B------:R-:W-:Y:S01]  /*ed10*/  ISETP.GT.U32.OR P3, PT, R64, 0xbff, P3 ;  /* 0x00000bff4000780c */ /* 0x000fe20001f64470 */
[C---:B-1----:R-:W-:Y:S01]  /*ed20*/  @!P5 VIADD R77, R81.reuse, 0x5c ;  /* 0x0000005c514dd836 */ /* 0x042fe20000000000 */
[----:B------:R-:W-:Y:S01]  /*ed30*/  @!P5 LOP3.LUT R76, R8, 0xffff, RZ, 0xc0, !PT ;  /* 0x0000ffff084cd812 */ /* 0x000fe200078ec0ff */
[----:B------:R-:W-:Y:S01]  /*ed40*/  @!P0 VIADD R79, R81, 0x5d ;  /* 0x0000005d514f8836 */ /* 0x000fe20000000000 */
[----:B------:R-:W-:Y:S01]  /*ed50*/  @!P0 LOP3.LUT R78, R9, 0xffff, RZ, 0xc0, !PT ;  /* 0x0000ffff094e8812 */ /* 0x000fe200078ec0ff */
[C---:B------:R-:W-:Y:S01]  /*ed60*/  @!P1 VIADD R127, R81.reuse, 0x5e ;  /* 0x0000005e517f9836 */ /* 0x040fe20000000000 */
[----:B------:R-:W-:Y:S01]  /*ed70*/  @!P1 LOP3.LUT R126, R10, 0xffff, RZ, 0xc0, !PT ;  /* 0x0000ffff0a7e9812 */ /* 0x000fe200078ec0ff */
[C---:B------:R-:W-:Y:S01]  /*ed80*/  @!P2 VIADD R131, R81.reuse, 0x5f ;  /* 0x0000005f5183a836 */ /* 0x040fe20000000000 */
[----:B------:R-:W-:Y:S01]  /*ed90*/  @!P2 LOP3.LUT R130, R0, 0xffff, RZ, 0xc0, !PT ;  /* 0x0000ffff0082a812 */ /* 0x000fe200078ec0ff */
[----:B------:R1:W-:Y:S04]  /*eda0*/  @!P4 STS.64 [R80], R74 ;  /* 0x0000004a5000c388 */ /* 0x0003e80000000a00 */
[----:B------:R-:W-:Y:S04]  /*edb0*/  @!P5 STS.64 [R132], R76 ;  /* 0x0000004c8400d388 */ /* 0x000fe80000000a00 */
[----:B------:R-:W-:Y:S04]  /*edc0*/  @!P0 STS.64 [R134], R78 ;  /* 0x0000004e86008388 */ /* 0x000fe80000000a00 */
[----:B------:R-:W-:Y:S04]  /*edd0*/  @!P1 STS.64 [R135], R126 ;  /* 0x0000007e87009388 */ /* 0x000fe80000000a00 */
[----:B------:R-:W-:Y:S04]  /*ede0*/  @!P2 STS.64 [R136], R130 ;  /* 0x000000828800a388 */ /* 0x000fe80000000a00 */
[----:B------:R-:W4:Y:S01]  /*edf0*/  @!P3 LDS.U16 R74, [R69+0x6000] ;  /* 0x00600000454ab984 */ /* 0x000f220000000400 */
[----:B------:R-:W-:Y:S01]  /*ee00*/  @!P3 LEA R133, R64, UR5, 0x3 ;  /* 0x000000054085bc11 */ /* 0x000fe2000f8e18ff */
[----:B-1----:R-:W-:-:S02]  /*ee10*/  @!P3 VIADD R75, R81, 0x60 ;  /* 0x00000060514bb836 */ /* 0x002fc40000000000 */
[----:B------:R-:W-:-:S03]  /*ee20*/  @!P3 VIADD R64, R64, 0x1 ;  /* 0x000000014040b836 */ /* 0x000fc60000000000 */
[----:B----4-:R1:W-:Y:S04]  /*ee30*/  @!P3 STS.64 [R133], R74 ;  /* 0x0000004a8500b388 */ /* 0x0103e80000000a00 */
[----:B------:R-:W-:Y:S01]  /*ee40*/  @!P3 STS.U16 [R69+0x6000], RZ ;  /* 0x006000ff4500b388 */ /* 0x000fe20000000400 */
[----:B------:R-:W-:-:S04]  /*ee50*/  ISETP.NE.AND P3, PT, R73, RZ, PT ;  /* 0x000000ff4900720c */ /* 0x000fc80003f65270 */
[----:B------:R-:W-:-:S13]  /*ee60*/  ISETP.GT.U32.OR P3, PT, R64, 0xbff, P3 ;  /* 0x00000bff4000780c */ /* 0x000fda0001f64470 */
[----:B------:R-:W4:Y:S01]  /*ee70*/  @!P3 LDS.U16 R74, [R69+0x6200] ;  /* 0x00620000454ab984 */ /* 0x000f220000000400 */
[C---:B------:R-:W-:Y:S01]  /*ee80*/  @!P3 LEA R76, R64.reuse, UR5, 0x3 ;  /* 0x00000005404cbc11 */ /* 0x040fe2000f8e18ff */
[----:B-1----:R-:W-:Y:S02]  /*ee90*/  @!P3 VIADD R75, R81, 0x61 ;  /* 0x00000061514bb836 */ /* 0x002fe40000000000 */
[----:B------:R-:W-:-:S03]  /*eea0*/  @!P3 VIADD R64, R64, 0x1 ;  /* 0x000000014040b836 */ /* 0x000fc60000000000 */
[----:B----4-:R-:W-:Y:S04]  /*eeb0*/  @!P3 STS.64 [R76], R74 ;  /* 0x0000004a4c00b388 */ /* 0x010fe80000000a00 */
[----:B------:R-:W-:Y:S01]  /*eec0*/  @!P3 STS.U16 [R69+0x6200], RZ ;  /* 0x006200ff4500b388 */ /* 0x000fe20000000400 */
[----:B------:R-:W-:-:S04]  /*eed0*/  ISETP.NE.AND P3, PT, R72, RZ, PT ;  /* 0x000000ff4800720c */ /* 0x000fc80003f65270 */
[----:B------:R-:W-:-:S13]  /*eee0*/  ISETP.GT.U32.OR P3, PT, R64, 0xbff, P3 ;  /* 0x00000bff4000780c */ /* 0x000fda0001f64470 */
[----:B------:R-:W1:Y:S01]  /*eef0*/  @!P3 LDS.U16 R72, [R69+0x6400] ;  /* 0x006400004548b984 */ /* 0x000e620000000400 */
[C---:B------:R-:W-:Y:S01]  /*ef00*/  @!P3 LEA R77, R64.reuse, UR5, 0x3 ;  /* 0x00000005404dbc11 */ /* 0x040fe2000f8e18ff */
[----:B------:R-:W-:Y:S02]  /*ef10*/  @!P3 VIADD R73, R81, 0x62 ;  /* 0x000000625149b836 */ /* 0x000fe40000000000 */
[----:B------:R-:W-:-:S03]  /*ef20*/  @!P3 VIADD R64, R64, 0x1 ;  /* 0x000000014040b836 */ /* 0x000fc60000000000 */
[----:B-1----:R1:W-:Y:S04]  /*ef30*/  @!P3 STS.64 [R77], R72 ;  /* 0x000000484d00b388 */ /* 0x0023e80000000a00 */
        /* <DEDUP_REMOVED lines=17> */
[----:B--2---:R-:W-:-:S04]  /*f050*/  ISETP.NE.AND P3, PT, R241, RZ, PT ;  /* 0x000000fff100720c */ /* 0x004fc80003f65270 */
[----:B------:R-:W-:-:S13]  /*f060*/  ISETP.GT.U32.OR P3, PT, R64, 0xbff, P3 ;  /* 0x00000bff4000780c */ /* 0x000fda0001f64470 */
[----:B------:R-:W2:Y:S01]  /*f070*/  @!P3 LDS.U16 R70, [R69+0x6a00] ;  /* 0x006a00004546b984 */ /* 0x000ea20000000400 */
[C---:B------:R-:W-:Y:S01]  /*f080*/  @!P3 LEA R72, R64.reuse, UR5, 0x3 ;  /* 0x000000054048bc11 */ /* 0x040fe2000f8e18ff */
[----:B-1----:R-:W-:Y:S02]  /*f090*/  @!P3 VIADD R71, R81, 0x65 ;  /* 0x000000655147b836 */ /* 0x002fe40000000000 */
[----:B------:R-:W-:-:S03]  /*f0a0*/  @!P3 VIADD R64, R64, 0x1 ;  /* 0x000000014040b836 */ /* 0x000fc60000000000 */
[----:B--2---:R1:W-:Y:S04]  /*f0b0*/  @!P3 STS.64 [R72], R70 ;  /* 0x000000464800b388 */ /* 0x0043e80000000a00 */
[----:B------:R-:W-:Y:S01]  /*f0c0*/  @!P3 STS.U16 [R69+0x6a00], RZ ;  /* 0x006a00ff4500b388 */ /* 0x000fe20000000400 */
[----:B---3--:R-:W-:-:S03]  /*f0d0*/  LOP3.LUT P3, RZ, R240, 0x40, RZ, 0xc0, !PT ;  /* 0x00000040f0ff7812 */ /* 0x008fc6000786c0ff */
[----:B------:R-:W2:Y:S01]  /*f0e0*/  LDL.LU R240, [R1] ;  /* 0x0000000001f07983 */ /* 0x000ea20000300800 */
[----:B------:R-:W-:-:S03]  /*f0f0*/  ISETP.GT.U32.OR P3, PT, R64, 0xbff, !P3 ;  /* 0x00000bff4000780c */ /* 0x000fc60005f64470 */
[----:B------:R-:W3:Y:S04]  /*f100*/  LDL.LU R243, [R1+0x4] ;  /* 0x0000040001f37983 */ /* 0x000ee80000300800 */
[----:B------:R-:W4:Y:S04]  /*f110*/  LDL.LU R242, [R1+0x8] ;  /* 0x0000080001f27983 */ /* 0x000f280000300800 */
[----:B------:R-:W5:Y:S04]  /*f120*/  LDL.LU R241, [R1+0xc] ;  /* 0x00000c0001f17983 */ /* 0x000f680000300800 */
[----:B------:R-:W0:Y:S01]  /*f130*/  @!P3 LDS.U16 R70, [R69+0x6c00] ;  /* 0x006c00004546b984 */ /* 0x000e220000000400 */
[----:B------:R-:W-:Y:S01]  /*f140*/  @!P3 LEA R73, R64, UR5, 0x3 ;  /* 0x000000054049bc11 */ /* 0x000fe2000f8e18ff */
[----:B-1----:R-:W-:-:S02]  /*f150*/  @!P3 VIADD R71, R81, 0x66 ;  /* 0x000000665147b836 */ /* 0x002fc40000000000 */
[----:B------:R-:W-:-:S03]  /*f160*/  @!P3 VIADD R64, R64, 0x1 ;  /* 0x000000014040b836 */ /* 0x000fc60000000000 */
[----:B0-----:R0:W-:Y:S04]  /*f170*/  @!P3 STS.64 [R73], R70 ;  /* 0x000000464900b388 */ /* 0x0011e80000000a00 */
[----:B------:R-:W-:Y:S01]  /*f180*/  @!P3 STS.U16 [R69+0x6c00], RZ ;  /* 0x006c00ff4500b388 */ /* 0x000fe20000000400 */
[----:B------:R-:W-:-:S04]  /*f190*/  LOP3.LUT P3, RZ, R197, 0x80, RZ, 0xc0, !PT ;  /* 0x00000080c5ff7812 */ /* 0x000fc8000786c0ff */
[----:B------:R-:W-:-:S13]  /*f1a0*/  ISETP.GT.U32.OR P3, PT, R64, 0xbff, !P3 ;  /* 0x00000bff4000780c */ /* 0x000fda0005f64470 */
[----:B------:R-:W1:Y:S01]  /*f1b0*/  @!P3 LDS.U16 R70, [R69+0x6e00] ;  /* 0x006e00004546b984 */ /* 0x000e620000000400 */
[C---:B------:R-:W-:Y:S01]  /*f1c0*/  @!P3 LEA R72, R64.reuse, UR5, 0x3 ;  /* 0x000000054048bc11 */ /* 0x040fe2000f8e18ff */
[----:B0-----:R-:W-:Y:S02]  /*f1d0*/  @!P3 VIADD R71, R81, 0x67 ;  /* 0x000000675147b836 */ /* 0x001fe40000000000 */
[----:B------:R-:W-:-:S03]  /*f1e0*/  @!P3 VIADD R64, R64, 0x1 ;  /* 0x000000014040b836 */ /* 0x000fc60000000000 */
[----:B-1----:R0:W-:Y:S04]  /*f1f0*/  @!P3 STS.64 [R72], R70 ;  /* 0x000000464800b388 */ /* 0x0021e80000000a00 */
        /* <DEDUP_REMOVED lines=53> */
[----:B0-----:R-:W-:Y:S01]  /*f550*/  @!P3 VIADD R71, R81, 0x6e ;  /* 0x0000006e5147b836 */ /* 0x001fe20000000000 */
[----:B------:R-:W-:Y:S01]  /*f560*/  PRMT R72, R195, 0x9910, RZ ;  /* 0x00009910c3487816 */ /* 0x000fe200000000ff */
[----:B------:R-:W-:-:S03]  /*f570*/  @!P3 VIADD R64, R64, 0x1 ;  /* 0x000000014040b836 */ /* 0x000fc60000000000 */
[----:B-1----:R0:W-:Y:S04]  /*f580*/  @!P3 STS.64 [R73], R70 ;  /* 0x000000464900b388 */ /* 0x0021e80000000a00 */
[----:B------:R-:W-:Y:S01]  /*f590*/  @!P3 STS.U16 [R69+0x7c00], RZ ;  /* 0x007c00ff4500b388 */ /* 0x000fe20000000400 */
[----:B------:R-:W-:-:S04]  /*f5a0*/  ISETP.GT.AND P3, PT, R72, -0x1, PT ;  /* 0xffffffff4800780c */ /* 0x000fc80003f64270 */
[----:B------:R-:W-:-:S13]  /*f5b0*/  ISETP.GT.U32.OR P3, PT, R64, 0xbff, P3 ;  /* 0x00000bff4000780c */ /* 0x000fda0001f64470 */
        /* <DEDUP_REMOVED lines=38> */
[----:B--2---:R-:W-:-:S03]  /*f820*/  LOP3.LUT P3, RZ, R240, 0x100000, RZ, 0xc0, !PT ;  /* 0x00100000f0ff7812 */ /* 0x004fc6000786c0ff */
[----:B------:R-:W2:Y:S01]  /*f830*/  LDL.LU R240, [R1+0x10] ;  /* 0x0000100001f07983 */ /* 0x000ea20000300800 */
[----:B------:R-:W-:-:S13]  /*f840*/  ISETP.GT.U32.OR P3, PT, R64, 0xbff, !P3 ;  /* 0x00000bff4000780c */ /* 0x000fda0005f64470 */
[----:B------:R-:W1:Y:S01]  /*f850*/  @!P3 LDS.U16 R70, [R69+0x8800] ;  /* 0x008800004546b984 */ /* 0x000e620000000400 */
[C---:B------:R-:W-:Y:S01]  /*f860*/  @!P3 LEA R73, R64.reuse, UR5, 0x3 ;  /* 0x000000054049bc11 */ /* 0x040fe2000f8e18ff */
[----:B0-----:R-:W-:Y:S02]  /*f870*/  @!P3 VIADD R71, R81, 0x74 ;  /* 0x000000745147b836 */ /* 0x001fe40000000000 */
[----:B------:R-:W-:-:S03]  /*f880*/  @!P3 VIADD R64, R64, 0x1 ;  /* 0x000000014040b836 */ /* 0x000fc60000000000 */
[----:B-1----:R0:W-:Y:S04]  /*f890*/  @!P3 STS.64 [R73], R70 ;  /* 0x000000464900b388 */ /* 0x0021e80000000a00 */
[----:B------:R-:W-:Y:S01]  /*f8a0*/  @!P3 STS.U16 [R69+0x8800], RZ ;  /* 0x008800ff4500b388 */ /* 0x000fe20000000400 */
[----:B---3--:R-:W-:-:S04]  /*f8b0*/  LOP3.LUT P3, RZ, R243, 0x200000, RZ, 0xc0, !PT ;  /* 0x00200000f3ff7812 */ /* 0x008fc8000786c0ff */
[----:B------:R-:W-:-:S13]  /*f8c0*/  ISETP.GT.U32.OR P3, PT, R64, 0xbff, !P3 ;  /* 0x00000bff4000780c */ /* 0x000fda0005f64470 */
[----:B------:R-:W1:Y:S01]  /*f8d0*/  @!P3 LDS.U16 R70, [R69+0x8a00] ;  /* 0x008a00004546b984 */ /* 0x000e620000000400 */
[C---:B------:R-:W-:Y:S01]  /*f8e0*/  @!P3 LEA R72, R64.reuse, UR5, 0x3 ;  /* 0x000000054048bc11 */ /* 0x040fe2000f8e18ff */
[----:B0-----:R-:W-:Y:S02]  /*f8f0*/  @!P3 VIADD R71, R81, 0x75 ;  /* 0x000000755147b836 */ /* 0x001fe40000000000 */
[----:B------:R-:W-:-:S03]  /*f900*/  @!P3 VIADD R64, R64, 0x1 ;  /* 0x000000014040b836 */ /* 0x000fc60000000000 */
[----:B-1----:R0:W-:Y:S04]  /*f910*/  @!P3 STS.64 [R72], R70 ;  /* 0x000000464800b388 */ /* 0x0021e80000000a00 */
[----:B------:R-:W-:Y:S01]  /*f920*/  @!P3 STS.U16 [R69+0x8a00], RZ ;  /* 0x008a00ff4500b388 */ /* 0x000fe20000000400 */
[----:B----4-:R-:W-:-:S03]  /*f930*/  LOP3.LUT P3, RZ, R242, 0x400000, RZ, 0xc0, !PT ;  /* 0x00400000f2ff7812 */ /* 0x010fc6000786c0ff */
[----:B------:R-:W3:Y:S01]  /*f940*/  LDL.LU R242, [R1+0xc4] ;  /* 0x0000c40001f27983 */ /* 0x000ee20000300800 */
[----:B------:R-:W-:-:S13]  /*f950*/  ISETP.GT.U32.OR P3, PT, R64, 0xbff, !P3 ;  /* 0x00000bff4000780c */ /* 0x000fda0005f64470 */
[----:B------:R-:W1:Y:S01]  /*f960*/  @!P3 LDS.U16 R70, [R69+0x8c00] ;  /* 0x008c00004546b984 */ /* 0x000e620000000400 */
[C---:B------:R-:W-:Y:S01]  /*f970*/  @!P3 LEA R73, R64.reuse, UR5, 0x3 ;  /* 0x000000054049bc11 */ /* 0x040fe2000f8e18ff */
[----:B0-----:R-:W-:Y:S02]  /*f980*/  @!P3 VIADD R71, R81, 0x76 ;  /* 0x000000765147b836 */ /* 0x001fe40000000000 */
[----:B------:R-:W-:-:S03]  /*f990*/  @!P3 VIADD R64, R64, 0x1 ;  /* 0x000000014040b836 */ /* 0x000fc60000000000 */
[----:B-1----:R0:W-:Y:S04]  /*f9a0*/  @!P3 STS.64 [R73], R70 ;  /* 0x000000464900b388 */ /* 0x0021e80000000a00 */
[----:B------:R-:W-:Y:S01]  /*f9b0*/  @!P3 STS.U16 [R69+0x8c00], RZ ;  /* 0x008c00ff4500b388 */ /* 0x000fe20000000400 */
[----:B-----5:R-:W-:-:S03]  /*f9c0*/  LOP3.LUT P3, RZ, R241, 0x800000, RZ, 0xc0, !PT ;  /* 0x00800000f1ff7812 */ /* 0x020fc6000786c0ff */
[----:B------:R-:W4:Y:S01]  /*f9d0*/  LDL.LU R241, [R1+0xcc] ;  /* 0x0000cc0001f17983 */ /* 0x000f220000300800 */
        /* <DEDUP_REMOVED lines=9> */
[----:B------:R-:W-:-:S03]  /*fa70*/  ISETP.GT.U32.OR P3, PT, R64, 0xbff, !P3 ;  /* 0x00000bff4000780c */ /* 0x000fc60005f64470 */
[----:B------:R-:W5:Y:S10]  /*fa80*/  LDL.LU R243, [R1+0xe4] ;  /* 0x0000e40001f37983 */ /* 0x000f740000300800 */
[----:B------:R-:W1:Y:S01]  /*fa90*/  @!P3 LDS.U16 R70, [R69+0x9000] ;  /* 0x009000004546b984 */ /* 0x000e620000000400 */
[----:B------:R-:W-:Y:S01]  /*faa0*/  @!P3 LEA R73, R64, UR5, 0x3 ;  /* 0x000000054049bc11 */ /* 0x000fe2000f8e18ff */
[----:B0-----:R-:W-:-:S02]  /*fab0*/  @!P3 VIADD R71, R81, 0x78 ;  /* 0x000000785147b836 */ /* 0x001fc40000000000 */
        /* <DEDUP_REMOVED lines=59> */
[----:B---3--:R-:W-:-:S03]  /*fe70*/  ISETP.NE.AND P3, PT, R242, RZ, PT ;  /* 0x000000fff200720c */ /* 0x008fc60003f65270 */
[----:B------:R-:W3:Y:S01]  /*fe80*/  LDL.LU R242, [R1+0xec] ;  /* 0x0000ec0001f27983 */ /* 0x000ee20000300800 */
[----:B------:R-:W-:-:S13]  /*fe90*/  ISETP.GT.U32.OR P3, PT, R64, 0xbff, P3 ;  /* 0x00000bff4000780c */ /* 0x000fda0001f64470 */
[----:B------:R-:W1:Y:S01]  /*fea0*/  @!P3 LDS.U16 R70, [R69+0xa000] ;  /* 0x00a000004546b984 */ /* 0x000e620000000400 */
[C---:B------:R-:W-:Y:S01]  /*feb0*/  @!P3 LEA R73, R64.reuse, UR5, 0x3 ;  /* 0x000000054049bc11 */ /* 0x040fe2000f8e18ff */
[----:B0-----:R-:W-:Y:S02]  /*fec0*/  @!P3 VIADD R71, R81, 0x80 ;  /* 0x000000805147b836 */ /* 0x001fe40000000000 */
[----:B------:R-:W-:-:S03]  /*fed0*/  @!P3 VIADD R64, R64, 0x1 ;  /* 0x000000014040b836 */ /* 0x000fc60000000000 */
[----:B-1----:R0:W-:Y:S04]  /*fee0*/  @!P3 STS.64 [R73], R70 ;  /* 0x000000464900b388 */ /* 0x0021e80000000a00 */
[----:B------:R-:W-:Y:S01]  /*fef0*/  @!P3 STS.U16 [R69+0xa000], RZ ;  /* 0x00a000ff4500b388 */ /* 0x000fe20000000400 */
[----:B----4-:R-:W-:-:S03]  /*ff00*/  ISETP.NE.AND P3, PT, R241, RZ, PT ;  /* 0x000000fff100720c */ /* 0x010fc60003f65270 */
[----:B------:R-:W4:Y:S01]  /*ff10*/  LDL.LU R241, [R1+0xf8] ;  /* 0x0000f80001f17983 */ /* 0x000f220000300800 */
[----:B------:R-:W-:-:S13]  /*ff20*/  ISETP.GT.U32.OR P3, PT, R64, 0xbff, P3 ;  /* 0x00000bff4000780c */ /* 0x000fda0001f64470 */
[----:B------:R-:W1:Y:S01]  /*ff30*/  @!P3 LDS.U16 R70, [R69+0xa200] ;  /* 0x00a200004546b984 */ /* 0x000e620000000400 */
[C---:B------:R-:W-:Y:S01]  /*ff40*/  @!P3 LEA R72, R64.reuse, UR5, 0x3 ;  /* 0x000000054048bc11 */ /* 0x040fe2000f8e18ff */
[----:B0-----:R-:W-:Y:S02]  /*ff50*/  @!P3 VIADD R71, R81, 0x81 ;  /* 0x000000815147b836 */ /* 0x001fe40000000000 */
[----:B------:R-:W-:-:S03]  /*ff60*/  @!P3 VIADD R64, R64, 0x1 ;  /* 0x000000014040b836 */ /* 0x000fc60000000000 */
[----:B-1----:R0:W-:Y:S04]  /*ff70*/  @!P3 STS.64 [R72], R70 ;  /* 0x000000464800b388 */ /* 0x0021e80000000a00 */
[----:B------:R-:W-:Y:S01]  /*ff80*/  @!P3 STS.U16 [R69+0xa200], RZ ;  /* 0x00a200ff4500b388 */ /* 0x000fe20000000400 */
[----:B--2---:R-:W-:-:S03]  /*ff90*/  ISETP.NE.AND P3, PT, R240, RZ, PT ;  /* 0x000000fff000720c */ /* 0x004fc60003f65270 */
[----:B------:R-:W2:Y:S01]  /*ffa0*/  LDL.LU R240, [R1+0x5c] ;  /* 0x00005c0001f07983 */ /* 0x000ea20000300800 */
[----:B------:R-:W-:-:S13]  /*ffb0*/  ISETP.GT.U32.OR P3, PT, R64, 0xbff, P3 ;  /* 0x00000bff4000780c */ /* 0x000fda0001f64470 */
[----:B------:R-:W1:Y:S01]  /*ffc0*/  @!P3 LDS.U16 R70, [R69+0xa400] ;  /* 0x00a400004546b984 */ /* 0x000e620000000400 */
[C---:B------:R-:W-:Y:S01]  /*ffd0*/  @!P3 LEA R73, R64.reuse, UR5, 0x3 ;  /* 0x000000054049bc11 */ /* 0x040fe2000f8e18ff */
[----:B0-----:R-:W-:Y:S02]  /*ffe0*/  @!P3 VIADD R71, R81, 0x82 ;  /* 0x000000825147b836 */ /* 0x001fe40000000000 */
[----:B------:R-:W-:-:S03]  /*fff0*/  @!P3 VIADD R64, R64, 0x1 ;  /* 0x000000014040b836 */ /* 0x000fc60000000000 */
[----:B-1----:R0:W-:Y:S04]  /*10000*/  @!P3 STS.64 [R73], R70 ;  /* 0x000000464900b388 */ /* 0x0021e80000000a00 */
[----:B------:R-:W-:Y:S01]  /*10010*/  @!P3 STS.U16 [R69+0xa400], RZ ;  /* 0x00a400ff4500b388 */ /* 0x000fe20000000400 */
[----:B-----5:R-:W-:-:S04]  /*10020*/  ISETP.NE.AND P3, PT, R243, RZ, PT ;  /* 0x000000fff300720c */ /* 0x020fc80003f65270 */
        /* <DEDUP_REMOVED lines=94> */
[----:B------:R-:W-:Y:S01]  /*10610*/  @!P3 LEA R73, R64, UR5, 0x3 ;  /* 0x000000054049bc11 */ /* 0x000fe2000f8e18ff */
        /* <DEDUP_REMOVED lines=176> */
[----:B---3--:R-:W-:-:S04]  /*11120*/  ISETP.NE.AND P3, PT, R242, RZ, PT ;  /* 0x000000fff200720c */ /* 0x008fc80003f65270 */
[----:B------:R-:W-:-:S13]  /*11130*/  ISETP.GT.U32.OR P3, PT, R64, 0xbff, P3 ;  /* 0x00000bff4000780c */ /* 0x000fda0001f64470 */
[----:B------:R-:W1:Y:S01]  /*11140*/  @!P3 LDS.U16 R70, [R69+0xe800] ;  /* 0x00e800004546b984 */ /* 0x000e620000000400 */
[C---:B------:R-:W-:Y:S01]  /*11150*/  @!P3 LEA R73, R64.reuse, UR5, 0x3 ;  /* 0x000000054049bc11 */ /* 0x040fe2000f8e18ff */
[----:B0-----:R-:W-:Y:S02]  /*11160*/  @!P3 VIADD R71, R81, 0xa4 ;  /* 0x000000a45147b836 */ /* 0x001fe40000000000 */
[----:B------:R-:W-:-:S03]  /*11170*/  @!P3 VIADD R64, R64, 0x1 ;  /* 0x000000014040b836 */ /* 0x000fc60000000000 */
[----:B-1----:R0:W-:Y:S04]  /*11180*/  @!P3 STS.64 [R73], R70 ;  /* 0x000000464900b388 */ /* 0x0021e80000000a00 */
[----:B------:R-:W-:Y:S01]  /*11190*/  @!P3 STS.U16 [R69+0xe800], RZ ;  /* 0x00e800ff4500b388 */ /* 0x000fe20000000400 */
[----:B----4-:R-:W-:-:S04]  /*111a0*/  ISETP.NE.AND P3, PT, R241, RZ, PT ;  /* 0x000000fff100720c */ /* 0x010fc80003f65270 */
[----:B------:R-:W-:-:S13]  /*111b0*/  ISETP.GT.U32.OR P3, PT, R64, 0xbff, P3 ;  /* 0x00000bff4000780c */ /* 0x000fda0001f64470 */
[----:B------:R-:W1:Y:S01]  /*111c0*/  @!P3 LDS.U16 R70, [R69+0xea00] ;  /* 0x00ea00004546b984 */ /* 0x000e620000000400 */
[C---:B------:R-:W-:Y:S01]  /*111d0*/  @!P3 LEA R72, R64.reuse, UR5, 0x3 ;  /* 0x000000054048bc11 */ /* 0x040fe2000f8e18ff */
[----:B0-----:R-:W-:Y:S02]  /*111e0*/  @!P3 VIADD R71, R81, 0xa5 ;  /* 0x000000a55147b836 */ /* 0x001fe40000000000 */
[----:B------:R-:W-:-:S03]  /*111f0*/  @!P3 VIADD R64, R64, 0x1 ;  /* 0x000000014040b836 */ /* 0x000fc60000000000 */
[----:B-1----:R0:W-:Y:S04]  /*11200*/  @!P3 STS.64 [R72], R70 ;  /* 0x000000464800b388 */ /* 0x0021e80000000a00 */
[----:B------:R-:W-:Y:S01]  /*11210*/  @!P3 STS.U16 [R69+0xea00], RZ ;  /* 0x00ea00ff4500b388 */ /* 0x000fe20000000400 */
[----:B--2---:R-:W-:-:S04]  /*11220*/  LOP3.LUT P3, RZ, R240, 0x40, RZ, 0xc0, !PT ;  /* 0x00000040f0ff7812 */ /* 0x004fc8000786c0ff */
        /* <DEDUP_REMOVED lines=78> */
[----:B-1----:R-:W-:Y:S04]  /*11710*/  @!P3 STS.64 [R74], R70 ;  /* 0x000000464a00b388 */ /* 0x002fe80000000a00 */
[----:B------:R-:W-:Y:S01]  /*11720*/  @!P3 STS.U16 [R69+0xfe00], RZ ;  /* 0x00fe00ff4500b388 */ /* 0x000fe20000000400 */
[----:B------:R-:W-:-:S04]  /*11730*/  LOP3.LUT P3, RZ, R94, 0x10000, RZ, 0xc0, !PT ;  /* 0x000100005eff7812 */ /* 0x000fc8000786c0ff */
[----:B------:R-:W-:-:S13]  /*11740*/  ISETP.GT.U32.OR P3, PT, R64, 0xbff, !P3 ;  /* 0x00000bff4000780c */ /* 0x000fda0005f64470 */
[----:B------:R-:W0:Y:S01]  /*11750*/  @!P3 LDS.U16 R72, [R69+0x10000] ;  /* 0x010000004548b984 */ /* 0x000e220000000400 */
[C---:B------:R-:W-:Y:S01]  /*11760*/  @!P3 LEA R75, R64.reuse, UR5, 0x3 ;  /* 0x00000005404bbc11 */ /* 0x040fe2000f8e18ff */
[----:B------:R-:W-:Y:S02]  /*11770*/  @!P3 VIADD R73, R81, 0xb0 ;  /* 0x000000b05149b836 */ /* 0x000fe40000000000 */
[----:B------:R-:W-:-:S03]  /*11780*/  @!P3 VIADD R64, R64, 0x1 ;  /* 0x000000014040b836 */ /* 0x000fc60000000000 */
[----:B0-----:R-:W-:Y:S04]  /*11790*/  @!P3 STS.64 [R75], R72 ;  /* 0x000000484b00b388 */ /* 0x001fe80000000a00 */
        /* <DEDUP_REMOVED lines=113> */
[----:B------:R-:W-:-:S04]  /*11eb0*/  ISETP.GT.AND P3, PT, R65, -0x1, PT ;  /* 0xffffffff4100780c */ /* 0x000fc80003f64270 */
[----:B------:R-:W-:-:S13]  /*11ec0*/  ISETP.GT.U32.OR P3, PT, R64, 0xbff, P3 ;  /* 0x00000bff4000780c */ /* 0x000fda0001f64470 */
[----:B------:R-:W0:Y:S01]  /*11ed0*/  @!P3 LDS.U16 R70, [R69+0x11e00] ;  /* 0x011e00004546b984 */ /* 0x000e220000000400 */
[----:B------:R-:W-:Y:S01]  /*11ee0*/  @!P3 LEA R64, R64, UR5, 0x3 ;  /* 0x000000054040bc11 */ /* 0x000fe2000f8e18ff */
[----:B------:R-:W-:Y:S01]  /*11ef0*/  @!P3 VIADD R71, R81, 0xbf ;  /* 0x000000bf5147b836 */ /* 0x000fe20000000000 */
[----:B------:R-:W-:Y:S02]  /*11f00*/  @!P4 PRMT R7, RZ, 0x7610, R7 ;  /* 0x00007610ff07c816 */ /* 0x000fe40000000007 */
[----:B------:R-:W-:Y:S02]  /*11f10*/  @!P5 PRMT R8, RZ, 0x7610, R8 ;  /* 0x00007610ff08d816 */ /* 0x000fe40000000008 */
[----:B------:R-:W-:Y:S02]  /*11f20*/  @!P0 PRMT R9, RZ, 0x7610, R9 ;  /* 0x00007610ff098816 */ /* 0x000fe40000000009 */
[----:B------:R-:W-:Y:S02]  /*11f30*/  @!P1 PRMT R10, RZ, 0x7610, R10 ;  /* 0x00007610ff0a9816 */ /* 0x000fe4000000000a */
[----:B------:R-:W-:Y:S01]  /*11f40*/  @!P2 PRMT R0, RZ, 0x7610, R0 ;  /* 0x00007610ff00a816 */ /* 0x000fe20000000000 */
[----:B0-----:R0:W-:Y:S04]  /*11f50*/  @!P3 STS.64 [R64], R70 ;  /* 0x000000464000b388 */ /* 0x0011e80000000a00 */
[----:B------:R0:W-:Y:S02]  /*11f60*/  @!P3 STS.U16 [R69+0x11e00], RZ ;  /* 0x011e00ff4500b388 */ /* 0x0001e40000000400 */
.L_x_78:
[----:B------:R-:W-:-:S05]  /*11f70*/  FADD.FTZ R65, R61, -UR10 ;  /* 0x8000000a3d417e21 */ /* 0x000fca0008010000 */
[C---:B------:R-:W-:Y:S02]  /*11f80*/  FSETP.GTU.FTZ.AND P1, PT, R65.reuse, 0.0099999997764825820923, PT ;  /* 0x3c23d70a4100780b */ /* 0x040fe40003f3c000 */
[----:B------:R-:W-:-:S13]  /*11f90*/  FSETP.GE.FTZ.AND P0, PT, R65, RZ, PT ;  /* 0x000000ff4100720b */ /* 0x000fda0003f16000 */
[----:B------:R-:W-:Y:S05]  /*11fa0*/  @P0 BRA !P1, `(.L_x_79) ;  /* 0x0000000000940947 */ /* 0x000fea0004800000 */
[----:B------:R-:W-:Y:S02]  /*11fb0*/  FSETP.GT.FTZ.AND P0, PT, R61, UR10, PT ;  /* 0x0000000a3d007c0b */ /* 0x000fe4000bf14000 */
[----:B0-----:R-:W-:-:S04]  /*11fc0*/  PRMT R64, R68, 0x9910, RZ ;  /* 0x0000991044407816 */ /* 0x001fc800000000ff */
[----:B------:R-:W-:-:S07]  /*11fd0*/  R2UR UR11, R64 ;  /* 0x00000000400b72ca */ /* 0x000fce00000e0000 */
[----:B------:R-:W-:Y:S01]  /*11fe0*/  VOTEU.ANY UP0, P0 ;  /* 0x00000000003f7886 */ /* 0x000fe20000000100 */
[----:B------:R-:W-:-:S05]  /*11ff0*/  UISETP.LT.U32.AND UP0, UPT, UR9, 0xc01, UP0 ;  /* 0x00000c010900788c */ /* 0x000fca0008701070 */
[----:B------:R-:W-:-:S06]  /*12000*/  UISETP.EQ.OR UP0, UPT, UR11, URZ, UP0 ;  /* 0x0000003f0b00728c */ /* 0x000fcc0008702670 */
[----:B------:R-:W-:-:S13]  /*12010*/  PLOP3.LUT P0, PT, PT, PT, UP0, 0x80, 0x0 ;  /* 0x000000000000781c */ /* 0x000fda0003f0f008 */
[----:B------:R-:W-:Y:S05]  /*12020*/  @P0 BRA `(.L_x_79) ;  /* 0x0000000000740947 */ /* 0x000fea0003800000 */
[----:B------:R0:W5:Y:S04]  /*12030*/  LDL R67, [R1+0x114] ;  /* 0x0001140001437983 */ /* 0x0001680000100800 */
[----:B------:R0:W5:Y:S01]  /*12040*/  LDL R66, [R1+0x118] ;  /* 0x0001180001427983 */ /* 0x0001620000100800 */
[----:B------:R-:W-:-:S13]  /*12050*/  FSETP.GT.FTZ.AND P0, PT, R65, 0.0099999997764825820923, PT ;  /* 0x3c23d70a4100780b */ /* 0x000fda0003f14000 */
[----:B0-----:R-:W-:Y:S05]  /*12060*/  @P0 BRA `(.L_x_80) ;  /* 0x00000000002c0947 */ /* 0x001fea0003800000 */
[----:B------:R-:W0:Y:S02]  /*12070*/  S2R R64, SR_TID.X ;  /* 0x0000000000407919 */ /* 0x000e240000002100 */
[----:B0-----:R-:W-:Y:S02]  /*12080*/  ISETP.NE.AND P1, PT, R64, RZ, PT ;  /* 0x000000ff4000720c */ /* 0x001fe40003f25270 */
[----:B------:R-:W-:Y:S02]  /*12090*/  PRMT R64, R63, 0x9910, RZ ;  /* 0x000099103f407816 */ /* 0x000fe400000000ff */
[----:B-----5:R-:W-:Y:S02]  /*120a0*/  FSEL R66, R61, R66, !P1 ;  /* 0x000000423d427208 */ /* 0x020fe40004800000 */
[----:B------:R-:W-:-:S04]  /*120b0*/  ISETP.NE.AND P0, PT, R64, RZ, PT ;  /* 0x000000ff4000720c */ /* 0x000fc80003f05270 */
[----:B------:R-:W-:Y:S02]  /*120c0*/  SEL R62, R62, R63, !P0 ;  /* 0x0000003f3e3e7207 */ /* 0x000fe40004000000 */
[----:B------:R-:W-:Y:S01]  /*120d0*/  PRMT R63, RZ, 0x7610, R63 ;  /* 0x00007610ff3f7816 */ /* 0x000fe2000000003f */
[----:B------:R-:W0:Y:S04]  /*120e0*/  @!P1 LDS R67, [UR7] ;  /* 0x00000007ff439984 */ /* 0x000e280008000800 */
[----:B0-----:R1:W-:Y:S04]  /*120f0*/  @!P1 STL [R1+0x114], R67 ;  /* 0x0001144301009387 */ /* 0x0013e80000100800 */
[----:B------:R1:W-:Y:S01]  /*12100*/  STL [R1+0x118], R66 ;  /* 0x0001184201007387 */ /* 0x0003e20000100800 */
[----:B------:R-:W-:Y:S05]  /*12110*/  BRA `(.L_x_81) ;  /* 0x0000000000307947 */ /* 0x000fea0003800000 */
.L_x_80:
[----:B------:R-:W0:Y:S01]  /*12120*/  S2R R63, SR_TID.X ;  /* 0x00000000003f7919 */ /* 0x000e220000002100 */
[----:B------:R-:W-:Y:S01]  /*12130*/  IMAD.MOV.U32 R64, RZ, RZ, 0x1 ;  /* 0x00000001ff407424 */ /* 0x000fe200078e00ff */
[----:B0-----:R-:W-:Y:S02]  /*12140*/  ISETP.NE.AND P0, PT, R63, RZ, PT ;  /* 0x000000ff3f00720c */ /* 0x001fe40003f05270 */
[----:B------:R-:W-:-:S04]  /*12150*/  LOP3.LUT R63, R68, 0xffff, RZ, 0xc0, !PT ;  /* 0x0000ffff443f7812 */ /* 0x000fc800078ec0ff */
[----:B------:R-:W-:-:S04]  /*12160*/  SHF.L.U32 R63, R64, R63, RZ ;  /* 0x0000003f403f7219 */ /* 0x000fc800000006ff */
[----:B------:R-:W-:-:S03]  /*12170*/  LOP3.LUT R64, R62, R63, RZ, 0xfc, !PT ;  /* 0x0000003f3e407212 */ /* 0x000fc600078efcff */
[----:B-----5:R0:W-:Y:S01]  /*12180*/  @!P0 STS [UR7], R67 ;  /* 0x00000043ff008988 */ /* 0x0201e20008000807 */
[C---:B------:R-:W-:Y:S01]  /*12190*/  PRMT R63, R64.reuse, 0x7610, R63 ;  /* 0x00007610403f7816 */ /* 0x040fe2000000003f */
[----:B------:R-:W-:Y:S01]  /*121a0*/  @!P0 IMAD.MOV.U32 R60, RZ, RZ, R67 ;  /* 0x000000ffff3c8224 */ /* 0x000fe200078e0043 */
[C---:B------:R-:W-:Y:S01]  /*121b0*/  PRMT R62, R64.reuse, 0x7610, R62 ;  /* 0x00007610403e7816 */ /* 0x040fe2000000003e */
[----:B------:R-:W-:Y:S01]  /*121c0*/  @!P0 IMAD.MOV.U32 R61, RZ, RZ, R66 ;  /* 0x000000ffff3d8224 */ /* 0x000fe200078e0042 */
[----:B------:R-:W-:-:S07]  /*121d0*/  @!P0 PRMT R63, R64, 0x7610, R63 ;  /* 0x00007610403f8816 */ /* 0x000fce000000003f */
.L_x_81:
[----:B------:R-:W-:Y:S01]  /*121e0*/  VIADD R68, R68, 0xffffffff ;  /* 0xffffffff44447836 */ /* 0x000fe20000000000 */
[----:B------:R-:W-:Y:S06]  /*121f0*/  BRA `(.L_x_82) ;  /* 0xffffff0c00787947 */ /* 0x000fec000383ffff */
.L_x_79:
[----:B------:R-:W-:Y:S01]  /*12200*/  BAR.SYNC.DEFER_BLOCKING 0x0 ;  /* 0x0000000000007b1d */ /* 0x000fe20000010000 */
[----:B------:R-:W-:-:S05]  /*12210*/  FSETP.GEU.FTZ.AND P0, PT, R61, UR10, PT ;  /* 0x0000000a3d007c0b */ /* 0x000fca000bf1e000 */
[----:B------:R-:W-:Y:S08]  /*12220*/  BSSY B0, `(.L_x_83) ;  /* 0x000001a000007945 */ /* 0x000ff00003800000 */
[----:B------:R-:W-:Y:S01]  /*12230*/  VOTEU.ANY UP0, P0 ;  /* 0x00000000003f7886 */ /* 0x000fe20000000100 */
[----:B------:R-:W1:Y:S02]  /*12240*/  LDS R0, [UR7] ;  /* 0x00000007ff007984 */ /* 0x000e640008000800 */
[----:B-1----:R-:W-:-:S13]  /*12250*/  R2UR UR4, R0 ;  /* 0x00000000000472ca */ /* 0x002fda00000e0000 */
[----:B------:R-:W-:-:S06]  /*12260*/  USEL UR6, UR6, UR4, !UP0 ;  /* 0x0000000406067287 */ /* 0x000fcc000c000000 */
[----:B------:R-:W-:Y:S01]  /*12270*/  IMAD.U32 R0, RZ, RZ, UR6 ;  /* 0x00000006ff007e24 */ /* 0x000fe2000f8e00ff */
[----:B------:R-:W-:-:S04]  /*12280*/  ISETP.GE.U32.AND P0, PT, R11, UR6, PT ;  /* 0x000000060b007c0c */ /* 0x000fc8000bf06070 */
[----:B------:R-:W-:Y:S01]  /*12290*/  ISETP.GT.U32.OR P0, PT, R0, 0xbff, P0 ;  /* 0x00000bff0000780c */ /* 0x000fe20000704470 */
[----:B------:R-:W-:-:S12]  /*122a0*/  @P6 BRA `(.L_x_84) ;  /* 0x0000000000446947 */ /* 0x000fd80003800000 */
[----:B------:R-:W1:Y:S01]  /*122b0*/  S2R R8, SR_LANEID ;  /* 0x0000000000087919 */ /* 0x000e620000000000 */
[----:B------:R-:W2:Y:S01]  /*122c0*/  S2UR UR7, SR_CTAID.X ;  /* 0x00000000000779c3 */ /* 0x000ea20000002500 */
[----:B------:R-:W-:Y:S01]  /*122d0*/  IMAD.U32 R6, RZ, RZ, UR6 ;  /* 0x00000006ff067e24 */ /* 0x000fe2000f8e00ff */
[----:B------:R-:W-:Y:S01]  /*122e0*/  VOTEU.ANY UR4, UPT, PT ;  /* 0x0000000000047886 */ /* 0x000fe200038e0100 */
[----:B------:R-:W2:Y:S01]  /*122f0*/  S2R R0, SR_CTAID.Y ;  /* 0x0000000000007919 */ /* 0x000ea20000002600 */
[----:B------:R-:W-:-:S04]  /*12300*/  UFLO.U32 UR4, UR4 ;  /* 0x00000004000472bd */ /* 0x000fc800080e0000 */
[----:B------:R-:W3:Y:S01]  /*12310*/  REDUX.MAX.S32 UR9, R6 ;  /* 0x00000000060973c4 */ /* 0x000ee20000014200 */
[----:B------:R-:W-:-:S07]  /*12320*/  IMAD.U32 R9, RZ, RZ, UR6 ;  /* 0x00000006ff097e24 */ /* 0x000fce000f8e00ff */
[----:B------:R-:W2:Y:S08]  /*12330*/  LDC R7, c[0x0][0xc] ;  /* 0x00000300ff077b82 */ /* 0x000eb00000000800 */
[----:B------:R-:W4:Y:S08]  /*12340*/  LDC.64 R2, c[0x0][0x230] ;  /* 0x00008c00ff027b82 */ /* 0x000f300000000a00 */
[----:B------:R-:W5:Y:S01]  /*12350*/  LDC.64 R4, c[0x0][0x238] ;  /* 0x00008e00ff047b82 */ /* 0x000f620000000a00 */
[----:B-1----:R-:W-:Y:S01]  /*12360*/  ISETP.EQ.U32.AND P1, PT, R8, UR4, PT ;  /* 0x0000000408007c0c */ /* 0x002fe2000bf22070 */
[----:B--2---:R-:W-:-:S04]  /*12370*/  IMAD R7, R0, R7, UR7 ;  /* 0x0000000700077e24 */ /* 0x004fc8000f8e0207 */
[----:B----4-:R-:W-:-:S04]  /*12380*/  IMAD.WIDE.U32 R2, R7, 0x4, R2 ;  /* 0x0000000407027825 */ /* 0x010fc800078e0002 */
[----:B---3--:R-:W-:Y:S01]  /*12390*/  IMAD.U32 R7, RZ, RZ, UR9 ;  /* 0x00000009ff077e24 */ /* 0x008fe2000f8e00ff */
[----:B------:R1:W-:Y:S04]  /*123a0*/  STG.E desc[UR12][R2.64], R9 ;  /* 0x0000000902007986 */ /* 0x0003e8000c10190c */
[----:B-----5:R1:W-:Y:S02]  /*123b0*/  @P1 REDG.E.MAX.S32.STRONG.GPU desc[UR12][R4.64], R7 ;  /* 0x000000070400198e */ /* 0x0203e4000d10e38c */
.L_x_84:
[----:B------:R-:W-:Y:S05]  /*123c0*/  BSYNC B0 ;  /* 0x0000000000007941 */ /* 0x000fea0003800000 */
.L_x_83:
[----:B------:R-:W-:Y:S05]  /*123d0*/  @P0 EXIT ;  /* 0x000000000000094d */ /* 0x000fea0003800000 */
[----:B------:R-:W-:Y:S01]  /*123e0*/  ULDC UR4, c[0x0][0x0] ;  /* 0x0000000000047ab9 */ /* 0x000fe20000000800 */
[----:B------:R-:W-:Y:S01]  /*123f0*/  ULDC.64 UR10, c[0x0][0x218] ;  /* 0x00008600000a7ab9 */ /* 0x000fe20000000a00 */
[----:B------:R-:W-:-:S05]  /*12400*/  ULDC.64 UR14, c[0x0][0x220] ;  /* 0x00008800000e7ab9 */ /* 0x000fca0000000a00 */
.L_x_85:
[C---:B------:R-:W-:Y:S01]  /*12410*/  LEA R0, R11.reuse, UR5, 0x3 ;  /* 0x000000050b007c11 */ /* 0x040fe2000f8e18ff */
[----:B------:R-:W-:Y:S02]  /*12420*/  USHF.R.S32.HI UR7, URZ, 0x1f, UR8 ;  /* 0x0000001f3f077899 */ /* 0x000fe40008011408 */
[----:B-12---:R-:W-:Y:S02]  /*12430*/  IADD3 R5, P0, R11, UR8, RZ ;  /* 0x000000080b057c10 */ /* 0x006fe4000ff1e0ff */
[----:B------:R-:W1:Y:S02]  /*12440*/  LDS.64 R6, [R0] ;  /* 0x0000000000067984 */ /* 0x000e640000000a00 */
[----:B------:R-:W-:Y:S02]  /*12450*/  LEA R4, P1, R5, UR14, 0x2 ;  /* 0x0000000e05047c11 */ /* 0x000fe4000f8210ff */
[C---:B------:R-:W-:Y:S01]  /*12460*/  LEA.HI.X.SX32 R8, R11.reuse, UR7, 0x1, P0 ;  /* 0x000000070b087c11 */ /* 0x040fe200080f0eff */
[----:B------:R-:W-:Y:S01]  /*12470*/  VIADD R11, R11, UR4 ;  /* 0x000000040b0b7c36 */ /* 0x000fe20008000000 */
[----:B------:R-:W-:-:S04]  /*12480*/  LEA R2, P0, R5, UR10, 0x1 ;  /* 0x0000000a05027c11 */ /* 0x000fc8000f8008ff */
[C-C-:B------:R-:W-:Y:S02]  /*12490*/  LEA.HI.X R3, R5.reuse, UR11, R8.reuse, 0x1, P0 ;  /* 0x0000000b05037c11 */ /* 0x140fe400080f0c08 */
[----:B------:R-:W-:Y:S02]  /*124a0*/  LEA.HI.X R5, R5, UR15, R8, 0x2, P1 ;  /* 0x0000000f05057c11 */ /* 0x000fe400088f1408 */
[----:B------:R-:W-:Y:S01]  /*124b0*/  ISETP.GE.U32.AND P0, PT, R11, UR6, PT ;  /* 0x000000060b007c0c */ /* 0x000fe2000bf06070 */
[----:B-1----:R2:W-:Y:S04]  /*124c0*/  STG.E.U16 desc[UR12][R2.64], R6 ;  /* 0x0000000602007986 */ /* 0x0025e8000c10150c */
[----:B------:R2:W-:Y:S08]  /*124d0*/  STG.E desc[UR12][R4.64], R7 ;  /* 0x0000000704007986 */ /* 0x0005f0000c10190c */
[----:B------:R-:W-:Y:S05]  /*124e0*/  @!P0 BRA `(.L_x_85) ;  /* 0xfffffffc00c88947 */ /* 0x000fea000383ffff */
[----:B------:R-:W-:Y:S05]  /*124f0*/  EXIT ;  /* 0x000000000000794d */ /* 0x000fea0003800000 */
.L_x_63:
[----:B------:R-:W0:Y:S02]  /*12500*/  S2R R0, SR_TID.X ;  /* 0x0000000000007919 */ /* 0x000e240000002100 */
[----:B0-----:R-:W-:-:S13]  /*12510*/  ISETP.NE.AND P0, PT, R0, RZ, PT ;  /* 0x000000ff0000720c */ /* 0x001fda0003f05270 */
[----:B------:R-:W-:Y:S05]  /*12520*/  @P0 EXIT ;  /* 0x000000000000094d */ /* 0x000fea0003800000 */
[----:B------:R-:W0:Y:S01]  /*12530*/  LDC.64 R2, c[0x0][0x238] ;  /* 0x00008e00ff027b82 */ /* 0x000e220000000a00 */
[----:B------:R-:W-:Y:S02]  /*12540*/  IMAD.MOV.U32 R7, RZ, RZ, 0x1 ;  /* 0x00000001ff077424 */ /* 0x000fe400078e00ff */
[----:B------:R-:W-:Y:S02]  /*12550*/  IMAD.U32 R4, RZ, RZ, UR4 ;  /* 0x00000004ff047e24 */ /* 0x000fe4000f8e00ff */
[----:B------:R-:W-:-:S05]  /*12560*/  IMAD.U32 R5, RZ, RZ, UR5 ;  /* 0x00000005ff057e24 */ /* 0x000fca000f8e00ff */
[----:B------:R-:W-:Y:S04]  /*12570*/  STG.E desc[UR12][R4.64], R7 ;  /* 0x0000000704007986 */ /* 0x000fe8000c10190c */
[----:B0-----:R-:W-:Y:S01]  /*12580*/  REDG.E.MAX.S32.STRONG.GPU desc[UR12][R2.64], R7 ;  /* 0x000000070200798e */ /* 0x001fe2000d10e38c */
[----:B------:R-:W-:Y:S05]  /*12590*/  EXIT ;  /* 0x000000000000794d */ /* 0x000fea0003800000 */
.L_x_76:
[----:B------:R-:W-:Y:S02]  /*125a0*/  IMAD.MOV.U32 R64, RZ, RZ, 0x1 ;  /* 0x00000001ff407424 */ /* 0x000fe400078e00ff */
[----:B------:R-:W-:Y:S02]  /*125b0*/  IMAD.MOV.U32 R252, RZ, RZ, R127 ;  /* 0x000000fffffc7224 */ /* 0x000fe400078e007f */
[----:B------:R-:W-:Y:S02]  /*125c0*/  IMAD.MOV.U32 R250, RZ, RZ, RZ ;  /* 0x000000fffffa7224 */ /* 0x000fe400078e00ff */
[----:B------:R-:W-:-:S07]  /*125d0*/  IMAD.MOV.U32 R251, RZ, RZ, -0x1 ;  /* 0xfffffffffffb7424 */ /* 0x000fce00078e00ff */
[----:B0-----:R-:W-:Y:S05]  /*125e0*/  WARPSYNC.COLLECTIVE R251, `(.L_x_86) ;  /* 0x00000000fb087348 */ /* 0x001fea0003c00000 */
[----:B------:R1:W2:Y:S02]  /*125f0*/  SHFL.UP P0, R64, R252, R64, R250 ;  /* 0x04000040fc407389 */ /* 0x0002a400000000fa */
[----:B012---:R-:W-:Y:S01]  /*12600*/  ENDCOLLECTIVE ;  /* 0x000000000000791b */ /* 0x007fe20003800000 */
.L_x_86:
[----:B------:R-:W-:Y:S02]  /*12610*/  IMAD.MOV.U32 R252, RZ, RZ, R64 ;  /* 0x000000fffffc7224 */ /* 0x000fe400078e0040 */
[----:B------:R-:W-:Y:S02]  /*12620*/  IMAD.MOV.U32 R64, RZ, RZ, 0x2 ;  /* 0x00000002ff407424 */ /* 0x000fe400078e00ff */
[----:B------:R-:W-:-:S07]  /*12630*/  @P0 IMAD.IADD R252, R127, 0x1, R252 ;  /* 0x000000017ffc0824 */ /* 0x000fce00078e02fc */
[----:B------:R-:W-:Y:S05]  /*12640*/  WARPSYNC.COLLECTIVE R251, `(.L_x_87) ;  /* 0x00000000fb087348 */ /* 0x000fea0003c00000 */
[----:B------:R0:W1:Y:S02]  /*12650*/  SHFL.UP P0, R64, R252, R64, R250 ;  /* 0x04000040fc407389 */ /* 0x00006400000000fa */
[----:B01----:R-:W-:Y:S01]  /*12660*/  ENDCOLLECTIVE ;  /* 0x000000000000791b */ /* 0x003fe20003800000 */
.L_x_87:
[----:B------:R-:W-:Y:S02]  /*12670*/  IMAD.MOV.U32 R249, RZ, RZ, R64 ;  /* 0x000000fffff97224 */ /* 0x000fe400078e0040 */
[----:B------:R-:W-:Y:S02]  /*12680*/  IMAD.MOV.U32 R64, RZ, RZ, 0x4 ;  /* 0x00000004ff407424 */ /* 0x000fe400078e00ff */
[----:B------:R-:W-:-:S04]  /*12690*/  @P0 IMAD.IADD R249, R252, 0x1, R249 ;  /* 0x00000001fcf90824 */ /* 0x000fc800078e02f9 */
[----:B------:R-:W-:-:S07]  /*126a0*/  IMAD.MOV.U32 R252, RZ, RZ, R249 ;  /* 0x000000fffffc7224 */ /* 0x000fce00078e00f9 */
[----:B------:R-:W-:Y:S05]  /*126b0*/  WARPSYNC.COLLECTIVE R251, `(.L_x_88) ;  /* 0x00000000fb087348 */ /* 0x000fea0003c00000 */
[----:B------:R0:W1:Y:S02]  /*126c0*/  SHFL.UP P0, R64, R252, R64, R250 ;  /* 0x04000040fc407389 */ /* 0x00006400000000fa */
[----:B01----:R-:W-:Y:S01]  /*126d0*/  ENDCOLLECTIVE ;  /* 0x000000000000791b */ /* 0x003fe20003800000 */
.L_x_88:
[----:B------:R-:W-:Y:S02]  /*126e0*/  IMAD.MOV.U32 R252, RZ, RZ, R64 ;  /* 0x000000fffffc7224 */ /* 0x000fe400078e0040 */
[----:B------:R-:W-:Y:S02]  /*126f0*/  IMAD.MOV.U32 R64, RZ, RZ, 0x8 ;  /* 0x00000008ff407424 */ /* 0x000fe400078e00ff */
[----:B------:R-:W-:-:S07]  /*12700*/  @P0 IMAD.IADD R252, R249, 0x1, R252 ;  /* 0x00000001f9fc0824 */ /* 0x000fce00078e02fc */
[----:B------:R-:W-:Y:S05]  /*12710*/  WARPSYNC.COLLECTIVE R251, `(.L_x_89) ;  /* 0x00000000fb087348 */ /* 0x000fea0003c00000 */
[----:B------:R0:W1:Y:S02]  /*12720*/  SHFL.UP P0, R64, R252, R64, R250 ;  /* 0x04000040fc407389 */ /* 0x00006400000000fa */
[----:B01----:R-:W-:Y:S01]  /*12730*/  ENDCOLLECTIVE ;  /* 0x000000000000791b */ /* 0x003fe20003800000 */
.L_x_89:
[----:B------:R-:W-:Y:S02]  /*12740*/  IMAD.MOV.U32 R249, RZ, RZ, R64 ;  /* 0x000000fffff97224 */ /* 0x000fe400078e0040 */
[----:B------:R-:W-:Y:S02]  /*12750*/  IMAD.MOV.U32 R64, RZ, RZ, 0x10 ;  /* 0x00000010ff407424 */ /* 0x000fe400078e00ff */
[----:B------:R-:W-:-:S04]  /*12760*/  @P0 IMAD.IADD R249, R252, 0x1, R249 ;  /* 0x00000001fcf90824 */ /* 0x000fc800078e02f9 */
[----:B------:R-:W-:-:S07]  /*12770*/  IMAD.MOV.U32 R252, RZ, RZ, R249 ;  /* 0x000000fffffc7224 */ /* 0x000fce00078e00f9 */
[----:B------:R-:W-:Y:S05]  /*12780*/  WARPSYNC.COLLECTIVE R251, `(.L_x_90) ;  /* 0x00000000fb087348 */ /* 0x000fea0003c00000 */
[----:B------:R0:W1:Y:S02]  /*12790*/  SHFL.UP P0, R64, R252, R64, R250 ;  /* 0x04000040fc407389 */ /* 0x00006400000000fa */
[----:B01----:R-:W-:Y:S01]  /*127a0*/  ENDCOLLECTIVE ;  /* 0x000000000000791b */ /* 0x003fe20003800000 */
.L_x_90:
[----:B------:R-:W-:Y:S02]  /*127b0*/  IMAD.MOV.U32 R250, RZ, RZ, 0x1f ;  /* 0x0000001ffffa7424 */ /* 0x000fe400078e00ff */
[----:B------:R-:W-:Y:S02]  /*127c0*/  IMAD.MOV.U32 R252, RZ, RZ, 0x1f ;  /* 0x0000001ffffc7424 */ /* 0x000fe400078e00ff */
[----:B------:R-:W-:-:S04]  /*127d0*/  @P0 IMAD.IADD R64, R249, 0x1, R64 ;  /* 0x00000001f9400824 */ /* 0x000fc800078e0240 */
[----:B------:R-:W-:Y:S02]  /*127e0*/  IMAD.MOV.U32 R249, RZ, RZ, R64 ;  /* 0x000000fffff97224 */ /* 0x000fe400078e0040 */
[----:B------:R-:W-:-:S07]  /*127f0*/  IMAD.IADD R127, R64, 0x1, -R127 ;  /* 0x00000001407f7824 */ /* 0x000fce00078e0a7f */
[----:B------:R-:W-:Y:S05]  /*12800*/  WARPSYNC.COLLECTIVE R251, `(.L_x_91) ;  /* 0x00000000fb087348 */ /* 0x000fea0003c00000 */
[----:B------:R0:W1:Y:S02]  /*12810*/  SHFL.IDX P0, R250, R249, R250, R252 ;  /* 0x000000faf9fa7389 */ /* 0x00006400000000fc */
[----:B01----:R-:W-:Y:S01]  /*12820*/  ENDCOLLECTIVE ;  /* 0x000000000000791b */ /* 0x003fe20003800000 */
.L_x_91:
[----:B------:R-:W-:Y:S02]  /*12830*/  IMAD.MOV.U32 R249, RZ, RZ, R60 ;  /* 0x000000fffff97224 */ /* 0x000fe400078e003c */
[----:B------:R-:W-:Y:S02]  /*12840*/  IMAD.MOV.U32 R64, RZ, RZ, R250 ;  /* 0x000000ffff407224 */ /* 0x000fe400078e00fa */
[----:B------:R-:W-:-:S07]  /*12850*/  IMAD.MOV.U32 R250, RZ, RZ, RZ ;  /* 0x000000fffffa7224 */ /* 0x000fce00078e00ff */
[----:B------:R-:W-:Y:S05]  /*12860*/  WARPSYNC.COLLECTIVE R251, `(.L_x_92) ;  /* 0x00000000fb087348 */ /* 0x000fea0003c00000 */
[----:B------:R0:W1:Y:S02]  /*12870*/  SHFL.IDX P0, R250, R249, R250, R252 ;  /* 0x000000faf9fa7389 */ /* 0x00006400000000fc */
[----:B01----:R-:W-:Y:S01]  /*12880*/  ENDCOLLECTIVE ;  /* 0x000000000000791b */ /* 0x003fe20003800000 */
.L_x_92:
[----:B------:R-:W-:Y:S01]  /*12890*/  IMAD.MOV.U32 R249, RZ, RZ, R250 ;  /* 0x000000fffff97224 */ /* 0x000fe200078e00fa */
[----:B------:R-:W-:Y:S06]  /*128a0*/  BRA `(.L_x_93) ;  /* 0xffffff88004c7947 */ /* 0x000fec000383ffff */
.L_x_94:
        /* <DEDUP_REMOVED lines=13> */
.L_x_1990:


//--------------------- .text._ZN17fastertransformer19segmented_topp_impl27segmented_top_p_single_passINS0_28Segmented_topk_kernel_paramsI6__halfiLi256ELi1EEELi160EEEvNS0_20TopKPerSegmentParamsE --------------------------
	.section	.text._ZN17fastertransformer19segmented_topp_impl27segmented_top_p_single_passINS0_28Segmented_topk_kernel_paramsI6__halfiLi256ELi1EEELi160EEEvNS0_20TopKPerSegmentParamsE,"ax",@progbits
	.align	128
        .global         _ZN17fastertransformer19segmented_topp_impl27segmented_top_p_single_passINS0_28Segmented_topk_kernel_paramsI6__halfiLi256ELi1EEELi160EEEvNS0_20TopKPerSegmentParamsE
        .type           _ZN17fastertransformer19segmented_topp_impl27segmented_top_p_single_passINS0_28Segmented_topk_kernel_paramsI6__halfiLi256ELi1EEELi160EEEvNS0_20TopKPerSegmentParamsE,@function
        .size           _ZN17fastertransformer19segmented_topp_impl27segmented_top_p_single_passINS0_28Segmented_topk_kernel_paramsI6__halfiLi256ELi1EEELi160EEEvNS0_20TopKPerSegmentParamsE,(.L_x_1991 - _ZN17fastertransformer19segmented_topp_impl27segmented_top_p_single_passINS0_28Segmented_topk_kernel_paramsI6__halfiLi256ELi1EEELi160EEEvNS0_20TopKPerSegmentParamsE)
        .other          _ZN17fastertransformer19segmented_topp_impl27segmented_top_p_single_passINS0_28Segmented_topk_kernel_paramsI6__halfiLi256ELi1EEELi160EEEvNS0_20TopKPerSegmentParamsE,@"STO_CUDA_ENTRY STV_DEFAULT"
_ZN17fastertransformer19segmented_topp_impl27segmented_top_p_single_passINS0_28Segmented_topk_kernel_paramsI6__halfiLi256ELi1EEELi160EEEvNS0_20TopKPerSegmentParamsE:
.text._ZN17fastertransformer19segmented_topp_impl27segmented_top_p_single_passINS0_28Segmented_topk_kernel_paramsI6__halfiLi256ELi1EEELi160EEEvNS0_20TopKPerSegmentParamsE:
        /* <DEDUP_REMOVED lines=25> */
[----:B------:R-:W-:-:S03]  /*0190*/  IMAD.U32 R3, RZ, RZ, UR10 ;  /* 0x0000000aff037e24 */ /* 0x000fc6000f8e00ff */
[----:B------:R-:W-:Y:S02]  /*01a0*/  IABS R0, R0 ;  /* 0x0000000000007213 */ /* 0x000fe40000000000 */
[----:B------:R-:W-:Y:S02]  /*01b0*/  IABS R3, R3 ;  /* 0x0000000300037213 */ /* 0x000fe40000000000 */
[----:B------:R-:W-:Y:S02]  /*01c0*/  R2UR UR9, R0 ;  /* 0x00000000000972ca */ /* 0x000fe400000e0000 */
[----:B------:R-:W-:-:S11]  /*01d0*/  R2UR UR7, R3 ;  /* 0x00000000030772ca */ /* 0x000fd600000e0000 */
[----:B------:R-:W1:Y:S01]  /*01e0*/  I2F.RP R0, UR9 ;  /* 0x0000000900007d06 */ /* 0x000e620008209400 */
[----:B0-----:R-:W-:-:S07]  /*01f0*/  IMAD R109, R11, 0xa0, RZ ;  /* 0x000000a00b6d7824 */ /* 0x001fce00078e02ff */
[----:B-1----:R-:W0:Y:S01]  /*0200*/  MUFU.RCP R0, R0 ;  /* 0x0000000000007308 */ /* 0x002e220000001000 */
[C---:B------:R-:W-:Y:S01]  /*0210*/  VIADD R5, R109.reuse, 0x2 ;  /* 0x000000026d057836 */ /* 0x040fe20000000000 */
[----:B------:R-:W-:Y:S01]  /*0220*/  CS2R R46, SRZ ;  /* 0x00000000002e7805 */ /* 0x000fe2000001ff00 */
[C---:B------:R-:W-:Y:S02]  /*0230*/  VIADD R6, R109.reuse, 0x3 ;  /* 0x000000036d067836 */ /* 0x040fe40000000000 */
[C---:B------:R-:W-:Y:S02]  /*0240*/  VIADD R4, R109.reuse, 0x1 ;  /* 0x000000016d047836 */ /* 0x040fe40000000000 */
[----:B0-----:R-:W-:Y:S02]  /*0250*/  VIADD R2, R0, 0xffffffe ;  /* 0x0ffffffe00027836 */ /* 0x001fe40000000000 */
[----:B------:R-:W-:-:S04]  /*0260*/  VIADD R0, R109, 0x4f ;  /* 0x0000004f6d007836 */ /* 0x000fc80000000000 */
[----:B------:R-:W0:Y:S02]  /*0270*/  F2I.FTZ.U32.TRUNC.NTZ R2, R2 ;  /* 0x0000000200027305 */ /* 0x000e24000021f000 */
[----:B0-----:R-:W-:-:S13]  /*0280*/  R2UR UR5, R2 ;  /* 0x00000000020572ca */ /* 0x001fda00000e0000 */
        /* <DEDUP_REMOVED lines=16> */
[----:B------:R-:W-:-:S04]  /*0390*/  @!UP0 UIADD3 UR6, -UR6, URZ, URZ ;  /* 0x0000003f06068290 */ /* 0x000fc8000fffe13f */
[----:B------:R-:W-:Y:S01]  /*03a0*/  @!UP1 ULOP3.LUT UR6, URZ, UR11, URZ, 0x33, !UPT ;  /* 0x0000000b3f069292 */ /* 0x000fe2000f8e333f */
[----:B------:R-:W-:Y:S02]  /*03b0*/  CS2R R48, SRZ ;  /* 0x0000000000307805 */ /* 0x000fe4000001ff00 */
[----:B------:R-:W-:Y:S02]  /*03c0*/  CS2R R44, SRZ ;  /* 0x00000000002c7805 */ /* 0x000fe4000001ff00 */
[----:B------:R-:W-:Y:S01]  /*03d0*/  CS2R R50, SRZ ;  /* 0x0000000000327805 */ /* 0x000fe2000001ff00 */
[----:B------:R-:W-:Y:S02]  /*03e0*/  UIMAD UR8, UR8, UR6, URZ ;  /* 0x00000006080872a4 */ /* 0x000fe4000f8e023f */
[----:B------:R-:W-:Y:S02]  /*03f0*/  ISETP.GE.AND P0, PT, R0, UR6, PT ;  /* 0x0000000600007c0c */ /* 0x000fe4000bf06270 */
[----:B------:R-:W-:Y:S01]  /*0400*/  CS2R R42, SRZ ;  /* 0x00000000002a7805 */ /* 0x000fe2000001ff00 */
[----:B------:R-:W-:Y:S01]  /*0410*/  USHF.R.S32.HI UR7, URZ, 0x1f, UR8 ;  /* 0x0000001f3f077899 */ /* 0x000fe20008011408 */
[----:B------:R-:W-:-:S02]  /*0420*/  SHF.R.S32.HI R0, RZ, 0x1f, R109 ;  /* 0x0000001fff007819 */ /* 0x000fc4000001146d */
[----:B------:R-:W-:Y:S02]  /*0430*/  CS2R R40, SRZ ;  /* 0x0000000000287805 */ /* 0x000fe4000001ff00 */
[C---:B------:R-:W-:Y:S02]  /*0440*/  IADD3 R2, P1, R109.reuse, UR8, RZ ;  /* 0x000000086d027c10 */ /* 0x040fe4000ff3e0ff */
[----:B------:R-:W-:Y:S02]  /*0450*/  CS2R R52, SRZ ;  /* 0x0000000000347805 */ /* 0x000fe4000001ff00 */
[----:B------:R-:W-:Y:S02]  /*0460*/  ISETP.GE.AND P6, PT, R109, UR6, PT ;  /* 0x000000066d007c0c */ /* 0x000fe4000bfc6270 */
[----:B------:R-:W-:Y:S02]  /*0470*/  CS2R R54, SRZ ;  /* 0x0000000000367805 */ /* 0x000fe4000001ff00 */
[----:B------:R-:W-:-:S02]  /*0480*/  IADD3.X R3, R0, UR7, RZ, P1, !PT ;  /* 0x0000000700037c10 */ /* 0x000fc40008ffe4ff */
[----:B------:R-:W-:Y:S02]  /*0490*/  CS2R R38, SRZ ;  /* 0x0000000000267805 */ /* 0x000fe4000001ff00 */
[C---:B------:R-:W-:Y:S02]  /*04a0*/  LEA R12, P1, R2.reuse, UR4, 0x1 ;  /* 0x00000004020c7c11 */ /* 0x040fe4000f8208ff */
[----:B------:R-:W-:Y:S02]  /*04b0*/  CS2R R56, SRZ ;  /* 0x0000000000387805 */ /* 0x000fe4000001ff00 */
[----:B------:R-:W-:Y:S02]  /*04c0*/  PRMT R0, RZ, 0x7610, R0 ;  /* 0x00007610ff007816 */ /* 0x000fe40000000000 */
[----:B------:R-:W-:Y:S02]  /*04d0*/  CS2R R36, SRZ ;  /* 0x0000000000247805 */ /* 0x000fe4000001ff00 */
[----:B------:R-:W-:Y:S01]  /*04e0*/  LEA.HI.X R13, R2, UR5, R3, 0x1, P1 ;  /* 0x00000005020d7c11 */ /* 0x000fe200088f0c03 */
[----:B------:R-:W-:Y:S01]  /*04f0*/  VIADD R2, R109, 0x4 ;  /* 0x000000046d027836 */ /* 0x000fe20000000000 */
[----:B------:R-:W-:Y:S01]  /*0500*/  ISETP.GE.AND P4, PT, R5, UR6, PT ;  /* 0x0000000605007c0c */ /* 0x000fe2000bf86270 */
[C---:B------:R-:W-:Y:S01]  /*0510*/  VIADD R3, R109.reuse, 0x5 ;  /* 0x000000056d037836 */ /* 0x040fe20000000000 */
[----:B------:R-:W-:Y:S01]  /*0520*/  ISETP.GE.AND P3, PT, R6, UR6, PT ;  /* 0x0000000606007c0c */ /* 0x000fe2000bf66270 */
[----:B------:R0:W5:Y:S01]  /*0530*/  @!P0 LDG.E.U16 R0, desc[UR12][R12.64+0x9e] ;  /* 0x00009e0c0c008981 */ /* 0x000162000c1e1500 */
[----:B------:R-:W-:Y:S01]  /*0540*/  ISETP.GE.AND P2, PT, R2, UR6, PT ;  /* 0x0000000602007c0c */ /* 0x000fe2000bf46270 */
[----:B------:R-:W-:Y:S01]  /*0550*/  VIADD R2, R109, 0x6 ;  /* 0x000000066d027836 */ /* 0x000fe20000000000 */
[----:B------:R-:W-:Y:S01]  /*0560*/  ISETP.GE.AND P5, PT, R4, UR6, PT ;  /* 0x0000000604007c0c */ /* 0x000fe2000bfa6270 */
[----:B------:R0:W5:Y:S01]  /*0570*/  @!P6 LDG.E.U16 R47, desc[UR12][R12.64] ;  /* 0x0000000c0c2fe981 */ /* 0x000162000c1e1500 */
[----:B------:R-:W-:-:S02]  /*0580*/  ISETP.GE.AND P1, PT, R3, UR6, PT ;  /* 0x0000000603007c0c */ /* 0x000fc4000bf26270 */
[----:B------:R-:W-:Y:S02]  /*0590*/  CS2R R34, SRZ ;  /* 0x0000000000227805 */ /* 0x000fe4000001ff00 */
[----:B------:R-:W-:Y:S01]  /*05a0*/  ISETP.GE.AND P0, PT, R2, UR6, PT ;  /* 0x0000000602007c0c */ /* 0x000fe2000bf06270 */
[C---:B------:R-:W-:Y:S01]  /*05b0*/  VIADD R2, R109.reuse, 0x7 ;  /* 0x000000076d027836 */ /* 0x040fe20000000000 */
[----:B------:R-:W-:Y:S01]  /*05c0*/  CS2R R58, SRZ ;  /* 0x00000000003a7805 */ /* 0x000fe2000001ff00 */
[----:B------:R0:W5:Y:S01]  /*05d0*/  @!P4 LDG.E.U16 R48, desc[UR12][R12.64+0x4] ;  /* 0x0000040c0c30c981 */ /* 0x000162000c1e1500 */
[----:B------:R-:W-:Y:S02]  /*05e0*/  CS2R R60, SRZ ;  /* 0x00000000003c7805 */ /* 0x000fe4000001ff00 */
[----:B------:R-:W-:Y:S02]  /*05f0*/  CS2R R32, SRZ ;  /* 0x0000000000207805 */ /* 0x000fe4000001ff00 */
[----:B------:R-:W-:Y:S01]  /*0600*/  ISETP.GE.AND P6, PT, R2, UR6, PT ;  /* 0x0000000602007c0c */ /* 0x000fe2000bfc6270 */
[----:B------:R-:W-:Y:S01]  /*0610*/  VIADD R2, R109, 0x9 ;  /* 0x000000096d027836 */ /* 0x000fe20000000000 */
[----:B------:R0:W5:Y:S01]  /*0620*/  @!P3 LDG.E.U16 R45, desc[UR12][R12.64+0x6] ;  /* 0x0000060c0c2db981 */ /* 0x000162000c1e1500 */
[----:B------:R-:W-:-:S02]  /*0630*/  CS2R R62, SRZ ;  /* 0x00000000003e7805 */ /* 0x000fc4000001ff00 */
[----:B------:R-:W-:Y:S02]  /*0640*/  CS2R R30, SRZ ;  /* 0x00000000001e7805 */ /* 0x000fe4000001ff00 */
[----:B------:R-:W-:Y:S02]  /*0650*/  CS2R R28, SRZ ;  /* 0x00000000001c7805 */ /* 0x000fe4000001ff00 */
[----:B------:R-:W-:Y:S01]  /*0660*/  ISETP.GE.AND P4, PT, R2, UR6, PT ;  /* 0x0000000602007c0c */ /* 0x000fe2000bf86270 */
[C---:B------:R-:W-:Y:S01]  /*0670*/  VIADD R2, R109.reuse, 0xa ;  /* 0x0000000a6d027836 */ /* 0x040fe20000000000 */
[----:B------:R0:W5:Y:S01]  /*0680*/  @!P5 LDG.E.U16 R46, desc[UR12][R12.64+0x2] ;  /* 0x0000020c0c2ed981 */ /* 0x000162000c1e1500 */
[----:B------:R-:W-:Y:S01]  /*0690*/  VIADD R3, R109, 0x8 ;  /* 0x000000086d037836 */ /* 0x000fe20000000000 */
[----:B------:R-:W-:Y:S02]  /*06a0*/  CS2R R68, SRZ ;  /* 0x0000000000447805 */ /* 0x000fe4000001ff00 */
[----:B------:R-:W-:-:S02]  /*06b0*/  CS2R R70, SRZ ;  /* 0x0000000000467805 */ /* 0x000fc4000001ff00 */
[----:B------:R-:W-:Y:S01]  /*06c0*/  ISETP.GE.AND P3, PT, R2, UR6, PT ;  /* 0x0000000602007c0c */ /* 0x000fe2000bf66270 */
[----:B------:R-:W-:Y:S01]  /*06d0*/  VIADD R2, R109, 0xc ;  /* 0x0000000c6d027836 */ /* 0x000fe20000000000 */
[----:B------:R-:W-:Y:S01]  /*06e0*/  ISETP.GE.AND P5, PT, R3, UR6, PT ;  /* 0x0000000603007c0c */ /* 0x000fe2000bfa6270 */
[----:B------:R0:W5:Y:S01]  /*06f0*/  @!P1 LDG.E.U16 R44, desc[UR12][R12.64+0xa] ;  /* 0x00000a0c0c2c9981 */ /* 0x000162000c1e1500 */
[----:B------:R-:W-:Y:S02]  /*0700*/  CS2R R26, SRZ ;  /* 0x00000000001a7805 */ /* 0x000fe4000001ff00 */
        /* <DEDUP_REMOVED lines=43> */
[C---:B------:R-:W-:Y:S01]  /*09c0*/  VIADD R3, R109.reuse, 0x14 ;  /* 0x000000146d037836 */ /* 0x040fe20000000000 */
[----:B------:R0:W5:Y:S01]  /*09d0*/  @!P5 LDG.E.U16 R39, desc[UR12][R12.64+0x1e] ;  /* 0x00001e0c0c27d981 */ /* 0x000162000c1e1500 */
[----:B------:R-:W-:Y:S01]  /*09e0*/  IMAD.MOV.U32 R66, RZ, RZ, RZ ;  /* 0x000000ffff427224 */ /* 0x000fe200078e00ff */
[----:B------:R-:W-:Y:S01]  /*09f0*/  ISETP.GE.AND P5, PT, R2, UR6, PT ;  /* 0x0000000602007c0c */ /* 0x000fe2000bfa6270 */
[----:B------:R-:W-:Y:S01]  /*0a00*/  VIADD R2, R109, 0x18 ;  /* 0x000000186d027836 */ /* 0x000fe20000000000 */
[----:B------:R0:W5:Y:S01]  /*0a10*/  @!P0 LDG.E.U16 R40, desc[UR12][R12.64+0x1a] ;  /* 0x00001a0c0c288981 */ /* 0x000162000c1e1500 */
[----:B------:R-:W-:Y:S01]  /*0a20*/  ISETP.GE.AND P0, PT, R3, UR6, PT ;  /* 0x0000000603007c0c */ /* 0x000fe2000bf06270 */
[----:B------:R-:W-:-:S02]  /*0a30*/  ULDC.64 UR10, c[0x0][0x210] ;  /* 0x00008400000a7ab9 */ /* 0x000fc40000000a00 */
        /* <DEDUP_REMOVED lines=169> */
[----:B------:R-:W-:Y:S02]  /*14d0*/  PRMT R4, RZ, 0x7610, R4 ;  /* 0x00007610ff047816 */ /* 0x000fe40000000004 */
[----:B------:R-:W-:Y:S02]  /*14e0*/  PRMT R5, RZ, 0x7610, R5 ;  /* 0x00007610ff057816 */ /* 0x000fe40000000005 */
[----:B------:R-:W-:Y:S02]  /*14f0*/  PRMT R6, RZ, 0x7610, R6 ;  /* 0x00007610ff067816 */ /* 0x000fe40000000006 */
[----:B------:R-:W-:Y:S01]  /*1500*/  PRMT R7, RZ, 0x7610, R7 ;  /* 0x00007610ff077816 */ /* 0x000fe20000000007 */
[----:B------:R0:W5:Y:S01]  /*1510*/  @!P4 LDG.E.U16 R4, desc[UR12][R12.64+0x90] ;  /* 0x0000900c0c04c981 */ /* 0x000162000c1e1500 */
[----:B------:R-:W-:-:S02]  /*1520*/  PRMT R9, RZ, 0x7610, R9 ;  /* 0x00007610ff097816 */ /* 0x000fc40000000009 */
[----:B------:R-:W-:Y:S01]  /*1530*/  PRMT R10, RZ, 0x7610, R10 ;  /* 0x00007610ff0a7816 */ /* 0x000fe2000000000a */
[----:B------:R0:W5:Y:S04]  /*1540*/  @!P3 LDG.E.U16 R5, desc[UR12][R12.64+0x92] ;  /* 0x0000920c0c05b981 */ /* 0x000168000c1e1500 */
        /* <DEDUP_REMOVED lines=11> */
[C---:B------:R-:W-:Y:S02]  /*1600*/  IADD3 R12, -R14.reuse, 0x4f, RZ ;  /* 0x0000004f0e0c7810 */ /* 0x040fe40007ffe1ff */
[C---:B------:R-:W-:Y:S02]  /*1610*/  LOP3.LUT R87, R14.reuse, 0x20, RZ, 0xfc, !PT ;  /* 0x000000200e577812 */ /* 0x040fe400078efcff */
[----:B------:R-:W-:Y:S02]  /*1620*/  SHF.R.U32.HI R67, RZ, 0x5, R12 ;  /* 0x00000005ff437819 */ /* 0x000fe4000001160c */
[----:B------:R-:W-:-:S02]  /*1630*/  LOP3.LUT R88, R14, 0x40, RZ, 0xfc, !PT ;  /* 0x000000400e587812 */ /* 0x000fc400078efcff */
[----:B------:R-:W-:Y:S01]  /*1640*/  LOP3.LUT R89, R14, 0x60, RZ, 0xfc, !PT ;  /* 0x000000600e597812 */ /* 0x000fe200078efcff */
[----:B------:R-:W-:-:S05]  /*1650*/  VIADD R12, R67, 0x1 ;  /* 0x00000001430c7836 */ /* 0x000fca0000000000 */
[----:B------:R-:W-:-:S04]  /*1660*/  LOP3.LUT R86, R12, 0x3, RZ, 0xc0, !PT ;  /* 0x000000030c567812 */ /* 0x000fc800078ec0ff */
[----:B------:R-:W-:-:S13]  /*1670*/  ISETP.NE.AND P0, PT, R86, RZ, PT ;  /* 0x000000ff5600720c */ /* 0x000fda0003f05270 */
.L_x_106:
[----:B01----:R-:W-:Y:S01]  /*1680*/  IMAD.MOV.U32 R12, RZ, RZ, 0xa0 ;  /* 0x000000a0ff0c7424 */ /* 0x003fe200078e00ff */
[----:B------:R-:W-:Y:S01]  /*1690*/  BSSY B0, `(.L_x_98) ;  /* 0x000002a000007945 */ /* 0x000fe20003800000 */
[----:B------:R-:W-:Y:S02]  /*16a0*/  IMAD.MOV.U32 R90, RZ, RZ, R14 ;  /* 0x000000ffff5a7224 */ /* 0x000fe400078e000e */
[----:B------:R-:W-:Y:S01]  /*16b0*/  IMAD R93, R91, R12, 0x50 ;  /* 0x000000505b5d7424 */ /* 0x000fe200078e020c */
[----:B--2---:R-:W-:Y:S06]  /*16c0*/  @!P0 BRA `(.L_x_99) ;  /* 0x0000000000988947 */ /* 0x004fec0003800000 */
[----:B------:R-:W-:Y:S01]  /*16d0*/  IMAD.IADD R12, R14, 0x1, R93 ;  /* 0x000000010e0c7824 */ /* 0x000fe200078e025d */
[----:B------:R-:W-:-:S04]  /*16e0*/  PRMT R92, RZ, 0x7610, R92 ;  /* 0x00007610ff5c7816 */ /* 0x000fc8000000005c */
[C---:B------:R-:W-:Y:S02]  /*16f0*/  IADD3 R13, P2, R12.reuse, UR8, RZ ;  /* 0x000000080c0d7c10 */ /* 0x040fe4000ff5e0ff */
[C---:B------:R-:W-:Y:S02]  /*1700*/  ISETP.GE.AND P1, PT, R12.reuse, UR6, PT ;  /* 0x000000060c007c0c */ /* 0x040fe4000bf26270 */
[----:B------:R-:W-:Y:S02]  /*1710*/  LEA.HI.X.SX32 R90, R12, UR7, 0x1, P2 ;  /* 0x000000070c5a7c11 */ /* 0x000fe400090f0eff */
[----:B------:R-:W-:-:S04]  /*1720*/  LEA R12, P2, R13, UR10, 0x1 ;  /* 0x0000000a0d0c7c11 */ /* 0x000fc8000f8408ff */
[----:B------:R-:W-:-:S05]  /*1730*/  LEA.HI.X R13, R13, UR11, R90, 0x1, P2 ;  /* 0x0000000b0d0d7c11 */ /* 0x000fca00090f0c5a */
[----:B------:R-:W2:Y:S01]  /*1740*/  @!P1 LDG.E.U16 R92, desc[UR12][R12.64] ;  /* 0x0000000c0c5c9981 */ /* 0x000ea2000c1e1500 */
[----:B------:R-:W0:Y:S01]  /*1750*/  S2UR UR5, SR_CgaCtaId ;  /* 0x00000000000579c3 */ /* 0x000e220000008800 */
[----:B------:R-:W-:Y:S01]  /*1760*/  UMOV UR4, 0x400 ;  /* 0x0000040000047882 */ /* 0x000fe20000000000 */
[----:B------:R-:W-:Y:S01]  /*1770*/  IMAD R90, R14, 0x100, R91 ;  /* 0x000001000e5a7824 */ /* 0x000fe200078e025b */
[----:B------:R-:W-:Y:S01]  /*1780*/  UIADD3 UR4, UR4, 0x4b0, URZ ;  /* 0x000004b004047890 */ /* 0x000fe2000fffe03f */
[----:B------:R-:W-:-:S03]  /*1790*/  ISETP.NE.AND P1, PT, R86, 0x1, PT ;  /* 0x000000015600780c */ /* 0x000fc60003f25270 */
[----:B0-----:R-:W-:-:S06]  /*17a0*/  ULEA UR4, UR5, UR4, 0x18 ;  /* 0x0000000405047291 */ /* 0x001fcc000f8ec03f */
[----:B------:R-:W-:Y:S01]  /*17b0*/  LEA R95, R90, UR4, 0x1 ;  /* 0x000000045a5f7c11 */ /* 0x000fe2000f8e08ff */
[----:B------:R-:W-:-:S04]  /*17c0*/  IMAD.MOV.U32 R90, RZ, RZ, R87 ;  /* 0x000000ffff5a7224 */ /* 0x000fc800078e0057 */
[----:B--2---:R0:W-:Y:S01]  /*17d0*/  STS.U16 [R95+0x6000], R92 ;  /* 0x0060005c5f007388 */ /* 0x0041e20000000400 */
[----:B------:R-:W-:Y:S05]  /*17e0*/  @!P1 BRA `(.L_x_99) ;  /* 0x0000000000509947 */ /* 0x000fea0003800000 */
[----:B------:R-:W-:Y:S01]  /*17f0*/  IMAD.IADD R90, R87, 0x1, R93 ;  /* 0x00000001575a7824 */ /* 0x000fe200078e025d */
[----:B------:R-:W-:Y:S01]  /*1800*/  BSSY B2, `(.L_x_100) ;  /* 0x0000005000027945 */ /* 0x000fe20003800000 */
[----:B0-----:R-:W-:-:S03]  /*1810*/  PRMT R92, RZ, 0x7610, R92 ;  /* 0x00007610ff5c7816 */ /* 0x001fc6000000005c */
[----:B------:R-:W-:-:S13]  /*1820*/  ISETP.GE.AND P1, PT, R90, UR6, PT ;  /* 0x000000065a007c0c */ /* 0x000fda000bf26270 */
[----:B------:R-:W-:Y:S05]  /*1830*/  @P1 BRA `(.L_x_101) ;  /* 0x0000000000041947 */ /* 0x000fea0003800000 */
[----:B------:R0:W5:Y:S02]  /*1840*/  LDG.E.U16 R92, desc[UR12][R12.64+0x40] ;  /* 0x0000400c0c5c7981 */ /* 0x000164000c1e1500 */
.L_x_101:
[----:B------:R-:W-:Y:S05]  /*1850*/  BSYNC B2 ;  /* 0x0000000000027941 */ /* 0x000fea0003800000 */
.L_x_100:
[----:B-----5:R1:W-:Y:S01]  /*1860*/  STS.U16 [R95+0xa000], R92 ;  /* 0x00a0005c5f007388 */ /* 0x0203e20000000400 */
[----:B------:R-:W-:Y:S01]  /*1870*/  ISETP.NE.AND P1, PT, R86, 0x2, PT ;  /* 0x000000025600780c */ /* 0x000fe20003f25270 */
[----:B------:R-:W-:-:S12]  /*1880*/  IMAD.MOV.U32 R90, RZ, RZ, R88 ;  /* 0x000000ffff5a7224 */ /* 0x000fd800078e0058 */
[----:B-1----:R-:W-:Y:S05]  /*1890*/  @!P1 BRA `(.L_x_99) ;  /* 0x0000000000249947 */ /* 0x002fea0003800000 */
[----:B------:R-:W-:Y:S01]  /*18a0*/  IMAD.IADD R90, R88, 0x1, R93 ;  /* 0x00000001585a7824 */ /* 0x000fe200078e025d */
[----:B------:R-:W-:Y:S01]  /*18b0*/  BSSY B2, `(.L_x_102) ;  /* 0x0000005000027945 */ /* 0x000fe20003800000 */
[----:B------:R-:W-:-:S03]  /*18c0*/  PRMT R92, RZ, 0x7610, R92 ;  /* 0x00007610ff5c7816 */ /* 0x000fc6000000005c */
[----:B------:R-:W-:-:S13]  /*18d0*/  ISETP.GE.AND P1, PT, R90, UR6, PT ;  /* 0x000000065a007c0c */ /* 0x000fda000bf26270 */
[----:B------:R-:W-:Y:S05]  /*18e0*/  @P1 BRA `(.L_x_103) ;  /* 0x0000000000041947 */ /* 0x000fea0003800000 */
[----:B------:R1:W5:Y:S02]  /*18f0*/  LDG.E.U16 R92, desc[UR12][R12.64+0x80] ;  /* 0x0000800c0c5c7981 */ /* 0x000364000c1e1500 */
.L_x_103:
[----:B------:R-:W-:Y:S05]  /*1900*/  BSYNC B2 ;  /* 0x0000000000027941 */ /* 0x000fea0003800000 */
.L_x_102:
[----:B-----5:R2:W-:Y:S01]  /*1910*/  STS.U16 [R95+0xe000], R92 ;  /* 0x00e0005c5f007388 */ /* 0x0205e20000000400 */
[----:B------:R-:W-:-:S07]  /*1920*/  IMAD.MOV.U32 R90, RZ, RZ, R89 ;  /* 0x000000ffff5a7224 */ /* 0x000fce00078e0059 */
.L_x_99:
[----:B------:R-:W-:Y:S05]  /*1930*/  BSYNC B0 ;  /* 0x0000000000007941 */ /* 0x000fea0003800000 */
.L_x_98:
[----:B------:R-:W-:Y:S01]  /*1940*/  ISETP.NE.AND P1, PT, R67, 0x3, PT ;  /* 0x000000034300780c */ /* 0x000fe20003f25270 */
[----:B------:R-:W-:-:S12]  /*1950*/  BSSY B0, `(.L_x_104) ;  /* 0x0000020000007945 */ /* 0x000fd80003800000 */
[----:B------:R-:W-:Y:S05]  /*1960*/  @P1 BRA `(.L_x_105) ;  /* 0x0000000000781947 */ /* 0x000fea0003800000 */
[----:B0-2---:R-:W-:Y:S01]  /*1970*/  IMAD.IADD R92, R93, 0x1, R90 ;  /* 0x000000015d5c7824 */ /* 0x005fe200078e025a */
[----:B------:R-:W-:-:S03]  /*1980*/  PRMT R95, RZ, 0x7610, R95 ;  /* 0x00007610ff5f7816 */ /* 0x000fc6000000005f */
[C---:B-1----:R-:W-:Y:S01]  /*1990*/  VIADD R12, R92.reuse, 0x20 ;  /* 0x000000205c0c7836 */ /* 0x042fe20000000000 */
[C---:B------:R-:W-:Y:S01]  /*19a0*/  IADD3 R13, P5, R92.reuse, UR8, RZ ;  /* 0x000000085c0d7c10 */ /* 0x040fe2000ffbe0ff */
[C---:B------:R-:W-:Y:S01]  /*19b0*/  VIADD R93, R92.reuse, 0x40 ;  /* 0x000000405c5d7836 */ /* 0x040fe20000000000 */
[C---:B------:R-:W-:Y:S01]  /*19c0*/  ISETP.GE.AND P1, PT, R92.reuse, UR6, PT ;  /* 0x000000065c007c0c */ /* 0x040fe2000bf26270 */
[----:B------:R-:W-:Y:S01]  /*19d0*/  VIADD R94, R92, 0x60 ;  /* 0x000000605c5e7836 */ /* 0x000fe20000000000 */
[----:B------:R-:W-:Y:S02]  /*19e0*/  ISETP.GE.AND P2, PT, R12, UR6, PT ;  /* 0x000000060c007c0c */ /* 0x000fe4000bf46270 */
[----:B------:R-:W-:Y:S02]  /*19f0*/  ISETP.GE.AND P3, PT, R93, UR6, PT ;  /* 0x000000065d007c0c */ /* 0x000fe4000bf66270 */
[----:B------:R-:W-:Y:S02]  /*1a00*/  ISETP.GE.AND P4, PT, R94, UR6, PT ;  /* 0x000000065e007c0c */ /* 0x000fe4000bf86270 */
[----:B------:R-:W-:-:S02]  /*1a10*/  LEA.HI.X.SX32 R92, R92, UR7, 0x1, P5 ;  /* 0x000000075c5c7c11 */ /* 0x000fc4000a8f0eff */
[C---:B------:R-:W-:Y:S02]  /*1a20*/  LEA R12, P5, R13.reuse, UR10, 0x1 ;  /* 0x0000000a0d0c7c11 */ /* 0x040fe4000f8a08ff */
[----:B------:R-:W-:Y:S02]  /*1a30*/  PRMT R93, RZ, 0x7610, R93 ;  /* 0x00007610ff5d7816 */ /* 0x000fe4000000005d */
[--C-:B------:R-:W-:Y:S02]  /*1a40*/  LEA.HI.X R13, R13, UR11, R92.reuse, 0x1, P5 ;  /* 0x0000000b0d0d7c11 */ /* 0x100fe4000a8f0c5c */
[----:B------:R-:W-:Y:S02]  /*1a50*/  PRMT R92, RZ, 0x7610, R92 ;  /* 0x00007610ff5c7816 */ /* 0x000fe4000000005c */
        /* <DEDUP_REMOVED lines=15> */
.L_x_105:
[----:B------:R-:W-:Y:S05]  /*1b50*/  BSYNC B0 ;  /* 0x0000000000007941 */ /* 0x000fea0003800000 */
.L_x_104:
[----:B------:R-:W-:-:S05]  /*1b60*/  VIADD R91, R91, 0x8 ;  /* 0x000000085b5b7836 */ /* 0x000fca0000000000 */
[----:B------:R-:W-:-:S13]  /*1b70*/  ISETP.GE.U32.AND P1, PT, R91, 0x100, PT ;  /* 0x000001005b00780c */ /* 0x000fda0003f26070 */
[----:B------:R-:W-:Y:S05]  /*1b80*/  @!P1 BRA `(.L_x_106) ;  /* 0xfffffff800bc9947 */ /* 0x000fea000383ffff */
.L_x_97:
[----:B------:R-:W-:Y:S05]  /*1b90*/  BSYNC B1 ;  /* 0x0000000000017941 */ /* 0x000fea0003800000 */
.L_x_96:
[----:B------:R-:W3:Y:S01]  /*1ba0*/  S2UR UR7, SR_CgaCtaId ;  /* 0x00000000000779c3 */ /* 0x000ee20000008800 */
[----:B------:R-:W-:Y:S01]  /*1bb0*/  ISETP.NE.AND P6, PT, R11, RZ, PT ;  /* 0x000000ff0b00720c */ /* 0x000fe20003fc5270 */
[----:B------:R-:W-:Y:S01]  /*1bc0*/  UMOV UR5, 0x400 ;  /* 0x0000040000057882 */ /* 0x000fe20000000000 */
[----:B-----5:R-:W-:Y:S01]  /*1bd0*/  PRMT R14, R64, 0x7610, R14 ;  /* 0x00007610400e7816 */ /* 0x020fe2000000000e */
[----:B------:R4:W-:Y:S01]  /*1be0*/  STL [R1+0x3c], RZ ;  /* 0x00003cff01007387 */ /* 0x0009e20000100800 */
[----:B------:R-:W-:Y:S01]  /*1bf0*/  SHF.R.S32.HI R64, RZ, 0x1f, R11 ;  /* 0x0000001fff407819 */ /* 0x000fe2000001140b */
[----:B0-----:R-:W-:Y:S01]  /*1c00*/  IMAD.MOV.U32 R90, RZ, RZ, 0xd ;  /* 0x0000000dff5a7424 */ /* 0x001fe200078e00ff */
[----:B-1----:R-:W-:Y:S01]  /*1c10*/  PRMT R12, R66, 0x7610, R12 ;  /* 0x00007610420c7816 */ /* 0x002fe2000000000c */
[----:B------:R4:W-:Y:S01]  /*1c20*/  STL [R1+0x38], RZ ;  /* 0x000038ff01007387 */ /* 0x0009e20000100800 */
[----:B------:R-:W-:Y:S02]  /*1c30*/  LEA.HI R64, R64, R11, RZ, 0x5 ;  /* 0x0000000b40407211 */ /* 0x000fe400078f28ff */
[----:B------:R-:W-:-:S02]  /*1c40*/  CS2R R86, SRZ ;  /* 0x0000000000567805 */ /* 0x000fc4000001ff00 */
[----:B------:R-:W-:Y:S01]  /*1c50*/  PRMT R13, R65, 0x7610, R13 ;  /* 0x00007610410d7816 */ /* 0x000fe2000000000d */
[----:B------:R-:W-:Y:S01]  /*1c60*/  ULDC UR10, c[0x0][0x264] ;  /* 0x00009900000a7ab9 */ /* 0x000fe20000000800 */
[----:B------:R-:W-:Y:S01]  /*1c70*/  SHF.R.S32.HI R64, RZ, 0x5, R64 ;  /* 0x00000005ff407819 */ /* 0x000fe20000011440 */
[----:B------:R-:W-:Y:S01]  /*1c80*/  VOTEU.ALL UP0, P6 ;  /* 0x00000000003f7886 */ /* 0x000fe20003000000 */
[----:B------:R-:W-:Y:S02]  /*1c90*/  PRMT R88, RZ, 0x7610, R88 ;  /* 0x00007610ff587816 */ /* 0x000fe40000000058 */
[----:B------:R-:W-:Y:S02]  /*1ca0*/  PRMT R89, RZ, 0x7610, R89 ;  /* 0x00007610ff597816 */ /* 0x000fe40000000059 */
[----:B---3--:R-:W-:-:S09]  /*1cb0*/  @!UP0 ULEA UR4, UR7, UR5, 0x18 ;  /* 0x0000000507048291 */ /* 0x008fd2000f8ec03f */
[----:B------:R-:W-:Y:S01]  /*1cc0*/  @!P6 STS [UR4], RZ ;  /* 0x000000ffff00e988 */ /* 0x000fe20008000804 */
[----:B------:R-:W-:Y:S02]  /*1cd0*/  UIADD3 UR4, UR5, 0x10, URZ ;  /* 0x0000001005047890 */ /* 0x000fe4000fffe03f */
[----:B------:R-:W-:Y:S02]  /*1ce0*/  UIADD3 UR5, UR5, 0x4b0, URZ ;  /* 0x000004b005057890 */ /* 0x000fe4000fffe03f */
[----:B------:R-:W-:Y:S02]  /*1cf0*/  ULEA UR4, UR7, UR4, 0x18 ;  /* 0x0000000407047291 */ /* 0x000fe4000f8ec03f */
[----:B------:R-:W-:-:S04]  /*1d00*/  ULEA UR5, UR7, UR5, 0x18 ;  /* 0x0000000507057291 */ /* 0x000fc8000f8ec03f */
[----:B------:R-:W-:Y:S02]  /*1d10*/  LEA R64, R64, UR4, 0x2 ;  /* 0x0000000440407c11 */ /* 0x000fe4000f8e10ff */
[----:B------:R-:W-:-:S03]  /*1d20*/  LEA R91, R11, UR5, 0x1 ;  /* 0x000000050b5b7c11 */ /* 0x000fc6000f8e08ff */
[----:B------:R4:W-:Y:S04]  /*1d30*/  STL [R1+0x40], R64 ;  /* 0x0000404001007387 */ /* 0x0009e80000100800 */
.L_x_116:
[----:B------:R-:W-:Y:S01]  /*1d40*/  IMAD.MOV.U32 R65, RZ, RZ, 0x1 ;  /* 0x00000001ff417424 */ /* 0x000fe200078e00ff */
[----:B----4-:R-:W-:Y:S01]  /*1d50*/  LOP3.LUT R64, R90, 0xffff, RZ, 0xc0, !PT ;  /* 0x0000ffff5a407812 */ /* 0x010fe200078ec0ff */
[----:B-1----:R-:W-:Y:S01]  /*1d60*/  HADD2.F32 R66, -RZ, R46.H0_H0 ;  /* 0x2000002eff427230 */ /* 0x002fe20000004100 */
[----:B------:R-:W-:Y:S01]  /*1d70*/  BAR.SYNC.DEFER_BLOCKING 0x0 ;  /* 0x0000000000007b1d */ /* 0x000fe20000010000 */
[----:B------:R-:W-:Y:S01]  /*1d80*/  IMAD.MOV.U32 R246, RZ, RZ, 0x1 ;  /* 0x00000001fff67424 */ /* 0x000fe200078e00ff */
[----:B------:R-:W-:Y:S02]  /*1d90*/  SHF.L.U32 R65, R65, R64, RZ ;  /* 0x0000004041417219 */ /* 0x000fe400000006ff */
[----:B------:R-:W-:Y:S02]  /*1da0*/  LOP3.LUT R140, R140, 0xf7ffffff, RZ, 0xc0, !PT ;  /* 0xf7ffffff8c8c7812 */ /* 0x000fe400078ec0ff */
[----:B------:R-:W-:Y:S01]  /*1db0*/  LOP3.LUT R114, R88, R65, RZ, 0xfc, !PT ;  /* 0x0000004158727212 */ /* 0x000fe200078efcff */
[----:B------:R-:W-:Y:S01]  /*1dc0*/  STL [R1+0x54], R109 ;  /* 0x0000546d01007387 */ /* 0x000fe20000100800 */
[----:B------:R-:W-:-:S02]  /*1dd0*/  @P6 LOP3.LUT R140, R140, 0x8000000, RZ, 0xfc, !PT ;  /* 0x080000008c8c6812 */ /* 0x000fc400078efcff */
        /* <DEDUP_REMOVED lines=9> */
[----:B0-----:R-:W-:-:S02]  /*1e70*/  LOP3.LUT R67, R114, R48, RZ, 0x30, !PT ;  /* 0x0000003072437212 */ /* 0x001fc400078e30ff */
[----:B------:R-:W-:Y:S01]  /*1e80*/  ISETP.NE.AND P0, PT, R108, RZ, PT ;  /* 0x000000ff6c00720c */ /* 0x000fe20003f05270 */
[----:B--2---:R-:W-:Y:S01]  /*1e90*/  LDS.U16 R95, [R91+0x6000] ;  /* 0x006000005b5f7984 */ /* 0x004fe20000000400 */
[----:B------:R-:W-:Y:S02]  /*1ea0*/  FSEL R64, RZ, 1, P1 ;  /* 0x3f800000ff407808 */ /* 0x000fe40000800000 */
[----:B------:R-:W-:Y:S01]  /*1eb0*/  LOP3.LUT R92, R114, R45, RZ, 0x30, !PT ;  /* 0x0000002d725c7212 */ /* 0x000fe200078e30ff */
[----:B------:R-:W-:Y:S01]  /*1ec0*/  LDS.U16 R97, [R91+0x6200] ;  /* 0x006200005b617984 */ /* 0x000fe20000000400 */
[----:B------:R-:W-:Y:S01]  /*1ed0*/  PRMT R240, R67, 0x9910, RZ ;  /* 0x0000991043f07816 */ /* 0x000fe200000000ff */
[----:B------:R-:W-:Y:S01]  /*1ee0*/  FFMA.FTZ R64, R64, R65, RZ ;  /* 0x0000004140407223 */ /* 0x000fe200000100ff */
[----:B------:R-:W-:Y:S01]  /*1ef0*/  FSEL R67, RZ, 1, P0 ;  /* 0x3f800000ff437808 */ /* 0x000fe20000000000 */
[----:B------:R-:W-:Y:S01]  /*1f00*/  LDS.U16 R99, [R91+0x6400] ;  /* 0x006400005b637984 */ /* 0x000fe20000000400 */
        /* <DEDUP_REMOVED lines=8> */
[----:B------:R-:W-:Y:S01]  /*1f90*/  LDS.U16 R101, [R91+0x6600] ;  /* 0x006600005b657984 */ /* 0x000fe20000000400 */
[----:B------:R-:W-:Y:S02]  /*1fa0*/  ISETP.NE.AND P0, PT, R239, RZ, PT ;  /* 0x000000ffef00720c */ /* 0x000fe40003f05270 */
[----:B------:R-:W-:Y:S01]  /*1fb0*/  FSEL R65, RZ, 1, P1 ;  /* 0x3f800000ff417808 */ /* 0x000fe20000800000 */
[----:B------:R-:W-:Y:S01]  /*1fc0*/  LDS.U16 R115, [R91+0x6a00] ;  /* 0x006a00005b737984 */ /* 0x000fe20000000400 */
[----:B------:R-:W-:-:S02]  /*1fd0*/  PRMT R237, R67, 0x9910, RZ ;  /* 0x0000991043ed7816 */ /* 0x000fc400000000ff */
[----:B------:R-:W-:Y:S01]  /*1fe0*/  FSEL R67, RZ, 1, P0 ;  /* 0x3f800000ff437808 */ /* 0x000fe20000000000 */
[----:B------:R-:W-:Y:S01]  /*1ff0*/  FFMA.FTZ R64, R65, R66, R64 ;  /* 0x0000004241407223 */ /* 0x000fe20000010040 */
[----:B------:R-:W-:Y:S01]  /*2000*/  ISETP.NE.AND P1, PT, R238, RZ, PT ;  /* 0x000000ffee00720c */ /* 0x000fe20003f25270 */
[----:B------:R-:W-:Y:S01]  /*2010*/  HADD2.F32 R66, -RZ, R49.H0_H0 ;  /* 0x20000031ff427230 */ /* 0x000fe20000004100 */
[----:B------:R-:W-:Y:S01]  /*2020*/  ISETP.NE.AND P0, PT, R237, RZ, PT ;  /* 0x000000ffed00720c */ /* 0x000fe20003f05270 */
[----:B------:R-:W-:Y:S01]  /*2030*/  FFMA.FTZ R64, R67, R92, R64 ;  /* 0x0000005c43407223 */ /* 0x000fe20000010040 */
[C---:B------:R-:W-:Y:S01]  /*2040*/  LOP3.LUT R67, R114.reuse, R50, RZ, 0x30, !PT ;  /* 0x0000003272437212 */ /* 0x040fe200078e30ff */
[----:B------:R-:W-:Y:S01]  /*2050*/  HADD2.F32 R92, -RZ, R44.H0_H0 ;  /* 0x2000002cff5c7230 */ /* 0x000fe20000004100 */
[----:B------:R-:W-:Y:S01]  /*2060*/  FSEL R65, RZ, 1, P1 ;  /* 0x3f800000ff417808 */ /* 0x000fe20000800000 */
[----:B------:R-:W-:Y:S01]  /*2070*/  LDS.U16 R117, [R91+0x8a00] ;  /* 0x008a00005b757984 */ /* 0x000fe20000000400 */
[----:B------:R-:W-:-:S02]  /*2080*/  LOP3.LUT R93, R114, R43, RZ, 0x30, !PT ;  /* 0x0000002b725d7212 */ /* 0x000fc400078e30ff */
[----:B------:R-:W-:Y:S01]  /*2090*/  PRMT R112, R67, 0x9910, RZ ;  /* 0x0000991043707816 */ /* 0x000fe200000000ff */
[----:B------:R-:W-:Y:S01]  /*20a0*/  FFMA.FTZ R64, R65, R66, R64 ;  /* 0x0000004241407223 */ /* 0x000fe20000010040 */
[----:B------:R-:W-:Y:S01]  /*20b0*/  FSEL R67, RZ, 1, P0 ;  /* 0x3f800000ff437808 */ /* 0x000fe20000000000 */
[----:B------:R-:W-:Y:S01]  /*20c0*/  HADD2.F32 R65, -RZ, R50.H0_H0 ;  /* 0x20000032ff417230 */ /* 0x000fe20000004100 */
[----:B------:R-:W-:Y:S01]  /*20d0*/  PRMT R66, R93, 0x9910, RZ ;  /* 0x000099105d427816 */ /* 0x000fe200000000ff */
[----:B------:R-:W-:Y:S01]  /*20e0*/  HADD2.F32 R93, -RZ, R43.H0_H0 ;  /* 0x2000002bff5d7230 */ /* 0x000fe20000004100 */
[----:B------:R-:W-:Y:S01]  /*20f0*/  ISETP.NE.AND P0, PT, R112, RZ, PT ;  /* 0x000000ff7000720c */ /* 0x000fe20003f05270 */
[----:B------:R-:W-:Y:S01]  /*2100*/  FFMA.FTZ R67, R67, R92, R64 ;  /* 0x0000005c43437223 */ /* 0x000fe20000010040 */
[----:B------:R-:W-:Y:S01]  /*2110*/  LOP3.LUT R94, R114, R41, RZ, 0x30, !PT ;  /* 0x00000029725e7212 */ /* 0x000fe200078e30ff */
[----:B------:R-:W-:Y:S01]  /*2120*/  IMAD.MOV.U32 R64, RZ, RZ, R66 ;  /* 0x000000ffff407224 */ /* 0x000fe200078e0042 */
[----:B------:R-:W-:Y:S01]  /*2130*/  FSEL R66, RZ, 1, P0 ;  /* 0x3f800000ff427808 */ /* 0x000fe20000000000 */
[----:B------:R-:W-:Y:S01]  /*2140*/  LDS.U16 R119, [R91+0x9200] ;  /* 0x009200005b777984 */ /* 0x000fe20000000400 */
[----:B------:R-:W-:-:S02]  /*2150*/  PRMT R234, R94, 0x9910, RZ ;  /* 0x000099105eea7816 */ /* 0x000fc400000000ff */
[----:B------:R-:W-:Y:S01]  /*2160*/  ISETP.NE.AND P0, PT, R64, RZ, PT ;  /* 0x000000ff4000720c */ /* 0x000fe20003f05270 */
[----:B------:R-:W-:Y:S01]  /*2170*/  FFMA.FTZ R65, R66, R65, R67 ;  /* 0x0000004142417223 */ /* 0x000fe20000010043 */
[----:B------:R-:W-:Y:S01]  /*2180*/  LOP3.LUT R66, R114, R51, RZ, 0x30, !PT ;  /* 0x0000003372427212 */ /* 0x000fe200078e30ff */
[----:B------:R-:W-:Y:S01]  /*2190*/  HADD2.F32 R67, -RZ, R51.H0_H0 ;  /* 0x20000033ff437230 */ /* 0x000fe20000004100 */
[----:B------:R-:W-:Y:S01]  /*21a0*/  FSEL R92, RZ, 1, P0 ;  /* 0x3f800000ff5c7808 */ /* 0x000fe20000000000 */
[----:B------:R-:W-:Y:S01]  /*21b0*/  LDS.U16 R121, [R91+0x9400] ;  /* 0x009400005b797984 */ /* 0x000fe20000000400 */
[----:B------:R-:W-:Y:S02]  /*21c0*/  PRMT R233, R66, 0x9910, RZ ;  /* 0x0000991042e97816 */ /* 0x000fe400000000ff */
[----:B------:R-:W-:Y:S01]  /*21d0*/  LOP3.LUT R66, R114, R52, RZ, 0x30, !PT ;  /* 0x0000003472427212 */ /* 0x000fe200078e30ff */
[----:B------:R-:W-:Y:S01]  /*21e0*/  FFMA.FTZ R65, R92, R93, R65 ;  /* 0x0000005d5c417223 */ /* 0x000fe20000010041 */
[----:B------:R-:W-:Y:S01]  /*21f0*/  LOP3.LUT R92, R114, R42, RZ, 0x30, !PT ;  /* 0x0000002a725c7212 */ /* 0x000fe200078e30ff */
[----:B------:R-:W-:Y:S01]  /*2200*/  HADD2.F32 R93, -RZ, R42.H0_H0 ;  /* 0x2000002aff5d7230 */ /* 0x000fe20000004100 */
[----:B------:R-:W-:Y:S01]  /*2210*/  ISETP.NE.AND P0, PT, R233, RZ, PT ;  /* 0x000000ffe900720c */ /* 0x000fe20003f05270 */
[----:B------:R-:W-:Y:S01]  /*2220*/  LDS.U16 R125, [R91+0x9600] ;  /* 0x009600005b7d7984 */ /* 0x000fe20000000400 */
[----:B------:R-:W-:-:S02]  /*2230*/  PRMT R232, R92, 0x9910, RZ ;  /* 0x000099105ce87816 */ /* 0x000fc400000000ff */
[----:B------:R-:W-:Y:S01]  /*2240*/  PRMT R231, R66, 0x9910, RZ ;  /* 0x0000991042e77816 */ /* 0x000fe200000000ff */
[----:B------:R-:W-:Y:S01]  /*2250*/  LDS.U16 R127, [R91+0xb200] ;  /* 0x00b200005b7f7984 */ /* 0x000fe20000000400 */
[----:B------:R-:W-:Y:S02]  /*2260*/  FSEL R66, RZ, 1, P0 ;  /* 0x3f800000ff427808 */ /* 0x000fe40000000000 */
[----:B------:R-:W-:Y:S01]  /*2270*/  ISETP.NE.AND P0, PT, R232, RZ, PT ;  /* 0x000000ffe800720c */ /* 0x000fe20003f05270 */
[----:B------:R-:W-:Y:S01]  /*2280*/  LDS.U16 R147, [R91+0xb400] ;  /* 0x00b400005b937984 */ /* 0x000fe20000000400 */
        /* <DEDUP_REMOVED lines=9> */
[----:B------:R-:W-:Y:S01]  /*2320*/  HADD2.F32 R93, -RZ, R41.H0_H0 ;  /* 0x20000029ff5d7230 */ /* 0x000fe20000004100 */
[----:B------:R-:W-:Y:S01]  /*2330*/  ISETP.NE.AND P0, PT, R234, RZ, PT ;  /* 0x000000ffea00720c */ /* 0x000fe20003f05270 */
[----:B------:R-:W-:Y:S01]  /*2340*/  STL [R1+0x58], R47 ;  /* 0x0000582f01007387 */ /* 0x000fe20000100800 */
[----:B------:R-:W-:Y:S01]  /*2350*/  LOP3.LUT R94, R114, R37, RZ, 0x30, !PT ;  /* 0x00000025725e7212 */ /* 0x000fe200078e30ff */
[----:B------:R-:W-:Y:S01]  /*2360*/  FFMA.FTZ R65, R66, R67, R65 ;  /* 0x0000004342417223 */ /* 0x000fe20000010041 */
[----:B------:R-:W-:Y:S01]  /*2370*/  FSEL R92, RZ, 1, P0 ;  /* 0x3f800000ff5c7808 */ /* 0x000fe20000000000 */
[----:B------:R-:W-:Y:S01]  /*2380*/  HADD2.F32 R67, -RZ, R53.H0_H0 ;  /* 0x20000035ff437230 */ /* 0x000fe20000004100 */
[----:B------:R-:W-:Y:S01]  /*2390*/  LOP3.LUT R66, R114, R53, RZ, 0x30, !PT ;  /* 0x0000003572427212 */ /* 0x000fe200078e30ff */
[----:B------:R-:W-:Y:S01]  /*23a0*/  STL [R1+0x5c], R46 ;  /* 0x00005c2e01007387 */ /* 0x000fe20000100800 */
[----:B------:R-:W-:Y:S01]  /*23b0*/  PRMT R244, R94, 0x9910, RZ ;  /* 0x000099105ef47816 */ /* 0x000fe200000000ff */
[----:B------:R-:W-:Y:S01]  /*23c0*/  FFMA.FTZ R65, R92, R93, R65 ;  /* 0x0000005d5c417223 */ /* 0x000fe20000010041 */
[----:B------:R-:W-:Y:S01]  /*23d0*/  PRMT R230, R66, 0x9910, RZ ;  /* 0x0000991042e67816 */ /* 0x000fe200000000ff */
[----:B------:R-:W-:Y:S01]  /*23e0*/  HADD2.F32 R93, -RZ, R40.H0_H0 ;  /* 0x20000028ff5d7230 */ /* 0x000fe20000004100 */
[C---:B------:R-:W-:Y:S01]  /*23f0*/  LOP3.LUT R92, R114.reuse, R40, RZ, 0x30, !PT ;  /* 0x00000028725c7212 */ /* 0x040fe200078e30ff */
[----:B------:R-:W-:Y:S01]  /*2400*/  STL [R1+0x60], R48 ;  /* 0x0000603001007387 */ /* 0x000fe20000100800 */
[----:B------:R-:W-:-:S02]  /*2410*/  LOP3.LUT R66, R114, R54, RZ, 0x30, !PT ;  /* 0x0000003672427212 */ /* 0x000fc400078e30ff */
[----:B------:R-:W-:Y:S01]  /*2420*/  ISETP.NE.AND P0, PT, R230, RZ, PT ;  /* 0x000000ffe600720c */ /* 0x000fe20003f05270 */
[----:B------:R-:W-:Y:S01]  /*2430*/  STL [R1+0x64], R45 ;  /* 0x0000642d01007387 */ /* 0x000fe20000100800 */
[----:B------:R-:W-:Y:S02]  /*2440*/  PRMT R229, R92, 0x9910, RZ ;  /* 0x000099105ce57816 */ /* 0x000fe400000000ff */
[----:B------:R-:W-:Y:S01]  /*2450*/  PRMT R228, R66, 0x9910, RZ ;  /* 0x0000991042e47816 */ /* 0x000fe200000000ff */
[----:B------:R-:W-:Y:S01]  /*2460*/  STL [R1+0x68], R49 ;  /* 0x0000683101007387 */ /* 0x000fe20000100800 */
[----:B------:R-:W-:Y:S02]  /*2470*/  FSEL R66, RZ, 1, P0 ;  /* 0x3f800000ff427808 */ /* 0x000fe40000000000 */
[----:B------:R-:W-:Y:S01]  /*2480*/  ISETP.NE.AND P0, PT, R229, RZ, PT ;  /* 0x000000ffe500720c */ /* 0x000fe20003f05270 */
[----:B------:R-:W-:Y:S01]  /*2490*/  STL [R1+0x6c], R44 ;  /* 0x00006c2c01007387 */ /* 0x000fe20000100800 */
        /* <DEDUP_REMOVED lines=11> */
[----:B------:R-:W0:Y:S01]  /*2550*/  LDS.U16 R203, [R91+0xe200] ;  /* 0x00e200005bcb7984 */ /* 0x000e220000000400 */
[----:B------:R-:W-:Y:S01]  /*2560*/  LOP3.LUT R94, R114, R33, RZ, 0x30, !PT ;  /* 0x00000021725e7212 */ /* 0x000fe200078e30ff */
[----:B------:R-:W-:Y:S01]  /*2570*/  FFMA.FTZ R65, R66, R67, R65 ;  /* 0x0000004342417223 */ /* 0x000fe20000010041 */
[----:B------:R-:W-:Y:S01]  /*2580*/  FSEL R92, RZ, 1, P0 ;  /* 0x3f800000ff5c7808 */ /* 0x000fe20000000000 */
[----:B------:R-:W-:Y:S01]  /*2590*/  HADD2.F32 R67, -RZ, R55.H0_H0 ;  /* 0x20000037ff437230 */ /* 0x000fe20000004100 */
[----:B------:R-:W-:Y:S01]  /*25a0*/  LOP3.LUT R66, R114, R55, RZ, 0x30, !PT ;  /* 0x0000003772427212 */ /* 0x000fe200078e30ff */
[----:B------:R-:W-:Y:S01]  /*25b0*/  LDS.U16 R235, [R91+0xe600] ;  /* 0x00e600005beb7984 */ /* 0x000fe20000000400 */
[----:B------:R-:W-:Y:S01]  /*25c0*/  PRMT R198, R94, 0x9910, RZ ;  /* 0x000099105ec67816 */ /* 0x000fe200000000ff */
[----:B------:R-:W-:Y:S01]  /*25d0*/  FFMA.FTZ R65, R92, R93, R65 ;  /* 0x0000005d5c417223 */ /* 0x000fe20000010041 */
[----:B------:R-:W-:Y:S01]  /*25e0*/  PRMT R224, R66, 0x9910, RZ ;  /* 0x0000991042e07816 */ /* 0x000fe200000000ff */
[----:B------:R-:W-:Y:S01]  /*25f0*/  HADD2.F32 R93, -RZ, R38.H0_H0 ;  /* 0x20000026ff5d7230 */ /* 0x000fe20000004100 */
[C---:B------:R-:W-:Y:S01]  /*2600*/  LOP3.LUT R92, R114.reuse, R38, RZ, 0x30, !PT ;  /* 0x00000026725c7212 */ /* 0x040fe200078e30ff */
[----:B------:R-:W-:Y:S01]  /*2610*/  LDS.U16 R247, [R91+0xee00] ;  /* 0x00ee00005bf77984 */ /* 0x000fe20000000400 */
[----:B------:R-:W-:-:S02]  /*2620*/  LOP3.LUT R66, R114, R56, RZ, 0x30, !PT ;  /* 0x0000003872427212 */ /* 0x000fc400078e30ff */
[----:B------:R-:W-:Y:S01]  /*2630*/  ISETP.NE.AND P0, PT, R224, RZ, PT ;  /* 0x000000ffe000720c */ /* 0x000fe20003f05270 */
[----:B------:R-:W-:Y:S01]  /*2640*/  LDS.U16 R251, [R91+0xf000] ;  /* 0x00f000005bfb7984 */ /* 0x000fe20000000400 */
[----:B------:R-:W-:Y:S02]  /*2650*/  PRMT R225, R92, 0x9910, RZ ;  /* 0x000099105ce17816 */ /* 0x000fe400000000ff */
[----:B------:R-:W-:Y:S01]  /*2660*/  PRMT R226, R66, 0x9910, RZ ;  /* 0x0000991042e27816 */ /* 0x000fe200000000ff */
[----:B------:R-:W-:Y:S01]  /*2670*/  LDS.U16 R249, [R91+0xf600] ;  /* 0x00f600005bf97984 */ /* 0x000fe20000000400 */
[----:B------:R-:W-:Y:S02]  /*2680*/  FSEL R66, RZ, 1, P0 ;  /* 0x3f800000ff427808 */ /* 0x000fe40000000000 */
[----:B------:R-:W-:Y:S01]  /*2690*/  ISETP.NE.AND P0, PT, R225, RZ, PT ;  /* 0x000000ffe100720c */ /* 0x000fe20003f05270 */
[----:B------:R-:W-:Y:S01]  /*26a0*/  STL [R1+0x74], R43 ;  /* 0x0000742b01007387 */ /* 0x000fe20000100800 */
[----:B------:R-:W-:Y:S01]  /*26b0*/  LOP3.LUT R94, R114, R31, RZ, 0x30, !PT ;  /* 0x0000001f725e7212 */ /* 0x000fe200078e30ff */
[----:B------:R-:W-:Y:S01]  /*26c0*/  FFMA.FTZ R65, R66, R67, R65 ;  /* 0x0000004342417223 */ /* 0x000fe20000010041 */
[----:B------:R-:W-:Y:S01]  /*26d0*/  FSEL R92, RZ, 1, P0 ;  /* 0x3f800000ff5c7808 */ /* 0x000fe20000000000 */
[----:B------:R-:W-:Y:S01]  /*26e0*/  HADD2.F32 R67, -RZ, R56.H0_H0 ;  /* 0x20000038ff437230 */ /* 0x000fe20000004100 */
[----:B------:R-:W-:-:S02]  /*26f0*/  ISETP.NE.AND P0, PT, R226, RZ, PT ;  /* 0x000000ffe200720c */ /* 0x000fc40003f05270 */
[----:B------:R-:W-:Y:S01]  /*2700*/  PRMT R214, R94, 0x9910, RZ ;  /* 0x000099105ed67816 */ /* 0x000fe200000000ff */
[----:B------:R-:W-:Y:S01]  /*2710*/  FFMA.FTZ R65, R92, R93, R65 ;  /* 0x0000005d5c417223 */ /* 0x000fe20000010041 */
[----:B------:R-:W-:Y:S01]  /*2720*/  FSEL R66, RZ, 1, P0 ;  /* 0x3f800000ff427808 */ /* 0x000fe20000000000 */
[----:B------:R-:W-:Y:S01]  /*2730*/  HADD2.F32 R93, -RZ, R37.H0_H0 ;  /* 0x20000025ff5d7230 */ /* 0x000fe20000004100 */
[----:B------:R-:W-:Y:S02]  /*2740*/  ISETP.NE.AND P0, PT, R244, RZ, PT ;  /* 0x000000fff400720c */ /* 0x000fe40003f05270 */
[----:B------:R-:W-:Y:S01]  /*2750*/  LOP3.LUT R94, R114, R29, RZ, 0x30, !PT ;  /* 0x0000001d725e7212 */ /* 0x000fe200078e30ff */
[----:B------:R-:W-:Y:S01]  /*2760*/  FFMA.FTZ R65, R66, R67, R65 ;  /* 0x0000004342417223 */ /* 0x000fe20000010041 */
[----:B------:R-:W-:Y:S01]  /*2770*/  FSEL R92, RZ, 1, P0 ;  /* 0x3f800000ff5c7808 */ /* 0x000fe20000000000 */
[----:B------:R-:W-:Y:S01]  /*2780*/  HADD2.F32 R67, -RZ, R57.H0_H0 ;  /* 0x20000039ff437230 */ /* 0x000fe20000004100 */
[----:B------:R-:W-:Y:S01]  /*2790*/  LOP3.LUT R66, R114, R57, RZ, 0x30, !PT ;  /* 0x0000003972427212 */ /* 0x000fe200078e30ff */
[----:B0-----:R-:W-:Y:S01]  /*27a0*/  HADD2.F32 R202, -RZ, R203.H0_H0 ;  /* 0x200000cbffca7230 */ /* 0x001fe20000004100 */
[----:B------:R-:W-:Y:S01]  /*27b0*/  PRMT R190, R94, 0x9910, RZ ;  /* 0x000099105ebe7816 */ /* 0x000fe200000000ff */
[----:B------:R-:W-:Y:S01]  /*27c0*/  FFMA.FTZ R65, R92, R93, R65 ;  /* 0x0000005d5c417223 */ /* 0x000fe20000010041 */
[----:B------:R-:W-:Y:S01]  /*27d0*/  PRMT R216, R66, 0x9910, RZ ;  /* 0x0000991042d87816 */ /* 0x000fe200000000ff */
[----:B------:R-:W-:Y:S01]  /*27e0*/  HADD2.F32 R93, -RZ, R36.H0_H0 ;  /* 0x20000024ff5d7230 */ /* 0x000fe20000004100 */
[----:B------:R-:W-:-:S02]  /*27f0*/  LOP3.LUT R92, R114, R36, RZ, 0x30, !PT ;  /* 0x00000024725c7212 */ /* 0x000fc400078e30ff */
[----:B------:R-:W-:Y:S02]  /*2800*/  LOP3.LUT R66, R114, R58, RZ, 0x30, !PT ;  /* 0x0000003a72427212 */ /* 0x000fe400078e30ff */
[----:B------:R-:W-:Y:S02]  /*2810*/  ISETP.NE.AND P0, PT, R216, RZ, PT ;  /* 0x000000ffd800720c */ /* 0x000fe40003f05270 */
[----:B------:R-:W-:Y:S02]  /*2820*/  PRMT R220, R92, 0x9910, RZ ;  /* 0x000099105cdc7816 */ /* 0x000fe400000000ff */
[----:B------:R-:W-:Y:S02]  /*2830*/  PRMT R222, R66, 0x9910, RZ ;  /* 0x0000991042de7816 */ /* 0x000fe400000000ff */
[----:B------:R-:W-:Y:S02]  /*2840*/  FSEL R66, RZ, 1, P0 ;  /* 0x3f800000ff427808 */ /* 0x000fe40000000000 */
[----:B------:R-:W-:-:S02]  /*2850*/  ISETP.NE.AND P0, PT, R220, RZ, PT ;  /* 0x000000ffdc00720c */ /* 0x000fc40003f05270 */
[----:B------:R-:W-:Y:S01]  /*2860*/  LOP3.LUT R94, R114, R27, RZ, 0x30, !PT ;  /* 0x0000001b725e7212 */ /* 0x000fe200078e30ff */
[----:B------:R-:W-:Y:S01]  /*2870*/  FFMA.FTZ R65, R66, R67, R65 ;  /* 0x0000004342417223 */ /* 0x000fe20000010041 */
[----:B------:R-:W-:Y:S01]  /*2880*/  FSEL R92, RZ, 1, P0 ;  /* 0x3f800000ff5c7808 */ /* 0x000fe20000000000 */
[----:B------:R-:W-:Y:S01]  /*2890*/  HADD2.F32 R67, -RZ, R58.H0_H0 ;  /* 0x2000003aff437230 */ /* 0x000fe20000004100 */
[----:B------:R-:W-:Y:S02]  /*28a0*/  ISETP.NE.AND P0, PT, R222, RZ, PT ;  /* 0x000000ffde00720c */ /* 0x000fe40003f05270 */
[----:B------:R-:W-:Y:S01]  /*28b0*/  PRMT R149, R94, 0x9910, RZ ;  /* 0x000099105e957816 */ /* 0x000fe200000000ff */
[----:B------:R-:W-:Y:S01]  /*28c0*/  FFMA.FTZ R65, R92, R93, R65 ;  /* 0x0000005d5c417223 */ /* 0x000fe20000010041 */
[----:B------:R-:W-:Y:S01]  /*28d0*/  FSEL R66, RZ, 1, P0 ;  /* 0x3f800000ff427808 */ /* 0x000fe20000000000 */
[----:B------:R-:W-:Y:S01]  /*28e0*/  HADD2.F32 R93, -RZ, R35.H0_H0 ;  /* 0x20000023ff5d7230 */ /* 0x000fe20000004100 */
[----:B------:R-:W-:-:S02]  /*28f0*/  ISETP.NE.AND P0, PT, R242, RZ, PT ;  /* 0x000000fff200720c */ /* 0x000fc40003f05270 */
[----:B------:R-:W-:Y:S01]  /*2900*/  LOP3.LUT R94, R114, R25, RZ, 0x30, !PT ;  /* 0x00000019725e7212 */ /* 0x000fe200078e30ff */
[----:B------:R-:W-:Y:S01]  /*2910*/  FFMA.FTZ R65, R66, R67, R65 ;  /* 0x0000004342417223 */ /* 0x000fe20000010041 */
[----:B------:R-:W-:Y:S01]  /*2920*/  FSEL R92, RZ, 1, P0 ;  /* 0x3f800000ff5c7808 */ /* 0x000fe20000000000 */
[----:B------:R-:W-:Y:S01]  /*2930*/  HADD2.F32 R67, -RZ, R59.H0_H0 ;  /* 0x2000003bff437230 */ /* 0x000fe20000004100 */
[----:B------:R-:W-:Y:S02]  /*2940*/  LOP3.LUT R66, R114, R59, RZ, 0x30, !PT ;  /* 0x0000003b72427212 */ /* 0x000fe400078e30ff */
        /* <DEDUP_REMOVED lines=115> */
[----:B------:R-:W-:Y:S01]  /*3080*/  LOP3.LUT R140, R140, 0xefffffff, RZ, 0xc0, !PT ;  /* 0xefffffff8c8c7812 */ /* 0x000fe200078ec0ff */
[----:B------:R-:W-:Y:S01]  /*3090*/  FFMA.FTZ R65, R66, R67, R65 ;  /* 0x0000004342417223 */ /* 0x000fe20000010041 */
[----:B------:R-:W-:Y:S01]  /*30a0*/  FSEL R92, RZ, 1, P0 ;  /* 0x3f800000ff5c7808 */ /* 0x000fe20000000000 */
[----:B------:R-:W-:Y:S01]  /*30b0*/  HADD2.F32 R67, -RZ, R72.H0_H0 ;  /* 0x20000048ff437230 */ /* 0x000fe20000004100 */
[----:B------:R-:W-:Y:S02]  /*30c0*/  ISETP.NE.AND P0, PT, R176, RZ, PT ;  /* 0x000000ffb000720c */ /* 0x000fe40003f05270 */
[----:B------:R-:W-:Y:S01]  /*30d0*/  LOP3.LUT R113, R113, 0xfffffffe, RZ, 0xc0, !PT ;  /* 0xfffffffe71717812 */ /* 0x000fe200078ec0ff */
[----:B------:R-:W-:Y:S01]  /*30e0*/  FFMA.FTZ R65, R92, R93, R65 ;  /* 0x0000005d5c417223 */ /* 0x000fe20000010041 */
[----:B------:R-:W-:Y:S01]  /*30f0*/  FSEL R66, RZ, 1, P0 ;  /* 0x3f800000ff427808 */ /* 0x000fe20000000000 */
[----:B------:R-:W-:Y:S01]  /*3100*/  HADD2.F32 R93, -RZ, R25.H0_H0 ;  /* 0x20000019ff5d7230 */ /* 0x000fe20000004100 */
[----:B------:R-:W-:-:S03]  /*3110*/  ISETP.NE.AND P0, PT, R178, RZ, PT ;  /* 0x000000ffb200720c */ /* 0x000fc60003f05270 */
[----:B------:R-:W-:Y:S01]  /*3120*/  FFMA.FTZ R65, R66, R67, R65 ;  /* 0x0000004342417223 */ /* 0x000fe20000010041 */
[----:B------:R-:W-:Y:S01]  /*3130*/  FSEL R92, RZ, 1, P0 ;  /* 0x3f800000ff5c7808 */ /* 0x000fe20000000000 */
[----:B------:R-:W-:Y:S01]  /*3140*/  HADD2.F32 R67, -RZ, R73.H0_H0 ;  /* 0x20000049ff437230 */ /* 0x000fe20000004100 */
[----:B------:R-:W-:-:S03]  /*3150*/  LOP3.LUT R66, R114, R73, RZ, 0x30, !PT ;  /* 0x0000004972427212 */ /* 0x000fc600078e30ff */
[----:B------:R-:W-:Y:S01]  /*3160*/  FFMA.FTZ R65, R92, R93, R65 ;  /* 0x0000005d5c417223 */ /* 0x000fe20000010041 */
[----:B------:R-:W-:Y:S01]  /*3170*/  PRMT R164, R66, 0x9910, RZ ;  /* 0x0000991042a47816 */ /* 0x000fe200000000ff */
[----:B------:R-:W-:Y:S01]  /*3180*/  HADD2.F32 R93, -RZ, R24.H0_H0 ;  /* 0x20000018ff5d7230 */ /* 0x000fe20000004100 */
[C---:B------:R-:W-:Y:S02]  /*3190*/  LOP3.LUT R92, R114.reuse, R24, RZ, 0x30, !PT ;  /* 0x00000018725c7212 */ /* 0x040fe400078e30ff */
[----:B------:R-:W-:Y:S02]  /*31a0*/  LOP3.LUT R66, R114, R74, RZ, 0x30, !PT ;  /* 0x0000004a72427212 */ /* 0x000fe400078e30ff */
[----:B------:R-:W-:Y:S02]  /*31b0*/  ISETP.NE.AND P0, PT, R164, RZ, PT ;  /* 0x000000ffa400720c */ /* 0x000fe40003f05270 */
[----:B------:R-:W-:Y:S02]  /*31c0*/  PRMT R167, R92, 0x9910, RZ ;  /* 0x000099105ca77816 */ /* 0x000fe400000000ff */
[----:B------:R-:W-:-:S02]  /*31d0*/  PRMT R168, R66, 0x9910, RZ ;  /* 0x0000991042a87816 */ /* 0x000fc400000000ff */
[----:B------:R-:W-:Y:S02]  /*31e0*/  FSEL R66, RZ, 1, P0 ;  /* 0x3f800000ff427808 */ /* 0x000fe40000000000 */
[----:B------:R-:W-:-:S03]  /*31f0*/  ISETP.NE.AND P0, PT, R167, RZ, PT ;  /* 0x000000ffa700720c */ /* 0x000fc60003f05270 */
[----:B------:R-:W-:Y:S01]  /*3200*/  FFMA.FTZ R65, R66, R67, R65 ;  /* 0x0000004342417223 */ /* 0x000fe20000010041 */
[----:B------:R-:W-:Y:S01]  /*3210*/  FSEL R92, RZ, 1, P0 ;  /* 0x3f800000ff5c7808 */ /* 0x000fe20000000000 */
[----:B------:R-:W-:Y:S01]  /*3220*/  HADD2.F32 R67, -RZ, R74.H0_H0 ;  /* 0x2000004aff437230 */ /* 0x000fe20000004100 */
        /* <DEDUP_REMOVED lines=166> */
[----:B------:R-:W-:Y:S02]  /*3c90*/  LOP3.LUT R92, R114, R9, RZ, 0x30, !PT ;  /* 0x00000009725c7212 */ /* 0x000fe400078e30ff */
[----:B------:R-:W-:Y:S02]  /*3ca0*/  ISETP.NE.AND P0, PT, R102, RZ, PT ;  /* 0x000000ff6600720c */ /* 0x000fe40003f05270 */
[----:B------:R-:W-:Y:S02]  /*3cb0*/  PRMT R104, R92, 0x9910, RZ ;  /* 0x000099105c687816 */ /* 0x000fe400000000ff */
[----:B------:R-:W-:Y:S02]  /*3cc0*/  FSEL R66, RZ, 1, P0 ;  /* 0x3f800000ff427808 */ /* 0x000fe40000000000 */
        /* <DEDUP_REMOVED lines=14> */
[----:B------:R-:W-:Y:S02]  /*3db0*/  FSEL R92, RZ, 1, P0 ;  /* 0x3f800000ff5c7808 */ /* 0x000fe40000000000 */
[C---:B------:R-:W-:Y:S01]  /*3dc0*/  LOP3.LUT R66, R114.reuse, R95, RZ, 0x30, !PT ;  /* 0x0000005f72427212 */ /* 0x040fe200078e30ff */
[----:B------:R-:W-:Y:S01]  /*3dd0*/  HADD2.F32 R95, -RZ, R95.H0_H0 ;  /* 0x2000005fff5f7230 */ /* 0x000fe20000004100 */
[----:B------:R-:W-:Y:S01]  /*3de0*/  LOP3.LUT R67, R114, R97, RZ, 0x30, !PT ;  /* 0x0000006172437212 */ /* 0x000fe200078e30ff */
[----:B------:R-:W-:Y:S01]  /*3df0*/  FFMA.FTZ R65, R92, R93, R65 ;  /* 0x0000005d5c417223 */ /* 0x000fe20000010041 */
[----:B------:R-:W-:Y:S01]  /*3e00*/  PRMT R103, R66, 0x9910, RZ ;  /* 0x0000991042677816 */ /* 0x000fe200000000ff */
[----:B------:R-:W0:Y:S01]  /*3e10*/  LDS.U16 R93, [R91+0x6800] ;  /* 0x006800005b5d7984 */ /* 0x000e220000000400 */
[----:B------:R-:W-:Y:S01]  /*3e20*/  PRMT R157, R67, 0x9910, RZ ;  /* 0x00009910439d7816 */ /* 0x000fe200000000ff */
[----:B------:R-:W-:Y:S01]  /*3e30*/  HADD2.F32 R97, -RZ, R97.H0_H0 ;  /* 0x20000061ff617230 */ /* 0x000fe20000004100 */
[----:B------:R-:W-:-:S02]  /*3e40*/  ISETP.NE.AND P0, PT, R103, RZ, PT ;  /* 0x000000ff6700720c */ /* 0x000fc40003f05270 */
[----:B------:R-:W-:Y:S01]  /*3e50*/  LOP3.LUT R67, R114, R101, RZ, 0x30, !PT ;  /* 0x0000006572437212 */ /* 0x000fe200078e30ff */
[----:B------:R-:W-:Y:S01]  /*3e60*/  HADD2.F32 R101, -RZ, R101.H0_H0 ;  /* 0x20000065ff657230 */ /* 0x000fe20000004100 */
[----:B------:R-:W-:Y:S02]  /*3e70*/  FSEL R66, RZ, 1, P0 ;  /* 0x3f800000ff427808 */ /* 0x000fe40000000000 */
[----:B------:R-:W-:Y:S02]  /*3e80*/  ISETP.NE.AND P0, PT, R157, RZ, PT ;  /* 0x000000ff9d00720c */ /* 0x000fe40003f05270 */
[----:B------:R-:W-:Y:S01]  /*3e90*/  PRMT R161, R67, 0x9910, RZ ;  /* 0x0000991043a17816 */ /* 0x000fe200000000ff */
[----:B------:R-:W-:Y:S01]  /*3ea0*/  FFMA.FTZ R65, R66, R95, R65 ;  /* 0x0000005f42417223 */ /* 0x000fe20000010041 */
[----:B------:R-:W-:Y:S01]  /*3eb0*/  FSEL R92, RZ, 1, P0 ;  /* 0x3f800000ff5c7808 */ /* 0x000fe20000000000 */
[----:B------:R-:W1:Y:S01]  /*3ec0*/  LDS.U16 R95, [R91+0x6c00] ;  /* 0x006c00005b5f7984 */ /* 0x000e620000000400 */
[C---:B------:R-:W-:Y:S01]  /*3ed0*/  LOP3.LUT R66, R114.reuse, R99, RZ, 0x30, !PT ;  /* 0x0000006372427212 */ /* 0x040fe200078e30ff */
[----:B------:R-:W-:Y:S01]  /*3ee0*/  HADD2.F32 R99, -RZ, R99.H0_H0 ;  /* 0x20000063ff637230 */ /* 0x000fe20000004100 */
[----:B------:R-:W-:Y:S01]  /*3ef0*/  LOP3.LUT R67, R114, R115, RZ, 0x30, !PT ;  /* 0x0000007372437212 */ /* 0x000fe200078e30ff */
[----:B------:R-:W-:Y:S01]  /*3f00*/  FFMA.FTZ R65, R92, R97, R65 ;  /* 0x000000615c417223 */ /* 0x000fe20000010041 */
[----:B------:R-:W-:Y:S01]  /*3f10*/  PRMT R159, R66, 0x9910, RZ ;  /* 0x00009910429f7816 */ /* 0x000fe200000000ff */
[----:B------:R-:W2:Y:S01]  /*3f20*/  LDS.U16 R97, [R91+0x6e00] ;  /* 0x006e00005b617984 */ /* 0x000ea20000000400 */
[----:B------:R-:W-:Y:S01]  /*3f30*/  PRMT R165, R67, 0x9910, RZ ;  /* 0x0000991043a57816 */ /* 0x000fe200000000ff */
[----:B------:R-:W-:Y:S01]  /*3f40*/  HADD2.F32 R115, -RZ, R115.H0_H0 ;  /* 0x20000073ff737230 */ /* 0x000fe20000004100 */
[----:B------:R-:W-:-:S04]  /*3f50*/  ISETP.NE.AND P0, PT, R159, RZ, PT ;  /* 0x000000ff9f00720c */ /* 0x000fc80003f05270 */
[----:B------:R-:W-:Y:S02]  /*3f60*/  FSEL R66, RZ, 1, P0 ;  /* 0x3f800000ff427808 */ /* 0x000fe40000000000 */
[----:B------:R-:W-:-:S03]  /*3f70*/  ISETP.NE.AND P0, PT, R161, RZ, PT ;  /* 0x000000ffa100720c */ /* 0x000fc60003f05270 */
[----:B------:R-:W-:Y:S01]  /*3f80*/  FFMA.FTZ R65, R66, R99, R65 ;  /* 0x0000006342417223 */ /* 0x000fe20000010041 */
[----:B------:R-:W-:Y:S01]  /*3f90*/  FSEL R92, RZ, 1, P0 ;  /* 0x3f800000ff5c7808 */ /* 0x000fe20000000000 */
[----:B------:R-:W3:Y:S04]  /*3fa0*/  LDS.U16 R99, [R91+0x7000] ;  /* 0x007000005b637984 */ /* 0x000ee80000000400 */
[----:B------:R-:W-:Y:S01]  /*3fb0*/  FFMA.FTZ R65, R92, R101, R65 ;  /* 0x000000655c417223 */ /* 0x000fe20000010041 */
[----:B0-----:R-:W-:Y:S01]  /*3fc0*/  LOP3.LUT R66, R114, R93, RZ, 0x30, !PT ;  /* 0x0000005d72427212 */ /* 0x001fe200078e30ff */
[----:B------:R-:W0:Y:S01]  /*3fd0*/  LDS.U16 R101, [R91+0x7200] ;  /* 0x007200005b657984 */ /* 0x000e220000000400 */
[----:B------:R-:W-:Y:S02]  /*3fe0*/  HADD2.F32 R93, -RZ, R93.H0_H0 ;  /* 0x2000005dff5d7230 */ /* 0x000fe40000004100 */
[----:B------:R-:W-:-:S04]  /*3ff0*/  PRMT R163, R66, 0x9910, RZ ;  /* 0x0000991042a37816 */ /* 0x000fc800000000ff */
[----:B------:R-:W-:-:S04]  /*4000*/  ISETP.NE.AND P0, PT, R163, RZ, PT ;  /* 0x000000ffa300720c */ /* 0x000fc80003f05270 */
[----:B------:R-:W-:Y:S02]  /*4010*/  FSEL R66, RZ, 1, P0 ;  /* 0x3f800000ff427808 */ /* 0x000fe40000000000 */
[----:B------:R-:W-:-:S03]  /*4020*/  ISETP.NE.AND P0, PT, R165, RZ, PT ;  /* 0x000000ffa500720c */ /* 0x000fc60003f05270 */
[----:B------:R-:W-:Y:S01]  /*4030*/  FFMA.FTZ R65, R66, R93, R65 ;  /* 0x0000005d42417223 */ /* 0x000fe20000010041 */
[----:B------:R-:W-:Y:S01]  /*4040*/  FSEL R92, RZ, 1, P0 ;  /* 0x3f800000ff5c7808 */ /* 0x000fe20000000000 */
[----:B------:R-:W4:Y:S01]  /*4050*/  LDS.U16 R93, [R91+0x7400] ;  /* 0x007400005b5d7984 */ /* 0x000f220000000400 */
[C---:B-1----:R-:W-:Y:S01]  /*4060*/  LOP3.LUT R66, R114.reuse, R95, RZ, 0x30, !PT ;  /* 0x0000005f72427212 */ /* 0x042fe200078e30ff */
[----:B------:R-:W-:Y:S01]  /*4070*/  HADD2.F32 R95, -RZ, R95.H0_H0 ;  /* 0x2000005fff5f7230 */ /* 0x000fe20000004100 */
[----:B--2---:R-:W-:Y:S01]  /*4080*/  LOP3.LUT R67, R114, R97, RZ, 0x30, !PT ;  /* 0x0000006172437212 */ /* 0x004fe200078e30ff */
[----:B------:R-:W-:Y:S01]  /*4090*/  FFMA.FTZ R65, R92, R115, R65 ;  /* 0x000000735c417223 */ /* 0x000fe20000010041 */
[----:B------:R-:W-:Y:S01]  /*40a0*/  PRMT R166, R66, 0x9910, RZ ;  /* 0x0000991042a67816 */ /* 0x000fe200000000ff */
[----:B------:R-:W1:Y:S01]  /*40b0*/  LDS.U16 R115, [R91+0x7600] ;  /* 0x007600005b737984 */ /* 0x000e620000000400 */
[----:B------:R-:W-:Y:S01]  /*40c0*/  PRMT R169, R67, 0x9910, RZ ;  /* 0x0000991043a97816 */ /* 0x000fe200000000ff */
[----:B------:R-:W-:Y:S01]  /*40d0*/  HADD2.F32 R97, -RZ, R97.H0_H0 ;  /* 0x20000061ff617230 */ /* 0x000fe20000004100 */
[----:B------:R-:W-:-:S04]  /*40e0*/  ISETP.NE.AND P0, PT, R166, RZ, PT ;  /* 0x000000ffa600720c */ /* 0x000fc80003f05270 */
[----:B------:R-:W-:Y:S02]  /*40f0*/  FSEL R66, RZ, 1, P0 ;  /* 0x3f800000ff427808 */ /* 0x000fe40000000000 */
[----:B------:R-:W-:-:S03]  /*4100*/  ISETP.NE.AND P0, PT, R169, RZ, PT ;  /* 0x000000ffa900720c */ /* 0x000fc60003f05270 */
[----:B------:R-:W-:Y:S01]  /*4110*/  FFMA.FTZ R65, R66, R95, R65 ;  /* 0x0000005f42417223 */ /* 0x000fe20000010041 */
[----:B------:R-:W-:Y:S01]  /*4120*/  FSEL R92, RZ, 1, P0 ;  /* 0x3f800000ff5c7808 */ /* 0x000fe20000000000 */
[----:B------:R-:W2:Y:S01]  /*4130*/  LDS.U16 R95, [R91+0x7800] ;  /* 0x007800005b5f7984 */ /* 0x000ea20000000400 */
[C---:B---3--:R-:W-:Y:S01]  /*4140*/  LOP3.LUT R66, R114.reuse, R99, RZ, 0x30, !PT ;  /* 0x0000006372427212 */ /* 0x048fe200078e30ff */
[----:B------:R-:W-:Y:S01]  /*4150*/  HADD2.F32 R99, -RZ, R99.H0_H0 ;  /* 0x20000063ff637230 */ /* 0x000fe20000004100 */
[----:B0-----:R-:W-:Y:S01]  /*4160*/  LOP3.LUT R67, R114, R101, RZ, 0x30, !PT ;  /* 0x0000006572437212 */ /* 0x001fe200078e30ff */
[----:B------:R-:W-:Y:S01]  /*4170*/  FFMA.FTZ R65, R92, R97, R65 ;  /* 0x000000615c417223 */ /* 0x000fe20000010041 */
[----:B------:R-:W-:Y:S01]  /*4180*/  PRMT R171, R66, 0x9910, RZ ;  /* 0x0000991042ab7816 */ /* 0x000fe200000000ff */
[----:B------:R-:W0:Y:S01]  /*4190*/  LDS.U16 R97, [R91+0x7a00] ;  /* 0x007a00005b617984 */ /* 0x000e220000000400 */
[----:B------:R-:W-:Y:S01]  /*41a0*/  PRMT R175, R67, 0x9910, RZ ;  /* 0x0000991043af7816 */ /* 0x000fe200000000ff */
[----:B------:R-:W-:Y:S01]  /*41b0*/  HADD2.F32 R101, -RZ, R101.H0_H0 ;  /* 0x20000065ff657230 */ /* 0x000fe20000004100 */
[----:B------:R-:W-:-:S04]  /*41c0*/  ISETP.NE.AND P0, PT, R171, RZ, PT ;  /* 0x000000ffab00720c */ /* 0x000fc80003f05270 */
[----:B------:R-:W-:Y:S02]  /*41d0*/  FSEL R66, RZ, 1, P0 ;  /* 0x3f800000ff427808 */ /* 0x000fe40000000000 */
[----:B------:R-:W-:-:S03]  /*41e0*/  ISETP.NE.AND P0, PT, R175, RZ, PT ;  /* 0x000000ffaf00720c */ /* 0x000fc60003f05270 */
[----:B------:R-:W-:Y:S01]  /*41f0*/  FFMA.FTZ R65, R66, R99, R65 ;  /* 0x0000006342417223 */ /* 0x000fe20000010041 */
[----:B------:R-:W-:Y:S01]  /*4200*/  FSEL R92, RZ, 1, P0 ;  /* 0x3f800000ff5c7808 */ /* 0x000fe20000000000 */
[----:B------:R-:W3:Y:S01]  /*4210*/  LDS.U16 R99, [R91+0x7c00] ;  /* 0x007c00005b637984 */ /* 0x000ee20000000400 */
[----:B----4-:R-:W-:Y:S01]  /*4220*/  LOP3.LUT R66, R114, R93, RZ, 0x30, !PT ;  /* 0x0000005d72427212 */ /* 0x010fe200078e30ff */
[----:B------:R-:W-:Y:S02]  /*4230*/  HADD2.F32 R93, -RZ, R93.H0_H0 ;  /* 0x2000005dff5d7230 */ /* 0x000fe40000004100 */
[----:B------:R-:W-:Y:S01]  /*4240*/  FFMA.FTZ R65, R92, R101, R65 ;  /* 0x000000655c417223 */ /* 0x000fe20000010041 */
[----:B------:R-:W-:Y:S01]  /*4250*/  PRMT R179, R66, 0x9910, RZ ;  /* 0x0000991042b37816 */ /* 0x000fe200000000ff */
[----:B------:R-:W4:Y:S01]  /*4260*/  LDS.U16 R101, [R91+0x7e00] ;  /* 0x007e00005b657984 */ /* 0x000f220000000400 */
[----:B-1----:R-:W-:Y:S01]  /*4270*/  LOP3.LUT R67, R114, R115, RZ, 0x30, !PT ;  /* 0x0000007372437212 */ /* 0x002fe200078e30ff */
[----:B------:R-:W-:Y:S01]  /*4280*/  HADD2.F32 R115, -RZ, R115.H0_H0 ;  /* 0x20000073ff737230 */ /* 0x000fe20000004100 */
[----:B------:R-:W-:-:S02]  /*4290*/  ISETP.NE.AND P0, PT, R179, RZ, PT ;  /* 0x000000ffb300720c */ /* 0x000fc40003f05270 */
[----:B------:R-:W-:Y:S02]  /*42a0*/  PRMT R183, R67, 0x9910, RZ ;  /* 0x0000991043b77816 */ /* 0x000fe400000000ff */
[----:B------:R-:W-:Y:S02]  /*42b0*/  FSEL R66, RZ, 1, P0 ;  /* 0x3f800000ff427808 */ /* 0x000fe40000000000 */
[----:B------:R-:W-:-:S03]  /*42c0*/  ISETP.NE.AND P0, PT, R183, RZ, PT ;  /* 0x000000ffb700720c */ /* 0x000fc60003f05270 */
[----:B------:R-:W-:Y:S01]  /*42d0*/  FFMA.FTZ R65, R66, R93, R65 ;  /* 0x0000005d42417223 */ /* 0x000fe20000010041 */
[----:B------:R-:W-:Y:S01]  /*42e0*/  FSEL R92, RZ, 1, P0 ;  /* 0x3f800000ff5c7808 */ /* 0x000fe20000000000 */
[----:B------:R-:W1:Y:S01]  /*42f0*/  LDS.U16 R93, [R91+0x8000] ;  /* 0x008000005b5d7984 */ /* 0x000e620000000400 */
[----:B--2---:R-:W-:Y:S01]  /*4300*/  LOP3.LUT R66, R114, R95, RZ, 0x30, !PT ;  /* 0x0000005f72427212 */ /* 0x004fe200078e30ff */
[----:B------:R-:W-:Y:S02]  /*4310*/  HADD2.F32 R95, -RZ, R95.H0_H0 ;  /* 0x2000005fff5f7230 */ /* 0x000fe40000004100 */
[----:B------:R-:W-:Y:S01]  /*4320*/  FFMA.FTZ R65, R92, R115, R65 ;  /* 0x000000735c417223 */ /* 0x000fe20000010041 */
[----:B------:R-:W-:Y:S01]  /*4330*/  PRMT R129, R66, 0x9910, RZ ;  /* 0x0000991042817816 */ /* 0x000fe200000000ff */
[----:B------:R-:W2:Y:S01]  /*4340*/  LDS.U16 R115, [R91+0x8200] ;  /* 0x008200005b737984 */ /* 0x000ea20000000400 */
[----:B0-----:R-:W-:Y:S01]  /*4350*/  LOP3.LUT R67, R114, R97, RZ, 0x30, !PT ;  /* 0x0000006172437212 */ /* 0x001fe200078e30ff */
[----:B------:R-:W-:Y:S01]  /*4360*/  HADD2.F32 R97, -RZ, R97.H0_H0 ;  /* 0x20000061ff617230 */ /* 0x000fe20000004100 */
[----:B------:R-:W-:-:S02]  /*4370*/  ISETP.NE.AND P0, PT, R129, RZ, PT ;  /* 0x000000ff8100720c */ /* 0x000fc40003f05270 */
[----:B------:R-:W-:Y:S02]  /*4380*/  PRMT R173, R67, 0x9910, RZ ;  /* 0x0000991043ad7816 */ /* 0x000fe400000000ff */
[----:B------:R-:W-:Y:S02]  /*4390*/  FSEL R66, RZ, 1, P0 ;  /* 0x3f800000ff427808 */ /* 0x000fe40000000000 */
[----:B------:R-:W-:-:S03]  /*43a0*/  ISETP.NE.AND P0, PT, R173, RZ, PT ;  /* 0x000000ffad00720c */ /* 0x000fc60003f05270 */
[----:B------:R-:W-:Y:S01]  /*43b0*/  FFMA.FTZ R65, R66, R95, R65 ;  /* 0x0000005f42417223 */ /* 0x000fe20000010041 */
[----:B------:R-:W-:Y:S01]  /*43c0*/  FSEL R92, RZ, 1, P0 ;  /* 0x3f800000ff5c7808 */ /* 0x000fe20000000000 */
[----:B------:R-:W0:Y:S01]  /*43d0*/  LDS.U16 R95, [R91+0x8400] ;  /* 0x008400005b5f7984 */ /* 0x000e220000000400 */
[----:B---3--:R-:W-:Y:S01]  /*43e0*/  LOP3.LUT R66, R114, R99, RZ, 0x30, !PT ;  /* 0x0000006372427212 */ /* 0x008fe200078e30ff */
[----:B------:R-:W-:Y:S02]  /*43f0*/  HADD2.F32 R99, -RZ, R99.H0_H0 ;  /* 0x20000063ff637230 */ /* 0x000fe40000004100 */
[----:B------:R-:W-:Y:S01]  /*4400*/  FFMA.FTZ R65, R92, R97, R65 ;  /* 0x000000615c417223 */ /* 0x000fe20000010041 */
[----:B------:R-:W-:Y:S01]  /*4410*/  PRMT R177, R66, 0x9910, RZ ;  /* 0x0000991042b17816 */ /* 0x000fe200000000ff */
[----:B------:R-:W3:Y:S01]  /*4420*/  LDS.U16 R97, [R91+0x8600] ;  /* 0x008600005b617984 */ /* 0x000ee20000000400 */
[----:B----4-:R-:W-:Y:S01]  /*4430*/  LOP3.LUT R67, R114, R101, RZ, 0x30, !PT ;  /* 0x0000006572437212 */ /* 0x010fe200078e30ff */
[----:B------:R-:W-:Y:S01]  /*4440*/  HADD2.F32 R101, -RZ, R101.H0_H0 ;  /* 0x20000065ff657230 */ /* 0x000fe20000004100 */
[----:B------:R-:W-:-:S02]  /*4450*/  ISETP.NE.AND P0, PT, R177, RZ, PT ;  /* 0x000000ffb100720c */ /* 0x000fc40003f05270 */
[----:B------:R-:W-:Y:S02]  /*4460*/  PRMT R181, R67, 0x9910, RZ ;  /* 0x0000991043b57816 */ /* 0x000fe400000000ff */
[----:B------:R-:W-:Y:S01]  /*4470*/  FSEL R66, RZ, 1, P0 ;  /* 0x3f800000ff427808 */ /* 0x000fe20000000000 */
[----:B------:R-:W4:Y:S01]  /*4480*/  LDS.U16 R67, [R91+0x8800] ;  /* 0x008800005b437984 */ /* 0x000f220000000400 */
[----:B------:R-:W-:-:S03]  /*4490*/  ISETP.NE.AND P0, PT, R181, RZ, PT ;  /* 0x000000ffb500720c */ /* 0x000fc60003f05270 */
[----:B------:R-:W-:Y:S01]  /*44a0*/  FFMA.FTZ R65, R66, R99, R65 ;  /* 0x0000006342417223 */ /* 0x000fe20000010041 */
[----:B------:R-:W-:Y:S02]  /*44b0*/  FSEL R92, RZ, 1, P0 ;  /* 0x3f800000ff5c7808 */ /* 0x000fe40000000000 */
[----:B-1----:R-:W-:Y:S01]  /*44c0*/  LOP3.LUT R66, R114, R93, RZ, 0x30, !PT ;  /* 0x0000005d72427212 */ /* 0x002fe200078e30ff */
[----:B------:R-:W-:Y:S02]  /*44d0*/  HADD2.F32 R93, -RZ, R93.H0_H0 ;  /* 0x2000005dff5d7230 */ /* 0x000fe40000004100 */
[----:B------:R-:W-:Y:S01]  /*44e0*/  FFMA.FTZ R65, R92, R101, R65 ;  /* 0x000000655c417223 */ /* 0x000fe20000010041 */
[----:B------:R-:W-:Y:S02]  /*44f0*/  PRMT R101, R66, 0x9910, RZ ;  /* 0x0000991042657816 */ /* 0x000fe400000000ff */
[----:B--2---:R-:W-:Y:S01]  /*4500*/  LOP3.LUT R92, R114, R115, RZ, 0x30, !PT ;  /* 0x00000073725c7212 */ /* 0x004fe200078e30ff */
        /* <DEDUP_REMOVED lines=8> */
[----:B0-----:R-:W-:Y:S01]  /*4590*/  LOP3.LUT R66, R114, R95, RZ, 0x30, !PT ;  /* 0x0000005f72427212 */ /* 0x001fe200078e30ff */
[----:B------:R-:W-:Y:S02]  /*45a0*/  HADD2.F32 R95, -RZ, R95.H0_H0 ;  /* 0x2000005fff5f7230 */ /* 0x000fe40000004100 */
[----:B------:R-:W-:Y:S01]  /*45b0*/  FFMA.FTZ R65, R92, R115, R65 ;  /* 0x000000735c417223 */ /* 0x000fe20000010041 */
[----:B------:R-:W-:Y:S01]  /*45c0*/  PRMT R99, R66, 0x9910, RZ ;  /* 0x0000991042637816 */ /* 0x000fe200000000ff */
[----:B------:R-:W0:Y:S01]  /*45d0*/  LDS.U16 R115, [R91+0x8e00] ;  /* 0x008e00005b737984 */ /* 0x000e220000000400 */
[----:B---3--:R-:W-:Y:S01]  /*45e0*/  LOP3.LUT R92, R114, R97, RZ, 0x30, !PT ;  /* 0x00000061725c7212 */ /* 0x008fe200078e30ff */
[----:B------:R-:W-:Y:S01]  /*45f0*/  HADD2.F32 R97, -RZ, R97.H0_H0 ;  /* 0x20000061ff617230 */ /* 0x000fe20000004100 */
[----:B------:R-:W-:-:S02]  /*4600*/  ISETP.NE.AND P0, PT, R99, RZ, PT ;  /* 0x000000ff6300720c */ /* 0x000fc40003f05270 */
[----:B------:R-:W-:Y:S02]  /*4610*/  PRMT R98, R92, 0x9910, RZ ;  /* 0x000099105c627816 */ /* 0x000fe400000000ff */
[----:B------:R-:W-:Y:S02]  /*4620*/  FSEL R66, RZ, 1, P0 ;  /* 0x3f800000ff427808 */ /* 0x000fe40000000000 */
[----:B------:R-:W-:-:S03]  /*4630*/  ISETP.NE.AND P0, PT, R98, RZ, PT ;  /* 0x000000ff6200720c */ /* 0x000fc60003f05270 */
[----:B------:R-:W-:Y:S01]  /*4640*/  FFMA.FTZ R65, R66, R95, R65 ;  /* 0x0000005f42417223 */ /* 0x000fe20000010041 */
[----:B------:R-:W-:Y:S01]  /*4650*/  FSEL R92, RZ, 1, P0 ;  /* 0x3f800000ff5c7808 */ /* 0x000fe20000000000 */
[----:B------:R-:W2:Y:S01]  /*4660*/  LDS.U16 R95, [R91+0x9000] ;  /* 0x009000005b5f7984 */ /* 0x000ea20000000400 */
[----:B----4-:R-:W-:Y:S01]  /*4670*/  LOP3.LUT R66, R114, R67, RZ, 0x30, !PT ;  /* 0x0000004372427212 */ /* 0x010fe200078e30ff */
[----:B------:R-:W-:Y:S02]  /*4680*/  HADD2.F32 R67, -RZ, R67.H0_H0 ;  /* 0x20000043ff437230 */ /* 0x000fe40000004100 */
[----:B------:R-:W-:Y:S01]  /*4690*/  FFMA.FTZ R65, R92, R97, R65 ;  /* 0x000000615c417223 */ /* 0x000fe20000010041 */
[----:B------:R-:W-:Y:S02]  /*46a0*/  PRMT R97, R66, 0x9910, RZ ;  /* 0x0000991042617816 */ /* 0x000fe400000000ff */
[----:B------:R-:W-:Y:S01]  /*46b0*/  LOP3.LUT R92, R114, R117, RZ, 0x30, !PT ;  /* 0x00000075725c7212 */ /* 0x000fe200078e30ff */
[----:B------:R-:W-:Y:S01]  /*46c0*/  HADD2.F32 R117, -RZ, R117.H0_H0 ;  /* 0x20000075ff757230 */ /* 0x000fe20000004100 */
[----:B------:R-:W-:-:S02]  /*46d0*/  ISETP.NE.AND P0, PT, R97, RZ, PT ;  /* 0x000000ff6100720c */ /* 0x000fc40003f05270 */
[----:B------:R-:W-:Y:S02]  /*46e0*/  PRMT R96, R92, 0x9910, RZ ;  /* 0x000099105c607816 */ /* 0x000fe400000000ff */
[----:B------:R-:W-:Y:S02]  /*46f0*/  FSEL R66, RZ, 1, P0 ;  /* 0x3f800000ff427808 */ /* 0x000fe40000000000 */
[----:B------:R-:W-:-:S03]  /*4700*/  ISETP.NE.AND P0, PT, R96, RZ, PT ;  /* 0x000000ff6000720c */ /* 0x000fc60003f05270 */
[----:B------:R-:W-:Y:S01]  /*4710*/  FFMA.FTZ R65, R66, R67, R65 ;  /* 0x0000004342417223 */ /* 0x000fe20000010041 */
[----:B------:R-:W-:Y:S02]  /*4720*/  FSEL R92, RZ, 1, P0 ;  /* 0x3f800000ff5c7808 */ /* 0x000fe40000000000 */
[----:B-1----:R-:W-:Y:S01]  /*4730*/  LOP3.LUT R66, R114, R93, RZ, 0x30, !PT ;  /* 0x0000005d72427212 */ /* 0x002fe200078e30ff */
[----:B------:R-:W-:Y:S02]  /*4740*/  HADD2.F32 R93, -RZ, R93.H0_H0 ;  /* 0x2000005dff5d7230 */ /* 0x000fe40000004100 */
[----:B------:R-:W-:Y:S01]  /*4750*/  FFMA.FTZ R65, R92, R117, R65 ;  /* 0x000000755c417223 */ /* 0x000fe20000010041 */
[----:B------:R-:W-:Y:S02]  /*4760*/  PRMT R117, R66, 0x9910, RZ ;  /* 0x0000991042757816 */ /* 0x000fe400000000ff */
[----:B0-----:R-:W-:Y:S01]  /*4770*/  LOP3.LUT R67, R114, R115, RZ, 0x30, !PT ;  /* 0x0000007372437212 */ /* 0x001fe200078e30ff */
[----:B------:R-:W-:Y:S01]  /*4780*/  HADD2.F32 R115, -RZ, R115.H0_H0 ;  /* 0x20000073ff737230 */ /* 0x000fe20000004100 */
[----:B------:R-:W-:-:S02]  /*4790*/  ISETP.NE.AND P0, PT, R117, RZ, PT ;  /* 0x000000ff7500720c */ /* 0x000fc40003f05270 */
[----:B------:R-:W-:Y:S02]  /*47a0*/  PRMT R118, R67, 0x9910, RZ ;  /* 0x0000991043767816 */ /* 0x000fe400000000ff */
[----:B------:R-:W-:Y:S02]  /*47b0*/  FSEL R66, RZ, 1, P0 ;  /* 0x3f800000ff427808 */ /* 0x000fe40000000000 */
[----:B------:R-:W-:Y:S02]  /*47c0*/  ISETP.NE.AND P0, PT, R118, RZ, PT ;  /* 0x000000ff7600720c */ /* 0x000fe40003f05270 */
[----:B------:R-:W-:Y:S01]  /*47d0*/  LOP3.LUT R67, R114, R119, RZ, 0x30, !PT ;  /* 0x0000007772437212 */ /* 0x000fe200078e30ff */
[----:B------:R-:W-:Y:S01]  /*47e0*/  FFMA.FTZ R65, R66, R93, R65 ;  /* 0x0000005d42417223 */ /* 0x000fe20000010041 */
[----:B------:R-:W-:Y:S01]  /*47f0*/  FSEL R92, RZ, 1, P0 ;  /* 0x3f800000ff5c7808 */ /* 0x000fe20000000000 */
[----:B------:R-:W0:Y:S01]  /*4800*/  LDS.U16 R93, [R91+0x9800] ;  /* 0x009800005b5d7984 */ /* 0x000e220000000400 */
[----:B--2---:R-:W-:Y:S01]  /*4810*/  LOP3.LUT R66, R114, R95, RZ, 0x30, !PT ;  /* 0x0000005f72427212 */ /* 0x004fe200078e30ff */
[----:B------:R-:W-:Y:S01]  /*4820*/  HADD2.F32 R95, -RZ, R95.H0_H0 ;  /* 0x2000005fff5f7230 */ /* 0x000fe20000004100 */
[----:B------:R-:W-:Y:S01]  /*4830*/  PRMT R200, R67, 0x9910, RZ ;  /* 0x0000991043c87816 */ /* 0x000fe200000000ff */
[----:B------:R-:W-:Y:S01]  /*4840*/  FFMA.FTZ R65, R92, R115, R65 ;  /* 0x000000735c417223 */ /* 0x000fe20000010041 */
[----:B------:R-:W-:Y:S01]  /*4850*/  PRMT R199, R66, 0x9910, RZ ;  /* 0x0000991042c77816 */ /* 0x000fe200000000ff */
[----:B------:R-:W1:Y:S01]  /*4860*/  LDS.U16 R115, [R91+0x9a00] ;  /* 0x009a00005b737984 */ /* 0x000e620000000400 */
        /* <DEDUP_REMOVED lines=8> */
[----:B------:R-:W-:Y:S01]  /*48f0*/  LOP3.LUT R66, R114, R121, RZ, 0x30, !PT ;  /* 0x0000007972427212 */ /* 0x000fe200078e30ff */
[----:B------:R-:W2:Y:S01]  /*4900*/  LDS.U16 R95, [R91+0x9c00] ;  /* 0x009c00005b5f7984 */ /* 0x000ea20000000400 */
[----:B------:R-:W-:Y:S01]  /*4910*/  FSEL R92, RZ, 1, P0 ;  /* 0x3f800000ff5c7808 */ /* 0x000fe20000000000 */
[----:B------:R-:W-:Y:S01]  /*4920*/  HADD2.F32 R121, -RZ, R121.H0_H0 ;  /* 0x20000079ff797230 */ /* 0x000fe20000004100 */
[----:B------:R-:W-:-:S03]  /*4930*/  PRMT R207, R66, 0x9910, RZ ;  /* 0x0000991042cf7816 */ /* 0x000fc600000000ff */
[----:B------:R-:W-:Y:S01]  /*4940*/  FFMA.FTZ R65, R92, R119, R65 ;  /* 0x000000775c417223 */ /* 0x000fe20000010041 */
[----:B------:R-:W-:Y:S01]  /*4950*/  ISETP.NE.AND P0, PT, R207, RZ, PT ;  /* 0x000000ffcf00720c */ /* 0x000fe20003f05270 */
[----:B------:R-:W3:Y:S03]  /*4960*/  LDS.U16 R119, [R91+0x9e00] ;  /* 0x009e00005b777984 */ /* 0x000ee60000000400 */
[----:B------:R-:W-:Y:S02]  /*4970*/  FSEL R66, RZ, 1, P0 ;  /* 0x3f800000ff427808 */ /* 0x000fe40000000000 */
[----:B------:R-:W-:-:S03]  /*4980*/  ISETP.NE.AND P0, PT, R209, RZ, PT ;  /* 0x000000ffd100720c */ /* 0x000fc60003f05270 */
[----:B------:R-:W-:Y:S01]  /*4990*/  FFMA.FTZ R65, R66, R121, R65 ;  /* 0x0000007942417223 */ /* 0x000fe20000010041 */
[----:B------:R-:W-:Y:S01]  /*49a0*/  FSEL R92, RZ, 1, P0 ;  /* 0x3f800000ff5c7808 */ /* 0x000fe20000000000 */
[----:B------:R-:W4:Y:S01]  /*49b0*/  LDS.U16 R121, [R91+0xa000] ;  /* 0x00a000005b797984 */ /* 0x000f220000000400 */
[----:B0-----:R-:W-:Y:S01]  /*49c0*/  LOP3.LUT R66, R114, R93, RZ, 0x30, !PT ;  /* 0x0000005d72427212 */ /* 0x001fe200078e30ff */
[----:B------:R-:W-:Y:S02]  /*49d0*/  HADD2.F32 R93, -RZ, R93.H0_H0 ;  /* 0x2000005dff5d7230 */ /* 0x000fe40000004100 */
[----:B------:R-:W-:Y:S01]  /*49e0*/  FFMA.FTZ R65, R92, R125, R65 ;  /* 0x0000007d5c417223 */ /* 0x000fe20000010041 */
[----:B------:R-:W-:Y:S01]  /*49f0*/  PRMT R197, R66, 0x9910, RZ ;  /* 0x0000991042c57816 */ /* 0x000fe200000000ff */
[----:B------:R-:W0:Y:S01]  /*4a00*/  LDS.U16 R125, [R91+0xa200] ;  /* 0x00a200005b7d7984 */ /* 0x000e220000000400 */
        /* <DEDUP_REMOVED lines=13> */
[----:B------:R-:W2:Y:S03]  /*4ae0*/  LDS.U16 R115, [R91+0xa600] ;  /* 0x00a600005b737984 */ /* 0x000ea60000000400 */
[----:B------:R-:W-:-:S02]  /*4af0*/  ISETP.NE.AND P0, PT, R213, RZ, PT ;  /* 0x000000ffd500720c */ /* 0x000fc40003f05270 */
[----:B---3--:R-:W-:Y:S01]  /*4b00*/  LOP3.LUT R67, R114, R119, RZ, 0x30, !PT ;  /* 0x0000007772437212 */ /* 0x008fe200078e30ff */
[----:B------:R-:W-:Y:S01]  /*4b10*/  HADD2.F32 R119, -RZ, R119.H0_H0 ;  /* 0x20000077ff777230 */ /* 0x000fe20000004100 */
[----:B------:R-:W-:Y:S02]  /*4b20*/  FSEL R66, RZ, 1, P0 ;  /* 0x3f800000ff427808 */ /* 0x000fe40000000000 */
[----:B------:R-:W-:-:S03]  /*4b30*/  PRMT R215, R67, 0x9910, RZ ;  /* 0x0000991043d77816 */ /* 0x000fc600000000ff */
[----:B------:R-:W-:Y:S01]  /*4b40*/  FFMA.FTZ R65, R66, R95, R65 ;  /* 0x0000005f42417223 */ /* 0x000fe20000010041 */
[----:B----4-:R-:W-:Y:S01]  /*4b50*/  LOP3.LUT R66, R114, R121, RZ, 0x30, !PT ;  /* 0x0000007972427212 */ /* 0x010fe200078e30ff */
[----:B------:R-:W3:Y:S01]  /*4b60*/  LDS.U16 R95, [R91+0xa800] ;  /* 0x00a800005b5f7984 */ /* 0x000ee20000000400 */
[----:B------:R-:W-:Y:S01]  /*4b70*/  ISETP.NE.AND P0, PT, R215, RZ, PT ;  /* 0x000000ffd700720c */ /* 0x000fe20003f05270 */
[----:B------:R-:W-:Y:S01]  /*4b80*/  HADD2.F32 R121, -RZ, R121.H0_H0 ;  /* 0x20000079ff797230 */ /* 0x000fe20000004100 */
[----:B------:R-:W-:Y:S02]  /*4b90*/  PRMT R217, R66, 0x9910, RZ ;  /* 0x0000991042d97816 */ /* 0x000fe400000000ff */
[----:B------:R-:W-:Y:S02]  /*4ba0*/  FSEL R92, RZ, 1, P0 ;  /* 0x3f800000ff5c7808 */ /* 0x000fe40000000000 */
        /* <DEDUP_REMOVED lines=10> */
[----:B------:R-:W4:Y:S01]  /*4c50*/  LDS.U16 R121, [R91+0xac00] ;  /* 0x00ac00005b797984 */ /* 0x000f220000000400 */
[----:B-1----:R-:W-:Y:S01]  /*4c60*/  LOP3.LUT R66, R114, R93, RZ, 0x30, !PT ;  /* 0x0000005d72427212 */ /* 0x002fe200078e30ff */
[----:B------:R-:W-:Y:S02]  /*4c70*/  HADD2.F32 R93, -RZ, R93.H0_H0 ;  /* 0x2000005dff5d7230 */ /* 0x000fe40000004100 */
[----:B------:R-:W-:Y:S01]  /*4c80*/  FFMA.FTZ R65, R92, R125, R65 ;  /* 0x0000007d5c417223 */ /* 0x000fe20000010041 */
[----:B------:R-:W-:Y:S01]  /*4c90*/  PRMT R221, R66, 0x9910, RZ ;  /* 0x0000991042dd7816 */ /* 0x000fe200000000ff */
[----:B------:R-:W1:Y:S01]  /*4ca0*/  LDS.U16 R125, [R91+0xae00] ;  /* 0x00ae00005b7d7984 */ /* 0x000e620000000400 */
        /* <DEDUP_REMOVED lines=8> */
[----:B------:R-:W-:Y:S01]  /*4d30*/  LDS.U16 R93, [R91+0xba00] ;  /* 0x00ba00005b5d7984 */ /* 0x000fe20000000400 */
[----:B---3--:R-:W-:Y:S01]  /*4d40*/  LOP3.LUT R66, R114, R95, RZ, 0x30, !PT ;  /* 0x0000005f72427212 */ /* 0x008fe200078e30ff */
[----:B------:R-:W-:Y:S02]  /*4d50*/  HADD2.F32 R95, -RZ, R95.H0_H0 ;  /* 0x2000005fff5f7230 */ /* 0x000fe40000004100 */
[----:B------:R-:W-:Y:S01]  /*4d60*/  FFMA.FTZ R65, R92, R115, R65 ;  /* 0x000000735c417223 */ /* 0x000fe20000010041 */
[----:B------:R-:W-:Y:S01]  /*4d70*/  PRMT R189, R66, 0x9910, RZ ;  /* 0x0000991042bd7816 */ /* 0x000fe200000000ff */
[----:B------:R-:W2:Y:S03]  /*4d80*/  LDS.U16 R115, [R91+0xb000] ;  /* 0x00b000005b737984 */ /* 0x000ea60000000400 */
[----:B------:R-:W-:-:S02]  /*4d90*/  ISETP.NE.AND P0, PT, R189, RZ, PT ;  /* 0x000000ffbd00720c */ /* 0x000fc40003f05270 */
[----:B0-----:R-:W-:Y:S01]  /*4da0*/  LOP3.LUT R67, R114, R119, RZ, 0x30, !PT ;  /* 0x0000007772437212 */ /* 0x001fe200078e30ff */
[----:B------:R-:W-:Y:S01]  /*4db0*/  HADD2.F32 R119, -RZ, R119.H0_H0 ;  /* 0x20000077ff777230 */ /* 0x000fe20000004100 */
[----:B------:R-:W-:Y:S02]  /*4dc0*/  FSEL R66, RZ, 1, P0 ;  /* 0x3f800000ff427808 */ /* 0x000fe40000000000 */
[----:B------:R-:W-:-:S03]  /*4dd0*/  PRMT R191, R67, 0x9910, RZ ;  /* 0x0000991043bf7816 */ /* 0x000fc600000000ff */
[----:B------:R-:W-:Y:S01]  /*4de0*/  FFMA.FTZ R65, R66, R95, R65 ;  /* 0x0000005f42417223 */ /* 0x000fe20000010041 */
[----:B----4-:R-:W-:Y:S01]  /*4df0*/  LOP3.LUT R66, R114, R121, RZ, 0x30, !PT ;  /* 0x0000007972427212 */ /* 0x010fe200078e30ff */
[----:B------:R-:W-:Y:S01]  /*4e00*/  HADD2.F32 R121, -RZ, R121.H0_H0 ;  /* 0x20000079ff797230 */ /* 0x000fe20000004100 */
[----:B------:R-:W-:Y:S01]  /*4e10*/  ISETP.NE.AND P0, PT, R191, RZ, PT ;  /* 0x000000ffbf00720c */ /* 0x000fe20003f05270 */
[----:B------:R-:W-:Y:S01]  /*4e20*/  LDS.U16 R95, [R91+0xb800] ;  /* 0x00b800005b5f7984 */ /* 0x000fe20000000400 */
[----:B------:R-:W-:Y:S02]  /*4e30*/  PRMT R195, R66, 0x9910, RZ ;  /* 0x0000991042c37816 */ /* 0x000fe400000000ff */
[----:B-1----:R-:W-:Y:S01]  /*4e40*/  LOP3.LUT R67, R114, R125, RZ, 0x30, !PT ;  /* 0x0000007d72437212 */ /* 0x002fe200078e30ff */
[----:B------:R-:W-:Y:S01]  /*4e50*/  HADD2.F32 R125, -RZ, R125.H0_H0 ;  /* 0x2000007dff7d7230 */ /* 0x000fe20000004100 */
[----:B------:R-:W-:Y:S02]  /*4e60*/  FSEL R92, RZ, 1, P0 ;  /* 0x3f800000ff5c7808 */ /* 0x000fe40000000000 */
[----:B------:R-:W-:-:S02]  /*4e70*/  ISETP.NE.AND P0, PT, R195, RZ, PT ;  /* 0x000000ffc300720c */ /* 0x000fc40003f05270 */
[----:B------:R-:W-:Y:S01]  /*4e80*/  PRMT R223, R67, 0x9910, RZ ;  /* 0x0000991043df7816 */ /* 0x000fe200000000ff */
[----:B------:R-:W-:Y:S01]  /*4e90*/  FFMA.FTZ R92, R92, R119, R65 ;  /* 0x000000775c5c7223 */ /* 0x000fe20000010041 */
[----:B------:R-:W-:Y:S01]  /*4ea0*/  FSEL R67, RZ, 1, P0 ;  /* 0x3f800000ff437808 */ /* 0x000fe20000000000 */
[----:B------:R-:W0:Y:S01]  /*4eb0*/  LDS.U16 R65, [R91+0xb600] ;  /* 0x00b600005b417984 */ /* 0x000e220000000400 */
[----:B------:R-:W-:-:S03]  /*4ec0*/  ISETP.NE.AND P0, PT, R223, RZ, PT ;  /* 0x000000ffdf00720c */ /* 0x000fc60003f05270 */
[----:B------:R-:W-:Y:S01]  /*4ed0*/  FFMA.FTZ R67, R67, R121, R92 ;  /* 0x0000007943437223 */ /* 0x000fe2000001005c */
[----:B------:R-:W-:Y:S01]  /*4ee0*/  FSEL R66, RZ, 1, P0 ;  /* 0x3f800000ff427808 */ /* 0x000fe20000000000 */
[----:B------:R-:W1:Y:S04]  /*4ef0*/  LDS.U16 R121, [R91+0xca00] ;  /* 0x00ca00005b797984 */ /* 0x000e680000000400 */
[----:B------:R-:W-:Y:S01]  /*4f00*/  FFMA.FTZ R66, R66, R125, R67 ;  /* 0x0000007d42427223 */ /* 0x000fe20000010043 */
[C---:B------:R-:W-:Y:S01]  /*4f10*/  LOP3.LUT R67, R114.reuse, R127, RZ, 0x30, !PT ;  /* 0x0000007f72437212 */ /* 0x040fe200078e30ff */
[----:B------:R-:W-:Y:S01]  /*4f20*/  LDS.U16 R125, [R91+0xc800] ;  /* 0x00c800005b7d7984 */ /* 0x000fe20000000400 */
[----:B--2---:R-:W-:Y:S01]  /*4f30*/  LOP3.LUT R92, R114, R115, RZ, 0x30, !PT ;  /* 0x00000073725c7212 */ /* 0x004fe200078e30ff */
[----:B------:R-:W-:Y:S01]  /*4f40*/  HADD2.F32 R115, -RZ, R115.H0_H0 ;  /* 0x20000073ff737230 */ /* 0x000fe20000004100 */
[----:B------:R-:W-:-:S02]  /*4f50*/  PRMT R67, R67, 0x9910, RZ ;  /* 0x0000991043437816 */ /* 0x000fc400000000ff */
[----:B------:R-:W-:Y:S01]  /*4f60*/  PRMT R110, R92, 0x9910, RZ ;  /* 0x000099105c6e7816 */ /* 0x000fe200000000ff */
        /* <DEDUP_REMOVED lines=8> */
[----:B------:R-:W-:Y:S02]  /*4ff0*/  HADD2.F32 R147, -RZ, R147.H0_H0 ;  /* 0x20000093ff937230 */ /* 0x000fe40000004100 */
[----:B------:R-:W-:Y:S01]  /*5000*/  FFMA.FTZ R66, R119, R92, R66 ;  /* 0x0000005c77427223 */ /* 0x000fe20000010042 */
[----:B------:R-:W-:Y:S01]  /*5010*/  PRMT R128, R67, 0x9910, RZ ;  /* 0x0000991043807816 */ /* 0x000fe200000000ff */
[----:B------:R-:W2:Y:S01]  /*5020*/  LDS.U16 R119, [R91+0xbc00] ;  /* 0x00bc00005b777984 */ /* 0x000ea20000000400 */
[----:B0-----:R-:W-:Y:S01]  /*5030*/  LOP3.LUT R92, R114, R65, RZ, 0x30, !PT ;  /* 0x00000041725c7212 */ /* 0x001fe200078e30ff */
[----:B------:R-:W-:-:S02]  /*5040*/  HADD2.F32 R94, -RZ, R65.H0_H0 ;  /* 0x20000041ff5e7230 */ /* 0x000fc40000004100 */
[----:B------:R-:W0:Y:S01]  /*5050*/  LDS.U16 R67, [R91+0xbe00] ;  /* 0x00be00005b437984 */ /* 0x000e220000000400 */
[----:B------:R-:W-:Y:S02]  /*5060*/  ISETP.NE.AND P0, PT, R128, RZ, PT ;  /* 0x000000ff8000720c */ /* 0x000fe40003f05270 */
[----:B------:R-:W-:Y:S01]  /*5070*/  PRMT R205, R92, 0x9910, RZ ;  /* 0x000099105ccd7816 */ /* 0x000fe200000000ff */
[----:B-1----:R-:W-:Y:S01]  /*5080*/  HADD2.F32 R116, -RZ, R121.H0_H0 ;  /* 0x20000079ff747230 */ /* 0x002fe20000004100 */
[----:B------:R-:W-:Y:S02]  /*5090*/  FSEL R65, RZ, 1, P0 ;  /* 0x3f800000ff417808 */ /* 0x000fe40000000000 */
[----:B------:R-:W-:-:S03]  /*50a0*/  ISETP.NE.AND P0, PT, R205, RZ, PT ;  /* 0x000000ffcd00720c */ /* 0x000fc60003f05270 */
[----:B------:R-:W-:Y:S01]  /*50b0*/  FFMA.FTZ R65, R65, R147, R66 ;  /* 0x0000009341417223 */ /* 0x000fe20000010042 */
[----:B------:R-:W-:Y:S01]  /*50c0*/  FSEL R92, RZ, 1, P0 ;  /* 0x3f800000ff5c7808 */ /* 0x000fe20000000000 */
[----:B------:R-:W1:Y:S01]  /*50d0*/  LDS.U16 R147, [R91+0xc000] ;  /* 0x00c000005b937984 */ /* 0x000e620000000400 */
[----:B------:R-:W-:Y:S01]  /*50e0*/  LOP3.LUT R66, R114, R95, RZ, 0x30, !PT ;  /* 0x0000005f72427212 */ /* 0x000fe200078e30ff */
[----:B------:R-:W-:Y:S02]  /*50f0*/  HADD2.F32 R95, -RZ, R95.H0_H0 ;  /* 0x2000005fff5f7230 */ /* 0x000fe40000004100 */
[----:B------:R-:W-:Y:S01]  /*5100*/  FFMA.FTZ R92, R92, R94, R65 ;  /* 0x0000005e5c5c7223 */ /* 0x000fe20000010041 */
[----:B------:R-:W-:Y:S01]  /*5110*/  PRMT R193, R66, 0x9910, RZ ;  /* 0x0000991042c17816 */ /* 0x000fe200000000ff */
[----:B------:R-:W3:Y:S01]  /*5120*/  LDS.U16 R65, [R91+0xc200] ;  /* 0x00c200005b417984 */ /* 0x000ee20000000400 */
        /* <DEDUP_REMOVED lines=8> */
[----:B--2---:R-:W-:-:S03]  /*51b0*/  LOP3.LUT R93, R114, R119, RZ, 0x30, !PT ;  /* 0x00000077725d7212 */ /* 0x004fc600078e30ff */
[----:B------:R-:W-:Y:S01]  /*51c0*/  FFMA.FTZ R66, R115, R66, R92 ;  /* 0x0000004273427223 */ /* 0x000fe2000001005c */
[----:B------:R-:W-:Y:S01]  /*51d0*/  HADD2.F32 R119, -RZ, R119.H0_H0 ;  /* 0x20000077ff777230 */ /* 0x000fe20000004100 */
[----:B------:R-:W2:Y:S01]  /*51e0*/  LDS.U16 R115, [R91+0xc400] ;  /* 0x00c400005b737984 */ /* 0x000ea20000000400 */
[----:B------:R-:W-:Y:S02]  /*51f0*/  PRMT R94, R93, 0x9910, RZ ;  /* 0x000099105d5e7816 */ /* 0x000fe400000000ff */
[----:B0-----:R-:W-:Y:S01]  /*5200*/  LOP3.LUT R92, R114, R67, RZ, 0x30, !PT ;  /* 0x00000043725c7212 */ /* 0x001fe200078e30ff */
[----:B------:R-:W0:Y:S01]  /*5210*/  LDS.U16 R93, [R91+0xc600] ;  /* 0x00c600005b5d7984 */ /* 0x000e220000000400 */
[----:B------:R-:W-:Y:S02]  /*5220*/  ISETP.NE.AND P5, PT, R94, RZ, PT ;  /* 0x000000ff5e00720c */ /* 0x000fe40003fa5270 */
[----:B------:R-:W-:Y:S01]  /*5230*/  PRMT R95, R92, 0x9910, RZ ;  /* 0x000099105c5f7816 */ /* 0x000fe200000000ff */
[----:B------:R-:W-:Y:S01]  /*5240*/  HADD2.F32 R92, -RZ, R67.H0_H0 ;  /* 0x20000043ff5c7230 */ /* 0x000fe20000004100 */
[----:B------:R-:W-:-:S02]  /*5250*/  FSEL R67, RZ, 1, P5 ;  /* 0x3f800000ff437808 */ /* 0x000fc40002800000 */
[----:B------:R-:W-:-:S03]  /*5260*/  ISETP.NE.AND P4, PT, R95, RZ, PT ;  /* 0x000000ff5f00720c */ /* 0x000fc60003f85270 */
[----:B------:R-:W-:Y:S01]  /*5270*/  FFMA.FTZ R66, R67, R119, R66 ;  /* 0x0000007743427223 */ /* 0x000fe20000010042 */
[----:B------:R-:W-:Y:S02]  /*5280*/  FSEL R95, RZ, 1, P4 ;  /* 0x3f800000ff5f7808 */ /* 0x000fe40002000000 */
[----:B-1----:R-:W-:Y:S01]  /*5290*/  LOP3.LUT R67, R114, R147, RZ, 0x30, !PT ;  /* 0x0000009372437212 */ /* 0x002fe200078e30ff */
[----:B------:R-:W-:Y:S01]  /*52a0*/  HADD2.F32 R147, -RZ, R147.H0_H0 ;  /* 0x20000093ff937230 */ /* 0x000fe20000004100 */
[----:B------:R-:W-:Y:S01]  /*52b0*/  @P5 LOP3.LUT R140, R140, 0x10000000, RZ, 0xfc, !PT ;  /* 0x100000008c8c5812 */ /* 0x000fe200078efcff */
[----:B------:R-:W-:Y:S01]  /*52c0*/  FFMA.FTZ R66, R95, R92, R66 ;  /* 0x0000005c5f427223 */ /* 0x000fe20000010042 */
[----:B------:R-:W-:Y:S02]  /*52d0*/  PRMT R67, R67, 0x9910, RZ ;  /* 0x0000991043437816 */ /* 0x000fe400000000ff */
[----:B---3--:R-:W-:Y:S02]  /*52e0*/  LOP3.LUT R92, R114, R65, RZ, 0x30, !PT ;  /* 0x00000041725c7212 */ /* 0x008fe400078e30ff */
[----:B------:R-:W-:Y:S01]  /*52f0*/  LOP3.LUT R140, R140, 0xdfffffff, RZ, 0xc0, !PT ;  /* 0xdfffffff8c8c7812 */ /* 0x000fe200078ec0ff */
[----:B------:R-:W-:Y:S01]  /*5300*/  IMAD.MOV.U32 R50, RZ, RZ, R67 ;  /* 0x000000ffff327224 */ /* 0x000fe200078e0043 */
[----:B------:R-:W-:Y:S01]  /*5310*/  PRMT R92, R92, 0x9910, RZ ;  /* 0x000099105c5c7816 */ /* 0x000fe200000000ff */
[----:B------:R-:W-:Y:S01]  /*5320*/  HADD2.F32 R67, -RZ, R65.H0_H0 ;  /* 0x20000041ff437230 */ /* 0x000fe20000004100 */
[----:B------:R-:W-:-:S02]  /*5330*/  @P4 LOP3.LUT R140, R140, 0x20000000, RZ, 0xfc, !PT ;  /* 0x200000008c8c4812 */ /* 0x000fc400078efcff */
[----:B------:R-:W-:Y:S01]  /*5340*/  ISETP.NE.AND P0, PT, R50, RZ, PT ;  /* 0x000000ff3200720c */ /* 0x000fe20003f05270 */
[----:B------:R-:W-:Y:S01]  /*5350*/  IMAD.MOV.U32 R44, RZ, RZ, R92 ;  /* 0x000000ffff2c7224 */ /* 0x000fe200078e005c */
[----:B------:R-:W-:Y:S01]  /*5360*/  LOP3.LUT R140, R140, 0xbfffffff, RZ, 0xc0, !PT ;  /* 0xbfffffff8c8c7812 */ /* 0x000fe200078ec0ff */
[----:B------:R-:W-:Y:S01]  /*5370*/  STL [R1+0x24], R50 ;  /* 0x0000243201007387 */ /* 0x000fe20000100800 */
[----:B------:R-:W-:Y:S02]  /*5380*/  FSEL R65, RZ, 1, P0 ;  /* 0x3f800000ff417808 */ /* 0x000fe40000000000 */
[----:B------:R-:W-:Y:S01]  /*5390*/  ISETP.NE.AND P0, PT, R44, RZ, PT ;  /* 0x000000ff2c00720c */ /* 0x000fe20003f05270 */
[----:B------:R-:W-:Y:S02]  /*53a0*/  STL [R1+0x20], R44 ;  /* 0x0000202c01007387 */ /* 0x000fe40000100800 */
[----:B------:R-:W-:Y:S01]  /*53b0*/  FFMA.FTZ R65, R65, R147, R66 ;  /* 0x0000009341417223 */ /* 0x000fe20000010042 */
[----:B------:R-:W-:-:S02]  /*53c0*/  FSEL R92, RZ, 1, P0 ;  /* 0x3f800000ff5c7808 */ /* 0x000fc40000000000 */
[C---:B--2---:R-:W-:Y:S01]  /*53d0*/  LOP3.LUT R66, R114.reuse, R115, RZ, 0x30, !PT ;  /* 0x0000007372427212 */ /* 0x044fe200078e30ff */
[----:B------:R-:W-:Y:S01]  /*53e0*/  HADD2.F32 R115, -RZ, R115.H0_H0 ;  /* 0x20000073ff737230 */ /* 0x000fe20000004100 */
[----:B0-----:R-:W-:Y:S01]  /*53f0*/  LOP3.LUT R94, R114, R93, RZ, 0x30, !PT ;  /* 0x0000005d725e7212 */ /* 0x001fe200078e30ff */
[----:B------:R-:W-:Y:S01]  /*5400*/  FFMA.FTZ R92, R92, R67, R65 ;  /* 0x000000435c5c7223 */ /* 0x000fe20000010041 */
[----:B------:R-:W-:Y:S01]  /*5410*/  PRMT R95, R66, 0x9910, RZ ;  /* 0x00009910425f7816 */ /* 0x000fe200000000ff */
[----:B------:R-:W0:Y:S01]  /*5420*/  LDS.U16 R67, [R91+0xcc00] ;  /* 0x00cc00005b437984 */ /* 0x000e220000000400 */
[----:B------:R-:W-:Y:S01]  /*5430*/  PRMT R94, R94, 0x9910, RZ ;  /* 0x000099105e5e7816 */ /* 0x000fe200000000ff */
[----:B------:R-:W-:Y:S01]  /*5440*/  HADD2.F32 R66, -RZ, R93.H0_H0 ;  /* 0x2000005dff427230 */ /* 0x000fe20000004100 */
[----:B------:R-:W-:Y:S01]  /*5450*/  ISETP.NE.AND P0, PT, R95, RZ, PT ;  /* 0x000000ff5f00720c */ /* 0x000fe20003f05270 */
[----:B------:R-:W1:Y:S03]  /*5460*/  LDS.U16 R65, [R91+0xce00] ;  /* 0x00ce00005b417984 */ /* 0x000e660000000400 */
[----:B------:R-:W-:-:S02]  /*5470*/  FSEL R93, RZ, 1, P0 ;  /* 0x3f800000ff5d7808 */ /* 0x000fc40000000000 */
[----:B------:R-:W-:-:S03]  /*5480*/  ISETP.NE.AND P0, PT, R94, RZ, PT ;  /* 0x000000ff5e00720c */ /* 0x000fc60003f05270 */
[----:B------:R-:W-:Y:S01]  /*5490*/  FFMA.FTZ R92, R93, R115, R92 ;  /* 0x000000735d5c7223 */ /* 0x000fe2000001005c */
[----:B------:R-:W-:Y:S01]  /*54a0*/  FSEL R119, RZ, 1, P0 ;  /* 0x3f800000ff777808 */ /* 0x000fe20000000000 */
[----:B------:R-:W2:Y:S01]  /*54b0*/  LDS.U16 R115, [R91+0xd000] ;  /* 0x00d000005b737984 */ /* 0x000ea20000000400 */
[C---:B------:R-:W-:Y:S01]  /*54c0*/  LOP3.LUT R93, R114.reuse, R125, RZ, 0x30, !PT ;  /* 0x0000007d725d7212 */ /* 0x040fe200078e30ff */
[----:B------:R-:W-:Y:S02]  /*54d0*/  HADD2.F32 R125, -RZ, R125.H0_H0 ;  /* 0x2000007dff7d7230 */ /* 0x000fe40000004100 */
[----:B------:R-:W-:Y:S01]  /*54e0*/  FFMA.FTZ R66, R119, R66, R92 ;  /* 0x0000004277427223 */ /* 0x000fe2000001005c */
[----:B------:R-:W-:Y:S01]  /*54f0*/  PRMT R93, R93, 0x9910, RZ ;  /* 0x000099105d5d7816 */ /* 0x000fe200000000ff */
[----:B------:R-:W3:Y:S01]  /*5500*/  LDS.U16 R119, [R91+0xd200] ;  /* 0x00d200005b777984 */ /* 0x000ee20000000400 */
[----:B------:R-:W-:Y:S02]  /*5510*/  LOP3.LUT R92, R114, R121, RZ, 0x30, !PT ;  /* 0x00000079725c7212 */ /* 0x000fe400078e30ff */
[----:B------:R-:W-:-:S02]  /*5520*/  ISETP.NE.AND P0, PT, R93, RZ, PT ;  /* 0x000000ff5d00720c */ /* 0x000fc40003f05270 */
[----:B------:R-:W-:Y:S02]  /*5530*/  PRMT R92, R92, 0x9910, RZ ;  /* 0x000099105c5c7816 */ /* 0x000fe400000000ff */
[----:B------:R-:W-:Y:S02]  /*5540*/  FSEL R121, RZ, 1, P0 ;  /* 0x3f800000ff797808 */ /* 0x000fe40000000000 */
[----:B------:R-:W-:-:S03]  /*5550*/  ISETP.NE.AND P0, PT, R92, RZ, PT ;  /* 0x000000ff5c00720c */ /* 0x000fc60003f05270 */
[----:B------:R-:W-:Y:S01]  /*5560*/  FFMA.FTZ R66, R121, R125, R66 ;  /* 0x0000007d79427223 */ /* 0x000fe20000010042 */
[----:B------:R-:W-:Y:S01]  /*5570*/  FSEL R147, RZ, 1, P0 ;  /* 0x3f800000ff937808 */ /* 0x000fe20000000000 */
[----:B------:R-:W4:Y:S04]  /*5580*/  LDS.U16 R121, [R91+0xd400] ;  /* 0x00d400005b797984 */ /* 0x000f280000000400 */
[----:B------:R-:W-:Y:S01]  /*5590*/  FFMA.FTZ R116, R147, R116, R66 ;  /* 0x0000007493747223 */ /* 0x000fe20000010042 */
[----:B------:R-:W4:Y:S01]  /*55a0*/  LDS.U16 R125, [R91+0xd600] ;  /* 0x00d600005b7d7984 */ /* 0x000f220000000400 */
[C---:B0-----:R-:W-:Y:S01]  /*55b0*/  LOP3.LUT R120, R114.reuse, R67, RZ, 0x30, !PT ;  /* 0x0000004372787212 */ /* 0x041fe200078e30ff */
[----:B------:R-:W-:Y:S01]  /*55c0*/  HADD2.F32 R67, -RZ, R67.H0_H0 ;  /* 0x20000043ff437230 */ /* 0x000fe20000004100 */
[----:B-1----:R-:W-:Y:S01]  /*55d0*/  LOP3.LUT R66, R114, R65, RZ, 0x30, !PT ;  /* 0x0000004172427212 */ /* 0x002fe200078e30ff */
[----:B------:R-:W-:Y:S01]  /*55e0*/  HADD2.F32 R124, -RZ, R65.H0_H0 ;  /* 0x20000041ff7c7230 */ /* 0x000fe20000004100 */
[----:B------:R-:W-:-:S02]  /*55f0*/  PRMT R120, R120, 0x9910, RZ ;  /* 0x0000991078787816 */ /* 0x000fc400000000ff */
[----:B------:R-:W-:-:S03]  /*5600*/  PRMT R187, R66, 0x9910, RZ ;  /* 0x0000991042bb7816 */ /* 0x000fc600000000ff */
[----:B------:R-:W-:-:S05]  /*5610*/  IMAD.MOV.U32 R66, RZ, RZ, R120 ;  /* 0x000000ffff427224 */ /* 0x000fca00078e0078 */
[----:B------:R-:W-:-:S04]  /*5620*/  ISETP.NE.AND P0, PT, R66, RZ, PT ;  /* 0x000000ff4200720c */ /* 0x000fc80003f05270 */
[----:B------:R-:W-:Y:S02]  /*5630*/  FSEL R65, RZ, 1, P0 ;  /* 0x3f800000ff417808 */ /* 0x000fe40000000000 */
[----:B------:R-:W-:-:S03]  /*5640*/  ISETP.NE.AND P0, PT, R187, RZ, PT ;  /* 0x000000ffbb00720c */ /* 0x000fc60003f05270 */
[----:B------:R-:W-:Y:S01]  /*5650*/  FFMA.FTZ R65, R65, R67, R116 ;  /* 0x0000004341417223 */ /* 0x000fe20000010074 */
[----:B------:R-:W-:Y:S02]  /*5660*/  FSEL R120, RZ, 1, P0 ;  /* 0x3f800000ff787808 */ /* 0x000fe40000000000 */
[C---:B--2---:R-:W-:Y:S02]  /*5670*/  LOP3.LUT R67, R114.reuse, R115, RZ, 0x30, !PT ;  /* 0x0000007372437212 */ /* 0x044fe400078e30ff */
[----:B---3--:R-:W-:Y:S01]  /*5680*/  LOP3.LUT R116, R114, R119, RZ, 0x30, !PT ;  /* 0x0000007772747212 */ /* 0x008fe200078e30ff */
[----:B------:R-:W-:Y:S01]  /*5690*/  FFMA.FTZ R120, R120, R124, R65 ;  /* 0x0000007c78787223 */ /* 0x000fe20000010041 */
[----:B------:R-:W-:Y:S01]  /*56a0*/  PRMT R248, R67, 0x9910, RZ ;  /* 0x0000991043f87816 */ /* 0x000fe200000000ff */
[----:B------:R-:W0:Y:S01]  /*56b0*/  LDS.U16 R65, [R91+0xd800] ;  /* 0x00d800005b417984 */ /* 0x000e220000000400 */
[----:B------:R-:W-:Y:S01]  /*56c0*/  PRMT R185, R116, 0x9910, RZ ;  /* 0x0000991074b97816 */ /* 0x000fe200000000ff */
[----:B------:R-:W-:Y:S01]  /*56d0*/  HADD2.F32 R116, -RZ, R115.H0_H0 ;  /* 0x20000073ff747230 */ /* 0x000fe20000004100 */
[----:B------:R-:W-:Y:S01]  /*56e0*/  ISETP.NE.AND P0, PT, R248, RZ, PT ;  /* 0x000000fff800720c */ /* 0x000fe20003f05270 */
[----:B------:R-:W1:Y:S01]  /*56f0*/  LDS.U16 R67, [R91+0xda00] ;  /* 0x00da00005b437984 */ /* 0x000e620000000400 */
[----:B------:R-:W-:-:S02]  /*5700*/  HADD2.F32 R119, -RZ, R119.H0_H0 ;  /* 0x20000077ff777230 */ /* 0x000fc40000004100 */
[----:B------:R-:W-:Y:S02]  /*5710*/  FSEL R115, RZ, 1, P0 ;  /* 0x3f800000ff737808 */ /* 0x000fe40000000000 */
[----:B------:R-:W-:-:S03]  /*5720*/  ISETP.NE.AND P0, PT, R185, RZ, PT ;  /* 0x000000ffb900720c */ /* 0x000fc60003f05270 */
[----:B------:R-:W-:Y:S01]  /*5730*/  FFMA.FTZ R115, R115, R116, R120 ;  /* 0x0000007473737223 */ /* 0x000fe20000010078 */
[----:B------:R-:W-:Y:S02]  /*5740*/  FSEL R124, RZ, 1, P0 ;  /* 0x3f800000ff7c7808 */ /* 0x000fe40000000000 */
[C---:B----4-:R-:W-:Y:S02]  /*5750*/  LOP3.LUT R116, R114.reuse, R121, RZ, 0x30, !PT ;  /* 0x0000007972747212 */ /* 0x050fe400078e30ff */
[----:B------:R-:W-:Y:S01]  /*5760*/  LOP3.LUT R120, R114, R125, RZ, 0x30, !PT ;  /* 0x0000007d72787212 */ /* 0x000fe200078e30ff */
[----:B------:R-:W-:Y:S01]  /*5770*/  FFMA.FTZ R124, R124, R119, R115 ;  /* 0x000000777c7c7223 */ /* 0x000fe20000010073 */
[----:B------:R-:W-:Y:S01]  /*5780*/  PRMT R151, R116, 0x9910, RZ ;  /* 0x0000991074977816 */ /* 0x000fe200000000ff */
[----:B------:R-:W2:Y:S01]  /*5790*/  LDS.U16 R119, [R91+0xdc00] ;  /* 0x00dc00005b777984 */ /* 0x000ea20000000400 */
[----:B------:R-:W-:Y:S01]  /*57a0*/  HADD2.F32 R116, -RZ, R121.H0_H0 ;  /* 0x20000079ff747230 */ /* 0x000fe20000004100 */
[----:B------:R-:W-:Y:S01]  /*57b0*/  PRMT R155, R120, 0x9910, RZ ;  /* 0x00009910789b7816 */ /* 0x000fe200000000ff */
[----:B------:R-:W-:Y:S01]  /*57c0*/  HADD2.F32 R120, -RZ, R125.H0_H0 ;  /* 0x2000007dff787230 */ /* 0x000fe20000004100 */
[----:B------:R-:W-:Y:S01]  /*57d0*/  ISETP.NE.AND P0, PT, R151, RZ, PT ;  /* 0x000000ff9700720c */ /* 0x000fe20003f05270 */
[----:B------:R-:W3:Y:S03]  /*57e0*/  LDS.U16 R115, [R91+0xde00] ;  /* 0x00de00005b737984 */ /* 0x000ee60000000400 */
[----:B------:R-:W-:-:S02]  /*57f0*/  FSEL R121, RZ, 1, P0 ;  /* 0x3f800000ff797808 */ /* 0x000fc40000000000 */
[----:B------:R-:W-:-:S03]  /*5800*/  ISETP.NE.AND P0, PT, R155, RZ, PT ;  /* 0x000000ff9b00720c */ /* 0x000fc60003f05270 */
[----:B------:R-:W-:Y:S01]  /*5810*/  FFMA.FTZ R116, R121, R116, R124 ;  /* 0x0000007479747223 */ /* 0x000fe2000001007c */
[----:B------:R-:W-:-:S05]  /*5820*/  FSEL R125, RZ, 1, P0 ;  /* 0x3f800000ff7d7808 */ /* 0x000fca0000000000 */
[----:B------:R-:W-:Y:S01]  /*5830*/  FFMA.FTZ R116, R125, R120, R116 ;  /* 0x000000787d747223 */ /* 0x000fe20000010074 */
[----:B0-----:R-:W-:-:S04]  /*5840*/  LOP3.LUT R121, R114, R65, RZ, 0x30, !PT ;  /* 0x0000004172797212 */ /* 0x001fc800078e30ff */
[----:B------:R-:W-:Y:S02]  /*5850*/  PRMT R147, R121, 0x9910, RZ ;  /* 0x0000991079937816 */ /* 0x000fe400000000ff */
[----:B------:R-:W0:Y:S01]  /*5860*/  LDS.U16 R121, [R91+0xe000] ;  /* 0x00e000005b797984 */ /* 0x000e220000000400 */
[----:B-1----:R-:W-:Y:S01]  /*5870*/  LOP3.LUT R120, R114, R67, RZ, 0x30, !PT ;  /* 0x0000004372787212 */ /* 0x002fe200078e30ff */
[----:B------:R-:W-:Y:S01]  /*5880*/  HADD2.F32 R67, -RZ, R67.H0_H0 ;  /* 0x20000043ff437230 */ /* 0x000fe20000004100 */
[----:B------:R-:W-:Y:S02]  /*5890*/  ISETP.NE.AND P0, PT, R147, RZ, PT ;  /* 0x000000ff9300720c */ /* 0x000fe40003f05270 */
[----:B------:R-:W-:Y:S01]  /*58a0*/  PRMT R243, R120, 0x9910, RZ ;  /* 0x0000991078f37816 */ /* 0x000fe200000000ff */
[----:B------:R-:W-:Y:S01]  /*58b0*/  HADD2.F32 R120, -RZ, R65.H0_H0 ;  /* 0x20000041ff787230 */ /* 0x000fe20000004100 */
[----:B------:R-:W-:Y:S02]  /*58c0*/  FSEL R65, RZ, 1, P0 ;  /* 0x3f800000ff417808 */ /* 0x000fe40000000000 */
[----:B------:R-:W-:-:S03]  /*58d0*/  ISETP.NE.AND P0, PT, R243, RZ, PT ;  /* 0x000000fff300720c */ /* 0x000fc60003f05270 */
[----:B------:R-:W-:Y:S01]  /*58e0*/  FFMA.FTZ R65, R65, R120, R116 ;  /* 0x0000007841417223 */ /* 0x000fe20000010074 */
[----:B------:R-:W-:Y:S02]  /*58f0*/  FSEL R124, RZ, 1, P0 ;  /* 0x3f800000ff7c7808 */ /* 0x000fe40000000000 */
[----:B--2---:R-:W-:Y:S01]  /*5900*/  LOP3.LUT R116, R114, R119, RZ, 0x30, !PT ;  /* 0x0000007772747212 */ /* 0x004fe200078e30ff */
[----:B------:R-:W-:Y:S02]  /*5910*/  HADD2.F32 R119, -RZ, R119.H0_H0 ;  /* 0x20000077ff777230 */ /* 0x000fe40000004100 */
[----:B------:R-:W-:Y:S01]  /*5920*/  FFMA.FTZ R67, R124, R67, R65 ;  /* 0x000000437c437223 */ /* 0x000fe20000010041 */
[----:B------:R-:W-:Y:S01]  /*5930*/  PRMT R125, R116, 0x9910, RZ ;  /* 0x00009910747d7816 */ /* 0x000fe200000000ff */
[----:B------:R-:W1:Y:S01]  /*5940*/  LDS.U16 R65, [R91+0xe400] ;  /* 0x00e400005b417984 */ /* 0x000e620000000400 */
[----:B---3--:R-:W-:Y:S02]  /*5950*/  LOP3.LUT R120, R114, R115, RZ, 0x30, !PT ;  /* 0x0000007372787212 */ /* 0x008fe400078e30ff */
[----:B------:R-:W-:-:S02]  /*5960*/  ISETP.NE.AND P0, PT, R125, RZ, PT ;  /* 0x000000ff7d00720c */ /* 0x000fc40003f05270 */
[----:B------:R-:W-:Y:S01]  /*5970*/  PRMT R218, R120, 0x9910, RZ ;  /* 0x0000991078da7816 */ /* 0x000fe200000000ff */
[----:B------:R-:W-:Y:S01]  /*5980*/  HADD2.F32 R120, -RZ, R115.H0_H0 ;  /* 0x20000073ff787230 */ /* 0x000fe20000004100 */
[----:B------:R-:W-:Y:S02]  /*5990*/  FSEL R116, RZ, 1, P0 ;  /* 0x3f800000ff747808 */ /* 0x000fe40000000000 */
[----:B------:R-:W-:-:S03]  /*59a0*/  ISETP.NE.AND P0, PT, R218, RZ, PT ;  /* 0x000000ffda00720c */ /* 0x000fc60003f05270 */
[----:B------:R-:W-:Y:S01]  /*59b0*/  FFMA.FTZ R116, R116, R119, R67 ;  /* 0x0000007774747223 */ /* 0x000fe20000010043 */
[C---:B------:R-:W-:Y:S02]  /*59c0*/  LOP3.LUT R119, R114.reuse, R203, RZ, 0x30, !PT ;  /* 0x000000cb72777212 */ /* 0x040fe400078e30ff */
[----:B------:R-:W-:Y:S02]  /*59d0*/  FSEL R115, RZ, 1, P0 ;  /* 0x3f800000ff737808 */ /* 0x000fe40000000000 */
[----:B------:R-:W-:Y:S02]  /*59e0*/  PRMT R119, R119, 0x9910, RZ ;  /* 0x0000991077777816 */ /* 0x000fe400000000ff */
[----:B0-----:R-:W-:Y:S01]  /*59f0*/  LOP3.LUT R67, R114, R121, RZ, 0x30, !PT ;  /* 0x0000007972437212 */ /* 0x001fe200078e30ff */
[----:B------:R-:W-:Y:S01]  /*5a00*/  FFMA.FTZ R116, R115, R120, R116 ;  /* 0x0000007873747223 */ /* 0x000fe20000010074 */
[----:B------:R-:W-:Y:S01]  /*5a10*/  HADD2.F32 R120, -RZ, R121.H0_H0 ;  /* 0x20000079ff787230 */ /* 0x000fe20000004100 */
[----:B------:R-:W0:Y:S01]  /*5a20*/  LDS.U16 R115, [R91+0xea00] ;  /* 0x00ea00005b737984 */ /* 0x000e220000000400 */
[----:B------:R-:W-:Y:S01]  /*5a30*/  PRMT R124, R67, 0x9910, RZ ;  /* 0x00009910437c7816 */ /* 0x000fe200000000ff */
[----:B------:R-:W-:-:S02]  /*5a40*/  IMAD.MOV.U32 R121, RZ, RZ, R119 ;  /* 0x000000ffff797224 */ /* 0x000fc400078e0077 */
[----:B------:R-:W2:Y:S01]  /*5a50*/  LDS.U16 R67, [R91+0xe800] ;  /* 0x00e800005b437984 */ /* 0x000ea20000000400 */
[----:B------:R-:W-:-:S04]  /*5a60*/  ISETP.NE.AND P0, PT, R124, RZ, PT ;  /* 0x000000ff7c00720c */ /* 0x000fc80003f05270 */
[----:B------:R-:W-:Y:S02]  /*5a70*/  FSEL R119, RZ, 1, P0 ;  /* 0x3f800000ff777808 */ /* 0x000fe40000000000 */
[----:B------:R-:W-:-:S03]  /*5a80*/  ISETP.NE.AND P0, PT, R121, RZ, PT ;  /* 0x000000ff7900720c */ /* 0x000fc60003f05270 */
[----:B------:R-:W-:Y:S01]  /*5a90*/  FFMA.FTZ R116, R119, R120, R116 ;  /* 0x0000007877747223 */ /* 0x000fe20000010074 */
[----:B------:R-:W-:Y:S02]  /*5aa0*/  FSEL R203, RZ, 1, P0 ;  /* 0x3f800000ffcb7808 */ /* 0x000fe40000000000 */
[C---:B-1----:R-:W-:Y:S02]  /*5ab0*/  LOP3.LUT R119, R114.reuse, R65, RZ, 0x30, !PT ;  /* 0x0000004172777212 */ /* 0x042fe400078e30ff */
[----:B------:R-:W-:Y:S01]  /*5ac0*/  LOP3.LUT R120, R114, R235, RZ, 0x30, !PT ;  /* 0x000000eb72787212 */ /* 0x000fe200078e30ff */
[----:B------:R-:W-:Y:S01]  /*5ad0*/  FFMA.FTZ R116, R203, R202, R116 ;  /* 0x000000cacb747223 */ /* 0x000fe20000010074 */
[----:B------:R-:W-:Y:S01]  /*5ae0*/  PRMT R212, R119, 0x9910, RZ ;  /* 0x0000991077d47816 */ /* 0x000fe200000000ff */
[----:B------:R-:W1:Y:S01]  /*5af0*/  LDS.U16 R203, [R91+0xec00] ;  /* 0x00ec00005bcb7984 */ /* 0x000e620000000400 */
[----:B------:R-:W-:Y:S01]  /*5b00*/  HADD2.F32 R202, -RZ, R65.H0_H0 ;  /* 0x20000041ffca7230 */ /* 0x000fe20000004100 */
[----:B------:R-:W-:Y:S01]  /*5b10*/  PRMT R120, R120, 0x9910, RZ ;  /* 0x0000991078787816 */ /* 0x000fe200000000ff */
[----:B------:R-:W-:Y:S01]  /*5b20*/  HADD2.F32 R65, -RZ, R235.H0_H0 ;  /* 0x200000ebff417230 */ /* 0x000fe20000004100 */
[----:B------:R-:W-:-:S04]  /*5b30*/  ISETP.NE.AND P0, PT, R212, RZ, PT ;  /* 0x000000ffd400720c */ /* 0x000fc80003f05270 */
[----:B------:R-:W-:Y:S02]  /*5b40*/  FSEL R119, RZ, 1, P0 ;  /* 0x3f800000ff777808 */ /* 0x000fe40000000000 */
[----:B------:R-:W-:-:S03]  /*5b50*/  ISETP.NE.AND P0, PT, R120, RZ, PT ;  /* 0x000000ff7800720c */ /* 0x000fc60003f05270 */
[----:B------:R-:W-:Y:S01]  /*5b60*/  FFMA.FTZ R116, R119, R202, R116 ;  /* 0x000000ca77747223 */ /* 0x000fe20000010074 */
[----:B------:R-:W-:Y:S02]  /*5b70*/  FSEL R235, RZ, 1, P0 ;  /* 0x3f800000ffeb7808 */ /* 0x000fe40000000000 */
[----:B0-----:R-:W-:-:S03]  /*5b80*/  LOP3.LUT R206, R114, R115, RZ, 0x30, !PT ;  /* 0x0000007372ce7212 */ /* 0x001fc600078e30ff */
[----:B------:R-:W-:Y:S01]  /*5b90*/  FFMA.FTZ R65, R235, R65, R116 ;  /* 0x00000041eb417223 */ /* 0x000fe20000010074 */
[----:B------:R-:W-:Y:S01]  /*5ba0*/  HADD2.F32 R115, -RZ, R115.H0_H0 ;  /* 0x20000073ff737230 */ /* 0x000fe20000004100 */
[----:B------:R-:W0:Y:S01]  /*5bb0*/  LDS.U16 R235, [R91+0xf200] ;  /* 0x00f200005beb7984 */ /* 0x000e220000000400 */
[----:B--2---:R-:W-:Y:S01]  /*5bc0*/  LOP3.LUT R119, R114, R67, RZ, 0x30, !PT ;  /* 0x0000004372777212 */ /* 0x004fe200078e30ff */
[----:B------:R-:W-:Y:S01]  /*5bd0*/  HADD2.F32 R116, -RZ, R67.H0_H0 ;  /* 0x20000043ff747230 */ /* 0x000fe20000004100 */
[----:B------:R-:W-:Y:S01]  /*5be0*/  PRMT R206, R206, 0x9910, RZ ;  /* 0x00009910cece7816 */ /* 0x000fe200000000ff */
[----:B------:R-:W2:Y:S01]  /*5bf0*/  LDS.U16 R67, [R91+0xf400] ;  /* 0x00f400005b437984 */ /* 0x000ea20000000400 */
[----:B------:R-:W-:-:S04]  /*5c00*/  PRMT R119, R119, 0x9910, RZ ;  /* 0x0000991077777816 */ /* 0x000fc800000000ff */
[----:B------:R-:W-:-:S04]  /*5c10*/  ISETP.NE.AND P0, PT, R119, RZ, PT ;  /* 0x000000ff7700720c */ /* 0x000fc80003f05270 */
        /* <DEDUP_REMOVED lines=13> */
[----:B------:R-:W-:Y:S02]  /*5cf0*/  ISETP.NE.AND P0, PT, R202, RZ, PT ;  /* 0x000000ffca00720c */ /* 0x000fe40003f05270 */
[----:B------:R-:W-:Y:S01]  /*5d00*/  LOP3.LUT R115, R90, 0xffff, RZ, 0xc0, !PT ;  /* 0x0000ffff5a737812 */ /* 0x000fe200078ec0ff */
[----:B------:R-:W-:Y:S01]  /*5d10*/  FFMA.FTZ R203, R236, R203, R65 ;  /* 0x000000cbeccb7223 */ /* 0x000fe20000010041 */
[----:B------:R-:W-:Y:S01]  /*5d20*/  FSEL R245, RZ, 1, P0 ;  /* 0x3f800000fff57808 */ /* 0x000fe20000000000 */
[----:B------:R-:W-:Y:S01]  /*5d30*/  LDS.U16 R236, [R91+0xfe00] ;  /* 0x00fe00005bec7984 */ /* 0x000fe20000000400 */
[----:B------:R-:W-:-:S03]  /*5d40*/  SHF.L.U32 R65, R246, R115, RZ ;  /* 0x00000073f6417219 */ /* 0x000fc600000006ff */
[----:B------:R-:W-:Y:S01]  /*5d50*/  FFMA.FTZ R247, R245, R247, R203 ;  /* 0x000000f7f5f77223 */ /* 0x000fe200000100cb */
[----:B------:R-:W1:Y:S01]  /*5d60*/  LDS.U16 R115, [R91+0xfa00] ;  /* 0x00fa00005b737984 */ /* 0x000e620000000400 */
[----:B------:R-:W-:Y:S01]  /*5d70*/  LOP3.LUT R203, R114, R251, RZ, 0x30, !PT ;  /* 0x000000fb72cb7212 */ /* 0x000fe200078e30ff */
[----:B------:R-:W-:Y:S01]  /*5d80*/  HADD2.F32 R251, -RZ, R251.H0_H0 ;  /* 0x200000fbfffb7230 */ /* 0x000fe20000004100 */
[----:B------:R-:W-:Y:S01]  /*5d90*/  LOP3.LUT R65, R88, R65, RZ, 0xfc, !PT ;  /* 0x0000004158417212 */ /* 0x000fe200078efcff */
[----:B------:R-:W3:Y:S01]  /*5da0*/  LDS.U16 R245, [R91+0xf800] ;  /* 0x00f800005bf57984 */ /* 0x000ee20000000400 */
[----:B------:R-:W-:Y:S02]  /*5db0*/  PRMT R203, R203, 0x9910, RZ ;  /* 0x00009910cbcb7816 */ /* 0x000fe400000000ff */
[----:B0-----:R-:W-:Y:S01]  /*5dc0*/  LOP3.LUT R252, R65, R235, RZ, 0x30, !PT ;  /* 0x000000eb41fc7212 */ /* 0x001fe200078e30ff */
[----:B------:R-:W0:Y:S01]  /*5dd0*/  LDS.U16 R114, [R91+0xfc00] ;  /* 0x00fc00005b727984 */ /* 0x000e220000000400 */
[----:B------:R-:W-:Y:S01]  /*5de0*/  ISETP.NE.AND P0, PT, R203, RZ, PT ;  /* 0x000000ffcb00720c */ /* 0x000fe20003f05270 */
[----:B------:R-:W-:Y:S01]  /*5df0*/  HADD2.F32 R235, -RZ, R235.H0_H0 ;  /* 0x200000ebffeb7230 */ /* 0x000fe20000004100 */
[----:B------:R-:W-:-:S02]  /*5e00*/  PRMT R252, R252, 0x9910, RZ ;  /* 0x00009910fcfc7816 */ /* 0x000fc400000000ff */
[----:B------:R-:W-:Y:S02]  /*5e10*/  FSEL R250, RZ, 1, P0 ;  /* 0x3f800000fffa7808 */ /* 0x000fe40000000000 */
[C---:B--2---:R-:W-:Y:S01]  /*5e20*/  LOP3.LUT R246, R65.reuse, R67, RZ, 0x30, !PT ;  /* 0x0000004341f67212 */ /* 0x044fe200078e30ff */
[----:B------:R-:W-:Y:S01]  /*5e30*/  HADD2.F32 R67, -RZ, R67.H0_H0 ;  /* 0x20000043ff437230 */ /* 0x000fe20000004100 */
[----:B------:R-:W-:Y:S01]  /*5e40*/  ISETP.NE.AND P4, PT, R252, RZ, PT ;  /* 0x000000fffc00720c */ /* 0x000fe20003f85270 */
[----:B------:R-:W-:Y:S01]  /*5e50*/  FFMA.FTZ R250, R250, R251, R247 ;  /* 0x000000fbfafa7223 */ /* 0x000fe200000100f7 */
[----:B------:R-:W-:Y:S01]  /*5e60*/  LOP3.LUT R247, R65, R249, RZ, 0x30, !PT ;  /* 0x000000f941f77212 */ /* 0x000fe200078e30ff */
[----:B------:R-:W-:Y:S01]  /*5e70*/  HADD2.F32 R249, -RZ, R249.H0_H0 ;  /* 0x200000f9fff97230 */ /* 0x000fe20000004100 */
[----:B------:R-:W-:Y:S02]  /*5e80*/  PRMT R246, R246, 0x9910, RZ ;  /* 0x00009910f6f67816 */ /* 0x000fe400000000ff */
[----:B------:R-:W-:-:S02]  /*5e90*/  FSEL R252, RZ, 1, P4 ;  /* 0x3f800000fffc7808 */ /* 0x000fc40002000000 */
[----:B------:R-:W-:Y:S02]  /*5ea0*/  PRMT R247, R247, 0x9910, RZ ;  /* 0x00009910f7f77816 */ /* 0x000fe400000000ff */
[----:B------:R-:W-:Y:S01]  /*5eb0*/  ISETP.NE.AND P5, PT, R246, RZ, PT ;  /* 0x000000fff600720c */ /* 0x000fe20003fa5270 */
[----:B------:R-:W-:Y:S01]  /*5ec0*/  FFMA.FTZ R235, R252, R235, R250 ;  /* 0x000000ebfceb7223 */ /* 0x000fe200000100fa */
[----:B------:R-:W-:Y:S02]  /*5ed0*/  ISETP.NE.AND P6, PT, R247, RZ, PT ;  /* 0x000000fff700720c */ /* 0x000fe40003fc5270 */
[----:B------:R-:W-:Y:S02]  /*5ee0*/  FSEL R246, RZ, 1, P5 ;  /* 0x3f800000fff67808 */ /* 0x000fe40002800000 */
[----:B------:R-:W-:Y:S02]  /*5ef0*/  FSEL R247, RZ, 1, P6 ;  /* 0x3f800000fff77808 */ /* 0x000fe40003000000 */
[----:B------:R-:W-:Y:S01]  /*5f00*/  @P4 LOP3.LUT R140, R140, 0x40000000, RZ, 0xfc, !PT ;  /* 0x400000008c8c4812 */ /* 0x000fe200078efcff */
[----:B------:R-:W-:-:S03]  /*5f10*/  FFMA.FTZ R235, R246, R67, R235 ;  /* 0x00000043f6eb7223 */ /* 0x000fc600000100eb */
[----:B------:R-:W-:Y:S01]  /*5f20*/  LOP3.LUT R140, R140, 0x7fffffff, RZ, 0xc0, !PT ;  /* 0x7fffffff8c8c7812 */ /* 0x000fe200078ec0ff */
[----:B------:R-:W-:Y:S01]  /*5f30*/  FFMA.FTZ R247, R247, R249, R235 ;  /* 0x000000f9f7f77223 */ /* 0x000fe200000100eb */
[----:B-1----:R-:W-:Y:S01]  /*5f40*/  LOP3.LUT R235, R65, R115, RZ, 0x30, !PT ;  /* 0x0000007341eb7212 */ /* 0x002fe200078e30ff */
[----:B------:R-:W-:Y:S01]  /*5f50*/  HADD2.F32 R246, -RZ, R115.H0_H0 ;  /* 0x20000073fff67230 */ /* 0x000fe20000004100 */
[----:B------:R-:W-:Y:S02]  /*5f60*/  @P6 LOP3.LUT R113, R113, 0x1, RZ, 0xfc, !PT ;  /* 0x0000000171716812 */ /* 0x000fe400078efcff */
[----:B---3--:R-:W-:Y:S01]  /*5f70*/  LOP3.LUT R67, R65, R245, RZ, 0x30, !PT ;  /* 0x000000f541437212 */ /* 0x008fe200078e30ff */
[----:B------:R-:W-:Y:S01]  /*5f80*/  HADD2.F32 R245, -RZ, R245.H0_H0 ;  /* 0x200000f5fff57230 */ /* 0x000fe20000004100 */
[----:B------:R-:W-:Y:S02]  /*5f90*/  PRMT R235, R235, 0x9910, RZ ;  /* 0x00009910ebeb7816 */ /* 0x000fe400000000ff */
[----:B------:R-:W-:-:S02]  /*5fa0*/  PRMT R67, R67, 0x9910, RZ ;  /* 0x0000991043437816 */ /* 0x000fc400000000ff */
[----:B0-----:R-:W-:Y:S01]  /*5fb0*/  LOP3.LUT R115, R65, R114, RZ, 0x30, !PT ;  /* 0x0000007241737212 */ /* 0x001fe200078e30ff */
[----:B------:R-:W-:Y:S01]  /*5fc0*/  HADD2.F32 R114, -RZ, R114.H0_H0 ;  /* 0x20000072ff727230 */ /* 0x000fe20000004100 */
[----:B------:R-:W-:Y:S02]  /*5fd0*/  ISETP.NE.AND P3, PT, R67, RZ, PT ;  /* 0x000000ff4300720c */ /* 0x000fe40003f65270 */
[----:B------:R-:W-:Y:S02]  /*5fe0*/  ISETP.NE.AND P2, PT, R235, RZ, PT ;  /* 0x000000ffeb00720c */ /* 0x000fe40003f45270 */
[----:B------:R-:W-:Y:S02]  /*5ff0*/  FSEL R67, RZ, 1, P3 ;  /* 0x3f800000ff437808 */ /* 0x000fe40001800000 */
[----:B------:R-:W-:Y:S01]  /*6000*/  LOP3.LUT R65, R65, R236, RZ, 0x30, !PT ;  /* 0x000000ec41417212 */ /* 0x000fe200078e30ff */
[----:B------:R-:W-:Y:S01]  /*6010*/  HADD2.F32 R236, -RZ, R236.H0_H0 ;  /* 0x200000ecffec7230 */ /* 0x000fe20000004100 */
[----:B------:R-:W-:Y:S01]  /*6020*/  PRMT R115, R115, 0x9910, RZ ;  /* 0x0000991073737816 */ /* 0x000fe200000000ff */
[----:B------:R-:W-:Y:S01]  /*6030*/  FFMA.FTZ R250, R67, R245, R247 ;  /* 0x000000f543fa7223 */ /* 0x000fe200000100f7 */
[----:B------:R-:W-:-:S02]  /*6040*/  FSEL R235, RZ, 1, P2 ;  /* 0x3f800000ffeb7808 */ /* 0x000fc40001000000 */
[----:B------:R-:W-:Y:S02]  /*6050*/  PRMT R65, R65, 0x9910, RZ ;  /* 0x0000991041417816 */ /* 0x000fe400000000ff */
[----:B------:R-:W-:Y:S01]  /*6060*/  ISETP.NE.AND P1, PT, R115, RZ, PT ;  /* 0x000000ff7300720c */ /* 0x000fe20003f25270 */
[----:B------:R-:W-:Y:S01]  /*6070*/  FFMA.FTZ R235, R235, R246, R250 ;  /* 0x000000f6ebeb7223 */ /* 0x000fe200000100fa */
[----:B------:R-:W-:Y:S02]  /*6080*/  ISETP.NE.AND P0, PT, R65, RZ, PT ;  /* 0x000000ff4100720c */ /* 0x000fe40003f05270 */
[----:B------:R-:W-:Y:S02]  /*6090*/  FSEL R246, RZ, 1, P1 ;  /* 0x3f800000fff67808 */ /* 0x000fe40000800000 */
[----:B------:R-:W-:Y:S02]  /*60a0*/  FSEL R250, RZ, 1, P0 ;  /* 0x3f800000fffa7808 */ /* 0x000fe40000000000 */
[----:B------:R-:W-:Y:S01]  /*60b0*/  LOP3.LUT R113, R113, 0xfffffffd, RZ, 0xc0, !PT ;  /* 0xfffffffd71717812 */ /* 0x000fe200078ec0ff */
[----:B------:R-:W-:Y:S01]  /*60c0*/  FFMA.FTZ R235, R246, R114, R235 ;  /* 0x00000072f6eb7223 */ /* 0x000fe200000100eb */
[----:B------:R-:W-:-:S02]  /*60d0*/  @P5 LOP3.LUT R140, R140, 0x80000000, RZ, 0xfc, !PT ;  /* 0x800000008c8c5812 */ /* 0x000fc400078efcff */
[----:B------:R-:W-:Y:S01]  /*60e0*/  @P3 LOP3.LUT R113, R113, 0x2, RZ, 0xfc, !PT ;  /* 0x0000000271713812 */ /* 0x000fe200078efcff */
[----:B------:R-:W-:Y:S01]  /*60f0*/  FFMA.FTZ R235, R250, R236, R235 ;  /* 0x000000ecfaeb7223 */ /* 0x000fe200000100eb */
[----:B------:R-:W-:Y:S02]  /*6100*/  ISETP.NE.AND P5, PT, R126, RZ, PT ;  /* 0x000000ff7e00720c */ /* 0x000fe40003fa5270 */
[----:B------:R-:W-:Y:S02]  /*6110*/  ISETP.NE.AND P6, PT, R237, RZ, PT ;  /* 0x000000ffed00720c */ /* 0x000fe40003fc5270 */
[----:B------:R-:W0:Y:S01]  /*6120*/  SHFL.DOWN P4, R236, R235, 0x1, 0x1f ;  /* 0x08201f00ebec7f89 */ /* 0x000e220000080000 */
[----:B------:R-:W-:Y:S02]  /*6130*/  SEL R114, RZ, 0x1, P5 ;  /* 0x00000001ff727807 */ /* 0x000fe40002800000 */
[----:B------:R-:W-:-:S04]  /*6140*/  ISETP.NE.AND P5, PT, R240, RZ, PT ;  /* 0x000000fff000720c */ /* 0x000fc80003fa5270 */
[----:B------:R-:W-:Y:S02]  /*6150*/  SEL R67, RZ, 0x4, P5 ;  /* 0x00000004ff437807 */ /* 0x000fe40002800000 */
[----:B------:R-:W-:Y:S01]  /*6160*/  ISETP.NE.AND P5, PT, R112, RZ, PT ;  /* 0x000000ff7000720c */ /* 0x000fe20003fa5270 */
[----:B0-----:R-:W-:Y:S01]  /*6170*/  @P4 FADD R236, R235, R236 ;  /* 0x000000ecebec4221 */ /* 0x001fe20000000000 */
[----:B------:R-:W-:-:S04]  /*6180*/  ISETP.NE.AND P4, PT, R108, RZ, PT ;  /* 0x000000ff6c00720c */ /* 0x000fc80003f85270 */
[----:B------:R-:W0:Y:S01]  /*6190*/  SHFL.DOWN P3, R245, R236, 0x2, 0x1f ;  /* 0x08401f00ecf57f89 */ /* 0x000e220000060000 */
[----:B------:R-:W-:Y:S02]  /*61a0*/  SEL R251, RZ, 0xffffffff, P4 ;  /* 0xfffffffffffb7807 */ /* 0x000fe40002000000 */
[----:B------:R-:W-:-:S04]  /*61b0*/  ISETP.NE.AND P4, PT, R239, RZ, PT ;  /* 0x000000ffef00720c */ /* 0x000fc80003f85270 */
[----:B------:R-:W-:Y:S02]  /*61c0*/  SEL R115, RZ, 0x8, P4 ;  /* 0x00000008ff737807 */ /* 0x000fe40002000000 */
[----:B------:R-:W-:Y:S02]  /*61d0*/  ISETP.NE.AND P4, PT, R64, RZ, PT ;  /* 0x000000ff4000720c */ /* 0x000fe40003f85270 */
[----:B------:R-:W-:Y:S02]  /*61e0*/  SEL R64, RZ, 0x20, P6 ;  /* 0x00000020ff407807 */ /* 0x000fe40003000000 */
[----:B------:R-:W-:Y:S02]  /*61f0*/  SEL R235, RZ, 0x80, P4 ;  /* 0x00000080ffeb7807 */ /* 0x000fe40002000000 */
[----:B------:R-:W-:Y:S02]  /*6200*/  ISETP.NE.AND P4, PT, R234, RZ, PT ;  /* 0x000000ffea00720c */ /* 0x000fe40003f85270 */
[----:B------:R-:W-:Y:S01]  /*6210*/  ISETP.NE.AND P6, PT, R232, RZ, PT ;  /* 0x000000ffe800720c */ /* 0x000fe20003fc5270 */
[----:B0-----:R-:W-:Y:S01]  /*6220*/  @P3 FADD R245, R236, R245 ;  /* 0x000000f5ecf53221 */ /* 0x001fe20000000000 */
[----:B------:R-:W-:-:S02]  /*6230*/  SEL R236, RZ, 0x40, P5 ;  /* 0x00000040ffec7807 */ /* 0x000fc40002800000 */
[----:B------:R-:W-:Y:S02]  /*6240*/  ISETP.NE.AND P5, PT, R231, RZ, PT ;  /* 0x000000ffe700720c */ /* 0x000fe40003fa5270 */
[----:B------:R-:W0:Y:S01]  /*6250*/  SHFL.DOWN P3, R246, R245, 0x4, 0x1f ;  /* 0x08801f00f5f67f89 */ /* 0x000e220000060000 */
[----:B------:R-:W-:Y:S02]  /*6260*/  SEL R231, RZ, 0x800, P4 ;  /* 0x00000800ffe77807 */ /* 0x000fe40002000000 */
[----:B------:R-:W-:Y:S02]  /*6270*/  SEL R232, RZ, 0x400, P5 ;  /* 0x00000400ffe87807 */ /* 0x000fe40002800000 */
[----:B------:R-:W-:Y:S02]  /*6280*/  ISETP.NE.AND P5, PT, R228, RZ, PT ;  /* 0x000000ffe400720c */ /* 0x000fe40003fa5270 */
[----:B------:R-:W-:Y:S02]  /*6290*/  ISETP.NE.AND P4, PT, R227, RZ, PT ;  /* 0x000000ffe300720c */ /* 0x000fe40003f85270 */
[----:B------:R-:W-:-:S02]  /*62a0*/  SEL R227, RZ, 0x4000, P5 ;  /* 0x00004000ffe37807 */ /* 0x000fc40002800000 */
[----:B------:R-:W-:Y:S02]  /*62b0*/  SEL R228, RZ, 0x8000, P4 ;  /* 0x00008000ffe47807 */ /* 0x000fe40002000000 */
[----:B------:R-:W-:Y:S02]  /*62c0*/  ISETP.NE.AND P5, PT, R226, RZ, PT ;  /* 0x000000ffe200720c */ /* 0x000fe40003fa5270 */
[----:B------:R-:W-:-:S04]  /*62d0*/  ISETP.NE.AND P4, PT, R244, RZ, PT ;  /* 0x000000fff400720c */ /* 0x000fc80003f85270 */
[----:B------:R-:W-:Y:S02]  /*62e0*/  SEL R49, RZ, 0x80000, P4 ;  /* 0x00080000ff317807 */ /* 0x000fe40002000000 */
[----:B------:R-:W-:Y:S01]  /*62f0*/  ISETP.NE.AND P4, PT, R242, RZ, PT ;  /* 0x000000fff200720c */ /* 0x000fe20003f85270 */
[----:B0-----:R-:W-:-:S03]  /*6300*/  @P3 FADD R246, R245, R246 ;  /* 0x000000f6f5f63221 */ /* 0x001fc60000000000 */
[----:B------:R-:W-:Y:S02]  /*6310*/  SEL R46, RZ, 0x800000, P4 ;  /* 0x00800000ff2e7807 */ /* 0x000fe40002000000 */
[----:B------:R-:W-:Y:S01]  /*6320*/  ISETP.NE.AND P4, PT, R198, RZ, PT ;  /* 0x000000ffc600720c */ /* 0x000fe20003f85270 */
[----:B------:R-:W0:Y:S03]  /*6330*/  SHFL.DOWN P3, R247, R246, 0x8, 0x1f ;  /* 0x09001f00f6f77f89 */ /* 0x000e260000060000 */
[----:B------:R-:W-:Y:S02]  /*6340*/  SEL R87, RZ, 0x8000000, P4 ;  /* 0x08000000ff577807 */ /* 0x000fe40002000000 */
[----:B------:R-:W-:-:S04]  /*6350*/  ISETP.NE.AND P4, PT, R214, RZ, PT ;  /* 0x000000ffd600720c */ /* 0x000fc80003f85270 */
[----:B------:R-:W-:Y:S02]  /*6360*/  SEL R43, RZ, 0x80000000, P4 ;  /* 0x80000000ff2b7807 */ /* 0x000fe40002000000 */
[----:B------:R-:W-:Y:S01]  /*6370*/  ISETP.NE.AND P4, PT, R190, RZ, PT ;  /* 0x000000ffbe00720c */ /* 0x000fe20003f85270 */
[----:B0-----:R-:W-:-:S05]  /*6380*/  @P3 FADD R247, R246, R247 ;  /* 0x000000f7f6f73221 */ /* 0x001fca0000000000 */
[----:B------:R-:W0:Y:S02]  /*6390*/  SHFL.DOWN P3, R65, R247, 0x10, 0x1f ;  /* 0x0a001f00f7417f89 */ /* 0x000e240000060000 */
[----:B0-----:R-:W-:Y:S01]  /*63a0*/  @P3 FADD R65, R247, R65 ;  /* 0x00000041f7413221 */ /* 0x001fe20000000000 */
[----:B------:R-:W-:Y:S02]  /*63b0*/  ISETP.NE.AND P3, PT, R238, RZ, PT ;  /* 0x000000ffee00720c */ /* 0x000fe40003f65270 */
[----:B------:R-:W-:Y:S02]  /*63c0*/  SEL R247, RZ, 0x8, P4 ;  /* 0x00000008fff77807 */ /* 0x000fe40002000000 */
        /* <DEDUP_REMOVED lines=24> */
[----:B------:R-:W-:Y:S01]  /*6550*/  ISETP.NE.AND P6, PT, R182, RZ, PT ;  /* 0x000000ffb600720c */ /* 0x000fe20003fc5270 */
[----:B------:R0:W-:Y:S01]  /*6560*/  STL [R1+0x30], R180 ;  /* 0x000030b401007387 */ /* 0x0001e20000100800 */
[----:B------:R-:W-:Y:S02]  /*6570*/  SEL R47, RZ, 0x1000000, P3 ;  /* 0x01000000ff2f7807 */ /* 0x000fe40001800000 */
[----:B------:R-:W-:Y:S01]  /*6580*/  ISETP.NE.AND P3, PT, R201, RZ, PT ;  /* 0x000000ffc900720c */ /* 0x000fe20003f65270 */
[----:B------:R1:W-:Y:S01]  /*6590*/  STL [R1+0x34], R43 ;  /* 0x0000342b01007387 */ /* 0x0003e20000100800 */
[----:B------:R-:W-:-:S02]  /*65a0*/  SEL R109, RZ, 0x2000000, P6 ;  /* 0x02000000ff6d7807 */ /* 0x000fc40003000000 */
[----:B------:R-:W-:Y:S01]  /*65b0*/  ISETP.NE.AND P6, PT, R208, RZ, PT ;  /* 0x000000ffd000720c */ /* 0x000fe20003fc5270 */
[----:B------:R-:W2:Y:S01]  /*65c0*/  LDL R252, [R1+0x40] ;  /* 0x0000400001fc7983 */ /* 0x000ea20000100800 */
        /* <DEDUP_REMOVED lines=20> */
[----:B0-----:R-:W-:Y:S02]  /*6710*/  SEL R180, RZ, 0x100, P3 ;  /* 0x00000100ffb47807 */ /* 0x001fe40001800000 */
        /* <DEDUP_REMOVED lines=43> */
[----:B-1----:R-:W-:-:S02]  /*69d0*/  SEL R43, RZ, 0x80000000, P4 ;  /* 0x80000000ff2b7807 */ /* 0x002fc40002000000 */
        /* <DEDUP_REMOVED lines=34> */
[----:B------:R-:W-:Y:S02]  /*6c00*/  SEL R102, RZ, 0x8000, P4 ;  /* 0x00008000ff667807 */ /* 0x000fe40002000000 */
[----:B------:R-:W-:Y:S01]  /*6c10*/  ISETP.NE.AND P3, PT, R163, RZ, PT ;  /* 0x000000ffa300720c */ /* 0x000fe20003f65270 */
[----:B------:R0:W-:Y:S01]  /*6c20*/  STL [R1+0x4], R43 ;  /* 0x0000042b01007387 */ /* 0x0001e20000100800 */
[----:B------:R-:W-:-:S02]  /*6c30*/  ISETP.NE.AND P4, PT, R161, RZ, PT ;  /* 0x000000ffa100720c */ /* 0x000fc40003f85270 */
[----:B------:R-:W-:Y:S02]  /*6c40*/  SEL R157, RZ, 0x20000, P6 ;  /* 0x00020000ff9d7807 */ /* 0x000fe40003000000 */
[----:B------:R-:W-:Y:S02]  /*6c50*/  SEL R159, RZ, 0x40000, P5 ;  /* 0x00040000ff9f7807 */ /* 0x000fe40002800000 */
[----:B------:R-:W-:Y:S02]  /*6c60*/  ISETP.NE.AND P6, PT, R165, RZ, PT ;  /* 0x000000ffa500720c */ /* 0x000fe40003fc5270 */
[----:B------:R-:W-:Y:S01]  /*6c70*/  ISETP.NE.AND P5, PT, R166, RZ, PT ;  /* 0x000000ffa600720c */ /* 0x000fe20003fa5270 */
[----:B0-----:R-:W0:Y:S01]  /*6c80*/  S2R R43, SR_LANEID ;  /* 0x00000000002b7919 */ /* 0x001e220000000000 */
        /* <DEDUP_REMOVED lines=29> */
[----:B------:R-:W-:Y:S01]  /*6e60*/  SEL R208, RZ, 0x4, P5 ;  /* 0x00000004ffd07807 */ /* 0x000fe20002800000 */
[----:B------:R-:W-:Y:S01]  /*6e70*/  IMAD.SHL.U32 R251, R251, 0x2, RZ ;  /* 0x00000002fbfb7824 */ /* 0x000fe200078e00ff */
        /* <DEDUP_REMOVED lines=9> */
[----:B------:R-:W-:Y:S02]  /*6f10*/  LOP3.LUT R251, R251, 0x2, R114, 0xe2, !PT ;  /* 0x00000002fbfb7812 */ /* 0x000fe400078ee272 */
[----:B------:R-:W-:Y:S02]  /*6f20*/  ISETP.NE.AND P3, PT, R197, RZ, PT ;  /* 0x000000ffc500720c */ /* 0x000fe40003f65270 */
[----:B------:R-:W-:Y:S02]  /*6f30*/  SEL R200, RZ, 0x200, P6 ;  /* 0x00000200ffc87807 */ /* 0x000fe40003000000 */
[----:B------:R-:W-:Y:S02]  /*6f40*/  ISETP.NE.AND P6, PT, R211, RZ, PT ;  /* 0x000000ffd300720c */ /* 0x000fe40003fc5270 */
[----:B------:R-:W-:-:S02]  /*6f50*/  LOP3.LUT R67, R115, R67, R251, 0xfe, !PT ;  /* 0x0000004373437212 */ /* 0x000fc400078efefb */
[----:B------:R-:W-:Y:S02]  /*6f60*/  SEL R211, RZ, 0x1000, P3 ;  /* 0x00001000ffd37807 */ /* 0x000fe40001800000 */
[----:B------:R-:W-:Y:S02]  /*6f70*/  SEL R201, RZ, 0x40, P5 ;  /* 0x00000040ffc97807 */ /* 0x000fe40002800000 */
[----:B0-----:R-:W-:Y:S02]  /*6f80*/  ISETP.NE.AND P3, PT, R43, RZ, PT ;  /* 0x000000ff2b00720c */ /* 0x001fe40003f65270 */
[----:B------:R-:W-:Y:S01]  /*6f90*/  ISETP.NE.AND P5, PT, R207, RZ, PT ;  /* 0x000000ffcf00720c */ /* 0x000fe20003fa5270 */
[----:B------:R0:W5:Y:S01]  /*6fa0*/  LDL.LU R43, [R1+0x74] ;  /* 0x00007400012b7983 */ /* 0x0001620000300800 */
[----:B------:R-:W-:Y:S02]  /*6fb0*/  LOP3.LUT R112, R64, R112, R67, 0xfe, !PT ;  /* 0x0000007040707212 */ /* 0x000fe400078efe43 */
[----:B------:R-:W-:-:S02]  /*6fc0*/  SEL R198, RZ, 0x80, P4 ;  /* 0x00000080ffc67807 */ /* 0x000fc40002000000 */
[----:B------:R-:W-:Y:S02]  /*6fd0*/  ISETP.NE.AND P4, PT, R209, RZ, PT ;  /* 0x000000ffd100720c */ /* 0x000fe40003f85270 */
[----:B------:R-:W-:Y:S02]  /*6fe0*/  SEL R207, RZ, 0x400, P5 ;  /* 0x00000400ffcf7807 */ /* 0x000fe40002800000 */
[----:B------:R-:W-:Y:S02]  /*6ff0*/  ISETP.NE.AND P5, PT, R213, RZ, PT ;  /* 0x000000ffd500720c */ /* 0x000fe40003fa5270 */
[----:B------:R-:W-:Y:S02]  /*7000*/  LOP3.LUT R236, R236, R112, RZ, 0xfc, !PT ;  /* 0x00000070ecec7212 */ /* 0x000fe400078efcff */
[----:B------:R-:W-:Y:S02]  /*7010*/  SEL R209, RZ, 0x800, P4 ;  /* 0x00000800ffd17807 */ /* 0x000fe40002000000 */
[----:B------:R-:W-:-:S02]  /*7020*/  ISETP.NE.AND P4, PT, R215, RZ, PT ;  /* 0x000000ffd700720c */ /* 0x000fc40003f85270 */
[----:B------:R-:W-:Y:S02]  /*7030*/  SEL R213, RZ, 0x2000, P6 ;  /* 0x00002000ffd57807 */ /* 0x000fe40003000000 */
[----:B------:R-:W-:Y:S02]  /*7040*/  SEL R215, RZ, 0x4000, P5 ;  /* 0x00004000ffd77807 */ /* 0x000fe40002800000 */
[----:B------:R-:W-:Y:S02]  /*7050*/  LOP3.LUT R235, R235, R236, RZ, 0xfc, !PT ;  /* 0x000000ecebeb7212 */ /* 0x000fe400078efcff */
[----:B------:R-:W-:Y:S02]  /*7060*/  ISETP.NE.AND P6, PT, R219, RZ, PT ;  /* 0x000000ffdb00720c */ /* 0x000fe40003fc5270 */
[----:B------:R-:W-:Y:S01]  /*7070*/  ISETP.NE.AND P5, PT, R221, RZ, PT ;  /* 0x000000ffdd00720c */ /* 0x000fe20003fa5270 */
[----:B--2---:R1:W-:Y:S01]  /*7080*/  @!P3 STS [R252+0x8], R65 ;  /* 0x00000841fc00b388 */ /* 0x0043e20000000800 */
[----:B------:R-:W-:-:S02]  /*7090*/  ISETP.NE.AND P3, PT, R217, RZ, PT ;  /* 0x000000ffd900720c */ /* 0x000fc40003f65270 */
[----:B------:R-:W-:Y:S02]  /*70a0*/  LOP3.LUT R234, R234, R235, RZ, 0xfc, !PT ;  /* 0x000000ebeaea7212 */ /* 0x000fe400078efcff */
[----:B------:R-:W-:Y:S02]  /*70b0*/  SEL R221, RZ, 0x20000, P6 ;  /* 0x00020000ffdd7807 */ /* 0x000fe40003000000 */
[----:B------:R-:W-:Y:S02]  /*70c0*/  SEL R217, RZ, 0x40000, P5 ;  /* 0x00040000ffd97807 */ /* 0x000fe40002800000 */
[----:B------:R-:W-:Y:S02]  /*70d0*/  SEL R197, RZ, 0x8000, P4 ;  /* 0x00008000ffc57807 */ /* 0x000fe40002000000 */
[----:B------:R-:W-:Y:S02]  /*70e0*/  ISETP.NE.AND P6, PT, R191, RZ, PT ;  /* 0x000000ffbf00720c */ /* 0x000fe40003fc5270 */
[----:B------:R-:W-:-:S02]  /*70f0*/  ISETP.NE.AND P5, PT, R195, RZ, PT ;  /* 0x000000ffc300720c */ /* 0x000fc40003fa5270 */
[----:B------:R-:W-:Y:S02]  /*7100*/  ISETP.NE.AND P4, PT, R241, RZ, PT ;  /* 0x000000fff100720c */ /* 0x000fe40003f85270 */
[----:B------:R-:W-:Y:S02]  /*7110*/  SEL R219, RZ, 0x10000, P3 ;  /* 0x00010000ffdb7807 */ /* 0x000fe40001800000 */
[----:B------:R-:W-:Y:S02]  /*7120*/  LOP3.LUT R233, R233, R234, RZ, 0xfc, !PT ;  /* 0x000000eae9e97212 */ /* 0x000fe400078efcff */
[----:B------:R-:W-:Y:S02]  /*7130*/  ISETP.NE.AND P3, PT, R189, RZ, PT ;  /* 0x000000ffbd00720c */ /* 0x000fe40003f65270 */
[----:B------:R-:W-:Y:S02]  /*7140*/  SEL R195, RZ, 0x200000, P6 ;  /* 0x00200000ffc37807 */ /* 0x000fe40003000000 */
[----:B------:R-:W-:-:S02]  /*7150*/  SEL R191, RZ, 0x400000, P5 ;  /* 0x00400000ffbf7807 */ /* 0x000fc40002800000 */
[----:B------:R-:W-:Y:S02]  /*7160*/  SEL R241, RZ, 0x80000, P4 ;  /* 0x00080000fff17807 */ /* 0x000fe40002000000 */
[----:B------:R-:W-:Y:S02]  /*7170*/  ISETP.NE.AND P6, PT, R127, RZ, PT ;  /* 0x000000ff7f00720c */ /* 0x000fe40003fc5270 */
[----:B------:R-:W-:Y:S01]  /*7180*/  ISETP.NE.AND P5, PT, R128, RZ, PT ;  /* 0x000000ff8000720c */ /* 0x000fe20003fa5270 */
[----:B------:R-:W-:Y:S01]  /*7190*/  BAR.SYNC.DEFER_BLOCKING 0x0 ;  /* 0x0000000000007b1d */ /* 0x000fe20000010000 */
[----:B------:R-:W-:Y:S02]  /*71a0*/  ISETP.NE.AND P4, PT, R223, RZ, PT ;  /* 0x000000ffdf00720c */ /* 0x000fe40003f85270 */
[----:B------:R-:W-:Y:S02]  /*71b0*/  LOP3.LUT R232, R232, R233, RZ, 0xfc, !PT ;  /* 0x000000e9e8e87212 */ /* 0x000fe400078efcff */
[----:B------:R-:W-:-:S02]  /*71c0*/  SEL R223, RZ, 0x100000, P3 ;  /* 0x00100000ffdf7807 */ /* 0x000fc40001800000 */
[----:B------:R-:W-:Y:S02]  /*71d0*/  ISETP.NE.AND P3, PT, R110, RZ, PT ;  /* 0x000000ff6e00720c */ /* 0x000fe40003f65270 */
[----:B------:R-:W-:Y:S02]  /*71e0*/  SEL R127, RZ, 0x2000000, P6 ;  /* 0x02000000ff7f7807 */ /* 0x000fe40003000000 */
[----:B------:R-:W-:Y:S02]  /*71f0*/  SEL R110, RZ, 0x4000000, P5 ;  /* 0x04000000ff6e7807 */ /* 0x000fe40002800000 */
[----:B------:R-:W-:Y:S02]  /*7200*/  SEL R189, RZ, 0x800000, P4 ;  /* 0x00800000ffbd7807 */ /* 0x000fe40002000000 */
[----:B------:R-:W-:Y:S02]  /*7210*/  ISETP.NE.AND P6, PT, R204, RZ, PT ;  /* 0x000000ffcc00720c */ /* 0x000fe40003fc5270 */
[----:B------:R-:W-:-:S02]  /*7220*/  ISETP.NE.AND P5, PT, R50, RZ, PT ;  /* 0x000000ff3200720c */ /* 0x000fc40003fa5270 */
[----:B------:R-:W-:Y:S01]  /*7230*/  LOP3.LUT R231, R231, R232, RZ, 0xfc, !PT ;  /* 0x000000e8e7e77212 */ /* 0x000fe200078efcff */
[----:B------:R0:W5:Y:S01]  /*7240*/  LDL.LU R50, [R1+0x70] ;  /* 0x0000700001327983 */ /* 0x0001620000300800 */
[----:B------:R-:W-:Y:S02]  /*7250*/  ISETP.NE.AND P4, PT, R205, RZ, PT ;  /* 0x000000ffcd00720c */ /* 0x000fe40003f85270 */
[----:B------:R-:W-:Y:S02]  /*7260*/  SEL R205, RZ, 0x20000000, P6 ;  /* 0x20000000ffcd7807 */ /* 0x000fe40003000000 */
[----:B------:R-:W-:Y:S02]  /*7270*/  SEL R204, RZ, 0x1, P5 ;  /* 0x00000001ffcc7807 */ /* 0x000fe40002800000 */
[----:B------:R-:W-:Y:S02]  /*7280*/  LOP3.LUT R230, R230, R231, RZ, 0xfc, !PT ;  /* 0x000000e7e6e67212 */ /* 0x000fe400078efcff */
[----:B-1----:R-:W-:-:S02]  /*7290*/  SEL R252, RZ, 0x8000000, P4 ;  /* 0x08000000fffc7807 */ /* 0x002fc40002000000 */
[----:B------:R-:W-:Y:S02]  /*72a0*/  ISETP.NE.AND P5, PT, R95, RZ, PT ;  /* 0x000000ff5f00720c */ /* 0x000fe40003fa5270 */
[----:B------:R-:W-:Y:S02]  /*72b0*/  ISETP.NE.AND P4, PT, R44, RZ, PT ;  /* 0x000000ff2c00720c */ /* 0x000fe40003f85270 */
[----:B------:R0:W5:Y:S01]  /*72c0*/  LDL.LU R44, [R1+0x6c] ;  /* 0x00006c00012c7983 */ /* 0x0001620000300800 */
[----:B------:R-:W-:Y:S02]  /*72d0*/  LOP3.LUT R229, R229, R230, RZ, 0xfc, !PT ;  /* 0x000000e6e5e57212 */ /* 0x000fe400078efcff */
[----:B------:R-:W-:Y:S01]  /*72e0*/  SEL R114, RZ, 0x4, P5 ;  /* 0x00000004ff727807 */ /* 0x000fe20002800000 */
[----:B------:R1:W-:Y:S01]  /*72f0*/  STL [R1+0x28], R205 ;  /* 0x000028cd01007387 */ /* 0x0003e20000100800 */
[----:B------:R-:W-:Y:S02]  /*7300*/  ISETP.NE.AND P5, PT, R92, RZ, PT ;  /* 0x000000ff5c00720c */ /* 0x000fe40003fa5270 */
[----:B------:R-:W-:-:S02]  /*7310*/  LOP3.LUT R227, R227, R229, RZ, 0xfc, !PT ;  /* 0x000000e5e3e37212 */ /* 0x000fc400078efcff */
[----:B------:R-:W-:Y:S02]  /*7320*/  SEL R67, RZ, 0x20, P5 ;  /* 0x00000020ff437807 */ /* 0x000fe40002800000 */
[----:B-1----:R-:W-:Y:S02]  /*7330*/  SEL R205, RZ, 0xffffffff, P4 ;  /* 0xffffffffffcd7807 */ /* 0x002fe40002000000 */
[----:B------:R-:W-:Y:S01]  /*7340*/  ISETP.NE.AND P4, PT, R94, RZ, PT ;  /* 0x000000ff5e00720c */ /* 0x000fe20003f85270 */
[----:B------:R-:W-:Y:S01]  /*7350*/  IMAD.SHL.U32 R250, R250, 0x2, RZ ;  /* 0x00000002fafa7824 */ /* 0x000fe200078e00ff */
[----:B------:R-:W-:Y:S02]  /*7360*/  ISETP.NE.AND P5, PT, R187, RZ, PT ;  /* 0x000000ffbb00720c */ /* 0x000fe40003fa5270 */
[----:B------:R-:W-:Y:S02]  /*7370*/  SEL R115, RZ, 0x8, P4 ;  /* 0x00000008ff737807 */ /* 0x000fe40002000000 */
[----:B------:R-:W-:-:S02]  /*7380*/  ISETP.NE.AND P4, PT, R66, RZ, PT ;  /* 0x000000ff4200720c */ /* 0x000fc40003f85270 */
[----:B------:R-:W-:Y:S01]  /*7390*/  LOP3.LUT R228, R228, R227, RZ, 0xfc, !PT ;  /* 0x000000e3e4e47212 */ /* 0x000fe200078efcff */
[----:B------:R-:W-:Y:S01]  /*73a0*/  IMAD.SHL.U32 R245, R245, 0x2, RZ ;  /* 0x00000002f5f57824 */ /* 0x000fe200078e00ff */
[----:B------:R-:W-:Y:S02]  /*73b0*/  ISETP.NE.AND P6, PT, R93, RZ, PT ;  /* 0x000000ff5d00720c */ /* 0x000fe40003fc5270 */
[----:B------:R-:W-:Y:S02]  /*73c0*/  SEL R187, RZ, 0x80, P5 ;  /* 0x00000080ffbb7807 */ /* 0x000fe40002800000 */
[----:B------:R-:W-:Y:S02]  /*73d0*/  SEL R64, RZ, 0x40, P4 ;  /* 0x00000040ff407807 */ /* 0x000fe40002000000 */
[----:B------:R-:W-:Y:S02]  /*73e0*/  ISETP.NE.AND P5, PT, R151, RZ, PT ;  /* 0x000000ff9700720c */ /* 0x000fe40003fa5270 */
[----:B------:R-:W-:-:S02]  /*73f0*/  LOP3.LUT R226, R226, R228, RZ, 0xfc, !PT ;  /* 0x000000e4e2e27212 */ /* 0x000fc400078efcff */
[----:B------:R-:W-:Y:S02]  /*7400*/  LOP3.LUT R249, R250, 0x2, R249, 0xe2, !PT ;  /* 0x00000002faf97812 */ /* 0x000fe400078ee2f9 */
[----:B------:R-:W-:Y:S02]  /*7410*/  ISETP.NE.AND P4, PT, R248, RZ, PT ;  /* 0x000000fff800720c */ /* 0x000fe40003f85270 */
[----:B------:R-:W-:Y:S02]  /*7420*/  SEL R66, RZ, 0x10, P6 ;  /* 0x00000010ff427807 */ /* 0x000fe40003000000 */
[----:B------:R-:W-:Y:S02]  /*7430*/  LOP3.LUT R244, R245, 0x2, R244, 0xe2, !PT ;  /* 0x00000002f5f47812 */ /* 0x000fe400078ee2f4 */
[----:B------:R-:W-:Y:S02]  /*7440*/  ISETP.NE.AND P6, PT, R185, RZ, PT ;  /* 0x000000ffb900720c */ /* 0x000fe40003fc5270 */
[----:B------:R-:W-:-:S02]  /*7450*/  SEL R151, RZ, 0x400, P5 ;  /* 0x00000400ff977807 */ /* 0x000fc40002800000 */
[----:B------:R-:W-:Y:S02]  /*7460*/  LOP3.LUT R225, R225, R226, RZ, 0xfc, !PT ;  /* 0x000000e2e1e17212 */ /* 0x000fe400078efcff */
[----:B------:R-:W-:Y:S02]  /*7470*/  LOP3.LUT R246, R247, R246, R249, 0xfe, !PT ;  /* 0x000000f6f7f67212 */ /* 0x000fe400078efef9 */
[----:B------:R-:W-:Y:S02]  /*7480*/  SEL R185, RZ, 0x100, P4 ;  /* 0x00000100ffb97807 */ /* 0x000fe40002000000 */
[----:B------:R-:W-:Y:S02]  /*7490*/  ISETP.NE.AND P5, PT, R147, RZ, PT ;  /* 0x000000ff9300720c */ /* 0x000fe40003fa5270 */
[----:B------:R-:W-:Y:S02]  /*74a0*/  ISETP.NE.AND P4, PT, R155, RZ, PT ;  /* 0x000000ff9b00720c */ /* 0x000fe40003f85270 */
[----:B------:R-:W-:-:S02]  /*74b0*/  LOP3.LUT R222, R242, R222, R244, 0xfe, !PT ;  /* 0x000000def2de7212 */ /* 0x000fc400078efef4 */
[----:B------:R-:W-:Y:S02]  /*74c0*/  LOP3.LUT R224, R224, R225, RZ, 0xfc, !PT ;  /* 0x000000e1e0e07212 */ /* 0x000fe400078efcff */
[----:B------:R-:W-:Y:S02]  /*74d0*/  LOP3.LUT R111, R149, R111, R246, 0xfe, !PT ;  /* 0x0000006f956f7212 */ /* 0x000fe400078efef6 */
[----:B------:R-:W-:Y:S02]  /*74e0*/  SEL R147, RZ, 0x1000, P5 ;  /* 0x00001000ff937807 */ /* 0x000fe40002800000 */
[----:B------:R-:W-:Y:S02]  /*74f0*/  SEL R149, RZ, 0x800, P4 ;  /* 0x00000800ff957807 */ /* 0x000fe40002000000 */
[----:B------:R-:W-:Y:S02]  /*7500*/  ISETP.NE.AND P5, PT, R218, RZ, PT ;  /* 0x000000ffda00720c */ /* 0x000fe40003fa5270 */
[----:B------:R-:W-:-:S02]  /*7510*/  ISETP.NE.AND P4, PT, R243, RZ, PT ;  /* 0x000000fff300720c */ /* 0x000fc40003f85270 */
[----:B------:R-:W-:Y:S02]  /*7520*/  LOP3.LUT R218, R123, R122, R222, 0xfe, !PT ;  /* 0x0000007a7bda7212 */ /* 0x000fe400078efede */
[----:B------:R-:W-:Y:S01]  /*7530*/  LOP3.LUT R222, R49, R224, RZ, 0xfc, !PT ;  /* 0x000000e031de7212 */ /* 0x000fe200078efcff */
[----:B------:R-:W-:Y:S01]  /*7540*/  IMAD.SHL.U32 R216, R216, 0x2, RZ ;  /* 0x00000002d8d87824 */ /* 0x000fe200078e00ff */
[----:B------:R-:W-:Y:S02]  /*7550*/  SEL R155, RZ, 0x200, P6 ;  /* 0x00000200ff9b7807 */ /* 0x000fe40003000000 */
[----:B------:R-:W-:Y:S02]  /*7560*/  ISETP.NE.AND P6, PT, R125, RZ, PT ;  /* 0x000000ff7d00720c */ /* 0x000fe40003fc5270 */
[----:B------:R-:W-:Y:S02]  /*7570*/  SEL R125, RZ, 0x2000, P4 ;  /* 0x00002000ff7d7807 */ /* 0x000fe40002000000 */
[----:B------:R-:W-:-:S02]  /*7580*/  ISETP.NE.AND P4, PT, R124, RZ, PT ;  /* 0x000000ff7c00720c */ /* 0x000fc40003f85270 */
[----:B------:R-:W-:Y:S02]  /*7590*/  LOP3.LUT R220, R220, R222, RZ, 0xfc, !PT ;  /* 0x000000dedcdc7212 */ /* 0x000fe400078efcff */
[----:B------:R-:W-:Y:S02]  /*75a0*/  SEL R123, RZ, 0x8000, P5 ;  /* 0x00008000ff7b7807 */ /* 0x000fe40002800000 */
[----:B------:R-:W-:Y:S02]  /*75b0*/  ISETP.NE.AND P5, PT, R121, RZ, PT ;  /* 0x000000ff7900720c */ /* 0x000fe40003fa5270 */
[----:B------:R-:W-:Y:S02]  /*75c0*/  LOP3.LUT R214, R216, 0x2, R214, 0xe2, !PT ;  /* 0x00000002d8d67812 */ /* 0x000fe400078ee2d6 */
[----:B------:R-:W-:Y:S01]  /*75d0*/  LOP3.LUT R133, R133, R218, RZ, 0xfc, !PT ;  /* 0x000000da85857212 */ /* 0x000fe200078efcff */
[----:B------:R-:W-:Y:S01]  /*75e0*/  IMAD.SHL.U32 R205, R205, 0x2, RZ ;  /* 0x00000002cdcd7824 */ /* 0x000fe200078e00ff */
[----:B------:R-:W-:-:S02]  /*75f0*/  SEL R122, RZ, 0x10000, P4 ;  /* 0x00010000ff7a7807 */ /* 0x000fc40002000000 */
[----:B------:R-:W-:Y:S02]  /*7600*/  LOP3.LUT R218, R45, R220, RZ, 0xfc, !PT ;  /* 0x000000dc2dda7212 */ /* 0x000fe400078efcff */
[----:B------:R-:W-:Y:S02]  /*7610*/  ISETP.NE.AND P4, PT, R212, RZ, PT ;  /* 0x000000ffd400720c */ /* 0x000fe40003f85270 */
[----:B------:R-:W-:Y:S02]  /*7620*/  SEL R124, RZ, 0x4000, P6 ;  /* 0x00004000ff7c7807 */ /* 0x000fe40003000000 */
[----:B------:R-:W-:Y:S02]  /*7630*/  SEL R121, RZ, 0x20000, P5 ;  /* 0x00020000ff797807 */ /* 0x000fe40002800000 */
[----:B------:R-:W-:Y:S02]  /*7640*/  LOP3.LUT R208, R210, R208, R214, 0xfe, !PT ;  /* 0x000000d0d2d07212 */ /* 0x000fe400078efed6 */
[----:B------:R-:W-:-:S02]  /*7650*/  ISETP.NE.AND P6, PT, R120, RZ, PT ;  /* 0x000000ff7800720c */ /* 0x000fc40003fc5270 */
[----:B------:R-:W-:Y:S02]  /*7660*/  ISETP.NE.AND P5, PT, R119, RZ, PT ;  /* 0x000000ff7700720c */ /* 0x000fe40003fa5270 */
[----:B------:R-:W-:Y:S02]  /*7670*/  LOP3.LUT R216, R48, R218, RZ, 0xfc, !PT ;  /* 0x000000da30d87212 */ /* 0x000fe400078efcff */
[----:B------:R-:W-:Y:S02]  /*7680*/  SEL R120, RZ, 0x40000, P4 ;  /* 0x00040000ff787807 */ /* 0x000fe40002000000 */
[----:B------:R-:W-:Y:S02]  /*7690*/  ISETP.NE.AND P4, PT, R206, RZ, PT ;  /* 0x000000ffce00720c */ /* 0x000fe40003f85270 */
[----:B------:R-:W-:Y:S02]  /*76a0*/  LOP3.LUT R204, R205, 0x2, R204, 0xe2, !PT ;  /* 0x00000002cdcc7812 */ /* 0x000fe400078ee2cc */
[----:B------:R-:W-:-:S02]  /*76b0*/  LOP3.LUT R206, R118, R117, R208, 0xfe, !PT ;  /* 0x0000007576ce7212 */ /* 0x000fc400078efed0 */
[----:B------:R-:W-:Y:S02]  /*76c0*/  SEL R118, RZ, 0x100000, P5 ;  /* 0x00100000ff767807 */ /* 0x000fe40002800000 */
[----:B------:R-:W-:Y:S02]  /*76d0*/  LOP3.LUT R214, R46, R216, RZ, 0xfc, !PT ;  /* 0x000000d82ed67212 */ /* 0x000fe400078efcff */
[----:B------:R-:W-:Y:S02]  /*76e0*/  ISETP.NE.AND P5, PT, R202, RZ, PT ;  /* 0x000000ffca00720c */ /* 0x000fe40003fa5270 */
[----:B------:R-:W-:Y:S02]  /*76f0*/  LOP3.LUT R202, R115, R114, R204, 0xfe, !PT ;  /* 0x0000007273ca7212 */ /* 0x000fe400078efecc */
[----:B------:R-:W-:Y:S02]  /*7700*/  LOP3.LUT R212, R47, R214, RZ, 0xfc, !PT ;  /* 0x000000d62fd47212 */ /* 0x000fe400078efcff */
[----:B------:R-:W-:-:S02]  /*7710*/  LOP3.LUT R67, R67, R66, R202, 0xfe, !PT ;  /* 0x0000004243437212 */ /* 0x000fc400078efeca */
[----:B------:R-:W-:Y:S02]  /*7720*/  LOP3.LUT R210, R109, R212, RZ, 0xfc, !PT ;  /* 0x000000d46dd27212 */ /* 0x000fe400078efcff */
[----:B------:R-:W-:Y:S02]  /*7730*/  LOP3.LUT R251, R64, R67, RZ, 0xfc, !PT ;  /* 0x0000004340fb7212 */ /* 0x000fe400078efcff */
[----:B------:R-:W-:Y:S02]  /*7740*/  LOP3.LUT R208, R89, R210, RZ, 0xfc, !PT ;  /* 0x000000d259d07212 */ /* 0x000fe400078efcff */
[----:B------:R-:W-:Y:S01]  /*7750*/  LOP3.LUT R201, R201, R206, RZ, 0xfc, !PT ;  /* 0x000000cec9c97212 */ /* 0x000fe200078efcff */
[----:B------:R0:W-:Y:S01]  /*7760*/  STL [R1+0x2c], R251 ;  /* 0x00002cfb01007387 */ /* 0x0001e20000100800 */
[----:B------:R-:W-:-:S03]  /*7770*/  LOP3.LUT R206, R87, R208, RZ, 0xfc, !PT ;  /* 0x000000d057ce7212 */ /* 0x000fc600078efcff */
[----:B------:R0:W5:Y:S01]  /*7780*/  LDL.LU R49, [R1+0x68] ;  /* 0x0000680001317983 */ /* 0x0001620000300800 */
[----:B------:R-:W-:-:S03]  /*7790*/  SEL R117, RZ, 0x200000, P4 ;  /* 0x00200000ff757807 */ /* 0x000fc60002000000 */
[----:B------:R0:W5:Y:S01]  /*77a0*/  LDL.LU R45, [R1+0x64] ;  /* 0x00006400012d7983 */ /* 0x0001620000300800 */
[----:B------:R-:W-:-:S03]  /*77b0*/  ISETP.NE.AND P4, PT, R203, RZ, PT ;  /* 0x000000ffcb00720c */ /* 0x000fc60003f85270 */
[----:B------:R0:W5:Y:S01]  /*77c0*/  LDL.LU R48, [R1+0x60] ;  /* 0x0000600001307983 */ /* 0x0001620000300800 */
[----:B------:R-:W-:-:S03]  /*77d0*/  LOP3.LUT R203, R86, R206, RZ, 0xfc, !PT ;  /* 0x000000ce56cb7212 */ /* 0x000fc600078efcff */
[----:B------:R0:W5:Y:S04]  /*77e0*/  LDL.LU R46, [R1+0x5c] ;  /* 0x00005c00012e7983 */ /* 0x0001680000300800 */
        /* <DEDUP_REMOVED lines=39> */
[----:B------:R-:W-:-:S02]  /*7a60*/  SEL R119, RZ, 0x80000, P6 ;  /* 0x00080000ff777807 */ /* 0x000fc40003000000 */
[----:B------:R-:W-:Y:S02]  /*7a70*/  ISETP.NE.AND P6, PT, R116, RZ, PT ;  /* 0x000000ff7400720c */ /* 0x000fe40003fc5270 */
[----:B------:R-:W-:Y:S02]  /*7a80*/  LOP3.LUT R165, R165, R163, RZ, 0xfc, !PT ;  /* 0x000000a3a5a57212 */ /* 0x000fe400078efcff */
[----:B------:R-:W-:Y:S02]  /*7a90*/  LOP3.LUT R150, R150, R152, RZ, 0xfc, !PT ;  /* 0x0000009896967212 */ /* 0x000fe400078efcff */
[----:B------:R-:W-:Y:S02]  /*7aa0*/  SEL R116, RZ, 0x400000, P6 ;  /* 0x00400000ff747807 */ /* 0x000fe40003000000 */
[----:B------:R-:W-:Y:S02]  /*7ab0*/  LOP3.LUT P6, RZ, R113, 0x1, RZ, 0xc0, !PT ;  /* 0x0000000171ff7812 */ /* 0x000fe400078cc0ff */
[----:B------:R-:W-:-:S02]  /*7ac0*/  LOP3.LUT R166, R166, R165, RZ, 0xfc, !PT ;  /* 0x000000a5a6a67212 */ /* 0x000fc400078efcff */
[----:B------:R-:W-:Y:S02]  /*7ad0*/  LOP3.LUT R148, R148, R150, RZ, 0xfc, !PT ;  /* 0x0000009694947212 */ /* 0x000fe400078efcff */
[----:B------:R-:W-:Y:S02]  /*7ae0*/  SEL R111, RZ, 0x8000000, P6 ;  /* 0x08000000ff6f7807 */ /* 0x000fe40003000000 */
[----:B------:R-:W-:Y:S02]  /*7af0*/  LOP3.LUT R169, R169, R166, RZ, 0xfc, !PT ;  /* 0x000000a6a9a97212 */ /* 0x000fe400078efcff */
[----:B------:R-:W-:Y:S02]  /*7b00*/  LOP3.LUT R146, R146, R148, RZ, 0xfc, !PT ;  /* 0x0000009492927212 */ /* 0x000fe400078efcff */
[----:B------:R-:W-:Y:S02]  /*7b10*/  LOP3.LUT P6, RZ, R140, 0x8000000, RZ, 0xc0, !PT ;  /* 0x080000008cff7812 */ /* 0x000fe400078cc0ff */
[----:B------:R-:W-:-:S02]  /*7b20*/  LOP3.LUT R171, R171, R169, RZ, 0xfc, !PT ;  /* 0x000000a9abab7212 */ /* 0x000fc400078efcff */
[----:B------:R-:W-:Y:S02]  /*7b30*/  LOP3.LUT R144, R144, R146, RZ, 0xfc, !PT ;  /* 0x0000009290907212 */ /* 0x000fe400078efcff */
[----:B------:R-:W-:Y:S02]  /*7b40*/  SEL R128, RZ, 0x1000000, P3 ;  /* 0x01000000ff807807 */ /* 0x000fe40001800000 */
[----:B------:R-:W-:Y:S02]  /*7b50*/  LOP3.LUT R175, R175, R171, RZ, 0xfc, !PT ;  /* 0x000000abafaf7212 */ /* 0x000fe400078efcff */
[----:B------:R-:W-:Y:S02]  /*7b60*/  LOP3.LUT R142, R142, R144, RZ, 0xfc, !PT ;  /* 0x000000908e8e7212 */ /* 0x000fe400078efcff */
[----:B------:R-:W-:Y:S02]  /*7b70*/  ISETP.NE.AND P3, PT, R193, RZ, PT ;  /* 0x000000ffc100720c */ /* 0x000fe40003f65270 */
[----:B------:R-:W-:-:S02]  /*7b80*/  SEL R115, RZ, 0x800000, P5 ;  /* 0x00800000ff737807 */ /* 0x000fc40002800000 */
[----:B------:R-:W-:Y:S02]  /*7b90*/  SEL R114, RZ, 0x1000000, P4 ;  /* 0x01000000ff727807 */ /* 0x000fe40002000000 */
[C---:B------:R-:W-:Y:S02]  /*7ba0*/  LOP3.LUT P5, RZ, R140.reuse, 0x80000000, RZ, 0xc0, !PT ;  /* 0x800000008cff7812 */ /* 0x040fe400078ac0ff */
[----:B------:R-:W-:Y:S01]  /*7bb0*/  LOP3.LUT P4, RZ, R140, 0x40000000, RZ, 0xc0, !PT ;  /* 0x400000008cff7812 */ /* 0x000fe2000788c0ff */
[----:B------:R-:W-:Y:S01]  /*7bc0*/  BSSY B0, `(.L_x_107) ;  /* 0x000001a000007945 */ /* 0x000fe20003800000 */
[----:B------:R-:W-:Y:S02]  /*7bd0*/  LOP3.LUT R179, R179, R175, RZ, 0xfc, !PT ;  /* 0x000000afb3b37212 */ /* 0x000fe400078efcff */
[----:B------:R-:W-:Y:S02]  /*7be0*/  LOP3.LUT R139, R139, R142, RZ, 0xfc, !PT ;  /* 0x0000008e8b8b7212 */ /* 0x000fe400078efcff */
[----:B------:R-:W-:-:S02]  /*7bf0*/  SEL R193, RZ, 0x10000000, P3 ;  /* 0x10000000ffc17807 */ /* 0x000fc40001800000 */
[----:B------:R-:W-:Y:S02]  /*7c00*/  LOP3.LUT P3, RZ, R113, 0x2, RZ, 0xc0, !PT ;  /* 0x0000000271ff7812 */ /* 0x000fe4000786c0ff */
[----:B------:R-:W-:Y:S02]  /*7c10*/  SEL R113, RZ, 0x2000000, P4 ;  /* 0x02000000ff717807 */ /* 0x000fe40002000000 */
[----:B------:R-:W-:Y:S02]  /*7c20*/  SEL R112, RZ, 0x4000000, P5 ;  /* 0x04000000ff707807 */ /* 0x000fe40002800000 */
[C---:B------:R-:W-:Y:S02]  /*7c30*/  LOP3.LUT P4, RZ, R140.reuse, 0x20000000, RZ, 0xc0, !PT ;  /* 0x200000008cff7812 */ /* 0x040fe4000788c0ff */
[----:B------:R-:W-:Y:S02]  /*7c40*/  LOP3.LUT P5, RZ, R140, 0x10000000, RZ, 0xc0, !PT ;  /* 0x100000008cff7812 */ /* 0x000fe400078ac0ff */
[----:B------:R-:W-:-:S02]  /*7c50*/  LOP3.LUT R183, R183, R179, RZ, 0xfc, !PT ;  /* 0x000000b3b7b77212 */ /* 0x000fc400078efcff */
[----:B------:R-:W-:Y:S01]  /*7c60*/  LOP3.LUT R138, R138, R139, RZ, 0xfc, !PT ;  /* 0x0000008b8a8a7212 */ /* 0x000fe200078efcff */
[----:B0-----:R-:W-:Y:S08]  /*7c70*/  @P6 BRA `(.L_x_108) ;  /* 0x0000000000386947 */ /* 0x001ff00003800000 */
        /* <DEDUP_REMOVED lines=14> */
.L_x_108:
[----:B------:R-:W-:Y:S05]  /*7d60*/  BSYNC B0 ;  /* 0x0000000000007941 */ /* 0x000fea0003800000 */
.L_x_107:
[----:B------:R-:W2:Y:S04]  /*7d70*/  LDL.LU R67, [R1+0x4] ;  /* 0x0000040001437983 */ /* 0x000ea80000300800 */
[----:B------:R-:W3:Y:S04]  /*7d80*/  LDL.LU R64, [R1+0x30] ;  /* 0x0000300001407983 */ /* 0x000ee80000300800 */
[----:B------:R-:W4:Y:S01]  /*7d90*/  LDL.LU R66, [R1+0x34] ;  /* 0x0000340001427983 */ /* 0x000f220000300800 */
[----:B------:R-:W-:Y:S01]  /*7da0*/  LOP3.LUT R198, R198, R201, RZ, 0xfc, !PT ;  /* 0x000000c9c6c67212 */ /* 0x000fe200078efcff */
[----:B------:R-:W0:Y:S01]  /*7db0*/  S2UR UR9, SR_CgaCtaId ;  /* 0x00000000000979c3 */ /* 0x000e220000008800 */
[----:B------:R-:W-:Y:S01]  /*7dc0*/  LOP3.LUT R187, R187, R251, RZ, 0xfc, !PT ;  /* 0x000000fbbbbb7212 */ /* 0x000fe200078efcff */
[----:B------:R-:W4:Y:S01]  /*7dd0*/  LDL.LU R242, [R1+0x28] ;  /* 0x0000280001f27983 */ /* 0x000f220000300800 */
[----:B------:R-:W-:Y:S01]  /*7de0*/  LOP3.LUT R199, R199, R198, RZ, 0xfc, !PT ;  /* 0x000000c6c7c77212 */ /* 0x000fe200078efcff */
[----:B------:R-:W-:Y:S01]  /*7df0*/  UMOV UR7, 0x400 ;  /* 0x0000040000077882 */ /* 0x000fe20000000000 */
[----:B-----5:R-:W-:Y:S01]  /*7e00*/  @!P6 FADD.FTZ R65, R65, R87 ;  /* 0x000000574141e221 */ /* 0x020fe20000010000 */
        /* <DEDUP_REMOVED lines=9> */
[----:B------:R-:W-:Y:S01]  /*7ea0*/  LOP3.LUT R213, R213, R211, RZ, 0xfc, !PT ;  /* 0x000000d3d5d57212 */ /* 0x000fe200078efcff */
[----:B0-----:R-:W-:Y:S01]  /*7eb0*/  ULEA UR7, UR9, UR7, 0x18 ;  /* 0x0000000709077291 */ /* 0x001fe2000f8ec03f */
[----:B------:R-:W-:Y:S02]  /*7ec0*/  LOP3.LUT R151, R151, R155, RZ, 0xfc, !PT ;  /* 0x0000009b97977212 */ /* 0x000fe400078efcff */
[----:B------:R-:W-:Y:S02]  /*7ed0*/  LOP3.LUT R215, R215, R213, RZ, 0xfc, !PT ;  /* 0x000000d5d7d77212 */ /* 0x000fe400078efcff */
[----:B------:R-:W-:-:S02]  /*7ee0*/  LOP3.LUT R129, R129, R181, RZ, 0xfc, !PT ;  /* 0x000000b581817212 */ /* 0x000fc400078efcff */
[----:B------:R-:W-:Y:S02]  /*7ef0*/  LOP3.LUT R197, R197, R215, RZ, 0xfc, !PT ;  /* 0x000000d7c5c57212 */ /* 0x000fe400078efcff */
[----:B------:R-:W-:Y:S01]  /*7f00*/  LOP3.LUT R149, R149, R151, RZ, 0xfc, !PT ;  /* 0x0000009795957212 */ /* 0x000fe200078efcff */
[----:B------:R0:W-:Y:S01]  /*7f10*/  @!P6 STS [UR7+0x4], R65 ;  /* 0x00000441ff00e988 */ /* 0x0001e20008000807 */
[----:B------:R-:W-:Y:S02]  /*7f20*/  LOP3.LUT R219, R219, R197, RZ, 0xfc, !PT ;  /* 0x000000c5dbdb7212 */ /* 0x000fe400078efcff */
[----:B------:R-:W-:Y:S02]  /*7f30*/  LOP3.LUT R147, R147, R149, RZ, 0xfc, !PT ;  /* 0x0000009593937212 */ /* 0x000fe400078efcff */
[----:B------:R-:W-:Y:S02]  /*7f40*/  LOP3.LUT R221, R221, R219, RZ, 0xfc, !PT ;  /* 0x000000dbdddd7212 */ /* 0x000fe400078efcff */
[----:B------:R-:W-:-:S02]  /*7f50*/  LOP3.LUT R125, R125, R147, RZ, 0xfc, !PT ;  /* 0x000000937d7d7212 */ /* 0x000fc400078efcff */
[----:B------:R-:W-:Y:S02]  /*7f60*/  LOP3.LUT R217, R217, R221, RZ, 0xfc, !PT ;  /* 0x000000ddd9d97212 */ /* 0x000fe400078efcff */
[----:B------:R-:W-:Y:S02]  /*7f70*/  LOP3.LUT R124, R124, R125, RZ, 0xfc, !PT ;  /* 0x0000007d7c7c7212 */ /* 0x000fe400078efcff */
[----:B0-----:R-:W-:Y:S02]  /*7f80*/  LOP3.LUT R65, R241, R217, RZ, 0xfc, !PT ;  /* 0x000000d9f1417212 */ /* 0x001fe400078efcff */
[----:B------:R-:W-:-:S03]  /*7f90*/  LOP3.LUT R123, R123, R124, RZ, 0xfc, !PT ;  /* 0x0000007c7b7b7212 */ /* 0x000fc600078efcff */
[----:B------:R0:W-:Y:S01]  /*7fa0*/  STL [R1], R65 ;  /* 0x0000004101007387 */ /* 0x0001e20000100800 */
[----:B------:R-:W-:-:S04]  /*7fb0*/  LOP3.LUT R122, R122, R123, RZ, 0xfc, !PT ;  /* 0x0000007b7a7a7212 */ /* 0x000fc800078efcff */
[----:B------:R-:W-:Y:S02]  /*7fc0*/  LOP3.LUT R121, R121, R122, RZ, 0xfc, !PT ;  /* 0x0000007a79797212 */ /* 0x000fe400078efcff */
[----:B0-----:R-:W-:-:S05]  /*7fd0*/  LOP3.LUT R65, R223, R65, RZ, 0xfc, !PT ;  /* 0x00000041df417212 */ /* 0x001fca00078efcff */
[----:B------:R0:W-:Y:S01]  /*7fe0*/  STL [R1+0x4], R65 ;  /* 0x0000044101007387 */ /* 0x0001e20000100800 */
[----:B------:R-:W-:Y:S02]  /*7ff0*/  LOP3.LUT R120, R120, R121, RZ, 0xfc, !PT ;  /* 0x0000007978787212 */ /* 0x000fe400078efcff */
[----:B0-----:R-:W-:Y:S02]  /*8000*/  LOP3.LUT R65, R195, R65, RZ, 0xfc, !PT ;  /* 0x00000041c3417212 */ /* 0x001fe400078efcff */
[----:B------:R-:W-:-:S03]  /*8010*/  LOP3.LUT R119, R119, R120, RZ, 0xfc, !PT ;  /* 0x0000007877777212 */ /* 0x000fc600078efcff */
[----:B------:R0:W-:Y:S01]  /*8020*/  STL [R1+0x8], R65 ;  /* 0x0000084101007387 */ /* 0x0001e20000100800 */
        /* <DEDUP_REMOVED lines=15> */
[----:B0-----:R-:W-:-:S04]  /*8120*/  LOP3.LUT R65, R110, R65, RZ, 0xfc, !PT ;  /* 0x000000416e417212 */ /* 0x001fc800078efcff */
[----:B------:R-:W-:Y:S02]  /*8130*/  LOP3.LUT R195, R252, R65, RZ, 0xfc, !PT ;  /* 0x00000041fcc37212 */ /* 0x000fe400078efcff */
[----:B------:R-:W-:Y:S02]  /*8140*/  LOP3.LUT R111, R111, R112, RZ, 0xfc, !PT ;  /* 0x000000706f6f7212 */ /* 0x000fe400078efcff */
[----:B------:R-:W-:Y:S02]  /*8150*/  LOP3.LUT R193, R193, R195, RZ, 0xfc, !PT ;  /* 0x000000c3c1c17212 */ /* 0x000fe400078efcff */
[----:B------:R-:W-:-:S04]  /*8160*/  SEL R110, RZ, 0x10000000, P3 ;  /* 0x10000000ff6e7807 */ /* 0x000fc80001800000 */
[----:B------:R-:W-:Y:S01]  /*8170*/  LOP3.LUT R110, R110, R111, RZ, 0xfc, !PT ;  /* 0x0000006f6e6e7212 */ /* 0x000fe200078efcff */
[----:B------:R0:W-:Y:S01]  /*8180*/  STL [R1+0x1c], R65 ;  /* 0x00001c4101007387 */ /* 0x0001e20000100800 */
[----:B------:R-:W-:Y:S02]  /*8190*/  SEL R128, RZ, 0x80000000, P4 ;  /* 0x80000000ff807807 */ /* 0x000fe40002000000 */
[----:B0-----:R-:W-:Y:S01]  /*81a0*/  SEL R65, RZ, 0x80000000, P0 ;  /* 0x80000000ff417807 */ /* 0x001fe20000000000 */
[----:B------:R-:W-:Y:S01]  /*81b0*/  BAR.SYNC.DEFER_BLOCKING 0x0 ;  /* 0x0000000000007b1d */ /* 0x000fe20000010000 */
[C---:B------:R-:W-:Y:S02]  /*81c0*/  ISETP.GT.U32.AND P0, PT, R11.reuse, 0x1f, PT ;  /* 0x0000001f0b00780c */ /* 0x040fe40003f04070 */
[----:B------:R-:W-:-:S04]  /*81d0*/  LEA.HI R248, R11, R11, RZ, 0x1d ;  /* 0x0000000b0bf87211 */ /* 0x000fc800078fe8ff */
[----:B------:R-:W-:Y:S02]  /*81e0*/  LEA R248, R248, UR4, 0x2 ;  /* 0x00000004f8f87c11 */ /* 0x000fe4000f8e10ff */
[----:B--2---:R-:W-:Y:S02]  /*81f0*/  LOP3.LUT R140, R67, R138, RZ, 0xfc, !PT ;  /* 0x0000008a438c7212 */ /* 0x004fe400078efcff */
[----:B------:R-:W-:Y:S01]  /*8200*/  POPC R67, R129 ;  /* 0x0000008100437309 */ /* 0x000fe20000000000 */
[----:B---3--:R-:W-:-:S04]  /*8210*/  LOP3.LUT R205, R64, R202, RZ, 0xfc, !PT ;  /* 0x000000ca40cd7212 */ /* 0x008fc800078efcff */
[----:B----4-:R-:W-:-:S03]  /*8220*/  LOP3.LUT R204, R66, R205, RZ, 0xfc, !PT ;  /* 0x000000cd42cc7212 */ /* 0x010fc600078efcff */
[----:B------:R-:W-:Y:S08]  /*8230*/  POPC R64, R140 ;  /* 0x0000008c00407309 */ /* 0x000ff00000000000 */
[----:B------:R-:W0:Y:S01]  /*8240*/  POPC R66, R204 ;  /* 0x000000cc00427309 */ /* 0x000e220000000000 */
[----:B------:R-:W-:Y:S02]  /*8250*/  LOP3.LUT R191, R242, R193, RZ, 0xfc, !PT ;  /* 0x000000c1f2bf7212 */ /* 0x000fe400078efcff */
[----:B0-----:R-:W-:-:S02]  /*8260*/  IADD3 R64, R67, R64, R66 ;  /* 0x0000004043407210 */ /* 0x001fc40007ffe042 */
[----:B------:R-:W-:Y:S02]  /*8270*/  SEL R66, RZ, 0x40000000, P5 ;  /* 0x40000000ff427807 */ /* 0x000fe40002800000 */
[----:B------:R-:W-:Y:S02]  /*8280*/  SEL R67, RZ, 0x20000000, P2 ;  /* 0x20000000ff437807 */ /* 0x000fe40001000000 */
[----:B------:R-:W-:Y:S02]  /*8290*/  LOP3.LUT R189, R66, R191, RZ, 0xfc, !PT ;  /* 0x000000bf42bd7212 */ /* 0x000fe400078efcff */
[----:B------:R-:W-:Y:S02]  /*82a0*/  LOP3.LUT R67, R67, R110, RZ, 0xfc, !PT ;  /* 0x0000006e43437212 */ /* 0x000fe400078efcff */
[----:B------:R-:W-:-:S04]  /*82b0*/  SEL R66, RZ, 0x40000000, P1 ;  /* 0x40000000ff427807 */ /* 0x000fc80000800000 */
[----:B------:R-:W-:Y:S02]  /*82c0*/  LOP3.LUT R66, R66, R67, RZ, 0xfc, !PT ;  /* 0x0000004342427212 */ /* 0x000fe400078efcff */
[----:B------:R-:W-:Y:S02]  /*82d0*/  LOP3.LUT R128, R128, R189, RZ, 0xfc, !PT ;  /* 0x000000bd80807212 */ /* 0x000fe400078efcff */
[----:B------:R-:W-:Y:S02]  /*82e0*/  LOP3.LUT R65, R65, R66, RZ, 0xfc, !PT ;  /* 0x0000004241417212 */ /* 0x000fe400078efcff */
[----:B------:R-:W-:Y:S08]  /*82f0*/  POPC R87, R128 ;  /* 0x0000008000577309 */ /* 0x000ff00000000000 */
[----:B------:R-:W0:Y:S02]  /*8300*/  POPC R127, R65 ;  /* 0x00000041007f7309 */ /* 0x000e240000000000 */
[----:B0-----:R-:W-:-:S02]  /*8310*/  IADD3 R64, R127, R87, R64 ;  /* 0x000000577f407210 */ /* 0x001fc40007ffe040 */
        /* <DEDUP_REMOVED lines=36> */
.L_x_127:
        /* <DEDUP_REMOVED lines=18> */
.L_x_109:
[----:B------:R-:W-:Y:S05]  /*8680*/  WARPSYNC.ALL ;  /* 0x0000000000007948 */ /* 0x000fea0003800000 */
[----:B------:R-:W-:Y:S01]  /*8690*/  BAR.SYNC.DEFER_BLOCKING 0x0 ;  /* 0x0000000000007b1d */ /* 0x000fe20000010000 */
[----:B-1----:R-:W-:Y:S01]  /*86a0*/  IMAD.U32 R64, RZ, RZ, UR10 ;  /* 0x0000000aff407e24 */ /* 0x002fe2000f8e00ff */
[----:B0-----:R-:W-:-:S03]  /*86b0*/  FSETP.GT.FTZ.AND P1, PT, R87, RZ, PT ;  /* 0x000000ff5700720b */ /* 0x001fc60003f34000 */
[----:B------:R-:W-:-:S05]  /*86c0*/  FADD.FTZ R64, R64, 0.0099999997764825820923 ;  /* 0x3c23d70a40407421 */ /* 0x000fca0000010000 */
[----:B------:R-:W-:Y:S02]  /*86d0*/  FSETP.GTU.FTZ.AND P0, PT, R87, R64, PT ;  /* 0x000000405700720b */ /* 0x000fe40003f1c000 */
[----:B------:R0:W1:Y:S04]  /*86e0*/  LDS R64, [R248+0x10] ;  /* 0x00001000f8407984 */ /* 0x0000680000000800 */
[----:B------:R0:W-:Y:S01]  /*86f0*/  @!P6 STS [UR7], R86 ;  /* 0x00000056ff00e988 */ /* 0x0001e20008000807 */
[----:B------:R-:W-:Y:S06]  /*8700*/  BAR.SYNC.DEFER_BLOCKING 0x0 ;  /* 0x0000000000007b1d */ /* 0x000fec0000010000 */
[----:B--2---:R-:W2:Y:S02]  /*8710*/  LDS R223, [UR7] ;  /* 0x00000007ffdf7984 */ /* 0x004ea40008000800 */
[----:B------:R-:W-:Y:S06]  /*8720*/  BAR.SYNC.DEFER_BLOCKING 0x0 ;  /* 0x0000000000007b1d */ /* 0x000fec0000010000 */
[----:B0-----:R-:W-:Y:S05]  /*8730*/  @P1 BRA !P0, `(.L_x_111) ;  /* 0x0000000000181947 */ /* 0x001fea0004000000 */
[----:B------:R-:W-:Y:S02]  /*8740*/  PRMT R127, R90, 0x9910, RZ ;  /* 0x000099105a7f7816 */ /* 0x000fe400000000ff */
[----:B------:R-:W-:Y:S02]  /*8750*/  FSETP.GT.FTZ.AND P0, PT, R87, UR10, PT ;  /* 0x0000000a57007c0b */ /* 0x000fe4000bf14000 */
[----:B------:R-:W-:Y:S02]  /*8760*/  ISETP.EQ.AND P1, PT, R127, RZ, P1 ;  /* 0x000000ff7f00720c */ /* 0x000fe40000f22270 */
[----:B--2---:R-:W-:-:S04]  /*8770*/  ISETP.LT.U32.AND P0, PT, R223, 0xc01, P0 ;  /* 0x00000c01df00780c */ /* 0x004fc80000701070 */
[----:B------:R-:W-:-:S13]  /*8780*/  PLOP3.LUT P0, PT, P1, P0, PT, 0xa8, 0x0 ;  /* 0x000000000000781c */ /* 0x000fda0000f01570 */
[----:B------:R-:W-:Y:S05]  /*8790*/  @!P0 BRA `(.L_x_112) ;  /* 0x0000005000408947 */ /* 0x000fea0003800000 */
.L_x_111:
[----:B------:R-:W-:Y:S01]  /*87a0*/  ISETP.NE.AND P5, PT, R126, RZ, PT ;  /* 0x000000ff7e00720c */ /* 0x000fe20003fa5270 */
[----:B------:R-:W3:Y:S03]  /*87b0*/  LDL.LU R244, [R1] ;  /* 0x0000000001f47983 */ /* 0x000ee60000300800 */
[----:B-1----:R-:W-:Y:S01]  /*87c0*/  ISETP.GT.U32.OR P5, PT, R64, 0xbff, P5 ;  /* 0x00000bff4000780c */ /* 0x002fe20002fa4470 */
[----:B------:R-:W4:Y:S01]  /*87d0*/  LDL.LU R243, [R1+0x4] ;  /* 0x0000040001f37983 */ /* 0x000f220000300800 */
[----:B------:R-:W-:Y:S02]  /*87e0*/  ISETP.NE.AND P0, PT, R108, RZ, PT ;  /* 0x000000ff6c00720c */ /* 0x000fe40003f05270 */
[----:B------:R-:W-:Y:S01]  /*87f0*/  ISETP.NE.AND P1, PT, R240, RZ, PT ;  /* 0x000000fff000720c */ /* 0x000fe20003f25270 */
[----:B------:R-:W5:Y:S01]  /*8800*/  LDL.LU R242, [R1+0x8] ;  /* 0x0000080001f27983 */ /* 0x000f620000300800 */
[----:B------:R-:W-:-:S02]  /*8810*/  ISETP.NE.AND P2, PT, R239, RZ, PT ;  /* 0x000000ffef00720c */ /* 0x000fc40003f45270 */
[----:B------:R-:W-:Y:S01]  /*8820*/  ISETP.NE.AND P3, PT, R238, RZ, PT ;  /* 0x000000ffee00720c */ /* 0x000fe20003f65270 */
[----:B------:R-:W2:Y:S01]  /*8830*/  LDL.LU R241, [R1+0xc] ;  /* 0x00000c0001f17983 */ /* 0x000ea20000300800 */
[----:B------:R-:W-:Y:S02]  /*8840*/  ISETP.NE.AND P4, PT, R237, RZ, PT ;  /* 0x000000ffed00720c */ /* 0x000fe40003f85270 */
[----:B------:R-:W-:Y:S01]  /*8850*/  PRMT R102, R102, 0x9910, RZ ;  /* 0x0000991066667816 */ /* 0x000fe200000000ff */
[----:B------:R-:W0:Y:S01]  /*8860*/  @!P5 S2R R108, SR_TID.X ;  /* 0x00000000006cd919 */ /* 0x000e220000002100 */
[C---:B------:R-:W-:Y:S01]  /*8870*/  @!P5 LEA R126, R64.reuse, UR5, 0x3 ;  /* 0x00000005407edc11 */ /* 0x040fe2000f8e18ff */
[----:B------:R-:W-:-:S05]  /*8880*/  @!P5 VIADD R64, R64, 0x1 ;  /* 0x000000014040d836 */ /* 0x000fca0000000000 */
[----:B------:R-:W-:Y:S01]  /*8890*/  ISETP.GT.U32.OR P0, PT, R64, 0xbff, P0 ;  /* 0x00000bff4000780c */ /* 0x000fe20000704470 */
[----:B0-----:R-:W-:Y:S01]  /*88a0*/  @!P5 IMAD R109, R108, 0xa0, RZ ;  /* 0x000000a06c6dd824 */ /* 0x001fe200078e02ff */
[----:B------:R-:W-:Y:S02]  /*88b0*/  @!P5 LOP3.LUT R108, R47, 0xffff, RZ, 0xc0, !PT ;  /* 0x0000ffff2f6cd812 */ /* 0x000fe400078ec0ff */
[----:B------:R-:W-:-:S09]  /*88c0*/  @!P5 PRMT R47, RZ, 0x7610, R47 ;  /* 0x00007610ff2fd816 */ /* 0x000fd2000000002f */
[----:B------:R-:W-:Y:S01]  /*88d0*/  @!P0 VIADD R127, R109, 0x1 ;  /* 0x000000016d7f8836 */ /* 0x000fe20000000000 */
[----:B------:R0:W-:Y:S01]  /*88e0*/  @!P5 STS.64 [R126], R108 ;  /* 0x0000006c7e00d388 */ /* 0x0001e20000000a00 */
[----:B------:R-:W-:Y:S02]  /*88f0*/  LOP3.LUT P5, RZ, R236, 0x40, RZ, 0xc0, !PT ;  /* 0x00000040ecff7812 */ /* 0x000fe400078ac0ff */
[C---:B0-----:R-:W-:Y:S01]  /*8900*/  @!P0 LEA R108, R64.reuse, UR5, 0x3 ;  /* 0x00000005406c8c11 */ /* 0x041fe2000f8e18ff */
[----:B------:R-:W-:Y:S01]  /*8910*/  @!P0 VIADD R64, R64, 0x1 ;  /* 0x0000000140408836 */ /* 0x000fe20000000000 */
[----:B------:R-:W-:Y:S02]  /*8920*/  @!P0 LOP3.LUT R126, R46, 0xffff, RZ, 0xc0, !PT ;  /* 0x0000ffff2e7e8812 */ /* 0x000fe400078ec0ff */
[----:B------:R-:W-:Y:S02]  /*8930*/  @!P0 PRMT R46, RZ, 0x7610, R46 ;  /* 0x00007610ff2e8816 */ /* 0x000fe4000000002e */
[----:B------:R-:W-:Y:S01]  /*8940*/  ISETP.GT.U32.OR P1, PT, R64, 0xbff, P1 ;  /* 0x00000bff4000780c */ /* 0x000fe20000f24470 */
[----:B------:R0:W-:Y:S01]  /*8950*/  @!P0 STS.64 [R108], R126 ;  /* 0x0000007e6c008388 */ /* 0x0001e20000000a00 */
[----:B------:R-:W-:-:S11]  /*8960*/  LOP3.LUT P0, RZ, R235, 0x80, RZ, 0xc0, !PT ;  /* 0x00000080ebff7812 */ /* 0x000fd6000780c0ff */
[C---:B0-----:R-:W-:Y:S01]  /*8970*/  @!P1 LEA R108, R64.reuse, UR5, 0x3 ;  /* 0x00000005406c9c11 */ /* 0x041fe2000f8e18ff */
[----:B------:R-:W-:Y:S01]  /*8980*/  @!P1 VIADD R64, R64, 0x1 ;  /* 0x0000000140409836 */ /* 0x000fe20000000000 */
[----:B------:R-:W-:Y:S01]  /*8990*/  @!P1 LOP3.LUT R126, R48, 0xffff, RZ, 0xc0, !PT ;  /* 0x0000ffff307e9812 */ /* 0x000fe200078ec0ff */
[----:B------:R-:W-:Y:S01]  /*89a0*/  @!P1 VIADD R127, R109, 0x2 ;  /* 0x000000026d7f9836 */ /* 0x000fe20000000000 */
[----:B------:R-:W-:Y:S02]  /*89b0*/  @!P1 PRMT R48, RZ, 0x7610, R48 ;  /* 0x00007610ff309816 */ /* 0x000fe40000000030 */
[----:B------:R-:W-:Y:S02]  /*89c0*/  ISETP.GT.U32.OR P2, PT, R64, 0xbff, P2 ;  /* 0x00000bff4000780c */ /* 0x000fe40001744470 */
[----:B------:R0:W-:Y:S01]  /*89d0*/  @!P1 STS.64 [R108], R126 ;  /* 0x0000007e6c009388 */ /* 0x0001e20000000a00 */
[----:B------:R-:W-:-:S10]  /*89e0*/  LOP3.LUT P1, RZ, R234, 0x100, RZ, 0xc0, !PT ;  /* 0x00000100eaff7812 */ /* 0x000fd4000782c0ff */
        /* <DEDUP_REMOVED lines=48> */
[----:B------:R-:W-:-:S08]  /*8cf0*/  PRMT R227, R228, 0x9910, RZ ;  /* 0x00009910e4e37816 */ /* 0x000fd000000000ff */
        /* <DEDUP_REMOVED lines=431> */
[----:B------:R-:W-:Y:S01]  /*a7f0*/  @!P1 STS.64 [R140], R126 ;  /* 0x0000007e8c009388 */ /* 0x000fe20000000a00 */
[----:B------:R-:W-:-:S10]  /*a800*/  ISETP.NE.AND P1, PT, R106, RZ, PT ;  /* 0x000000ff6a00720c */ /* 0x000fd40003f25270 */
[C---:B------:R-:W-:Y:S01]  /*a810*/  @!P2 LEA R134, R64.reuse, UR5, 0x3 ;  /* 0x000000054086ac11 */ /* 0x040fe2000f8e18ff */
[----:B------:R-:W-:Y:S01]  /*a820*/  @!P2 VIADD R64, R64, 0x1 ;  /* 0x000000014040a836 */ /* 0x000fe20000000000 */
[----:B------:R-:W-:Y:S01]  /*a830*/  @!P2 LOP3.LUT R106, R15, 0xffff, RZ, 0xc0, !PT ;  /* 0x0000ffff0f6aa812 */ /* 0x000fe200078ec0ff */
        /* <DEDUP_REMOVED lines=79> */
[----:B------:R-:W-:Y:S01]  /*ad30*/  @!P0 LOP3.LUT R104, R5, 0xffff, RZ, 0xc0, !PT ;  /* 0x0000ffff05688812 */ /* 0x000fe200078ec0ff */
        /* <DEDUP_REMOVED lines=15> */
[----:B------:R-:W-:Y:S01]  /*ae30*/  @!P2 LOP3.LUT R102, R7, 0xffff, RZ, 0xc0, !PT ;  /* 0x0000ffff0766a812 */ /* 0x000fe200078ec0ff */
[----:B------:R-:W-:-:S03]  /*ae40*/  @!P2 VIADD R103, R109, 0x4b ;  /* 0x0000004b6d67a836 */ /* 0x000fc60000000000 */
[C---:B------:R-:W-:Y:S02]  /*ae50*/  ISETP.GT.U32.OR P3, PT, R64.reuse, 0xbff, !P3 ;  /* 0x00000bff4000780c */ /* 0x040fe40005f64470 */
[----:B------:R1:W-:Y:S11]  /*ae60*/  @!P2 STS.64 [R134], R102 ;  /* 0x000000668600a388 */ /* 0x0003f60000000a00 */
[C---:B------:R-:W-:Y:S01]  /*ae70*/  @!P3 LEA R108, R64.reuse, UR5, 0x3 ;  /* 0x00000005406cbc11 */ /* 0x040fe2000f8e18ff */
[----:B------:R-:W-:Y:S01]  /*ae80*/  @!P3 VIADD R64, R64, 0x1 ;  /* 0x000000014040b836 */ /* 0x000fe20000000000 */
[----:B0-----:R-:W-:Y:S01]  /*ae90*/  @!P3 LOP3.LUT R104, R8, 0xffff, RZ, 0xc0, !PT ;  /* 0x0000ffff0868b812 */ /* 0x001fe200078ec0ff */
[----:B------:R-:W-:-:S03]  /*aea0*/  @!P3 VIADD R105, R109, 0x4c ;  /* 0x0000004c6d69b836 */ /* 0x000fc60000000000 */
[C---:B------:R-:W-:Y:S02]  /*aeb0*/  ISETP.GT.U32.OR P4, PT, R64.reuse, 0xbff, !P4 ;  /* 0x00000bff4000780c */ /* 0x040fe40006784470 */
[----:B------:R-:W-:Y:S11]  /*aec0*/  @!P3 STS.64 [R108], R104 ;  /* 0x000000686c00b388 */ /* 0x000ff60000000a00 */
[C---:B------:R-:W-:Y:S01]  /*aed0*/  @!P4 LEA R135, R64.reuse, UR5, 0x3 ;  /* 0x000000054087cc11 */ /* 0x040fe2000f8e18ff */
[----:B------:R-:W-:Y:S01]  /*aee0*/  @!P4 VIADD R64, R64, 0x1 ;  /* 0x000000014040c836 */ /* 0x000fe20000000000 */
[----:B------:R-:W-:Y:S01]  /*aef0*/  @!P4 LOP3.LUT R106, R9, 0xffff, RZ, 0xc0, !PT ;  /* 0x0000ffff096ac812 */ /* 0x000fe200078ec0ff */
[----:B------:R-:W-:-:S03]  /*af00*/  @!P4 VIADD R107, R109, 0x4d ;  /* 0x0000004d6d6bc836 */ /* 0x000fc60000000000 */
[C---:B------:R-:W-:Y:S02]  /*af10*/  ISETP.GT.U32.OR P5, PT, R64.reuse, 0xbff, !P5 ;  /* 0x00000bff4000780c */ /* 0x040fe40006fa4470 */
[----:B------:R-:W-:Y:S11]  /*af20*/  @!P4 STS.64 [R135], R106 ;  /* 0x0000006a8700c388 */ /* 0x000ff60000000a00 */
[C---:B------:R-:W-:Y:S01]  /*af30*/  @!P5 LEA R136, R64.reuse, UR5, 0x3 ;  /* 0x000000054088dc11 */ /* 0x040fe2000f8e18ff */
[----:B------:R-:W-:Y:S01]  /*af40*/  @!P5 VIADD R64, R64, 0x1 ;  /* 0x000000014040d836 */ /* 0x000fe20000000000 */
[----:B------:R-:W-:Y:S01]  /*af50*/  @!P5 LOP3.LUT R126, R10, 0xffff, RZ, 0xc0, !PT ;  /* 0x0000ffff0a7ed812 */ /* 0x000fe200078ec0ff */
[----:B------:R-:W-:-:S03]  /*af60*/  @!P5 VIADD R127, R109, 0x4e ;  /* 0x0000004e6d7fd836 */ /* 0x000fc60000000000 */
[C---:B------:R-:W-:Y:S02]  /*af70*/  ISETP.GT.U32.OR P0, PT, R64.reuse, 0xbff, P0 ;  /* 0x00000bff4000780c */ /* 0x040fe40000704470 */
[----:B------:R-:W-:Y:S11]  /*af80*/  @!P5 STS.64 [R136], R126 ;  /* 0x0000007e8800d388 */ /* 0x000ff60000000a00 */
[C---:B------:R-:W-:Y:S01]  /*af90*/  @!P0 LEA R132, R64.reuse, UR5, 0x3 ;  /* 0x0000000540848c11 */ /* 0x040fe2000f8e18ff */
[----:B------:R-:W-:Y:S01]  /*afa0*/  @!P0 VIADD R64, R64, 0x1 ;  /* 0x0000000140408836 */ /* 0x000fe20000000000 */
[----:B------:R-:W-:Y:S01]  /*afb0*/  @!P0 LOP3.LUT R130, R0, 0xffff, RZ, 0xc0, !PT ;  /* 0x0000ffff00828812 */ /* 0x000fe200078ec0ff */
[----:B------:R-:W-:-:S03]  /*afc0*/  @!P0 VIADD R131, R109, 0x4f ;  /* 0x0000004f6d838836 */ /* 0x000fc60000000000 */
[C---:B------:R-:W-:Y:S02]  /*afd0*/  ISETP.GT.U32.OR P1, PT, R64.reuse, 0xbff, !P1 ;  /* 0x00000bff4000780c */ /* 0x040fe40004f24470 */
[----:B------:R-:W-:Y:S11]  /*afe0*/  @!P0 STS.64 [R132], R130 ;  /* 0x0000008284008388 */ /* 0x000ff60000000a00 */
        /* <DEDUP_REMOVED lines=126> */
[----:B------:R-:W-:-:S04]  /*b7d0*/  ISETP.NE.AND P1, PT, R101, RZ, PT ;  /* 0x000000ff6500720c */ /* 0x000fc80003f25270 */
[----:B------:R-:W-:-:S13]  /*b7e0*/  ISETP.GT.U32.OR P1, PT, R64, 0xbff, P1 ;  /* 0x00000bff4000780c */ /* 0x000fda0000f24470 */
[----:B------:R-:W1:Y:S01]  /*b7f0*/  @!P1 LDS.U16 R102, [R91+0x8000] ;  /* 0x008000005b669984 */ /* 0x000e620000000400 */
[C---:B------:R-:W-:Y:S01]  /*b800*/  @!P1 LEA R105, R64.reuse, UR5, 0x3 ;  /* 0x0000000540699c11 */ /* 0x040fe2000f8e18ff */
[----:B0-----:R-:W-:Y:S02]  /*b810*/  @!P1 VIADD R103, R109, 0x60 ;  /* 0x000000606d679836 */ /* 0x001fe40000000000 */
[----:B------:R-:W-:-:S03]  /*b820*/  @!P1 VIADD R64, R64, 0x1 ;  /* 0x0000000140409836 */ /* 0x000fc60000000000 */
[----:B-1----:R-:W-:Y:S04]  /*b830*/  @!P1 STS.64 [R105], R102 ;  /* 0x0000006669009388 */ /* 0x002fe80000000a00 */
[----:B------:R-:W-:Y:S01]  /*b840*/  @!P1 STS.U16 [R91+0x8000], RZ ;  /* 0x008000ff5b009388 */ /* 0x000fe20000000400 */
[----:B------:R-:W-:-:S04]  /*b850*/  ISETP.NE.AND P1, PT, R100, RZ, PT ;  /* 0x000000ff6400720c */ /* 0x000fc80003f25270 */
[----:B------:R-:W-:-:S13]  /*b860*/  ISETP.GT.U32.OR P1, PT, R64, 0xbff, P1 ;  /* 0x00000bff4000780c */ /* 0x000fda0000f24470 */
[----:B------:R-:W0:Y:S01]  /*b870*/  @!P1 LDS.U16 R100, [R91+0x8200] ;  /* 0x008200005b649984 */ /* 0x000e220000000400 */
[C---:B------:R-:W-:Y:S01]  /*b880*/  @!P1 LEA R104, R64.reuse, UR5, 0x3 ;  /* 0x0000000540689c11 */ /* 0x040fe2000f8e18ff */
[----:B------:R-:W-:Y:S02]  /*b890*/  @!P1 VIADD R101, R109, 0x61 ;  /* 0x000000616d659836 */ /* 0x000fe40000000000 */
[----:B------:R-:W-:-:S03]  /*b8a0*/  @!P1 VIADD R64, R64, 0x1 ;  /* 0x0000000140409836 */ /* 0x000fc60000000000 */
[----:B0-----:R0:W-:Y:S04]  /*b8b0*/  @!P1 STS.64 [R104], R100 ;  /* 0x0000006468009388 */ /* 0x0011e80000000a00 */
        /* <DEDUP_REMOVED lines=90> */
[----:B------:R-:W-:Y:S02]  /*be60*/  ISETP.GT.U32.OR P1, PT, R64, 0xbff, !P1 ;  /* 0x00000bff4000780c */ /* 0x000fe40004f24470 */
[----:B0-----:R-:W-:-:S11]  /*be70*/  PRMT R98, R197, 0x9910, RZ ;  /* 0x00009910c5627816 */ /* 0x001fd600000000ff */
        /* <DEDUP_REMOVED lines=46> */
[----:B---3--:R-:W-:-:S03]  /*c160*/  LOP3.LUT P1, RZ, R244, 0x80000, RZ, 0xc0, !PT ;  /* 0x00080000f4ff7812 */ /* 0x008fc6000782c0ff */
        /* <DEDUP_REMOVED lines=18> */
[----:B------:R-:W5:Y:S01]  /*c290*/  LDL.LU R242, [R1+0x18] ;  /* 0x0000180001f27983 */ /* 0x000f620000300800 */
        /* <DEDUP_REMOVED lines=24> */
[----:B----4-:R-:W-:-:S04]  /*c420*/  LOP3.LUT P1, RZ, R243, 0x1000000, RZ, 0xc0, !PT ;  /* 0x01000000f3ff7812 */ /* 0x010fc8000782c0ff */
        /* <DEDUP_REMOVED lines=71> */
[----:B-1----:R-:W-:Y:S04]  /*c8a0*/  @!P1 STS.64 [R100], R96 ;  /* 0x0000006064009388 */ /* 0x002fe80000000a00 */
[----:B------:R-:W-:Y:S01]  /*c8b0*/  @!P1 STS.U16 [R91+0xc000], RZ ;  /* 0x00c000ff5b009388 */ /* 0x000fe20000000400 */
[----:B--2---:R-:W-:-:S03]  /*c8c0*/  ISETP.NE.AND P1, PT, R241, RZ, PT ;  /* 0x000000fff100720c */ /* 0x004fc60003f25270 */
[----:B------:R-:W2:Y:S01]  /*c8d0*/  LDL.LU R241, [R1+0x2c] ;  /* 0x00002c0001f17983 */ /* 0x000ea20000300800 */
[----:B------:R-:W-:-:S13]  /*c8e0*/  ISETP.GT.U32.OR P1, PT, R64, 0xbff, P1 ;  /* 0x00000bff4000780c */ /* 0x000fda0000f24470 */
[----:B------:R-:W0:Y:S01]  /*c8f0*/  @!P1 LDS.U16 R98, [R91+0xc200] ;  /* 0x00c200005b629984 */ /* 0x000e220000000400 */
[C---:B------:R-:W-:Y:S01]  /*c900*/  @!P1 LEA R101, R64.reuse, UR5, 0x3 ;  /* 0x0000000540659c11 */ /* 0x040fe2000f8e18ff */
[----:B------:R-:W-:Y:S02]  /*c910*/  @!P1 VIADD R99, R109, 0x81 ;  /* 0x000000816d639836 */ /* 0x000fe40000000000 */
[----:B------:R-:W-:-:S03]  /*c920*/  @!P1 VIADD R64, R64, 0x1 ;  /* 0x0000000140409836 */ /* 0x000fc60000000000 */
[----:B0-----:R-:W-:Y:S04]  /*c930*/  @!P1 STS.64 [R101], R98 ;  /* 0x0000006265009388 */ /* 0x001fe80000000a00 */
[----:B------:R-:W-:Y:S01]  /*c940*/  @!P1 STS.U16 [R91+0xc200], RZ ;  /* 0x00c200ff5b009388 */ /* 0x000fe20000000400 */
[----:B------:R-:W-:-:S04]  /*c950*/  ISETP.NE.AND P1, PT, R95, RZ, PT ;  /* 0x000000ff5f00720c */ /* 0x000fc80003f25270 */
        /* <DEDUP_REMOVED lines=31> */
[----:B--2---:R-:W-:-:S04]  /*cb50*/  LOP3.LUT P1, RZ, R241, 0x40, RZ, 0xc0, !PT ;  /* 0x00000040f1ff7812 */ /* 0x004fc8000782c0ff */
        /* <DEDUP_REMOVED lines=67> */
[----:B------:R-:W-:Y:S01]  /*cf90*/  @!P1 VIADD R95, R109, 0x8e ;  /* 0x0000008e6d5f9836 */ /* 0x000fe20000000000 */
[----:B------:R-:W-:Y:S01]  /*cfa0*/  PRMT R96, R123, 0x9910, RZ ;  /* 0x000099107b607816 */ /* 0x000fe200000000ff */
[----:B------:R-:W-:-:S03]  /*cfb0*/  @!P1 VIADD R64, R64, 0x1 ;  /* 0x0000000140409836 */ /* 0x000fc60000000000 */
[----:B0-----:R-:W-:Y:S04]  /*cfc0*/  @!P1 STS.64 [R98], R94 ;  /* 0x0000005e62009388 */ /* 0x001fe80000000a00 */
[----:B------:R-:W-:Y:S01]  /*cfd0*/  @!P1 STS.U16 [R91+0xdc00], RZ ;  /* 0x00dc00ff5b009388 */ /* 0x000fe20000000400 */
[----:B------:R-:W-:-:S04]  /*cfe0*/  ISETP.GT.AND P1, PT, R96, -0x1, PT ;  /* 0xffffffff6000780c */ /* 0x000fc80003f24270 */
[----:B------:R-:W-:-:S13]  /*cff0*/  ISETP.GT.U32.OR P1, PT, R64, 0xbff, P1 ;  /* 0x00000bff4000780c */ /* 0x000fda0000f24470 */
        /* <DEDUP_REMOVED lines=138> */
.L_x_112:
[----:B------:R-:W-:-:S05]  /*d8a0*/  FADD.FTZ R65, R87, -UR10 ;  /* 0x8000000a57417e21 */ /* 0x000fca0008010000 */
[C---:B------:R-:W-:Y:S02]  /*d8b0*/  FSETP.GTU.FTZ.AND P1, PT, R65.reuse, 0.0099999997764825820923, PT ;  /* 0x3c23d70a4100780b */ /* 0x040fe40003f3c000 */
[----:B------:R-:W-:-:S13]  /*d8c0*/  FSETP.GE.FTZ.AND P0, PT, R65, RZ, PT ;  /* 0x000000ff4100720b */ /* 0x000fda0003f16000 */
[----:B------:R-:W-:Y:S05]  /*d8d0*/  @P0 BRA !P1, `(.L_x_113) ;  /* 0x0000000000880947 */ /* 0x000fea0004800000 */
[----:B------:R-:W-:Y:S02]  /*d8e0*/  FSETP.GT.FTZ.AND P0, PT, R87, UR10, PT ;  /* 0x0000000a57007c0b */ /* 0x000fe4000bf14000 */
[----:B01----:R-:W-:Y:S02]  /*d8f0*/  PRMT R64, R90, 0x9910, RZ ;  /* 0x000099105a407816 */ /* 0x003fe400000000ff */
[----:B------:R-:W-:-:S04]  /*d900*/  ISETP.LT.U32.AND P0, PT, R223, 0xc01, P0 ;  /* 0x00000c01df00780c */ /* 0x000fc80000701070 */
[----:B------:R-:W-:-:S13]  /*d910*/  ISETP.EQ.OR P0, PT, R64, RZ, P0 ;  /* 0x000000ff4000720c */ /* 0x000fda0000702670 */
        /* <DEDUP_REMOVED lines=16> */
.L_x_114:
        /* <DEDUP_REMOVED lines=12> */
.L_x_115:
[----:B------:R-:W-:Y:S01]  /*dae0*/  VIADD R90, R90, 0xffffffff ;  /* 0xffffffff5a5a7836 */ /* 0x000fe20000000000 */
[----:B------:R-:W-:Y:S06]  /*daf0*/  BRA `(.L_x_116) ;  /* 0xffffff4000907947 */ /* 0x000fec000383ffff */
.L_x_113:
[----:B------:R-:W-:Y:S01]  /*db00*/  BAR.SYNC.DEFER_BLOCKING 0x0 ;  /* 0x0000000000007b1d */ /* 0x000fe20000010000 */
[----:B------:R-:W-:-:S05]  /*db10*/  FSETP.GEU.FTZ.AND P0, PT, R87, UR10, PT ;  /* 0x0000000a57007c0b */ /* 0x000fca000bf1e000 */
[----:B------:R-:W-:Y:S08]  /*db20*/  BSSY B0, `(.L_x_117) ;  /* 0x000001a000007945 */ /* 0x000ff00003800000 */
[----:B------:R-:W-:Y:S01]  /*db30*/  VOTEU.ANY UP0, P0 ;  /* 0x00000000003f7886 */ /* 0x000fe20000000100 */
[----:B------:R-:W2:Y:S02]  /*db40*/  LDS R0, [UR7] ;  /* 0x00000007ff007984 */ /* 0x000ea40008000800 */
[----:B--2---:R-:W-:-:S13]  /*db50*/  R2UR UR4, R0 ;  /* 0x00000000000472ca */ /* 0x004fda00000e0000 */
[----:B------:R-:W-:-:S06]  /*db60*/  USEL UR6, UR6, UR4, !UP0 ;  /* 0x0000000406067287 */ /* 0x000fcc000c000000 */
[----:B------:R-:W-:Y:S01]  /*db70*/  IMAD.U32 R0, RZ, RZ, UR6 ;  /* 0x00000006ff007e24 */ /* 0x000fe2000f8e00ff */
[----:B------:R-:W-:-:S04]  /*db80*/  ISETP.GE.U32.AND P0, PT, R11, UR6, PT ;  /* 0x000000060b007c0c */ /* 0x000fc8000bf06070 */
[----:B------:R-:W-:Y:S01]  /*db90*/  ISETP.GT.U32.OR P0, PT, R0, 0xbff, P0 ;  /* 0x00000bff0000780c */ /* 0x000fe20000704470 */
[----:B------:R-:W-:-:S12]  /*dba0*/  @P6 BRA `(.L_x_118) ;  /* 0x0000000000446947 */ /* 0x000fd80003800000 */
[----:B------:R-:W2:Y:S01]  /*dbb0*/  S2R R8, SR_LANEID ;  /* 0x0000000000087919 */ /* 0x000ea20000000000 */
[----:B------:R-:W3:Y:S01]  /*dbc0*/  S2UR UR7, SR_CTAID.X ;  /* 0x00000000000779c3 */ /* 0x000ee20000002500 */
[----:B------:R-:W-:Y:S01]  /*dbd0*/  IMAD.U32 R6, RZ, RZ, UR6 ;  /* 0x00000006ff067e24 */ /* 0x000fe2000f8e00ff */
[----:B------:R-:W-:Y:S01]  /*dbe0*/  VOTEU.ANY UR4, UPT, PT ;  /* 0x0000000000047886 */ /* 0x000fe200038e0100 */
[----:B------:R-:W3:Y:S01]  /*dbf0*/  S2R R0, SR_CTAID.Y ;  /* 0x0000000000007919 */ /* 0x000ee20000002600 */
[----:B------:R-:W-:-:S04]  /*dc00*/  UFLO.U32 UR4, UR4 ;  /* 0x00000004000472bd */ /* 0x000fc800080e0000 */
[----:B------:R-:W4:Y:S01]  /*dc10*/  REDUX.MAX.S32 UR9, R6 ;  /* 0x00000000060973c4 */ /* 0x000f220000014200 */
[----:B------:R-:W-:-:S07]  /*dc20*/  IMAD.U32 R9, RZ, RZ, UR6 ;  /* 0x00000006ff097e24 */ /* 0x000fce000f8e00ff */
[----:B------:R-:W3:Y:S08]  /*dc30*/  LDC R7, c[0x0][0xc] ;  /* 0x00000300ff077b82 */ /* 0x000ef00000000800 */
[----:B------:R-:W5:Y:S08]  /*dc40*/  LDC.64 R2, c[0x0][0x230] ;  /* 0x00008c00ff027b82 */ /* 0x000f700000000a00 */
[----:B------:R-:W0:Y:S01]  /*dc50*/  LDC.64 R4, c[0x0][0x238] ;  /* 0x00008e00ff047b82 */ /* 0x000e220000000a00 */
[----:B--2---:R-:W-:Y:S01]  /*dc60*/  ISETP.EQ.U32.AND P1, PT, R8, UR4, PT ;  /* 0x0000000408007c0c */ /* 0x004fe2000bf22070 */
[----:B---3--:R-:W-:-:S04]  /*dc70*/  IMAD R7, R0, R7, UR7 ;  /* 0x0000000700077e24 */ /* 0x008fc8000f8e0207 */
[----:B-----5:R-:W-:-:S04]  /*dc80*/  IMAD.WIDE.U32 R2, R7, 0x4, R2 ;  /* 0x0000000407027825 */ /* 0x020fc800078e0002 */
[----:B----4-:R-:W-:Y:S01]  /*dc90*/  IMAD.U32 R7, RZ, RZ, UR9 ;  /* 0x00000009ff077e24 */ /* 0x010fe2000f8e00ff */
[----:B------:R2:W-:Y:S04]  /*dca0*/  STG.E desc[UR12][R2.64], R9 ;  /* 0x0000000902007986 */ /* 0x0005e8000c10190c */
[----:B0-----:R2:W-:Y:S02]  /*dcb0*/  @P1 REDG.E.MAX.S32.STRONG.GPU desc[UR12][R4.64], R7 ;  /* 0x000000070400198e */ /* 0x0015e4000d10e38c */
.L_x_118:
[----:B------:R-:W-:Y:S05]  /*dcc0*/  BSYNC B0 ;  /* 0x0000000000007941 */ /* 0x000fea0003800000 */
.L_x_117:
[----:B------:R-:W-:Y:S05]  /*dcd0*/  @P0 EXIT ;  /* 0x000000000000094d */ /* 0x000fea0003800000 */
[----:B------:R-:W-:Y:S01]  /*dce0*/  ULDC UR4, c[0x0][0x0] ;  /* 0x0000000000047ab9 */ /* 0x000fe20000000800 */
[----:B------:R-:W-:Y:S01]  /*dcf0*/  ULDC.64 UR10, c[0x0][0x218] ;  /* 0x00008600000a7ab9 */ /* 0x000fe20000000a00 */
[----:B------:R-:W-:-:S05]  /*dd00*/  ULDC.64 UR14, c[0x0][0x220] ;  /* 0x00008800000e7ab9 */ /* 0x000fca0000000a00 */
.L_x_119:
[C---:B------:R-:W-:Y:S01]  /*dd10*/  LEA R0, R11.reuse, UR5, 0x3 ;  /* 0x000000050b007c11 */ /* 0x040fe2000f8e18ff */
[----:B------:R-:W-:Y:S02]  /*dd20*/  USHF.R.S32.HI UR7, URZ, 0x1f, UR8 ;  /* 0x0000001f3f077899 */ /* 0x000fe40008011408 */
[----:B--23--:R-:W-:Y:S02]  /*dd30*/  IADD3 R5, P0, R11, UR8, RZ ;  /* 0x000000080b057c10 */ /* 0x00cfe4000ff1e0ff */
[----:B------:R-:W2:Y:S02]  /*dd40*/  LDS.64 R6, [R0] ;  /* 0x0000000000067984 */ /* 0x000ea40000000a00 */
[----:B------:R-:W-:Y:S02]  /*dd50*/  LEA R4, P1, R5, UR14, 0x2 ;  /* 0x0000000e05047c11 */ /* 0x000fe4000f8210ff */
[C---:B------:R-:W-:Y:S01]  /*dd60*/  LEA.HI.X.SX32 R8, R11.reuse, UR7, 0x1, P0 ;  /* 0x000000070b087c11 */ /* 0x040fe200080f0eff */
[----:B------:R-:W-:Y:S01]  /*dd70*/  VIADD R11, R11, UR4 ;  /* 0x000000040b0b7c36 */ /* 0x000fe20008000000 */
[----:B------:R-:W-:-:S04]  /*dd80*/  LEA R2, P0, R5, UR10, 0x1 ;  /* 0x0000000a05027c11 */ /* 0x000fc8000f8008ff */
[C-C-:B------:R-:W-:Y:S02]  /*dd90*/  LEA.HI.X R3, R5.reuse, UR11, R8.reuse, 0x1, P0 ;  /* 0x0000000b05037c11 */ /* 0x140fe400080f0c08 */
[----:B------:R-:W-:Y:S02]  /*dda0*/  LEA.HI.X R5, R5, UR15, R8, 0x2, P1 ;  /* 0x0000000f05057c11 */ /* 0x000fe400088f1408 */
[----:B------:R-:W-:Y:S01]  /*ddb0*/  ISETP.GE.U32.AND P0, PT, R11, UR6, PT ;  /* 0x000000060b007c0c */ /* 0x000fe2000bf06070 */
[----:B--2---:R3:W-:Y:S04]  /*ddc0*/  STG.E.U16 desc[UR12][R2.64], R6 ;  /* 0x0000000602007986 */ /* 0x0047e8000c10150c */
[----:B------:R3:W-:Y:S08]  /*ddd0*/  STG.E desc[UR12][R4.64], R7 ;  /* 0x0000000704007986 */ /* 0x0007f0000c10190c */
[----:B------:R-:W-:Y:S05]  /*dde0*/  @!P0 BRA `(.L_x_119) ;  /* 0xfffffffc00c88947 */ /* 0x000fea000383ffff */
[----:B------:R-:W-:Y:S05]  /*ddf0*/  EXIT ;  /* 0x000000000000794d */ /* 0x000fea0003800000 */
.L_x_95:
        /* <DEDUP_REMOVED lines=10> */
.L_x_110:
[----:B------:R-:W-:Y:S02]  /*dea0*/  IMAD.MOV.U32 R64, RZ, RZ, 0x1 ;  /* 0x00000001ff407424 */ /* 0x000fe400078e00ff */
[----:B------:R-:W-:Y:S02]  /*deb0*/  IMAD.MOV.U32 R252, RZ, RZ, R127 ;  /* 0x000000fffffc7224 */ /* 0x000fe400078e007f */
[----:B------:R-:W-:Y:S02]  /*dec0*/  IMAD.MOV.U32 R250, RZ, RZ, RZ ;  /* 0x000000fffffa7224 */ /* 0x000fe400078e00ff */
[----:B------:R-:W-:-:S07]  /*ded0*/  IMAD.MOV.U32 R251, RZ, RZ, -0x1 ;  /* 0xfffffffffffb7424 */ /* 0x000fce00078e00ff */
[----:B0-----:R-:W-:Y:S05]  /*dee0*/  WARPSYNC.COLLECTIVE R251, `(.L_x_120) ;  /* 0x00000000fb087348 */ /* 0x001fea0003c00000 */
[----:B------:R1:W2:Y:S02]  /*def0*/  SHFL.UP P0, R64, R252, R64, R250 ;  /* 0x04000040fc407389 */ /* 0x0002a400000000fa */
[----:B012---:R-:W-:Y:S01]  /*df00*/  ENDCOLLECTIVE ;  /* 0x000000000000791b */ /* 0x007fe20003800000 */
.L_x_120:
[----:B------:R-:W-:Y:S02]  /*df10*/  IMAD.MOV.U32 R252, RZ, RZ, R64 ;  /* 0x000000fffffc7224 */ /* 0x000fe400078e0040 */
[----:B------:R-:W-:Y:S02]  /*df20*/  IMAD.MOV.U32 R64, RZ, RZ, 0x2 ;  /* 0x00000002ff407424 */ /* 0x000fe400078e00ff */
[----:B------:R-:W-:-:S07]  /*df30*/  @P0 IMAD.IADD R252, R127, 0x1, R252 ;  /* 0x000000017ffc0824 */ /* 0x000fce00078e02fc */
[----:B------:R-:W-:Y:S05]  /*df40*/  WARPSYNC.COLLECTIVE R251, `(.L_x_121) ;  /* 0x00000000fb087348 */ /* 0x000fea0003c00000 */
[----:B------:R0:W1:Y:S02]  /*df50*/  SHFL.UP P0, R64, R252, R64, R250 ;  /* 0x04000040fc407389 */ /* 0x00006400000000fa */
[----:B01----:R-:W-:Y:S01]  /*df60*/  ENDCOLLECTIVE ;  /* 0x000000000000791b */ /* 0x003fe20003800000 */
.L_x_121:
[----:B------:R-:W-:Y:S02]  /*df70*/  IMAD.MOV.U32 R249, RZ, RZ, R64 ;  /* 0x000000fffff97224 */ /* 0x000fe400078e0040 */
[----:B------:R-:W-:Y:S02]  /*df80*/  IMAD.MOV.U32 R64, RZ, RZ, 0x4 ;  /* 0x00000004ff407424 */ /* 0x000fe400078e00ff */
[----:B------:R-:W-:-:S04]  /*df90*/  @P0 IMAD.IADD R249, R252, 0x1, R249 ;  /* 0x00000001fcf90824 */ /* 0x000fc800078e02f9 */
[----:B------:R-:W-:-:S07]  /*dfa0*/  IMAD.MOV.U32 R252, RZ, RZ, R249 ;  /* 0x000000fffffc7224 */ /* 0x000fce00078e00f9 */
[----:B------:R-:W-:Y:S05]  /*dfb0*/  WARPSYNC.COLLECTIVE R251, `(.L_x_122) ;  /* 0x00000000fb087348 */ /* 0x000fea0003c00000 */
[----:B------:R0:W1:Y:S02]  /*dfc0*/  SHFL.UP P0, R64, R252, R64, R250 ;  /* 0x04000040fc407389 */ /* 0x00006400000000fa */
[----:B01----:R-:W-:Y:S01]  /*dfd0*/  ENDCOLLECTIVE ;  /* 0x000000000000791b */ /* 0x003fe20003800000 */
.L_x_122:
[----:B------:R-:W-:Y:S02]  /*dfe0*/  IMAD.MOV.U32 R252, RZ, RZ, R64 ;  /* 0x000000fffffc7224 */ /* 0x000fe400078e0040 */
[----:B------:R-:W-:Y:S02]  /*dff0*/  IMAD.MOV.U32 R64, RZ, RZ, 0x8 ;  /* 0x00000008ff407424 */ /* 0x000fe400078e00ff */
[----:B------:R-:W-:-:S07]  /*e000*/  @P0 IMAD.IADD R252, R249, 0x1, R252 ;  /* 0x00000001f9fc0824 */ /* 0x000fce00078e02fc */
[----:B------:R-:W-:Y:S05]  /*e010*/  WARPSYNC.COLLECTIVE R251, `(.L_x_123) ;  /* 0x00000000fb087348 */ /* 0x000fea0003c00000 */
[----:B------:R0:W1:Y:S02]  /*e020*/  SHFL.UP P0, R64, R252, R64, R250 ;  /* 0x04000040fc407389 */ /* 0x00006400000000fa */
[----:B01----:R-:W-:Y:S01]  /*e030*/  ENDCOLLECTIVE ;  /* 0x000000000000791b */ /* 0x003fe20003800000 */
.L_x_123:
[----:B------:R-:W-:Y:S02]  /*e040*/  IMAD.MOV.U32 R249, RZ, RZ, R64 ;  /* 0x000000fffff97224 */ /* 0x000fe400078e0040 */
[----:B------:R-:W-:Y:S02]  /*e050*/  IMAD.MOV.U32 R64, RZ, RZ, 0x10 ;  /* 0x00000010ff407424 */ /* 0x000fe400078e00ff */
[----:B------:R-:W-:-:S04]  /*e060*/  @P0 IMAD.IADD R249, R252, 0x1, R249 ;  /* 0x00000001fcf90824 */ /* 0x000fc800078e02f9 */
[----:B------:R-:W-:-:S07]  /*e070*/  IMAD.MOV.U32 R252, RZ, RZ, R249 ;  /* 0x000000fffffc7224 */ /* 0x000fce00078e00f9 */
[----:B------:R-:W-:Y:S05]  /*e080*/  WARPSYNC.COLLECTIVE R251, `(.L_x_124) ;  /* 0x00000000fb087348 */ /* 0x000fea0003c00000 */
[----:B------:R0:W1:Y:S02]  /*e090*/  SHFL.UP P0, R64, R252, R64, R250 ;  /* 0x04000040fc407389 */ /* 0x00006400000000fa */
[----:B01----:R-:W-:Y:S01]  /*e0a0*/  ENDCOLLECTIVE ;  /* 0x000000000000791b */ /* 0x003fe20003800000 */
.L_x_124:
        /* <DEDUP_REMOVED lines=8> */
.L_x_125:
[----:B------:R-:W-:Y:S02]  /*e130*/  IMAD.MOV.U32 R249, RZ, RZ, R86 ;  /* 0x000000fffff97224 */ /* 0x000fe400078e0056 */
[----:B------:R-:W-:Y:S02]  /*e140*/  IMAD.MOV.U32 R64, RZ, RZ, R250 ;  /* 0x000000ffff407224 */ /* 0x000fe400078e00fa */
[----:B------:R-:W-:-:S07]  /*e150*/  IMAD.MOV.U32 R250, RZ, RZ, RZ ;  /* 0x000000fffffa7224 */ /* 0x000fce00078e00ff */
[----:B------:R-:W-:Y:S05]  /*e160*/  WARPSYNC.COLLECTIVE R251, `(.L_x_126) ;  /* 0x00000000fb087348 */ /* 0x000fea0003c00000 */
[----:B------:R0:W1:Y:S02]  /*e170*/  SHFL.IDX P0, R250, R249, R250, R252 ;  /* 0x000000faf9fa7389 */ /* 0x00006400000000fc */
[----:B01----:R-:W-:Y:S01]  /*e180*/  ENDCOLLECTIVE ;  /* 0x000000000000791b */ /* 0x003fe20003800000 */
.L_x_126:
[----:B------:R-:W-:Y:S01]  /*e190*/  IMAD.MOV.U32 R249, RZ, RZ, R250 ;  /* 0x000000fffff97224 */ /* 0x000fe200078e00fa */
[----:B------:R-:W-:Y:S06]  /*e1a0*/  BRA `(.L_x_127) ;  /* 0xffffffa000ec7947 */ /* 0x000fec000383ffff */
.L_x_128:
        /* <DEDUP_REMOVED lines=13> */
.L_x_1991:


//--------------------- .text._ZN17fastertransformer19segmented_topp_impl27segmented_top_p_single_passINS0_28Segmented_topk_kernel_paramsI6__halfiLi256ELi1EEELi128EEEvNS0_20TopKPerSegmentParamsE --------------------------
	.section	.text._ZN17fastertransformer19segmented_topp_impl27segmented_top_p_single_passINS0_28Segmented_topk_kernel_paramsI6__halfiLi256ELi1EEELi128EEEvNS0_20TopKPerSegmentParamsE,"ax",@progbits
	.align	128
        .global         _ZN17fastertransformer19segmented_topp_impl27segmented_top_p_single_passINS0_28Segmented_topk_kernel_paramsI6__halfiLi256ELi1EEELi128EEEvNS0_20TopKPerSegmentParamsE
        .type           _ZN17fastertransformer19segmented_topp_impl27segmented_top_p_single_passINS0_28Segmented_topk_kernel_paramsI6__halfiLi256ELi1EEELi128EEEvNS0_20TopKPerSegmentParamsE,@function
        .size           _ZN17fastertransformer19segmented_topp_impl27segmented_top_p_single_passINS0_28Segmented_topk_kernel_paramsI6__halfiLi256ELi1EEELi128EEEvNS0_20TopKPerSegmentParamsE,(.L_x_1992 - _ZN17fastertransformer19segmented_topp_impl27segmented_top_p_single_passINS0_28Segmented_topk_kernel_paramsI6__halfiLi256ELi1EEELi128EEEvNS0_20TopKPerSegmentParamsE)
        .other          _ZN17fastertransformer19segmented_topp_impl27segmented_top_p_single_passINS0_28Segmented_topk_kernel_paramsI6__halfiLi256ELi1EEELi128EEEvNS0_20TopKPerSegmentParamsE,@"STO_CUDA_ENTRY STV_DEFAULT"
_ZN17fastertransformer19segmented_topp_impl27segmented_top_p_single_passINS0_28Segmented_topk_kernel_paramsI6__halfiLi256ELi1EEELi128EEEvNS0_20TopKPerSegmentParamsE:
.text._ZN17fastertransformer19segmented_topp_impl27segmented_top_p_single_passINS0_28Segmented_topk_kernel_paramsI6__halfiLi256ELi1EEELi128EEEvNS0_20TopKPerSegmentParamsE:
[----:B------:R-:W-:Y:S01]  /*0000*/  LDC R1, c[0x0][0x28] ;  /* 0x00000a00ff017b82 */ /* 0x000fe20000000800 */
[----:B------:R-:W0:Y:S07]  /*0010*/  S2R R9, SR_CTAID.Y ;  /* 0x0000000000097919 */ /* 0x000e2e0000002600 */
[----:B------:R-:W1:Y:S01]  /*0020*/  LDC.64 R2, c[0x0][0x240] ;  /* 0x00009000ff027b82 */ /* 0x000e620000000a00 */
[----:B------:R-:W-:Y:S01]  /*0030*/  ULDC UR4, c[0x0][0xc] ;  /* 0x0000030000047ab9 */ /* 0x000fe20000000800 */
[----:B------:R-:W-:Y:S01]  /*0040*/  ULDC.64 UR6, c[0x0][0x208] ;  /* 0x0000820000067ab9 */ /* 0x000fe20000000a00 */
[----:B------:R-:W0:Y:S05]  /*0050*/  S2R R0, SR_CTAID.X ;  /* 0x0000000000007919 */ /* 0x000e2a0000002500 */
[----:B------:R-:W2:Y:S08]  /*0060*/  LDC.64 R4, c[0x0][0x248] ;  /* 0x00009200ff047b82 */ /* 0x000eb00000000a00 */
[----:B------:R-:W3:Y:S01]  /*0070*/  LDC.64 R6, c[0x0][0x230] ;  /* 0x00008c00ff067b82 */ /* 0x000ee20000000a00 */
[----:B0-----:R-:W-:-:S04]  /*0080*/  IMAD R9, R9, UR4, R0 ;  /* 0x0000000409097c24 */ /* 0x001fc8000f8e0200 */
[----:B-1----:R-:W-:-:S04]  /*0090*/  IMAD.WIDE.U32 R2, R9, 0x4, R2 ;  /* 0x0000000409027825 */ /* 0x002fc800078e0002 */
[C---:B--2---:R-:W-:Y:S02]  /*00a0*/  IMAD.WIDE.U32 R4, R9.reuse, 0x4, R4 ;  /* 0x0000000409047825 */ /* 0x044fe400078e0004 */
        /* <DEDUP_REMOVED lines=8> */
[----:B------:R-:W-:Y:S01]  /*0130*/  CS2R R44, SRZ ;  /* 0x00000000002c7805 */ /* 0x000fe2000001ff00 */
[----:B------:R-:W-:Y:S01]  /*0140*/  IMAD.U32 R89, RZ, RZ, UR4 ;  /* 0x00000004ff597e24 */ /* 0x000fe2000f8e00ff */
[----:B------:R-:W-:Y:S01]  /*0150*/  CS2R R42, SRZ ;  /* 0x00000000002a7805 */ /* 0x000fe2000001ff00 */
[----:B------:R-:W-:Y:S01]  /*0160*/  IMAD.U32 R88, RZ, RZ, UR5 ;  /* 0x00000005ff587e24 */ /* 0x000fe2000f8e00ff */
        /* <DEDUP_REMOVED lines=17> */
[----:B0-----:R-:W-:Y:S02]  /*0280*/  IABS R4, R7 ;  /* 0x0000000700047213 */ /* 0x001fe40000000000 */
[----:B------:R-:W-:Y:S02]  /*0290*/  CS2R R68, SRZ ;  /* 0x0000000000447805 */ /* 0x000fe4000001ff00 */
[----:B------:R-:W-:Y:S02]  /*02a0*/  IABS R8, R6 ;  /* 0x0000000600087213 */ /* 0x000fe40000000000 */
[----:B------:R-:W-:Y:S01]  /*02b0*/  CS2R R24, SRZ ;  /* 0x0000000000187805 */ /* 0x000fe2000001ff00 */
[----:B------:R-:W0:Y:S01]  /*02c0*/  I2F.RP R0, R4 ;  /* 0x0000000400007306 */ /* 0x000e220000209400 */
[----:B------:R-:W-:-:S02]  /*02d0*/  CS2R R70, SRZ ;  /* 0x0000000000467805 */ /* 0x000fc4000001ff00 */
[----:B------:R-:W-:Y:S02]  /*02e0*/  CS2R R64, SRZ ;  /* 0x0000000000407805 */ /* 0x000fe4000001ff00 */
[----:B------:R-:W-:Y:S02]  /*02f0*/  CS2R R66, SRZ ;  /* 0x0000000000427805 */ /* 0x000fe4000001ff00 */
[----:B------:R-:W-:Y:S01]  /*0300*/  CS2R R74, SRZ ;  /* 0x00000000004a7805 */ /* 0x000fe2000001ff00 */
[----:B-1----:R-:W-:Y:S01]  /*0310*/  IMAD.SHL.U32 R121, R14, 0x80, RZ ;  /* 0x000000800e797824 */ /* 0x002fe200078e00ff */
[----:B------:R-:W-:Y:S02]  /*0320*/  CS2R R72, SRZ ;  /* 0x0000000000487805 */ /* 0x000fe4000001ff00 */
[----:B------:R-:W-:Y:S02]  /*0330*/  CS2R R76, SRZ ;  /* 0x00000000004c7805 */ /* 0x000fe4000001ff00 */
[----:B------:R-:W-:Y:S01]  /*0340*/  PRMT R10, RZ, 0x7610, R10 ;  /* 0x00007610ff0a7816 */ /* 0x000fe2000000000a */
[----:B------:R-:W-:Y:S01]  /*0350*/  ULDC.64 UR8, c[0x0][0x210] ;  /* 0x0000840000087ab9 */ /* 0x000fe20000000a00 */
[----:B0-----:R-:W0:Y:S02]  /*0360*/  MUFU.RCP R0, R0 ;  /* 0x0000000000007308 */ /* 0x001e240000001000 */
[----:B0-----:R-:W-:-:S06]  /*0370*/  VIADD R2, R0, 0xffffffe ;  /* 0x0ffffffe00027836 */ /* 0x001fcc0000000000 */
        /* <DEDUP_REMOVED lines=17> */
[----:B------:R-:W-:Y:S01]  /*0490*/  VIADD R3, R121, 0x1 ;  /* 0x0000000179037836 */ /* 0x000fe20000000000 */
[----:B------:R-:W-:-:S11]  /*04a0*/  SHF.R.S32.HI R4, RZ, 0x1f, R121 ;  /* 0x0000001fff047819 */ /* 0x000fd60000011479 */
[----:B------:R-:W-:-:S04]  /*04b0*/  @P0 VIADD R0, R0, 0x1 ;  /* 0x0000000100000836 */ /* 0x000fc80000000000 */
[----:B------:R-:W-:Y:S01]  /*04c0*/  @!P2 IMAD.MOV R0, RZ, RZ, -R0 ;  /* 0x000000ffff00a224 */ /* 0x000fe200078e0a00 */
[----:B------:R-:W-:Y:S01]  /*04d0*/  @!P1 LOP3.LUT R0, RZ, R7, RZ, 0x33, !PT ;  /* 0x00000007ff009212 */ /* 0x000fe200078e33ff */
[----:B------:R-:W-:-:S03]  /*04e0*/  VIADD R7, R121, 0x3 ;  /* 0x0000000379077836 */ /* 0x000fc60000000000 */
[-C--:B------:R-:W-:Y:S01]  /*04f0*/  ISETP.GE.AND P5, PT, R3, R0.reuse, PT ;  /* 0x000000000300720c */ /* 0x080fe20003fa6270 */
[-C--:B------:R-:W-:Y:S01]  /*0500*/  IMAD R2, R9, R0.reuse, RZ ;  /* 0x0000000009027224 */ /* 0x080fe200078e02ff */
[CC--:B------:R-:W-:Y:S01]  /*0510*/  ISETP.GE.AND P6, PT, R121.reuse, R0.reuse, PT ;  /* 0x000000007900720c */ /* 0x0c0fe20003fc6270 */
[----:B------:R-:W-:Y:S01]  /*0520*/  VIADD R9, R121, 0x6 ;  /* 0x0000000679097836 */ /* 0x000fe20000000000 */
[-C--:B------:R-:W-:Y:S01]  /*0530*/  ISETP.GE.AND P3, PT, R5, R0.reuse, PT ;  /* 0x000000000500720c */ /* 0x080fe20003f66270 */
[----:B------:R-:W-:Y:S01]  /*0540*/  VIADD R5, R121, 0x4 ;  /* 0x0000000479057836 */ /* 0x000fe20000000000 */
[----:B------:R-:W-:Y:S02]  /*0550*/  SHF.R.S32.HI R3, RZ, 0x1f, R2 ;  /* 0x0000001fff037819 */ /* 0x000fe40000011402 */
[----:B------:R-:W-:Y:S02]  /*0560*/  IADD3 R6, P0, R2, R121, RZ ;  /* 0x0000007902067210 */ /* 0x000fe40007f1e0ff */
[-C--:B------:R-:W-:Y:S01]  /*0570*/  ISETP.GE.AND P1, PT, R5, R0.reuse, PT ;  /* 0x000000000500720c */ /* 0x080fe20003f26270 */
[----:B------:R-:W-:Y:S01]  /*0580*/  VIADD R5, R121, 0x7 ;  /* 0x0000000779057836 */ /* 0x000fe20000000000 */
[----:B------:R-:W-:Y:S01]  /*0590*/  LEA R16, P4, R6, R89, 0x1 ;  /* 0x0000005906107211 */ /* 0x000fe200078808ff */
[----:B------:R-:W-:Y:S01]  /*05a0*/  IMAD.X R11, R3, 0x1, R4, P0 ;  /* 0x00000001030b7824 */ /* 0x000fe200000e0604 */
[----:B------:R-:W-:Y:S01]  /*05b0*/  ISETP.GE.AND P2, PT, R7, R0, PT ;  /* 0x000000000700720c */ /* 0x000fe20003f46270 */
[----:B------:R-:W-:-:S03]  /*05c0*/  VIADD R7, R121, 0x5 ;  /* 0x0000000579077836 */ /* 0x000fc60000000000 */
[----:B------:R-:W-:Y:S02]  /*05d0*/  LEA.HI.X R17, R6, R88, R11, 0x1, P4 ;  /* 0x0000005806117211 */ /* 0x000fe400020f0c0b */
[-C--:B------:R-:W-:Y:S01]  /*05e0*/  ISETP.GE.AND P0, PT, R7, R0.reuse, PT ;  /* 0x000000000700720c */ /* 0x080fe20003f06270 */
[----:B------:R-:W-:Y:S01]  /*05f0*/  VIADD R7, R121, 0x8 ;  /* 0x0000000879077836 */ /* 0x000fe20000000000 */
[-C--:B------:R-:W-:Y:S01]  /*0600*/  ISETP.GE.AND P4, PT, R9, R0.reuse, PT ;  /* 0x000000000900720c */ /* 0x080fe20003f86270 */
[----:B------:R0:W5:Y:S01]  /*0610*/  @!P6 LDG.E.U16 R44, desc[UR6][R16.64] ;  /* 0x00000006102ce981 */ /* 0x000162000c1e1500 */
[-C--:B------:R-:W-:Y:S01]  /*0620*/  ISETP.GE.AND P6, PT, R5, R0.reuse, PT ;  /* 0x000000000500720c */ /* 0x080fe20003fc6270 */
[----:B------:R-:W-:Y:S02]  /*0630*/  VIADD R5, R121, 0x9 ;  /* 0x0000000979057836 */ /* 0x000fe40000000000 */
[----:B------:R0:W5:Y:S03]  /*0640*/  @!P3 LDG.E.U16 R45, desc[UR6][R16.64+0x4] ;  /* 0x00000406102db981 */ /* 0x000166000c1e1500 */
[-C--:B------:R-:W-:Y:S01]  /*0650*/  ISETP.GE.AND P3, PT, R5, R0.reuse, PT ;  /* 0x000000000500720c */ /* 0x080fe20003f66270 */
[----:B------:R-:W-:Y:S01]  /*0660*/  VIADD R5, R121, 0xa ;  /* 0x0000000a79057836 */ /* 0x000fe20000000000 */
[----:B------:R0:W5:Y:S04]  /*0670*/  @!P2 LDG.E.U16 R42, desc[UR6][R16.64+0x6] ;  /* 0x00000606102aa981 */ /* 0x000168000c1e1500 */
        /* <DEDUP_REMOVED lines=142> */
[----:B------:R-:W-:Y:S02]  /*0f60*/  VIADD R5, R121, 0x3a ;  /* 0x0000003a79057836 */ /* 0x000fe40000000000 */
        /* <DEDUP_REMOVED lines=8> */
[----:B------:R-:W-:Y:S01]  /*0ff0*/  ISETP.GE.AND P2, PT, R7, R0, PT ;  /* 0x000000000700720c */ /* 0x000fe20003f46270 */
[----:B------:R-:W-:-:S02]  /*1000*/  VIADD R7, R121, 0x3d ;  /* 0x0000003d79077836 */ /* 0x000fc40000000000 */
[----:B------:R0:W5:Y:S01]  /*1010*/  @!P1 LDG.E.U16 R76, desc[UR6][R16.64+0x6a] ;  /* 0x00006a06104c9981 */ /* 0x000162000c1e1500 */
[-C--:B------:R-:W-:Y:S02]  /*1020*/  ISETP.GE.AND P1, PT, R5, R0.reuse, PT ;  /* 0x000000000500720c */ /* 0x080fe40003f26270 */
[----:B------:R-:W-:Y:S01]  /*1030*/  PRMT R5, RZ, 0x7610, R5 ;  /* 0x00007610ff057816 */ /* 0x000fe20000000005 */
[----:B------:R0:W5:Y:S01]  /*1040*/  @!P0 LDG.E.U16 R4, desc[UR6][R16.64+0x6c] ;  /* 0x00006c0610048981 */ /* 0x000162000c1e1500 */
[----:B------:R-:W-:Y:S01]  /*1050*/  PRMT R6, RZ, 0x7610, R6 ;  /* 0x00007610ff067816 */ /* 0x000fe20000000006 */
[----:B------:R-:W-:Y:S01]  /*1060*/  VIADD R9, R121, 0x3e ;  /* 0x0000003e79097836 */ /* 0x000fe20000000000 */
[-C--:B------:R-:W-:Y:S01]  /*1070*/  ISETP.GE.AND P0, PT, R7, R0.reuse, PT ;  /* 0x000000000700720c */ /* 0x080fe20003f06270 */
[----:B------:R-:W-:Y:S01]  /*1080*/  VIADD R7, R121, 0x3f ;  /* 0x0000003f79077836 */ /* 0x000fe20000000000 */
[----:B------:R0:W5:Y:S02]  /*1090*/  @!P4 LDG.E.U16 R5, desc[UR6][R16.64+0x6e] ;  /* 0x00006e061005c981 */ /* 0x000164000c1e1500 */
[----:B------:R-:W-:-:S02]  /*10a0*/  ISETP.GE.AND P4, PT, R9, R0, PT ;  /* 0x000000000900720c */ /* 0x000fc40003f86270 */
        /* <DEDUP_REMOVED lines=23> */
[----:B------:R-:W-:-:S09]  /*1220*/  LOP3.LUT R78, R15, 0x20, RZ, 0xfc, !PT ;  /* 0x000000200f4e7812 */ /* 0x000fd200078efcff */
[----:B------:R-:W-:Y:S05]  /*1230*/  @!P1 BRA `(.L_x_133) ;  /* 0x00000000005c9947 */ /* 0x000fea0003800000 */
[----:B------:R-:W-:-:S04]  /*1240*/  LEA R19, R80, 0x40, 0x7 ;  /* 0x0000004050137811 */ /* 0x000fc800078e38ff */
[----:B------:R-:W-:Y:S01]  /*1250*/  LOP3.LUT R17, R19, 0x1f, R14, 0xf8, !PT ;  /* 0x0000001f13117812 */ /* 0x000fe200078ef80e */
[----:B------:R-:W-:-:S03]  /*1260*/  IMAD.IADD R19, R78, 0x1, R19 ;  /* 0x000000014e137824 */ /* 0x000fc600078e0213 */
[----:B------:R-:W-:Y:S02]  /*1270*/  IADD3 R18, P2, R2, R17, RZ ;  /* 0x0000001102127210 */ /* 0x000fe40007f5e0ff */
[-C--:B------:R-:W-:Y:S02]  /*1280*/  ISETP.GE.AND P0, PT, R17, R0.reuse, PT ;  /* 0x000000001100720c */ /* 0x080fe40003f06270 */
[----:B------:R-:W-:Y:S02]  /*1290*/  ISETP.GE.AND P1, PT, R19, R0, PT ;  /* 0x000000001300720c */ /* 0x000fe40003f26270 */
[----:B------:R-:W-:Y:S02]  /*12a0*/  LEA.HI.X.SX32 R17, R17, R3, 0x1, P2 ;  /* 0x0000000311117211 */ /* 0x000fe400010f0eff */
[----:B------:R-:W-:Y:S02]  /*12b0*/  LEA R16, P2, R18, R89, 0x1 ;  /* 0x0000005912107211 */ /* 0x000fe400078408ff */
[----:B------:R-:W-:-:S02]  /*12c0*/  PRMT R19, RZ, 0x7610, R19 ;  /* 0x00007610ff137816 */ /* 0x000fc40000000013 */
[----:B------:R-:W-:Y:S02]  /*12d0*/  LEA.HI.X R17, R18, R88, R17, 0x1, P2 ;  /* 0x0000005812117211 */ /* 0x000fe400010f0c11 */
[----:B------:R-:W-:-:S03]  /*12e0*/  PRMT R18, RZ, 0x7610, R18 ;  /* 0x00007610ff127816 */ /* 0x000fc60000000012 */
[----:B------:R-:W2:Y:S04]  /*12f0*/  @!P0 LDG.E.U16 R19, desc[UR6][R16.64] ;  /* 0x0000000610138981 */ /* 0x000ea8000c1e1500 */
[----:B------:R-:W3:Y:S01]  /*1300*/  @!P1 LDG.E.U16 R18, desc[UR6][R16.64+0x40] ;  /* 0x0000400610129981 */ /* 0x000ee2000c1e1500 */
        /* <DEDUP_REMOVED lines=9> */
[----:B---3--:R0:W-:Y:S02]  /*13a0*/  STS.U16 [R20+0xa000], R18 ;  /* 0x00a0001214007388 */ /* 0x0081e40000000400 */
.L_x_133:
[----:B------:R-:W-:Y:S05]  /*13b0*/  BSYNC B1 ;  /* 0x0000000000017941 */ /* 0x000fea0003800000 */
.L_x_132:
[C---:B------:R-:W-:Y:S01]  /*13c0*/  ISETP.GE.U32.AND P1, PT, R80.reuse, 0x100, PT ;  /* 0x000001005000780c */ /* 0x040fe20003f26070 */
[----:B------:R-:W-:Y:S01]  /*13d0*/  BSSY B1, `(.L_x_134) ;  /* 0x0000056000017945 */ /* 0x000fe20003800000 */
[----:B------:R-:W-:-:S04]  /*13e0*/  IADD3 R16, -R80, 0x100, RZ ;  /* 0x0000010050107810 */ /* 0x000fc80007ffe1ff */
[----:B------:R-:W-:-:S13]  /*13f0*/  ISETP.LE.U32.OR P1, PT, R16, 0x18, P1 ;  /* 0x000000181000780c */ /* 0x000fda0000f23470 */
[----:B------:R-:W-:Y:S05]  /*1400*/  @P1 BRA `(.L_x_135) ;  /* 0x0000000400481947 */ /* 0x000fea0003800000 */
[----:B------:R-:W-:-:S13]  /*1410*/  PLOP3.LUT P0, PT, PT, PT, PT, 0x8, 0x0 ;  /* 0x000000000000781c */ /* 0x000fda0003f0e170 */
.L_x_136:
[----:B-1----:R-:W-:Y:S01]  /*1420*/  IMAD.SHL.U32 R79, R80, 0x80, RZ ;  /* 0x00000080504f7824 */ /* 0x002fe200078e00ff */
[----:B------:R-:W-:Y:S01]  /*1430*/  PRMT R82, RZ, 0x7610, R82 ;  /* 0x00007610ff527816 */ /* 0x000fe20000000052 */
[----:B------:R-:W-:Y:S01]  /*1440*/  IMAD.U32 R89, RZ, RZ, UR8 ;  /* 0x00000008ff597e24 */ /* 0x000fe2000f8e00ff */
[----:B------:R-:W-:Y:S01]  /*1450*/  PRMT R81, RZ, 0x7610, R81 ;  /* 0x00007610ff517816 */ /* 0x000fe20000000051 */
[C---:B------:R-:W-:Y:S02]  /*1460*/  VIADD R23, R79.reuse, 0x440 ;  /* 0x000004404f177836 */ /* 0x040fe40000000000 */
[----:B------:R-:W-:Y:S02]  /*1470*/  VIADD R17, R79, 0x40 ;  /* 0x000000404f117836 */ /* 0x000fe40000000000 */
[C---:B------:R-:W-:Y:S02]  /*1480*/  IMAD.IADD R21, R78.reuse, 0x1, R23 ;  /* 0x000000014e157824 */ /* 0x040fe400078e0217 */
[----:B0-----:R-:W-:Y:S01]  /*1490*/  IMAD.IADD R19, R78, 0x1, R17 ;  /* 0x000000014e137824 */ /* 0x001fe200078e0211 */
[----:B------:R-:W-:Y:S01]  /*14a0*/  LOP3.LUT R17, R17, 0x1f, R14, 0xf8, !PT ;  /* 0x0000001f11117812 */ /* 0x000fe200078ef80e */
[----:B------:R-:W-:Y:S01]  /*14b0*/  IMAD.U32 R88, RZ, RZ, UR9 ;  /* 0x00000009ff587e24 */ /* 0x000fe2000f8e00ff */
[-C--:B------:R-:W-:Y:S01]  /*14c0*/  ISETP.GE.AND P1, PT, R21, R0.reuse, PT ;  /* 0x000000001500720c */ /* 0x080fe20003f26270 */
[----:B------:R-:W-:Y:S01]  /*14d0*/  VIADD R83, R79, 0x840 ;  /* 0x000008404f537836 */ /* 0x000fe20000000000 */
[----:B------:R-:W-:Y:S01]  /*14e0*/  ISETP.GE.AND P5, PT, R19, R0, PT ;  /* 0x000000001300720c */ /* 0x000fe20003fa6270 */
[----:B------:R-:W-:Y:S01]  /*14f0*/  VIADD R87, R79, 0xc40 ;  /* 0x00000c404f577836 */ /* 0x000fe20000000000 */
[----:B------:R-:W-:-:S02]  /*1500*/  IADD3 R21, P3, R2, R17, RZ ;  /* 0x0000001102157210 */ /* 0x000fc40007f7e0ff */
[----:B------:R-:W-:Y:S02]  /*1510*/  LOP3.LUT R19, R23, 0x1f, R14, 0xf8, !PT ;  /* 0x0000001f17137812 */ /* 0x000fe400078ef80e */
[C---:B------:R-:W-:Y:S02]  /*1520*/  LEA.HI.X.SX32 R22, R17.reuse, R3, 0x1, P3 ;  /* 0x0000000311167211 */ /* 0x040fe400018f0eff */
[----:B------:R-:W-:Y:S02]  /*1530*/  ISETP.GE.AND P2, PT, R17, R0, PT ;  /* 0x000000001100720c */ /* 0x000fe40003f46270 */
[----:B------:R-:W-:Y:S02]  /*1540*/  IADD3 R20, P4, R2, R19, RZ ;  /* 0x0000001302147210 */ /* 0x000fe40007f9e0ff */
[----:B------:R-:W-:Y:S02]  /*1550*/  LEA R16, P3, R21, R89, 0x1 ;  /* 0x0000005915107211 */ /* 0x000fe400078608ff */
[----:B------:R-:W-:-:S02]  /*1560*/  LEA.HI.X.SX32 R23, R19, R3, 0x1, P4 ;  /* 0x0000000313177211 */ /* 0x000fc400020f0eff */
[C---:B------:R-:W-:Y:S02]  /*1570*/  LEA R18, P6, R20.reuse, R89, 0x1 ;  /* 0x0000005914127211 */ /* 0x040fe400078c08ff */
[----:B------:R-:W-:Y:S02]  /*1580*/  LEA.HI.X R17, R21, R88, R22, 0x1, P3 ;  /* 0x0000005815117211 */ /* 0x000fe400018f0c16 */
[----:B------:R-:W-:Y:S02]  /*1590*/  LOP3.LUT R21, R83, 0x1f, R14, 0xf8, !PT ;  /* 0x0000001f53157812 */ /* 0x000fe400078ef80e */
[----:B------:R-:W-:Y:S01]  /*15a0*/  ISETP.GE.AND P4, PT, R19, R0, PT ;  /* 0x000000001300720c */ /* 0x000fe20003f86270 */
[----:B------:R-:W2:Y:S01]  /*15b0*/  @!P2 LDG.E.U16 R82, desc[UR6][R16.64] ;  /* 0x000000061052a981 */ /* 0x000ea2000c1e1500 */
[----:B------:R-:W-:Y:S01]  /*15c0*/  LEA.HI.X R19, R20, R88, R23, 0x1, P6 ;  /* 0x0000005814137211 */ /* 0x000fe200030f0c17 */
[----:B------:R-:W-:Y:S01]  /*15d0*/  IMAD.IADD R23, R78, 0x1, R83 ;  /* 0x000000014e177824 */ /* 0x000fe200078e0253 */
[----:B------:R-:W-:Y:S01]  /*15e0*/  IADD3 R22, P3, R2, R21, RZ ;  /* 0x0000001502167210 */ /* 0x000fe20007f7e0ff */
[----:B------:R0:W3:Y:S03]  /*15f0*/  @!P5 LDG.E.U16 R81, desc[UR6][R16.64+0x40] ;  /* 0x000040061051d981 */ /* 0x0000e6000c1e1500 */
[----:B------:R-:W-:-:S02]  /*1600*/  LEA.HI.X.SX32 R79, R21, R3, 0x1, P3 ;  /* 0x00000003154f7211 */ /* 0x000fc400018f0eff */
[C---:B------:R-:W-:Y:S02]  /*1610*/  LEA R20, P6, R22.reuse, R89, 0x1 ;  /* 0x0000005916147211 */ /* 0x040fe400078c08ff */
[-C--:B------:R-:W-:Y:S02]  /*1620*/  ISETP.GE.AND P2, PT, R23, R0.reuse, PT ;  /* 0x000000001700720c */ /* 0x080fe40003f46270 */
[----:B------:R-:W-:Y:S02]  /*1630*/  LOP3.LUT R23, R87, 0x1f, R14, 0xf8, !PT ;  /* 0x0000001f57177812 */ /* 0x000fe400078ef80e */
[----:B------:R-:W-:Y:S02]  /*1640*/  ISETP.GE.AND P3, PT, R21, R0, PT ;  /* 0x000000001500720c */ /* 0x000fe40003f66270 */
[----:B------:R-:W-:Y:S02]  /*1650*/  PRMT R84, RZ, 0x7610, R84 ;  /* 0x00007610ff547816 */ /* 0x000fe40000000054 */
[----:B------:R-:W-:Y:S01]  /*1660*/  LEA.HI.X R21, R22, R88, R79, 0x1, P6 ;  /* 0x0000005816157211 */ /* 0x000fe200030f0c4f */
[----:B------:R-:W-:Y:S01]  /*1670*/  IMAD.IADD R79, R78, 0x1, R87 ;  /* 0x000000014e4f7824 */ /* 0x000fe200078e0257 */
[----:B------:R-:W-:-:S02]  /*1680*/  IADD3 R85, P5, R2, R23, RZ ;  /* 0x0000001702557210 */ /* 0x000fc40007fbe0ff */
[----:B------:R-:W4:Y:S01]  /*1690*/  @!P4 LDG.E.U16 R84, desc[UR6][R18.64] ;  /* 0x000000061254c981 */ /* 0x000f22000c1e1500 */
[CC--:B------:R-:W-:Y:S02]  /*16a0*/  ISETP.GE.AND P4, PT, R23.reuse, R0.reuse, PT ;  /* 0x000000001700720c */ /* 0x0c0fe40003f86270 */
[----:B------:R-:W-:Y:S02]  /*16b0*/  LEA.HI.X.SX32 R86, R23, R3, 0x1, P5 ;  /* 0x0000000317567211 */ /* 0x000fe400028f0eff */
[----:B------:R-:W-:Y:S02]  /*16c0*/  ISETP.GE.AND P6, PT, R79, R0, PT ;  /* 0x000000004f00720c */ /* 0x000fe40003fc6270 */
[C---:B------:R-:W-:Y:S02]  /*16d0*/  LEA R22, P5, R85.reuse, R89, 0x1 ;  /* 0x0000005955167211 */ /* 0x040fe400078a08ff */
[----:B------:R-:W-:Y:S02]  /*16e0*/  PRMT R83, RZ, 0x7610, R83 ;  /* 0x00007610ff537816 */ /* 0x000fe40000000053 */
[----:B------:R-:W-:-:S02]  /*16f0*/  LEA.HI.X R23, R85, R88, R86, 0x1, P5 ;  /* 0x0000005855177211 */ /* 0x000fc400028f0c56 */
[----:B------:R-:W-:Y:S02]  /*1700*/  PRMT R85, RZ, 0x7610, R85 ;  /* 0x00007610ff557816 */ /* 0x000fe40000000055 */
[----:B------:R-:W-:Y:S01]  /*1710*/  PRMT R79, RZ, 0x7610, R79 ;  /* 0x00007610ff4f7816 */ /* 0x000fe2000000004f */
[----:B------:R1:W4:Y:S01]  /*1720*/  @!P1 LDG.E.U16 R83, desc[UR6][R18.64+0x40] ;  /* 0x0000400612539981 */ /* 0x000322000c1e1500 */
[----:B------:R-:W-:Y:S02]  /*1730*/  PRMT R87, RZ, 0x7610, R87 ;  /* 0x00007610ff577816 */ /* 0x000fe40000000057 */
[----:B------:R-:W-:Y:S01]  /*1740*/  PRMT R86, RZ, 0x7610, R86 ;  /* 0x00007610ff567816 */ /* 0x000fe20000000056 */
[----:B------:R-:W4:Y:S04]  /*1750*/  @!P3 LDG.E.U16 R85, desc[UR6][R20.64] ;  /* 0x000000061455b981 */ /* 0x000f28000c1e1500 */
[----:B------:R-:W4:Y:S04]  /*1760*/  @!P2 LDG.E.U16 R79, desc[UR6][R20.64+0x40] ;  /* 0x00004006144fa981 */ /* 0x000f28000c1e1500 */
[----:B------:R-:W4:Y:S04]  /*1770*/  @!P4 LDG.E.U16 R87, desc[UR6][R22.64] ;  /* 0x000000061657c981 */ /* 0x000f28000c1e1500 */
[----:B------:R-:W4:Y:S01]  /*1780*/  @!P6 LDG.E.U16 R86, desc[UR6][R22.64+0x40] ;  /* 0x000040061656e981 */ /* 0x000f22000c1e1500 */
[----:B------:R-:W1:Y:S01]  /*1790*/  S2UR UR5, SR_CgaCtaId ;  /* 0x00000000000579c3 */ /* 0x000e620000008800 */
[----:B------:R-:W-:-:S02]  /*17a0*/  UMOV UR4, 0x400 ;  /* 0x0000040000047882 */ /* 0x000fc40000000000 */
[----:B------:R-:W-:Y:S01]  /*17b0*/  UIADD3 UR4, UR4, 0x4b0, URZ ;  /* 0x000004b004047890 */ /* 0x000fe2000fffe03f */
[C---:B0-----:R-:W-:Y:S02]  /*17c0*/  IMAD R16, R15.reuse, 0x100, R80 ;  /* 0x000001000f107824 */ /* 0x041fe400078e0250 */
[C---:B-1----:R-:W-:Y:S02]  /*17d0*/  VIADD R18, R80.reuse, 0x8 ;  /* 0x0000000850127836 */ /* 0x042fe40000000000 */
[C---:B------:R-:W-:Y:S02]  /*17e0*/  VIADD R90, R80.reuse, 0x10 ;  /* 0x00000010505a7836 */ /* 0x040fe40000000000 */
[----:B------:R-:W-:Y:S02]  /*17f0*/  VIADD R92, R80, 0x18 ;  /* 0x00000018505c7836 */ /* 0x000fe40000000000 */
[C---:B------:R-:W-:Y:S02]  /*1800*/  IMAD R17, R15.reuse, 0x100, R18 ;  /* 0x000001000f117824 */ /* 0x040fe400078e0212 */
[----:B------:R-:W-:Y:S01]  /*1810*/  IMAD R18, R15, 0x100, R92 ;  /* 0x000001000f127824 */ /* 0x000fe200078e025c */
[----:B------:R-:W-:-:S06]  /*1820*/  ULEA UR4, UR5, UR4, 0x18 ;  /* 0x0000000405047291 */ /* 0x000fcc000f8ec03f */
[----:B------:R-:W-:Y:S01]  /*1830*/  LEA R19, R16, UR4, 0x1 ;  /* 0x0000000410137c11 */ /* 0x000fe2000f8e08ff */
[----:B------:R-:W-:Y:S01]  /*1840*/  IMAD R16, R15, 0x100, R90 ;  /* 0x000001000f107824 */ /* 0x000fe200078e025a */
[----:B------:R-:W-:Y:S02]  /*1850*/  LEA R17, R17, UR4, 0x1 ;  /* 0x0000000411117c11 */ /* 0x000fe4000f8e08ff */
        /* <DEDUP_REMOVED lines=11> */
[----:B------:R1:W-:Y:S01]  /*1910*/  STS.U16 [R18+0xa000], R86 ;  /* 0x00a0005612007388 */ /* 0x0003e20000000400 */
[----:B------:R-:W-:Y:S05]  /*1920*/  @!P1 BRA `(.L_x_136) ;  /* 0xfffffff800bc9947 */ /* 0x000fea000383ffff */
.L_x_135:
[----:B------:R-:W-:Y:S05]  /*1930*/  BSYNC B1 ;  /* 0x0000000000017941 */ /* 0x000fea0003800000 */
.L_x_134:
[C---:B------:R-:W-:Y:S01]  /*1940*/  ISETP.GE.U32.AND P1, PT, R80.reuse, 0x100, PT ;  /* 0x000001005000780c */ /* 0x040fe20003f26070 */
[----:B------:R-:W-:Y:S01]  /*1950*/  BSSY B1, `(.L_x_137) ;  /* 0x000002d000017945 */ /* 0x000fe20003800000 */
[----:B-1----:R-:W-:-:S04]  /*1960*/  IADD3 R16, -R80, 0x100, RZ ;  /* 0x0000010050107810 */ /* 0x002fc80007ffe1ff */
[----:B------:R-:W-:-:S13]  /*1970*/  ISETP.LE.U32.OR P1, PT, R16, 0x8, P1 ;  /* 0x000000081000780c */ /* 0x000fda0000f23470 */
[----:B------:R-:W-:Y:S05]  /*1980*/  @P1 BRA `(.L_x_138) ;  /* 0x0000000000a41947 */ /* 0x000fea0003800000 */
[C---:B------:R-:W-:Y:S01]  /*1990*/  LEA R17, R80.reuse, 0x40, 0x7 ;  /* 0x0000004050117811 */ /* 0x040fe200078e38ff */
[----:B------:R-:W-:Y:S01]  /*19a0*/  VIADD R82, R80, 0x8 ;  /* 0x0000000850527836 */ /* 0x000fe20000000000 */
[----:B------:R-:W-:Y:S02]  /*19b0*/  PRMT R79, RZ, 0x7610, R79 ;  /* 0x00007610ff4f7816 */ /* 0x000fe4000000004f */
[----:B------:R-:W-:Y:S01]  /*19c0*/  PRMT R23, RZ, 0x7610, R23 ;  /* 0x00007610ff177816 */ /* 0x000fe20000000017 */
[----:B0-----:R-:W-:Y:S01]  /*19d0*/  IMAD.IADD R19, R78, 0x1, R17 ;  /* 0x000000014e137824 */ /* 0x001fe200078e0211 */
[----:B------:R-:W-:Y:S02]  /*19e0*/  LEA R21, R82, 0x40, 0x7 ;  /* 0x0000004052157811 */ /* 0x000fe400078e38ff */
[----:B------:R-:W-:Y:S02]  /*19f0*/  LOP3.LUT R17, R17, 0x1f, R14, 0xf8, !PT ;  /* 0x0000001f11117812 */ /* 0x000fe400078ef80e */
[----:B------:R-:W-:-:S02]  /*1a00*/  ISETP.GE.AND P0, PT, R19, R0, PT ;  /* 0x000000001300720c */ /* 0x000fc40003f06270 */
[----:B------:R-:W-:Y:S01]  /*1a10*/  LOP3.LUT R19, R21, 0x1f, R14, 0xf8, !PT ;  /* 0x0000001f15137812 */ /* 0x000fe200078ef80e */
[----:B------:R-:W-:Y:S01]  /*1a20*/  IMAD.IADD R21, R78, 0x1, R21 ;  /* 0x000000014e157824 */ /* 0x000fe200078e0215 */
[C---:B------:R-:W-:Y:S02]  /*1a30*/  IADD3 R22, P2, R2.reuse, R17, RZ ;  /* 0x0000001102167210 */ /* 0x040fe40007f5e0ff */
[----:B------:R-:W-:Y:S02]  /*1a40*/  IADD3 R20, P3, R2, R19, RZ ;  /* 0x0000001302147210 */ /* 0x000fe40007f7e0ff */
[CC--:B------:R-:W-:Y:S02]  /*1a50*/  ISETP.GE.AND P1, PT, R17.reuse, R0.reuse, PT ;  /* 0x000000001100720c */ /* 0x0c0fe40003f26270 */
[----:B------:R-:W-:Y:S02]  /*1a60*/  LEA.HI.X.SX32 R17, R17, R3, 0x1, P2 ;  /* 0x0000000311117211 */ /* 0x000fe400010f0eff */
[----:B------:R-:W-:-:S02]  /*1a70*/  ISETP.GE.AND P2, PT, R19, R0, PT ;  /* 0x000000001300720c */ /* 0x000fc40003f46270 */
[----:B------:R-:W-:Y:S02]  /*1a80*/  LEA.HI.X.SX32 R19, R19, R3, 0x1, P3 ;  /* 0x0000000313137211 */ /* 0x000fe400018f0eff */
[----:B------:R-:W-:Y:S02]  /*1a90*/  ISETP.GE.AND P3, PT, R21, R0, PT ;  /* 0x000000001500720c */ /* 0x000fe40003f66270 */
[-C--:B------:R-:W-:Y:S02]  /*1aa0*/  LEA R16, P4, R22, R89.reuse, 0x1 ;  /* 0x0000005916107211 */ /* 0x080fe400078808ff */
[----:B------:R-:W-:Y:S02]  /*1ab0*/  LEA R18, P5, R20, R89, 0x1 ;  /* 0x0000005914127211 */ /* 0x000fe400078a08ff */
[----:B------:R-:W-:Y:S02]  /*1ac0*/  LEA.HI.X R17, R22, R88, R17, 0x1, P4 ;  /* 0x0000005816117211 */ /* 0x000fe400020f0c11 */
[----:B------:R-:W-:-:S02]  /*1ad0*/  PRMT R22, RZ, 0x7610, R22 ;  /* 0x00007610ff167816 */ /* 0x000fc40000000016 */
[----:B------:R-:W-:Y:S02]  /*1ae0*/  PRMT R21, RZ, 0x7610, R21 ;  /* 0x00007610ff157816 */ /* 0x000fe40000000015 */
[----:B------:R-:W-:Y:S02]  /*1af0*/  LEA.HI.X R19, R20, R88, R19, 0x1, P5 ;  /* 0x0000005814137211 */ /* 0x000fe400028f0c13 */
[----:B------:R-:W2:Y:S04]  /*1b00*/  @!P1 LDG.E.U16 R22, desc[UR6][R16.64] ;  /* 0x0000000610169981 */ /* 0x000ea8000c1e1500 */
[----:B------:R-:W3:Y:S04]  /*1b10*/  @!P0 LDG.E.U16 R21, desc[UR6][R16.64+0x40] ;  /* 0x0000400610158981 */ /* 0x000ee8000c1e1500 */
[----:B------:R-:W4:Y:S04]  /*1b20*/  @!P2 LDG.E.U16 R79, desc[UR6][R18.64] ;  /* 0x00000006124fa981 */ /* 0x000f28000c1e1500 */
[----:B------:R-:W4:Y:S01]  /*1b30*/  @!P3 LDG.E.U16 R23, desc[UR6][R18.64+0x40] ;  /* 0x000040061217b981 */ /* 0x000f22000c1e1500 */
[----:B------:R-:W0:Y:S01]  /*1b40*/  S2UR UR5, SR_CgaCtaId ;  /* 0x00000000000579c3 */ /* 0x000e220000008800 */
[----:B------:R-:W-:Y:S01]  /*1b50*/  UMOV UR4, 0x400 ;  /* 0x0000040000047882 */ /* 0x000fe20000000000 */
[C---:B------:R-:W-:Y:S01]  /*1b60*/  IMAD R80, R15.reuse, 0x100, R80 ;  /* 0x000001000f507824 */ /* 0x040fe200078e0250 */
[----:B------:R-:W-:Y:S01]  /*1b70*/  UIADD3 UR4, UR4, 0x4b0, URZ ;  /* 0x000004b004047890 */ /* 0x000fe2000fffe03f */
[----:B------:R-:W-:Y:S01]  /*1b80*/  IMAD R20, R15, 0x100, R82 ;  /* 0x000001000f147824 */ /* 0x000fe200078e0252 */
[----:B------:R-:W-:-:S02]  /*1b90*/  PLOP3.LUT P0, PT, PT, PT, PT, 0x8, 0x0 ;  /* 0x000000000000781c */ /* 0x000fc40003f0e170 */
[----:B0-----:R-:W-:-:S06]  /*1ba0*/  ULEA UR4, UR5, UR4, 0x18 ;  /* 0x0000000405047291 */ /* 0x001fcc000f8ec03f */
[----:B------:R-:W-:Y:S01]  /*1bb0*/  LEA R81, R80, UR4, 0x1 ;  /* 0x0000000450517c11 */ /* 0x000fe2000f8e08ff */
[----:B------:R-:W-:Y:S01]  /*1bc0*/  VIADD R80, R82, 0x8 ;  /* 0x0000000852507836 */ /* 0x000fe20000000000 */
[----:B------:R-:W-:-:S03]  /*1bd0*/  LEA R20, R20, UR4, 0x1 ;  /* 0x0000000414147c11 */ /* 0x000fc6000f8e08ff */
[----:B--2---:R1:W-:Y:S04]  /*1be0*/  STS.U16 [R81+0x6000], R22 ;  /* 0x0060001651007388 */ /* 0x0043e80000000400 */
[----:B---3--:R1:W-:Y:S04]  /*1bf0*/  STS.U16 [R81+0xa000], R21 ;  /* 0x00a0001551007388 */ /* 0x0083e80000000400 */
[----:B----4-:R1:W-:Y:S04]  /*1c00*/  STS.U16 [R20+0x6000], R79 ;  /* 0x0060004f14007388 */ /* 0x0103e80000000400 */
[----:B------:R1:W-:Y:S02]  /*1c10*/  STS.U16 [R20+0xa000], R23 ;  /* 0x00a0001714007388 */ /* 0x0003e40000000400 */
.L_x_138:
[----:B------:R-:W-:Y:S05]  /*1c20*/  BSYNC B1 ;  /* 0x0000000000017941 */ /* 0x000fea0003800000 */
.L_x_137:
[----:B------:R-:W-:-:S13]  /*1c30*/  ISETP.LT.U32.OR P0, PT, R80, 0x100, P0 ;  /* 0x000001005000780c */ /* 0x000fda0000701470 */
[----:B------:R-:W-:Y:S05]  /*1c40*/  @!P0 BRA `(.L_x_131) ;  /* 0x0000000000548947 */ /* 0x000fea0003800000 */
[----:B0-----:R-:W-:-:S04]  /*1c50*/  LEA R19, R80, 0x40, 0x7 ;  /* 0x0000004050137811 */ /* 0x001fc800078e38ff */
        /* <DEDUP_REMOVED lines=15> */
[----:B------:R-:W-:-:S04]  /*1d50*/  UIADD3 UR4, UR4, 0x4b0, URZ ;  /* 0x000004b004047890 */ /* 0x000fc8000fffe03f */
[----:B0-----:R-:W-:-:S06]  /*1d60*/  ULEA UR4, UR5, UR4, 0x18 ;  /* 0x0000000405047291 */ /* 0x001fcc000f8ec03f */
[----:B------:R-:W-:-:S05]  /*1d70*/  LEA R15, R15, UR4, 0x1 ;  /* 0x000000040f0f7c11 */ /* 0x000fca000f8e08ff */
[----:B--2---:R2:W-:Y:S04]  /*1d80*/  STS.U16 [R15+0x6000], R19 ;  /* 0x006000130f007388 */ /* 0x0045e80000000400 */
[----:B---3--:R2:W-:Y:S02]  /*1d90*/  STS.U16 [R15+0xa000], R18 ;  /* 0x00a000120f007388 */ /* 0x0085e40000000400 */
.L_x_131:
[----:B------:R-:W-:Y:S05]  /*1da0*/  BSYNC B0 ;  /* 0x0000000000007941 */ /* 0x000fea0003800000 */
.L_x_130:
[----:B------:R-:W3:Y:S01]  /*1db0*/  S2R R17, SR_CgaCtaId ;  /* 0x0000000000117919 */ /* 0x000ee20000008800 */
[----:B------:R-:W-:Y:S01]  /*1dc0*/  ISETP.NE.AND P6, PT, R14, RZ, PT ;  /* 0x000000ff0e00720c */ /* 0x000fe20003fc5270 */
[----:B------:R-:W-:Y:S01]  /*1dd0*/  IMAD.MOV.U32 R83, RZ, RZ, 0xd ;  /* 0x0000000dff537424 */ /* 0x000fe200078e00ff */
[----:B0-2--5:R-:W-:Y:S01]  /*1de0*/  PRMT R18, R72, 0x7610, R18 ;  /* 0x0000761048127816 */ /* 0x025fe20000000012 */
[----:B-1----:R-:W-:Y:S01]  /*1df0*/  IMAD.MOV.U32 R79, RZ, RZ, RZ ;  /* 0x000000ffff4f7224 */ /* 0x002fe200078e00ff */
[----:B------:R-:W-:Y:S01]  /*1e00*/  PRMT R23, R60, 0x7610, R23 ;  /* 0x000076103c177816 */ /* 0x000fe20000000017 */
[----:B------:R-:W0:Y:S01]  /*1e10*/  LDC R72, c[0x0][0x264] ;  /* 0x00009900ff487b82 */ /* 0x000e220000000800 */
[----:B------:R-:W1:Y:S01]  /*1e20*/  S2R R60, SR_LANEID ;  /* 0x00000000003c7919 */ /* 0x000e620000000000 */
[----:B------:R-:W-:Y:S01]  /*1e30*/  MOV R16, 0x400 ;  /* 0x0000040000107802 */ /* 0x000fe20000000f00 */
[----:B------:R-:W-:Y:S01]  /*1e40*/  IMAD.MOV.U32 R80, RZ, RZ, RZ ;  /* 0x000000ffff507224 */ /* 0x000fe200078e00ff */
[----:B------:R-:W-:Y:S01]  /*1e50*/  PRMT R21, R65, 0x7610, R21 ;  /* 0x0000761041157816 */ /* 0x000fe20000000015 */
[----:B------:R-:W-:Y:S01]  /*1e60*/  IMAD.MOV.U32 R82, RZ, RZ, RZ ;  /* 0x000000ffff527224 */ /* 0x000fe200078e00ff */
[----:B------:R-:W-:Y:S01]  /*1e70*/  SHF.R.S32.HI R65, RZ, 0x1f, R14 ;  /* 0x0000001fff417819 */ /* 0x000fe2000001140e */
[----:B------:R-:W-:Y:S01]  /*1e80*/  VIADD R15, R16, 0x10 ;  /* 0x00000010100f7836 */ /* 0x000fe20000000000 */
[----:B------:R-:W-:-:S02]  /*1e90*/  PRMT R19, R67, 0x7610, R19 ;  /* 0x0000761043137816 */ /* 0x000fc40000000013 */
[----:B------:R-:W-:Y:S02]  /*1ea0*/  LEA.HI R65, R65, R14, RZ, 0x5 ;  /* 0x0000000e41417211 */ /* 0x000fe400078f28ff */
[----:B------:R-:W-:Y:S02]  /*1eb0*/  PRMT R20, R66, 0x7610, R20 ;  /* 0x0000761042147816 */ /* 0x000fe40000000014 */
[----:B------:R-:W-:Y:S02]  /*1ec0*/  SHF.R.S32.HI R84, RZ, 0x5, R65 ;  /* 0x00000005ff547819 */ /* 0x000fe40000011441 */
[----:B------:R-:W-:Y:S02]  /*1ed0*/  PRMT R22, R64, 0x7610, R22 ;  /* 0x0000761040167816 */ /* 0x000fe40000000016 */
[----:B------:R-:W-:Y:S02]  /*1ee0*/  PRMT R81, RZ, 0x7610, R81 ;  /* 0x00007610ff517816 */ /* 0x000fe40000000051 */
[C---:B---3--:R-:W-:Y:S01]  /*1ef0*/  @!P6 LEA R78, R17.reuse, R16, 0x18 ;  /* 0x00000010114ee211 */ /* 0x048fe200078ec0ff */
[----:B------:R-:W-:Y:S01]  /*1f00*/  VIADD R16, R16, 0x4b0 ;  /* 0x000004b010107836 */ /* 0x000fe20000000000 */
[----:B------:R-:W-:-:S03]  /*1f10*/  LEA R15, R17, R15, 0x18 ;  /* 0x0000000f110f7211 */ /* 0x000fc600078ec0ff */
[----:B------:R2:W-:Y:S01]  /*1f20*/  @!P6 STS [R78], RZ ;  /* 0x000000ff4e00e388 */ /* 0x0005e20000000800 */
[----:B------:R-:W-:Y:S01]  /*1f30*/  LEA R17, R17, R16, 0x18 ;  /* 0x0000001011117211 */ /* 0x000fe200078ec0ff */
[----:B------:R-:W-:Y:S01]  /*1f40*/  IMAD R84, R84, 0x4, R15 ;  /* 0x0000000454547824 */ /* 0x000fe200078e020f */
[----:B------:R-:W-:Y:S02]  /*1f50*/  PRMT R16, R76, 0x7610, R16 ;  /* 0x000076104c107816 */ /* 0x000fe40000000010 */
[----:B------:R-:W-:Y:S01]  /*1f60*/  PRMT R76, R77, 0x7610, R76 ;  /* 0x000076104d4c7816 */ /* 0x000fe2000000004c */
[----:B------:R-:W-:Y:S01]  /*1f70*/  IMAD.MOV.U32 R77, RZ, RZ, RZ ;  /* 0x000000ffff4d7224 */ /* 0x000fe200078e00ff */
[----:B--2---:R-:W-:Y:S01]  /*1f80*/  PRMT R78, RZ, 0x7610, R78 ;  /* 0x00007610ff4e7816 */ /* 0x004fe2000000004e */
[----:B-1----:R-:W-:-:S07]  /*1f90*/  IMAD R85, R14, 0x2, R17 ;  /* 0x000000020e557824 */ /* 0x002fce00078e0211 */
.L_x_148:
[----:B------:R-:W-:Y:S01]  /*1fa0*/  IMAD.MOV.U32 R65, RZ, RZ, 0x1 ;  /* 0x00000001ff417424 */ /* 0x000fe200078e00ff */
[----:B------:R-:W-:Y:S01]  /*1fb0*/  LOP3.LUT R64, R83, 0xffff, RZ, 0xc0, !PT ;  /* 0x0000ffff53407812 */ /* 0x000fe200078ec0ff */
[----:B------:R-:W-:Y:S03]  /*1fc0*/  BAR.SYNC.DEFER_BLOCKING 0x0 ;  /* 0x0000000000007b1d */ /* 0x000fe60000010000 */
[----:B------:R-:W-:-:S03]  /*1fd0*/  SHF.L.U32 R65, R65, R64, RZ ;  /* 0x0000004041417219 */ /* 0x000fc600000006ff */
[----:B------:R-:W-:Y:S01]  /*1fe0*/  BSSY B0, `(.L_x_139) ;  /* 0x0000479000007945 */ /* 0x000fe20003800000 */
[----:B------:R-:W-:-:S04]  /*1ff0*/  LOP3.LUT R86, R78, R65, RZ, 0xfc, !PT ;  /* 0x000000414e567212 */ /* 0x000fc800078efcff */
[C---:B------:R-:W-:Y:S02]  /*2000*/  LOP3.LUT R64, R86.reuse, R47, RZ, 0x30, !PT ;  /* 0x0000002f56407212 */ /* 0x040fe400078e30ff */
[----:B------:R-:W-:Y:S02]  /*2010*/  LOP3.LUT R65, R86, R40, RZ, 0x30, !PT ;  /* 0x0000002856417212 */ /* 0x000fe400078e30ff */
[----:B------:R-:W-:Y:S02]  /*2020*/  PRMT R66, R64, 0x9910, RZ ;  /* 0x0000991040427816 */ /* 0x000fe400000000ff */
[----:B------:R-:W-:Y:S02]  /*2030*/  LOP3.LUT R64, R86, R44, RZ, 0x30, !PT ;  /* 0x0000002c56407212 */ /* 0x000fe400078e30ff */
[----:B------:R-:W-:Y:S02]  /*2040*/  PRMT R67, R65, 0x9910, RZ ;  /* 0x0000991041437816 */ /* 0x000fe400000000ff */
[----:B------:R-:W-:-:S02]  /*2050*/  PRMT R120, R64, 0x9910, RZ ;  /* 0x0000991040787816 */ /* 0x000fc400000000ff */
[C---:B------:R-:W-:Y:S01]  /*2060*/  LOP3.LUT R65, R86.reuse, R43, RZ, 0x30, !PT ;  /* 0x0000002b56417212 */ /* 0x040fe200078e30ff */
[----:B-1----:R-:W1:Y:S01]  /*2070*/  LDS.U16 R93, [R85+0x6000] ;  /* 0x00600000555d7984 */ /* 0x002e620000000400 */
[----:B------:R-:W-:Y:S02]  /*2080*/  LOP3.LUT R64, R86, R48, RZ, 0x30, !PT ;  /* 0x0000003056407212 */ /* 0x000fe400078e30ff */
[----:B------:R-:W-:Y:S01]  /*2090*/  ISETP.NE.AND P0, PT, R120, RZ, PT ;  /* 0x000000ff7800720c */ /* 0x000fe20003f05270 */
[----:B------:R-:W-:Y:S01]  /*20a0*/  LDS.U16 R95, [R85+0x6200] ;  /* 0x00620000555f7984 */ /* 0x000fe20000000400 */
[----:B------:R-:W-:Y:S01]  /*20b0*/  PRMT R211, R65, 0x9910, RZ ;  /* 0x0000991041d37816 */ /* 0x000fe200000000ff */
[----:B------:R-:W-:Y:S01]  /*20c0*/  HADD2.F32 R65, -RZ, R44.H0_H0 ;  /* 0x2000002cff417230 */ /* 0x000fe20000004100 */
[----:B------:R-:W-:Y:S01]  /*20d0*/  ISETP.NE.AND P4, PT, R67, RZ, PT ;  /* 0x000000ff4300720c */ /* 0x000fe20003f85270 */
[----:B--2---:R-:W2:Y:S01]  /*20e0*/  LDS.U16 R97, [R85+0x6400] ;  /* 0x0064000055617984 */ /* 0x004ea20000000400 */
[----:B------:R-:W-:-:S02]  /*20f0*/  PRMT R87, R64, 0x9910, RZ ;  /* 0x0000991040577816 */ /* 0x000fc400000000ff */
[----:B------:R-:W-:Y:S01]  /*2100*/  LOP3.LUT R67, R86, R45, RZ, 0x30, !PT ;  /* 0x0000002d56437212 */ /* 0x000fe200078e30ff */
[----:B------:R-:W3:Y:S01]  /*2110*/  LDS.U16 R99, [R85+0x6600] ;  /* 0x0066000055637984 */ /* 0x000ee20000000400 */
[----:B------:R-:W-:Y:S02]  /*2120*/  FSEL R64, RZ, 1, P0 ;  /* 0x3f800000ff407808 */ /* 0x000fe40000000000 */
[----:B------:R-:W-:Y:S01]  /*2130*/  ISETP.NE.AND P5, PT, R211, RZ, PT ;  /* 0x000000ffd300720c */ /* 0x000fe20003fa5270 */
[----:B------:R-:W4:Y:S01]  /*2140*/  LDS.U16 R101, [R85+0x6a00] ;  /* 0x006a000055657984 */ /* 0x000f220000000400 */
[----:B------:R-:W-:Y:S01]  /*2150*/  PRMT R212, R67, 0x9910, RZ ;  /* 0x0000991043d47816 */ /* 0x000fe200000000ff */
[----:B------:R-:W-:Y:S01]  /*2160*/  FFMA.FTZ R64, R64, R65, RZ ;  /* 0x0000004140407223 */ /* 0x000fe200000100ff */
[----:B------:R-:W-:Y:S01]  /*2170*/  ISETP.NE.AND P1, PT, R66, RZ, PT ;  /* 0x000000ff4200720c */ /* 0x000fe20003f25270 */
[----:B------:R-:W-:Y:S01]  /*2180*/  HADD2.F32 R66, -RZ, R43.H0_H0 ;  /* 0x2000002bff427230 */ /* 0x000fe20000004100 */
[----:B------:R-:W-:Y:S01]  /*2190*/  FSEL R67, RZ, 1, P5 ;  /* 0x3f800000ff437808 */ /* 0x000fe20002800000 */
[----:B------:R-:W-:Y:S01]  /*21a0*/  LDS.U16 R103, [R85+0x7000] ;  /* 0x0070000055677984 */ /* 0x000fe20000000400 */
[----:B------:R-:W-:-:S02]  /*21b0*/  ISETP.NE.AND P3, PT, R87, RZ, PT ;  /* 0x000000ff5700720c */ /* 0x000fc40003f65270 */
[C---:B------:R-:W-:Y:S01]  /*21c0*/  LOP3.LUT R65, R86.reuse, R42, RZ, 0x30, !PT ;  /* 0x0000002a56417212 */ /* 0x040fe200078e30ff */
[----:B------:R-:W-:Y:S01]  /*21d0*/  FFMA.FTZ R64, R67, R66, R64 ;  /* 0x0000004243407223 */ /* 0x000fe20000010040 */
[----:B------:R-:W-:Y:S01]  /*21e0*/  LOP3.LUT R87, R86, R39, RZ, 0x30, !PT ;  /* 0x0000002756577212 */ /* 0x000fe200078e30ff */
[----:B------:R-:W-:Y:S01]  /*21f0*/  HADD2.F32 R66, -RZ, R45.H0_H0 ;  /* 0x2000002dff427230 */ /* 0x000fe20000004100 */
[----:B------:R-:W-:Y:S01]  /*2200*/  ISETP.NE.AND P2, PT, R212, RZ, PT ;  /* 0x000000ffd400720c */ /* 0x000fe20003f45270 */
[----:B------:R-:W-:Y:S01]  /*2210*/  LDS.U16 R105, [R85+0x7a00] ;  /* 0x007a000055697984 */ /* 0x000fe20000000400 */
[----:B------:R-:W-:Y:S02]  /*2220*/  PRMT R213, R65, 0x9910, RZ ;  /* 0x0000991041d57816 */ /* 0x000fe400000000ff */
[----:B------:R-:W-:Y:S01]  /*2230*/  PRMT R87, R87, 0x9910, RZ ;  /* 0x0000991057577816 */ /* 0x000fe200000000ff */
[----:B------:R-:W-:Y:S01]  /*2240*/  LDS.U16 R107, [R85+0x7e00] ;  /* 0x007e0000556b7984 */ /* 0x000fe20000000400 */
[----:B------:R-:W-:-:S02]  /*2250*/  FSEL R65, RZ, 1, P2 ;  /* 0x3f800000ff417808 */ /* 0x000fc40001000000 */
[C---:B------:R-:W-:Y:S01]  /*2260*/  LOP3.LUT R67, R86.reuse, R49, RZ, 0x30, !PT ;  /* 0x0000003156437212 */ /* 0x040fe200078e30ff */
[----:B------:R-:W-:Y:S01]  /*2270*/  LDS.U16 R119, [R85+0xac00] ;  /* 0x00ac000055777984 */ /* 0x000fe20000000400 */
[----:B------:R-:W-:Y:S01]  /*2280*/  SEL R230, RZ, 0xffffffff, P5 ;  /* 0xffffffffffe67807 */ /* 0x000fe20002800000 */
[----:B------:R-:W-:Y:S01]  /*2290*/  FFMA.FTZ R64, R65, R66, R64 ;  /* 0x0000004241407223 */ /* 0x000fe20000010040 */
[----:B------:R-:W-:Y:S01]  /*22a0*/  SEL R222, RZ, 0x1, P0 ;  /* 0x00000001ffde7807 */ /* 0x000fe20000000000 */
[----:B------:R-:W-:Y:S01]  /*22b0*/  HADD2.F32 R66, -RZ, R42.H0_H0 ;  /* 0x2000002aff427230 */ /* 0x000fe20000004100 */
[----:B------:R-:W-:Y:S01]  /*22c0*/  ISETP.NE.AND P5, PT, R213, RZ, PT ;  /* 0x000000ffd500720c */ /* 0x000fe20003fa5270 */
[----:B------:R-:W-:Y:S01]  /*22d0*/  LDS.U16 R231, [R85+0xc800] ;  /* 0x00c8000055e77984 */ /* 0x000fe20000000400 */
[----:B------:R-:W-:Y:S02]  /*22e0*/  ISETP.NE.AND P0, PT, R87, RZ, PT ;  /* 0x000000ff5700720c */ /* 0x000fe40003f05270 */
[----:B------:R-:W-:Y:S01]  /*22f0*/  PRMT R87, R67, 0x9910, RZ ;  /* 0x0000991043577816 */ /* 0x000fe200000000ff */
[----:B------:R-:W-:Y:S01]  /*2300*/  LDS.U16 R233, [R85+0xcc00] ;  /* 0x00cc000055e97984 */ /* 0x000fe20000000400 */
[----:B------:R-:W-:-:S02]  /*2310*/  LOP3.LUT R67, R86, R46, RZ, 0x30, !PT ;  /* 0x0000002e56437212 */ /* 0x000fc400078e30ff */
[----:B------:R-:W-:Y:S01]  /*2320*/  FSEL R65, RZ, 1, P5 ;  /* 0x3f800000ff417808 */ /* 0x000fe20002800000 */
[----:B------:R-:W-:Y:S01]  /*2330*/  LDS.U16 R235, [R85+0xd200] ;  /* 0x00d2000055eb7984 */ /* 0x000fe20000000400 */
[----:B------:R-:W-:Y:S02]  /*2340*/  PRMT R214, R67, 0x9910, RZ ;  /* 0x0000991043d67816 */ /* 0x000fe400000000ff */
[C---:B------:R-:W-:Y:S01]  /*2350*/  LOP3.LUT R67, R86.reuse, R41, RZ, 0x30, !PT ;  /* 0x0000002956437212 */ /* 0x040fe200078e30ff */
[----:B------:R-:W-:Y:S01]  /*2360*/  FFMA.FTZ R64, R65, R66, R64 ;  /* 0x0000004241407223 */ /* 0x000fe20000010040 */
[----:B------:R-:W-:Y:S01]  /*2370*/  LOP3.LUT R65, R86, R38, RZ, 0x30, !PT ;  /* 0x0000002656417212 */ /* 0x000fe200078e30ff */
[----:B------:R-:W-:Y:S01]  /*2380*/  HADD2.F32 R66, -RZ, R46.H0_H0 ;  /* 0x2000002eff427230 */ /* 0x000fe20000004100 */
[----:B------:R-:W-:Y:S01]  /*2390*/  SEL R221, RZ, 0x8, P5 ;  /* 0x00000008ffdd7807 */ /* 0x000fe20002800000 */
[----:B------:R-:W-:Y:S01]  /*23a0*/  LDS.U16 R239, [R85+0xd400] ;  /* 0x00d4000055ef7984 */ /* 0x000fe20000000400 */
[----:B------:R-:W-:-:S02]  /*23b0*/  ISETP.NE.AND P5, PT, R214, RZ, PT ;  /* 0x000000ffd600720c */ /* 0x000fc40003fa5270 */
[----:B------:R-:W-:Y:S01]  /*23c0*/  SEL R228, RZ, 0x4, P2 ;  /* 0x00000004ffe47807 */ /* 0x000fe20001000000 */
[----:B------:R-:W-:Y:S01]  /*23d0*/  LDS.U16 R237, [R85+0xd600] ;  /* 0x00d6000055ed7984 */ /* 0x000fe20000000400 */
[----:B------:R-:W-:Y:S02]  /*23e0*/  ISETP.NE.AND P2, PT, R87, RZ, PT ;  /* 0x000000ff5700720c */ /* 0x000fe40003f45270 */
[----:B------:R-:W-:Y:S02]  /*23f0*/  PRMT R215, R67, 0x9910, RZ ;  /* 0x0000991043d77816 */ /* 0x000fe400000000ff */
[----:B------:R-:W-:Y:S02]  /*2400*/  PRMT R87, R65, 0x9910, RZ ;  /* 0x0000991041577816 */ /* 0x000fe400000000ff */
[----:B------:R-:W-:Y:S02]  /*2410*/  FSEL R65, RZ, 1, P5 ;  /* 0x3f800000ff417808 */ /* 0x000fe40002800000 */
[----:B------:R-:W-:-:S02]  /*2420*/  LOP3.LUT R67, R86, R50, RZ, 0x30, !PT ;  /* 0x0000003256437212 */ /* 0x000fc400078e30ff */
[----:B------:R-:W-:Y:S01]  /*2430*/  SEL R188, RZ, 0x10, P5 ;  /* 0x00000010ffbc7807 */ /* 0x000fe20002800000 */
[----:B------:R-:W-:Y:S01]  /*2440*/  FFMA.FTZ R64, R65, R66, R64 ;  /* 0x0000004241407223 */ /* 0x000fe20000010040 */
[----:B------:R-:W-:Y:S01]  /*2450*/  ISETP.NE.AND P5, PT, R215, RZ, PT ;  /* 0x000000ffd700720c */ /* 0x000fe20003fa5270 */
[----:B------:R-:W-:Y:S01]  /*2460*/  HADD2.F32 R65, -RZ, R41.H0_H0 ;  /* 0x20000029ff417230 */ /* 0x000fe20000004100 */
[----:B------:R-:W-:Y:S02]  /*2470*/  PRMT R88, R67, 0x9910, RZ ;  /* 0x0000991043587816 */ /* 0x000fe400000000ff */
[----:B------:R-:W-:Y:S02]  /*2480*/  FSEL R67, RZ, 1, P5 ;  /* 0x3f800000ff437808 */ /* 0x000fe40002800000 */
[----:B------:R-:W-:Y:S02]  /*2490*/  SEL R123, RZ, 0x20, P5 ;  /* 0x00000020ff7b7807 */ /* 0x000fe40002800000 */
[----:B------:R-:W-:Y:S01]  /*24a0*/  LOP3.LUT R66, R86, R37, RZ, 0x30, !PT ;  /* 0x0000002556427212 */ /* 0x000fe200078e30ff */
[----:B------:R-:W-:Y:S01]  /*24b0*/  FFMA.FTZ R64, R67, R65, R64 ;  /* 0x0000004143407223 */ /* 0x000fe20000010040 */
[----:B------:R-:W-:Y:S01]  /*24c0*/  ISETP.NE.AND P5, PT, R87, RZ, PT ;  /* 0x000000ff5700720c */ /* 0x000fe20003fa5270 */
        /* <DEDUP_REMOVED lines=8> */
[----:B------:R-:W-:Y:S01]  /*2550*/  FSEL R89, RZ, 1, P4 ;  /* 0x3f800000ff597808 */ /* 0x000fe20002000000 */
[----:B------:R-:W-:Y:S01]  /*2560*/  IMAD.MOV.U32 R67, RZ, RZ, R88 ;  /* 0x000000ffff437224 */ /* 0x000fe200078e0058 */
[----:B------:R-:W-:-:S02]  /*2570*/  PRMT R88, R66, 0x9910, RZ ;  /* 0x0000991042587816 */ /* 0x000fc400000000ff */
[----:B------:R-:W-:Y:S01]  /*2580*/  SEL R124, RZ, 0x80, P4 ;  /* 0x00000080ff7c7807 */ /* 0x000fe20002000000 */
[----:B------:R-:W-:Y:S01]  /*2590*/  FFMA.FTZ R64, R89, R65, R64 ;  /* 0x0000004159407223 */ /* 0x000fe20000010040 */
[----:B------:R-:W-:Y:S01]  /*25a0*/  LOP3.LUT R66, R86, R36, RZ, 0x30, !PT ;  /* 0x0000002456427212 */ /* 0x000fe200078e30ff */
[----:B------:R-:W-:Y:S01]  /*25b0*/  HADD2.F32 R65, -RZ, R48.H0_H0 ;  /* 0x20000030ff417230 */ /* 0x000fe20000004100 */
[----:B------:R-:W-:Y:S02]  /*25c0*/  ISETP.NE.AND P4, PT, R67, RZ, PT ;  /* 0x000000ff4300720c */ /* 0x000fe40003f85270 */
        /* <DEDUP_REMOVED lines=107> */
[----:B------:R-:W-:Y:S01]  /*2c80*/  PRMT R90, R66, 0x9910, RZ ;  /* 0x00009910425a7816 */ /* 0x000fe200000000ff */
[----:B------:R-:W-:Y:S01]  /*2c90*/  HADD2.F32 R66, -RZ, R32.H0_H0 ;  /* 0x20000020ff427230 */ /* 0x000fe20000004100 */
[----:B------:R-:W-:Y:S01]  /*2ca0*/  ISETP.NE.AND P2, PT, R88, RZ, PT ;  /* 0x000000ff5800720c */ /* 0x000fe20003f45270 */
[----:B------:R-:W-:Y:S01]  /*2cb0*/  FFMA.FTZ R64, R87, R65, R64 ;  /* 0x0000004157407223 */ /* 0x000fe20000010040 */
[----:B------:R-:W-:Y:S02]  /*2cc0*/  FSEL R89, RZ, 1, P5 ;  /* 0x3f800000ff597808 */ /* 0x000fe40002800000 */
[----:B------:R-:W-:Y:S02]  /*2cd0*/  LOP3.LUT R88, R86, R59, RZ, 0x30, !PT ;  /* 0x0000003b56587212 */ /* 0x000fe400078e30ff */
[----:B------:R-:W-:Y:S01]  /*2ce0*/  FSEL R65, RZ, 1, P1 ;  /* 0x3f800000ff417808 */ /* 0x000fe20000800000 */
[----:B------:R-:W-:Y:S01]  /*2cf0*/  FFMA.FTZ R64, R89, R66, R64 ;  /* 0x0000004259407223 */ /* 0x000fe20000010040 */
[----:B------:R-:W-:Y:S01]  /*2d00*/  PRMT R87, R88, 0x9910, RZ ;  /* 0x0000991058577816 */ /* 0x000fe200000000ff */
[----:B------:R-:W-:Y:S01]  /*2d10*/  HADD2.F32 R66, -RZ, R56.H0_H0 ;  /* 0x20000038ff427230 */ /* 0x000fe20000004100 */
[----:B------:R-:W-:Y:S01]  /*2d20*/  SEL R194, RZ, 0x1000000, P1 ;  /* 0x01000000ffc27807 */ /* 0x000fe20000800000 */
[----:B------:R-:W-:Y:S01]  /*2d30*/  HADD2.F32 R88, -RZ, R31.H0_H0 ;  /* 0x2000001fff587230 */ /* 0x000fe20000004100 */
[----:B------:R-:W-:-:S02]  /*2d40*/  ISETP.NE.AND P1, PT, R87, RZ, PT ;  /* 0x000000ff5700720c */ /* 0x000fc40003f25270 */
[----:B------:R-:W-:Y:S01]  /*2d50*/  FSEL R87, RZ, 1, P4 ;  /* 0x3f800000ff577808 */ /* 0x000fe20002000000 */
[----:B------:R-:W-:Y:S01]  /*2d60*/  FFMA.FTZ R64, R65, R66, R64 ;  /* 0x0000004241407223 */ /* 0x000fe20000010040 */
[----:B------:R-:W-:Y:S01]  /*2d70*/  HADD2.F32 R66, -RZ, R57.H0_H0 ;  /* 0x20000039ff427230 */ /* 0x000fe20000004100 */
[----:B------:R-:W-:Y:S02]  /*2d80*/  FSEL R65, RZ, 1, P3 ;  /* 0x3f800000ff417808 */ /* 0x000fe40001800000 */
[----:B------:R-:W-:Y:S01]  /*2d90*/  FFMA.FTZ R64, R87, R88, R64 ;  /* 0x0000005857407223 */ /* 0x000fe20000010040 */
[----:B------:R-:W-:Y:S01]  /*2da0*/  HADD2.F32 R88, -RZ, R30.H0_H0 ;  /* 0x2000001eff587230 */ /* 0x000fe20000004100 */
[----:B------:R-:W-:Y:S02]  /*2db0*/  FSEL R87, RZ, 1, P0 ;  /* 0x3f800000ff577808 */ /* 0x000fe40000000000 */
[----:B------:R-:W-:Y:S01]  /*2dc0*/  FFMA.FTZ R64, R65, R66, R64 ;  /* 0x0000004241407223 */ /* 0x000fe20000010040 */
[----:B------:R-:W-:Y:S01]  /*2dd0*/  LOP3.LUT R89, R86, R28, RZ, 0x30, !PT ;  /* 0x0000001c56597212 */ /* 0x000fe200078e30ff */
[----:B------:R-:W-:Y:S01]  /*2de0*/  HADD2.F32 R66, -RZ, R58.H0_H0 ;  /* 0x2000003aff427230 */ /* 0x000fe20000004100 */
[----:B------:R-:W-:Y:S01]  /*2df0*/  FSEL R65, RZ, 1, P2 ;  /* 0x3f800000ff417808 */ /* 0x000fe20001000000 */
[----:B------:R-:W-:Y:S01]  /*2e00*/  FFMA.FTZ R64, R87, R88, R64 ;  /* 0x0000005857407223 */ /* 0x000fe20000010040 */
[----:B------:R-:W-:Y:S01]  /*2e10*/  SEL R195, RZ, 0x800000, P5 ;  /* 0x00800000ffc37807 */ /* 0x000fe20002800000 */
[----:B------:R-:W-:Y:S01]  /*2e20*/  HADD2.F32 R88, -RZ, R59.H0_H0 ;  /* 0x2000003bff587230 */ /* 0x000fe20000004100 */
[----:B------:R-:W-:Y:S01]  /*2e30*/  ISETP.NE.AND P5, PT, R90, RZ, PT ;  /* 0x000000ff5a00720c */ /* 0x000fe20003fa5270 */
[----:B------:R-:W-:Y:S01]  /*2e40*/  FFMA.FTZ R64, R65, R66, R64 ;  /* 0x0000004241407223 */ /* 0x000fe20000010040 */
[----:B------:R-:W-:Y:S01]  /*2e50*/  PRMT R89, R89, 0x9910, RZ ;  /* 0x0000991059597816 */ /* 0x000fe200000000ff */
[----:B------:R-:W-:Y:S01]  /*2e60*/  HADD2.F32 R66, -RZ, R29.H0_H0 ;  /* 0x2000001dff427230 */ /* 0x000fe20000004100 */
[----:B------:R-:W-:-:S02]  /*2e70*/  LOP3.LUT R87, R86, R68, RZ, 0x30, !PT ;  /* 0x0000004456577212 */ /* 0x000fc400078e30ff */
[----:B------:R-:W-:Y:S02]  /*2e80*/  SEL R193, RZ, 0x2000000, P4 ;  /* 0x02000000ffc17807 */ /* 0x000fe40002000000 */
[----:B------:R-:W-:Y:S02]  /*2e90*/  ISETP.NE.AND P4, PT, R89, RZ, PT ;  /* 0x000000ff5900720c */ /* 0x000fe40003f85270 */
[----:B------:R-:W-:Y:S02]  /*2ea0*/  FSEL R65, RZ, 1, P5 ;  /* 0x3f800000ff417808 */ /* 0x000fe40002800000 */
[----:B------:R-:W-:Y:S02]  /*2eb0*/  LOP3.LUT R89, R86, R24, RZ, 0x30, !PT ;  /* 0x0000001856597212 */ /* 0x000fe400078e30ff */
[----:B------:R-:W-:Y:S01]  /*2ec0*/  PRMT R90, R87, 0x9910, RZ ;  /* 0x00009910575a7816 */ /* 0x000fe200000000ff */
[----:B------:R-:W-:Y:S01]  /*2ed0*/  FFMA.FTZ R64, R65, R66, R64 ;  /* 0x0000004241407223 */ /* 0x000fe20000010040 */
[----:B------:R-:W-:-:S02]  /*2ee0*/  FSEL R87, RZ, 1, P1 ;  /* 0x3f800000ff577808 */ /* 0x000fc40000800000 */
[----:B------:R-:W-:Y:S02]  /*2ef0*/  PRMT R89, R89, 0x9910, RZ ;  /* 0x0000991059597816 */ /* 0x000fe400000000ff */
[----:B------:R-:W-:Y:S01]  /*2f00*/  LOP3.LUT R66, R86, R61, RZ, 0x30, !PT ;  /* 0x0000003d56427212 */ /* 0x000fe200078e30ff */
[----:B------:R-:W-:Y:S01]  /*2f10*/  FFMA.FTZ R64, R87, R88, R64 ;  /* 0x0000005857407223 */ /* 0x000fe20000010040 */
[----:B------:R-:W-:Y:S01]  /*2f20*/  HADD2.F32 R87, -RZ, R28.H0_H0 ;  /* 0x2000001cff577230 */ /* 0x000fe20000004100 */
[----:B------:R-:W-:Y:S01]  /*2f30*/  FSEL R65, RZ, 1, P4 ;  /* 0x3f800000ff417808 */ /* 0x000fe20002000000 */
[----:B------:R-:W-:Y:S01]  /*2f40*/  IMAD.MOV.U32 R88, RZ, RZ, R89 ;  /* 0x000000ffff587224 */ /* 0x000fe200078e0059 */
[----:B------:R-:W-:Y:S02]  /*2f50*/  PRMT R186, R66, 0x9910, RZ ;  /* 0x0000991042ba7816 */ /* 0x000fe400000000ff */
[----:B------:R-:W-:Y:S01]  /*2f60*/  SEL R66, RZ, 0x8000000, P0 ;  /* 0x08000000ff427807 */ /* 0x000fe20000000000 */
[----:B------:R-:W-:Y:S01]  /*2f70*/  FFMA.FTZ R65, R65, R87, R64 ;  /* 0x0000005741417223 */ /* 0x000fe20000010040 */
[----:B------:R-:W-:Y:S01]  /*2f80*/  ISETP.NE.AND P0, PT, R88, RZ, PT ;  /* 0x000000ff5800720c */ /* 0x000fe20003f05270 */
[----:B------:R-:W-:Y:S01]  /*2f90*/  HADD2.F32 R87, -RZ, R61.H0_H0 ;  /* 0x2000003dff577230 */ /* 0x000fe20000004100 */
[----:B------:R-:W-:-:S02]  /*2fa0*/  LOP3.LUT R88, R86, R27, RZ, 0x30, !PT ;  /* 0x0000001b56587212 */ /* 0x000fc400078e30ff */
[----:B------:R-:W-:Y:S02]  /*2fb0*/  SEL R64, RZ, 0x10000000, P2 ;  /* 0x10000000ff407807 */ /* 0x000fe40001000000 */
[----:B------:R-:W-:Y:S02]  /*2fc0*/  LOP3.LUT R89, R86, R69, RZ, 0x30, !PT ;  /* 0x0000004556597212 */ /* 0x000fe400078e30ff */
[----:B------:R-:W-:Y:S02]  /*2fd0*/  ISETP.NE.AND P2, PT, R186, RZ, PT ;  /* 0x000000ffba00720c */ /* 0x000fe40003f45270 */
[----:B------:R-:W-:Y:S02]  /*2fe0*/  SEL R122, RZ, 0x4000000, P3 ;  /* 0x04000000ff7a7807 */ /* 0x000fe40001800000 */
[----:B------:R-:W-:Y:S02]  /*2ff0*/  PRMT R185, R88, 0x9910, RZ ;  /* 0x0000991058b97816 */ /* 0x000fe400000000ff */
[----:B------:R-:W-:-:S02]  /*3000*/  ISETP.NE.AND P3, PT, R90, RZ, PT ;  /* 0x000000ff5a00720c */ /* 0x000fc40003f65270 */
[----:B------:R-:W-:Y:S02]  /*3010*/  PRMT R90, R89, 0x9910, RZ ;  /* 0x00009910595a7816 */ /* 0x000fe400000000ff */
[----:B------:R-:W-:Y:S02]  /*3020*/  FSEL R88, RZ, 1, P2 ;  /* 0x3f800000ff587808 */ /* 0x000fe40001000000 */
[----:B------:R-:W-:Y:S02]  /*3030*/  LOP3.LUT R89, R86, R23, RZ, 0x30, !PT ;  /* 0x0000001756597212 */ /* 0x000fe400078e30ff */
[----:B------:R-:W-:Y:S01]  /*3040*/  SEL R219, RZ, 0x40000000, P1 ;  /* 0x40000000ffdb7807 */ /* 0x000fe20000800000 */
[----:B------:R-:W-:Y:S01]  /*3050*/  FFMA.FTZ R65, R88, R87, R65 ;  /* 0x0000005758417223 */ /* 0x000fe20000010041 */
[----:B------:R-:W-:Y:S01]  /*3060*/  ISETP.NE.AND P1, PT, R185, RZ, PT ;  /* 0x000000ffb900720c */ /* 0x000fe20003f25270 */
[----:B------:R-:W-:Y:S01]  /*3070*/  HADD2.F32 R87, -RZ, R27.H0_H0 ;  /* 0x2000001bff577230 */ /* 0x000fe20000004100 */
[----:B------:R-:W-:-:S02]  /*3080*/  SEL R192, RZ, 0x20000000, P5 ;  /* 0x20000000ffc07807 */ /* 0x000fc40002800000 */
[----:B------:R-:W-:Y:S02]  /*3090*/  ISETP.NE.AND P5, PT, R90, RZ, PT ;  /* 0x000000ff5a00720c */ /* 0x000fe40003fa5270 */
[----:B------:R-:W-:Y:S02]  /*30a0*/  PRMT R90, R89, 0x9910, RZ ;  /* 0x00009910595a7816 */ /* 0x000fe400000000ff */
[C---:B------:R-:W-:Y:S02]  /*30b0*/  LOP3.LUT R89, R86.reuse, R62, RZ, 0x30, !PT ;  /* 0x0000003e56597212 */ /* 0x040fe400078e30ff */
[----:B------:R-:W-:Y:S02]  /*30c0*/  FSEL R88, RZ, 1, P1 ;  /* 0x3f800000ff587808 */ /* 0x000fe40000800000 */
[----:B------:R-:W-:Y:S02]  /*30d0*/  PRMT R184, R89, 0x9910, RZ ;  /* 0x0000991059b87816 */ /* 0x000fe400000000ff */
[----:B------:R-:W-:Y:S01]  /*30e0*/  LOP3.LUT R89, R86, R70, RZ, 0x30, !PT ;  /* 0x0000004656597212 */ /* 0x000fe200078e30ff */
[----:B------:R-:W-:Y:S01]  /*30f0*/  FFMA.FTZ R65, R88, R87, R65 ;  /* 0x0000005758417223 */ /* 0x000fe20000010041 */
[----:B------:R-:W-:Y:S01]  /*3100*/  LOP3.LUT R88, R86, R26, RZ, 0x30, !PT ;  /* 0x0000001a56587212 */ /* 0x000fe200078e30ff */
[----:B------:R-:W-:Y:S01]  /*3110*/  HADD2.F32 R87, -RZ, R62.H0_H0 ;  /* 0x2000003eff577230 */ /* 0x000fe20000004100 */
[----:B------:R-:W-:-:S02]  /*3120*/  SEL R180, RZ, 0x1, P2 ;  /* 0x00000001ffb47807 */ /* 0x000fc40001000000 */
[----:B------:R-:W-:Y:S02]  /*3130*/  ISETP.NE.AND P2, PT, R184, RZ, PT ;  /* 0x000000ffb800720c */ /* 0x000fe40003f45270 */
[----:B------:R-:W-:Y:S02]  /*3140*/  SEL R217, RZ, 0x80000000, P4 ;  /* 0x80000000ffd97807 */ /* 0x000fe40002000000 */
[----:B------:R-:W-:Y:S02]  /*3150*/  ISETP.NE.AND P4, PT, R90, RZ, PT ;  /* 0x000000ff5a00720c */ /* 0x000fe40003f85270 */
[----:B------:R-:W-:Y:S02]  /*3160*/  PRMT R183, R88, 0x9910, RZ ;  /* 0x0000991058b77816 */ /* 0x000fe400000000ff */
[----:B------:R-:W-:Y:S02]  /*3170*/  PRMT R90, R89, 0x9910, RZ ;  /* 0x00009910595a7816 */ /* 0x000fe400000000ff */
[----:B------:R-:W-:-:S02]  /*3180*/  FSEL R88, RZ, 1, P2 ;  /* 0x3f800000ff587808 */ /* 0x000fc40001000000 */
[----:B------:R-:W-:Y:S02]  /*3190*/  LOP3.LUT R89, R86, R63, RZ, 0x30, !PT ;  /* 0x0000003f56597212 */ /* 0x000fe400078e30ff */
        /* <DEDUP_REMOVED lines=8> */
[----:B------:R-:W-:Y:S01]  /*3220*/  SEL R139, RZ, 0xffffffff, P1 ;  /* 0xffffffffff8b7807 */ /* 0x000fe20000800000 */
[----:B------:R-:W-:Y:S01]  /*3230*/  FFMA.FTZ R65, R88, R87, R65 ;  /* 0x0000005758417223 */ /* 0x000fe20000010041 */
[----:B------:R-:W-:Y:S01]  /*3240*/  ISETP.NE.AND P2, PT, R182, RZ, PT ;  /* 0x000000ffb600720c */ /* 0x000fe20003f45270 */
[----:B------:R-:W-:Y:S01]  /*3250*/  HADD2.F32 R87, -RZ, R63.H0_H0 ;  /* 0x2000003fff577230 */ /* 0x000fe20000004100 */
[----:B------:R-:W-:Y:S02]  /*3260*/  ISETP.NE.AND P1, PT, R90, RZ, PT ;  /* 0x000000ff5a00720c */ /* 0x000fe40003f25270 */
[----:B------:R-:W-:Y:S02]  /*3270*/  PRMT R181, R89, 0x9910, RZ ;  /* 0x0000991059b57816 */ /* 0x000fe400000000ff */
        /* <DEDUP_REMOVED lines=116> */
[----:B------:R-:W-:Y:S01]  /*39c0*/  HADD2.F32 R89, -RZ, R16.H0_H0 ;  /* 0x20000010ff597230 */ /* 0x000fe20000004100 */
[----:B------:R-:W-:-:S02]  /*39d0*/  FSEL R90, RZ, 1, P4 ;  /* 0x3f800000ff5a7808 */ /* 0x000fc40002000000 */
[----:B------:R-:W-:Y:S01]  /*39e0*/  FFMA.FTZ R65, R88, R87, R65 ;  /* 0x0000005758417223 */ /* 0x000fe20000010041 */
[----:B------:R-:W-:Y:S01]  /*39f0*/  HADD2.F32 R87, -RZ, R4.H0_H0 ;  /* 0x20000004ff577230 */ /* 0x000fe20000004100 */
[----:B------:R-:W-:Y:S02]  /*3a00*/  FSEL R88, RZ, 1, P1 ;  /* 0x3f800000ff587808 */ /* 0x000fe40000800000 */
[----:B------:R-:W-:Y:S01]  /*3a10*/  FFMA.FTZ R65, R90, R89, R65 ;  /* 0x000000595a417223 */ /* 0x000fe20000010041 */
[----:B------:R-:W-:Y:S02]  /*3a20*/  ISETP.NE.AND P3, PT, R91, RZ, PT ;  /* 0x000000ff5b00720c */ /* 0x000fe40003f65270 */
[----:B------:R-:W-:Y:S01]  /*3a30*/  LOP3.LUT R91, R86, R8, RZ, 0x30, !PT ;  /* 0x00000008565b7212 */ /* 0x000fe200078e30ff */
[----:B------:R-:W-:Y:S01]  /*3a40*/  FFMA.FTZ R65, R88, R87, R65 ;  /* 0x0000005758417223 */ /* 0x000fe20000010041 */
[----:B------:R-:W-:Y:S01]  /*3a50*/  HADD2.F32 R87, -RZ, R5.H0_H0 ;  /* 0x20000005ff577230 */ /* 0x000fe20000004100 */
[----:B------:R-:W-:-:S02]  /*3a60*/  FSEL R88, RZ, 1, P2 ;  /* 0x3f800000ff587808 */ /* 0x000fc40001000000 */
[----:B------:R-:W-:Y:S02]  /*3a70*/  LOP3.LUT R89, R86, R9, RZ, 0x30, !PT ;  /* 0x0000000956597212 */ /* 0x000fe400078e30ff */
[----:B------:R-:W-:Y:S01]  /*3a80*/  PRMT R91, R91, 0x9910, RZ ;  /* 0x000099105b5b7816 */ /* 0x000fe200000000ff */
[----:B------:R-:W-:Y:S01]  /*3a90*/  FFMA.FTZ R65, R88, R87, R65 ;  /* 0x0000005758417223 */ /* 0x000fe20000010041 */
[----:B------:R-:W-:Y:S01]  /*3aa0*/  HADD2.F32 R87, -RZ, R6.H0_H0 ;  /* 0x20000006ff577230 */ /* 0x000fe20000004100 */
[----:B------:R-:W-:Y:S02]  /*3ab0*/  FSEL R88, RZ, 1, P3 ;  /* 0x3f800000ff587808 */ /* 0x000fe40001800000 */
[----:B------:R-:W-:Y:S02]  /*3ac0*/  PRMT R90, R89, 0x9910, RZ ;  /* 0x00009910595a7816 */ /* 0x000fe400000000ff */
[----:B------:R-:W-:Y:S01]  /*3ad0*/  LOP3.LUT R89, R86, R10, RZ, 0x30, !PT ;  /* 0x0000000a56597212 */ /* 0x000fe200078e30ff */
[----:B------:R-:W-:Y:S01]  /*3ae0*/  FFMA.FTZ R65, R88, R87, R65 ;  /* 0x0000005758417223 */ /* 0x000fe20000010041 */
[----:B------:R-:W-:Y:S01]  /*3af0*/  SEL R166, RZ, 0x100000, P5 ;  /* 0x00100000ffa67807 */ /* 0x000fe20002800000 */
[----:B------:R-:W-:Y:S01]  /*3b00*/  HADD2.F32 R87, -RZ, R7.H0_H0 ;  /* 0x20000007ff577230 */ /* 0x000fe20000004100 */
[----:B------:R-:W-:-:S02]  /*3b10*/  ISETP.NE.AND P5, PT, R91, RZ, PT ;  /* 0x000000ff5b00720c */ /* 0x000fc40003fa5270 */
[----:B------:R-:W-:Y:S02]  /*3b20*/  SEL R165, RZ, 0x200000, P4 ;  /* 0x00200000ffa57807 */ /* 0x000fe40002000000 */
[----:B------:R-:W-:Y:S02]  /*3b30*/  ISETP.NE.AND P4, PT, R90, RZ, PT ;  /* 0x000000ff5a00720c */ /* 0x000fe40003f85270 */
[----:B------:R-:W-:Y:S02]  /*3b40*/  PRMT R91, R89, 0x9910, RZ ;  /* 0x00009910595b7816 */ /* 0x000fe400000000ff */
[----:B------:R-:W-:Y:S02]  /*3b50*/  FSEL R88, RZ, 1, P0 ;  /* 0x3f800000ff587808 */ /* 0x000fe40000000000 */
[C---:B------:R-:W-:Y:S02]  /*3b60*/  LOP3.LUT R89, R86.reuse, R11, RZ, 0x30, !PT ;  /* 0x0000000b56597212 */ /* 0x040fe400078e30ff */
[----:B------:R-:W-:Y:S01]  /*3b70*/  LOP3.LUT R90, R86, R12, RZ, 0x30, !PT ;  /* 0x0000000c565a7212 */ /* 0x000fe200078e30ff */
[----:B------:R-:W-:Y:S01]  /*3b80*/  FFMA.FTZ R65, R88, R87, R65 ;  /* 0x0000005758417223 */ /* 0x000fe20000010041 */
[----:B------:R-:W-:Y:S01]  /*3b90*/  PRMT R89, R89, 0x9910, RZ ;  /* 0x0000991059597816 */ /* 0x000fe200000000ff */
[----:B------:R-:W-:Y:S01]  /*3ba0*/  HADD2.F32 R87, -RZ, R8.H0_H0 ;  /* 0x20000008ff577230 */ /* 0x000fe20000004100 */
[----:B------:R-:W-:-:S02]  /*3bb0*/  PRMT R90, R90, 0x9910, RZ ;  /* 0x000099105a5a7816 */ /* 0x000fc400000000ff */
[----:B------:R-:W-:Y:S02]  /*3bc0*/  FSEL R88, RZ, 1, P5 ;  /* 0x3f800000ff587808 */ /* 0x000fe40002800000 */
[----:B------:R-:W-:Y:S02]  /*3bd0*/  SEL R163, RZ, 0x800000, P2 ;  /* 0x00800000ffa37807 */ /* 0x000fe40001000000 */
[----:B------:R-:W-:Y:S01]  /*3be0*/  SEL R162, RZ, 0x1000000, P3 ;  /* 0x01000000ffa27807 */ /* 0x000fe20001800000 */
[----:B------:R-:W-:Y:S01]  /*3bf0*/  FFMA.FTZ R65, R88, R87, R65 ;  /* 0x0000005758417223 */ /* 0x000fe20000010041 */
[----:B------:R-:W-:Y:S01]  /*3c00*/  SEL R164, RZ, 0x400000, P1 ;  /* 0x00400000ffa47807 */ /* 0x000fe20000800000 */
[----:B------:R-:W-:Y:S01]  /*3c10*/  HADD2.F32 R87, -RZ, R10.H0_H0 ;  /* 0x2000000aff577230 */ /* 0x000fe20000004100 */
[----:B------:R-:W-:Y:S01]  /*3c20*/  ISETP.NE.AND P2, PT, R89, RZ, PT ;  /* 0x000000ff5900720c */ /* 0x000fe20003f45270 */
[----:B------:R-:W-:Y:S01]  /*3c30*/  HADD2.F32 R89, -RZ, R9.H0_H0 ;  /* 0x20000009ff597230 */ /* 0x000fe20000004100 */
[----:B------:R-:W-:-:S02]  /*3c40*/  ISETP.NE.AND P3, PT, R90, RZ, PT ;  /* 0x000000ff5a00720c */ /* 0x000fc40003f65270 */
[----:B------:R-:W-:Y:S02]  /*3c50*/  ISETP.NE.AND P1, PT, R91, RZ, PT ;  /* 0x000000ff5b00720c */ /* 0x000fe40003f25270 */
[----:B------:R-:W-:Y:S02]  /*3c60*/  FSEL R90, RZ, 1, P4 ;  /* 0x3f800000ff5a7808 */ /* 0x000fe40002000000 */
[----:B------:R-:W-:Y:S02]  /*3c70*/  FSEL R88, RZ, 1, P1 ;  /* 0x3f800000ff587808 */ /* 0x000fe40000800000 */
[----:B------:R-:W-:Y:S01]  /*3c80*/  LOP3.LUT R91, R86, R13, RZ, 0x30, !PT ;  /* 0x0000000d565b7212 */ /* 0x000fe200078e30ff */
[----:B------:R-:W-:Y:S01]  /*3c90*/  FFMA.FTZ R65, R90, R89, R65 ;  /* 0x000000595a417223 */ /* 0x000fe20000010041 */
[----:B------:R-:W-:Y:S01]  /*3ca0*/  HADD2.F32 R89, -RZ, R11.H0_H0 ;  /* 0x2000000bff597230 */ /* 0x000fe20000004100 */
[----:B------:R-:W-:Y:S02]  /*3cb0*/  FSEL R90, RZ, 1, P2 ;  /* 0x3f800000ff5a7808 */ /* 0x000fe40001000000 */
[----:B------:R-:W-:Y:S01]  /*3cc0*/  FFMA.FTZ R65, R88, R87, R65 ;  /* 0x0000005758417223 */ /* 0x000fe20000010041 */
[----:B------:R-:W-:-:S02]  /*3cd0*/  PRMT R91, R91, 0x9910, RZ ;  /* 0x000099105b5b7816 */ /* 0x000fc400000000ff */
[----:B-1----:R-:W-:Y:S01]  /*3ce0*/  LOP3.LUT R87, R86, R93, RZ, 0x30, !PT ;  /* 0x0000005d56577212 */ /* 0x002fe200078e30ff */
[----:B------:R-:W-:Y:S01]  /*3cf0*/  FFMA.FTZ R65, R90, R89, R65 ;  /* 0x000000595a417223 */ /* 0x000fe20000010041 */
[----:B------:R-:W-:Y:S01]  /*3d00*/  SEL R137, RZ, 0x2000000, P0 ;  /* 0x02000000ff897807 */ /* 0x000fe20000000000 */
[----:B------:R-:W-:Y:S01]  /*3d10*/  HADD2.F32 R89, -RZ, R13.H0_H0 ;  /* 0x2000000dff597230 */ /* 0x000fe20000004100 */
[----:B------:R-:W-:Y:S01]  /*3d20*/  PRMT R126, R87, 0x9910, RZ ;  /* 0x00009910577e7816 */ /* 0x000fe200000000ff */
[----:B------:R-:W-:Y:S01]  /*3d30*/  HADD2.F32 R87, -RZ, R12.H0_H0 ;  /* 0x2000000cff577230 */ /* 0x000fe20000004100 */
[----:B------:R-:W-:Y:S01]  /*3d40*/  ISETP.NE.AND P0, PT, R91, RZ, PT ;  /* 0x000000ff5b00720c */ /* 0x000fe20003f05270 */
[----:B------:R-:W-:Y:S01]  /*3d50*/  HADD2.F32 R93, -RZ, R93.H0_H0 ;  /* 0x2000005dff5d7230 */ /* 0x000fe20000004100 */
[----:B------:R-:W-:Y:S01]  /*3d60*/  FSEL R88, RZ, 1, P3 ;  /* 0x3f800000ff587808 */ /* 0x000fe20001800000 */
[----:B------:R-:W1:Y:S01]  /*3d70*/  LDS.U16 R91, [R85+0x6800] ;  /* 0x00680000555b7984 */ /* 0x000e620000000400 */
[----:B------:R-:W-:-:S02]  /*3d80*/  SEL R136, RZ, 0x4000000, P5 ;  /* 0x04000000ff887807 */ /* 0x000fc40002800000 */
[----:B------:R-:W-:Y:S01]  /*3d90*/  ISETP.NE.AND P5, PT, R126, RZ, PT ;  /* 0x000000ff7e00720c */ /* 0x000fe20003fa5270 */
[----:B------:R-:W-:Y:S01]  /*3da0*/  FFMA.FTZ R65, R88, R87, R65 ;  /* 0x0000005758417223 */ /* 0x000fe20000010041 */
[----:B------:R-:W-:Y:S02]  /*3db0*/  FSEL R90, RZ, 1, P0 ;  /* 0x3f800000ff5a7808 */ /* 0x000fe40000000000 */
[----:B------:R-:W-:Y:S02]  /*3dc0*/  FSEL R88, RZ, 1, P5 ;  /* 0x3f800000ff587808 */ /* 0x000fe40002800000 */
[----:B--2---:R-:W-:Y:S01]  /*3dd0*/  LOP3.LUT R87, R86, R97, RZ, 0x30, !PT ;  /* 0x0000006156577212 */ /* 0x004fe200078e30ff */
[----:B------:R-:W-:Y:S01]  /*3de0*/  FFMA.FTZ R65, R90, R89, R65 ;  /* 0x000000595a417223 */ /* 0x000fe20000010041 */
[----:B------:R-:W-:Y:S01]  /*3df0*/  SEL R131, RZ, 0x8000000, P4 ;  /* 0x08000000ff837807 */ /* 0x000fe20002000000 */
[----:B------:R-:W2:Y:S01]  /*3e00*/  LDS.U16 R89, [R85+0x6c00] ;  /* 0x006c000055597984 */ /* 0x000ea20000000400 */
[----:B------:R-:W-:Y:S01]  /*3e10*/  PRMT R160, R87, 0x9910, RZ ;  /* 0x0000991057a07816 */ /* 0x000fe200000000ff */
[----:B------:R-:W-:Y:S01]  /*3e20*/  FFMA.FTZ R88, R88, R93, R65 ;  /* 0x0000005d58587223 */ /* 0x000fe20000010041 */
[C---:B------:R-:W-:Y:S01]  /*3e30*/  LOP3.LUT R65, R86.reuse, R95, RZ, 0x30, !PT ;  /* 0x0000005f56417212 */ /* 0x040fe200078e30ff */
[----:B------:R-:W5:Y:S01]  /*3e40*/  LDS.U16 R93, [R85+0x6e00] ;  /* 0x006e0000555d7984 */ /* 0x000f620000000400 */
[----:B------:R-:W-:Y:S01]  /*3e50*/  SEL R130, RZ, 0x10000000, P1 ;  /* 0x10000000ff827807 */ /* 0x000fe20000800000 */
[----:B------:R-:W-:Y:S01]  /*3e60*/  HADD2.F32 R95, -RZ, R95.H0_H0 ;  /* 0x2000005fff5f7230 */ /* 0x000fe20000004100 */
[----:B------:R-:W-:Y:S01]  /*3e70*/  PRMT R161, R65, 0x9910, RZ ;  /* 0x0000991041a17816 */ /* 0x000fe200000000ff */
[----:B------:R-:W-:Y:S01]  /*3e80*/  HADD2.F32 R97, -RZ, R97.H0_H0 ;  /* 0x20000061ff617230 */ /* 0x000fe20000004100 */
[----:B---3--:R-:W-:Y:S01]  /*3e90*/  LOP3.LUT R65, R86, R99, RZ, 0x30, !PT ;  /* 0x0000006356417212 */ /* 0x008fe200078e30ff */
[----:B------:R-:W-:Y:S01]  /*3ea0*/  HADD2.F32 R99, -RZ, R99.H0_H0 ;  /* 0x20000063ff637230 */ /* 0x000fe20000004100 */
[----:B------:R-:W-:-:S02]  /*3eb0*/  ISETP.NE.AND P4, PT, R161, RZ, PT ;  /* 0x000000ffa100720c */ /* 0x000fc40003f85270 */
[----:B------:R-:W-:Y:S02]  /*3ec0*/  ISETP.NE.AND P1, PT, R160, RZ, PT ;  /* 0x000000ffa000720c */ /* 0x000fe40003f25270 */
[----:B------:R-:W-:Y:S02]  /*3ed0*/  FSEL R87, RZ, 1, P4 ;  /* 0x3f800000ff577808 */ /* 0x000fe40002000000 */
[----:B------:R-:W-:Y:S02]  /*3ee0*/  PRMT R159, R65, 0x9910, RZ ;  /* 0x00009910419f7816 */ /* 0x000fe400000000ff */
[----:B------:R-:W-:Y:S01]  /*3ef0*/  FSEL R90, RZ, 1, P1 ;  /* 0x3f800000ff5a7808 */ /* 0x000fe20000800000 */
[----:B------:R-:W-:Y:S01]  /*3f00*/  FFMA.FTZ R87, R87, R95, R88 ;  /* 0x0000005f57577223 */ /* 0x000fe20000010058 */
[----:B------:R-:W-:Y:S01]  /*3f10*/  SEL R65, RZ, 0x20000000, P2 ;  /* 0x20000000ff417807 */ /* 0x000fe20001000000 */
[----:B------:R-:W3:Y:S01]  /*3f20*/  LDS.U16 R95, [R85+0x7200] ;  /* 0x00720000555f7984 */ /* 0x000ee20000000400 */
[----:B------:R-:W-:Y:S01]  /*3f30*/  ISETP.NE.AND P2, PT, R159, RZ, PT ;  /* 0x000000ff9f00720c */ /* 0x000fe20003f45270 */
[----:B------:R-:W-:Y:S01]  /*3f40*/  FFMA.FTZ R87, R90, R97, R87 ;  /* 0x000000615a577223 */ /* 0x000fe20000010057 */
[C---:B----4-:R-:W-:Y:S01]  /*3f50*/  LOP3.LUT R92, R86.reuse, R101, RZ, 0x30, !PT ;  /* 0x00000065565c7212 */ /* 0x050fe200078e30ff */
[----:B------:R-:W4:Y:S01]  /*3f60*/  LDS.U16 R97, [R85+0x7400] ;  /* 0x0074000055617984 */ /* 0x000f220000000400 */
[----:B------:R-:W-:Y:S01]  /*3f70*/  FSEL R88, RZ, 1, P2 ;  /* 0x3f800000ff587808 */ /* 0x000fe20001000000 */
[----:B------:R-:W-:Y:S01]  /*3f80*/  HADD2.F32 R101, -RZ, R101.H0_H0 ;  /* 0x20000065ff657230 */ /* 0x000fe20000004100 */
[----:B-1----:R-:W-:Y:S01]  /*3f90*/  LOP3.LUT R90, R86, R91, RZ, 0x30, !PT ;  /* 0x0000005b565a7212 */ /* 0x002fe200078e30ff */
[----:B------:R-:W-:Y:S01]  /*3fa0*/  HADD2.F32 R91, -RZ, R91.H0_H0 ;  /* 0x2000005bff5b7230 */ /* 0x000fe20000004100 */
[----:B------:R-:W-:Y:S01]  /*3fb0*/  SEL R127, RZ, 0x40000000, P3 ;  /* 0x40000000ff7f7807 */ /* 0x000fe20001800000 */
[----:B------:R-:W-:Y:S01]  /*3fc0*/  FFMA.FTZ R87, R88, R99, R87 ;  /* 0x0000006358577223 */ /* 0x000fe20000010057 */
[----:B------:R-:W-:Y:S01]  /*3fd0*/  PRMT R158, R90, 0x9910, RZ ;  /* 0x000099105a9e7816 */ /* 0x000fe200000000ff */
[----:B------:R-:W1:Y:S01]  /*3fe0*/  LDS.U16 R99, [R85+0x7600] ;  /* 0x0076000055637984 */ /* 0x000e620000000400 */
[----:B------:R-:W-:-:S02]  /*3ff0*/  PRMT R157, R92, 0x9910, RZ ;  /* 0x000099105c9d7816 */ /* 0x000fc400000000ff */
[----:B------:R-:W-:Y:S02]  /*4000*/  ISETP.NE.AND P3, PT, R158, RZ, PT ;  /* 0x000000ff9e00720c */ /* 0x000fe40003f65270 */
[----:B0-----:R-:W-:Y:S02]  /*4010*/  SEL R140, RZ, 0x80000000, P0 ;  /* 0x80000000ff8c7807 */ /* 0x001fe40000000000 */
[C---:B--2---:R-:W-:Y:S01]  /*4020*/  LOP3.LUT R90, R86.reuse, R89, RZ, 0x30, !PT ;  /* 0x00000059565a7212 */ /* 0x044fe200078e30ff */
[----:B------:R-:W-:Y:S01]  /*4030*/  HADD2.F32 R89, -RZ, R89.H0_H0 ;  /* 0x20000059ff597230 */ /* 0x000fe20000004100 */
[----:B------:R-:W-:Y:S02]  /*4040*/  ISETP.NE.AND P0, PT, R157, RZ, PT ;  /* 0x000000ff9d00720c */ /* 0x000fe40003f05270 */
[----:B------:R-:W-:Y:S02]  /*4050*/  FSEL R88, RZ, 1, P3 ;  /* 0x3f800000ff587808 */ /* 0x000fe40001800000 */
[----:B-----5:R-:W-:Y:S01]  /*4060*/  LOP3.LUT R92, R86, R93, RZ, 0x30, !PT ;  /* 0x0000005d565c7212 */ /* 0x020fe200078e30ff */
[----:B------:R-:W-:Y:S01]  /*4070*/  HADD2.F32 R93, -RZ, R93.H0_H0 ;  /* 0x2000005dff5d7230 */ /* 0x000fe20000004100 */
[----:B------:R-:W-:Y:S01]  /*4080*/  PRMT R94, R90, 0x9910, RZ ;  /* 0x000099105a5e7816 */ /* 0x000fe200000000ff */
[----:B------:R-:W-:Y:S01]  /*4090*/  FFMA.FTZ R87, R88, R91, R87 ;  /* 0x0000005b58577223 */ /* 0x000fe20000010057 */
[----:B------:R-:W-:-:S02]  /*40a0*/  FSEL R90, RZ, 1, P0 ;  /* 0x3f800000ff5a7808 */ /* 0x000fc40000000000 */
[----:B------:R-:W-:Y:S01]  /*40b0*/  PRMT R92, R92, 0x9910, RZ ;  /* 0x000099105c5c7816 */ /* 0x000fe200000000ff */
[----:B------:R-:W-:Y:S01]  /*40c0*/  IMAD.MOV.U32 R88, RZ, RZ, R94 ;  /* 0x000000ffff587224 */ /* 0x000fe200078e005e */
[----:B------:R-:W-:Y:S01]  /*40d0*/  SEL R189, RZ, 0x1, P5 ;  /* 0x00000001ffbd7807 */ /* 0x000fe20002800000 */
[----:B------:R-:W-:Y:S01]  /*40e0*/  FFMA.FTZ R87, R90, R101, R87 ;  /* 0x000000655a577223 */ /* 0x000fe20000010057 */
[----:B------:R-:W-:Y:S01]  /*40f0*/  SEL R224, RZ, 0xffffffff, P4 ;  /* 0xffffffffffe07807 */ /* 0x000fe20002000000 */
[----:B------:R-:W-:Y:S01]  /*4100*/  IMAD.MOV.U32 R90, RZ, RZ, R92 ;  /* 0x000000ffff5a7224 */ /* 0x000fe200078e005c */
[----:B------:R-:W2:Y:S01]  /*4110*/  LDS.U16 R101, [R85+0x7800] ;  /* 0x0078000055657984 */ /* 0x000ea20000000400 */
[----:B------:R-:W-:Y:S02]  /*4120*/  ISETP.NE.AND P5, PT, R88, RZ, PT ;  /* 0x000000ff5800720c */ /* 0x000fe40003fa5270 */
[----:B---3--:R-:W-:Y:S01]  /*4130*/  LOP3.LUT R91, R86, R95, RZ, 0x30, !PT ;  /* 0x0000005f565b7212 */ /* 0x008fe200078e30ff */
[----:B------:R-:W-:Y:S01]  /*4140*/  HADD2.F32 R95, -RZ, R95.H0_H0 ;  /* 0x2000005fff5f7230 */ /* 0x000fe20000004100 */
[----:B------:R-:W-:Y:S01]  /*4150*/  ISETP.NE.AND P4, PT, R90, RZ, PT ;  /* 0x000000ff5a00720c */ /* 0x000fe20003f85270 */
[----:B------:R-:W-:Y:S01]  /*4160*/  IMAD.SHL.U32 R224, R224, 0x2, RZ ;  /* 0x00000002e0e07824 */ /* 0x000fe200078e00ff */
[----:B------:R-:W-:Y:S01]  /*4170*/  LOP3.LUT R90, R86, R103, RZ, 0x30, !PT ;  /* 0x00000067565a7212 */ /* 0x000fe200078e30ff */
[----:B------:R-:W-:Y:S01]  /*4180*/  HADD2.F32 R103, -RZ, R103.H0_H0 ;  /* 0x20000067ff677230 */ /* 0x000fe20000004100 */
[----:B------:R-:W-:-:S02]  /*4190*/  FSEL R88, RZ, 1, P5 ;  /* 0x3f800000ff587808 */ /* 0x000fc40002800000 */
[----:B------:R-:W-:Y:S02]  /*41a0*/  PRMT R92, R90, 0x9910, RZ ;  /* 0x000099105a5c7816 */ /* 0x000fe400000000ff */
[----:B------:R-:W-:Y:S01]  /*41b0*/  FSEL R90, RZ, 1, P4 ;  /* 0x3f800000ff5a7808 */ /* 0x000fe20002000000 */
[----:B------:R-:W-:Y:S01]  /*41c0*/  FFMA.FTZ R87, R88, R89, R87 ;  /* 0x0000005958577223 */ /* 0x000fe20000010057 */
[----:B------:R-:W-:Y:S01]  /*41d0*/  PRMT R89, R91, 0x9910, RZ ;  /* 0x000099105b597816 */ /* 0x000fe200000000ff */
[----:B------:R-:W-:Y:S01]  /*41e0*/  IMAD.MOV.U32 R88, RZ, RZ, R92 ;  /* 0x000000ffff587224 */ /* 0x000fe200078e005c */
[----:B------:R-:W-:Y:S01]  /*41f0*/  SEL R227, RZ, 0x4, P1 ;  /* 0x00000004ffe37807 */ /* 0x000fe20000800000 */
[----:B------:R-:W-:Y:S01]  /*4200*/  FFMA.FTZ R87, R90, R93, R87 ;  /* 0x0000005d5a577223 */ /* 0x000fe20000010057 */
[----:B------:R-:W-:Y:S01]  /*4210*/  SEL R220, RZ, 0x8, P2 ;  /* 0x00000008ffdc7807 */ /* 0x000fe20001000000 */
[----:B------:R-:W3:Y:S01]  /*4220*/  LDS.U16 R93, [R85+0x7c00] ;  /* 0x007c0000555d7984 */ /* 0x000ee20000000400 */
[----:B------:R-:W-:-:S02]  /*4230*/  ISETP.NE.AND P1, PT, R88, RZ, PT ;  /* 0x000000ff5800720c */ /* 0x000fc40003f25270 */
[----:B------:R-:W-:Y:S02]  /*4240*/  ISETP.NE.AND P2, PT, R89, RZ, PT ;  /* 0x000000ff5900720c */ /* 0x000fe40003f45270 */
[C---:B----4-:R-:W-:Y:S01]  /*4250*/  LOP3.LUT R89, R86.reuse, R97, RZ, 0x30, !PT ;  /* 0x0000006156597212 */ /* 0x050fe200078e30ff */
[----:B------:R-:W-:Y:S01]  /*4260*/  HADD2.F32 R97, -RZ, R97.H0_H0 ;  /* 0x20000061ff617230 */ /* 0x000fe20000004100 */
[----:B------:R-:W-:Y:S02]  /*4270*/  FSEL R88, RZ, 1, P1 ;  /* 0x3f800000ff587808 */ /* 0x000fe40000800000 */
[----:B-1----:R-:W-:Y:S01]  /*4280*/  LOP3.LUT R91, R86, R99, RZ, 0x30, !PT ;  /* 0x00000063565b7212 */ /* 0x002fe200078e30ff */
[----:B------:R-:W-:Y:S01]  /*4290*/  HADD2.F32 R99, -RZ, R99.H0_H0 ;  /* 0x20000063ff637230 */ /* 0x000fe20000004100 */
[----:B------:R-:W-:Y:S01]  /*42a0*/  PRMT R89, R89, 0x9910, RZ ;  /* 0x0000991059597816 */ /* 0x000fe200000000ff */
[----:B------:R-:W-:Y:S01]  /*42b0*/  FFMA.FTZ R87, R88, R103, R87 ;  /* 0x0000006758577223 */ /* 0x000fe20000010057 */
[----:B------:R-:W-:Y:S01]  /*42c0*/  FSEL R90, RZ, 1, P2 ;  /* 0x3f800000ff5a7808 */ /* 0x000fe20001000000 */
[----:B------:R-:W1:Y:S01]  /*42d0*/  LDS.U16 R103, [R85+0x8200] ;  /* 0x0082000055677984 */ /* 0x000e620000000400 */
[----:B------:R-:W-:Y:S01]  /*42e0*/  PRMT R91, R91, 0x9910, RZ ;  /* 0x000099105b5b7816 */ /* 0x000fe200000000ff */
[----:B------:R-:W-:Y:S01]  /*42f0*/  IMAD.MOV.U32 R88, RZ, RZ, R89 ;  /* 0x000000ffff587224 */ /* 0x000fe200078e0059 */
[----:B------:R-:W-:Y:S01]  /*4300*/  SEL R129, RZ, 0x10, P3 ;  /* 0x00000010ff817807 */ /* 0x000fe20001800000 */
[----:B------:R-:W-:Y:S01]  /*4310*/  FFMA.FTZ R87, R90, R95, R87 ;  /* 0x0000005f5a577223 */ /* 0x000fe20000010057 */
[----:B------:R-:W-:Y:S01]  /*4320*/  SEL R190, RZ, 0x20, P0 ;  /* 0x00000020ffbe7807 */ /* 0x000fe20000000000 */
[----:B------:R-:W-:Y:S01]  /*4330*/  IMAD.MOV.U32 R89, RZ, RZ, R91 ;  /* 0x000000ffff597224 */ /* 0x000fe200078e005b */
[----:B------:R-:W4:Y:S01]  /*4340*/  LDS.U16 R95, [R85+0x8000] ;  /* 0x00800000555f7984 */ /* 0x000f220000000400 */
[----:B------:R-:W-:-:S02]  /*4350*/  ISETP.NE.AND P3, PT, R88, RZ, PT ;  /* 0x000000ff5800720c */ /* 0x000fc40003f65270 */
[C---:B------:R-:W-:Y:S01]  /*4360*/  LOP3.LUT R91, R86.reuse, R105, RZ, 0x30, !PT ;  /* 0x00000069565b7212 */ /* 0x040fe200078e30ff */
[----:B------:R-:W-:Y:S01]  /*4370*/  HADD2.F32 R105, -RZ, R105.H0_H0 ;  /* 0x20000069ff697230 */ /* 0x000fe20000004100 */
[----:B------:R-:W-:Y:S02]  /*4380*/  ISETP.NE.AND P0, PT, R89, RZ, PT ;  /* 0x000000ff5900720c */ /* 0x000fe40003f05270 */
[----:B--2---:R-:W-:Y:S01]  /*4390*/  LOP3.LUT R89, R86, R101, RZ, 0x30, !PT ;  /* 0x0000006556597212 */ /* 0x004fe200078e30ff */
[----:B------:R-:W-:Y:S01]  /*43a0*/  HADD2.F32 R101, -RZ, R101.H0_H0 ;  /* 0x20000065ff657230 */ /* 0x000fe20000004100 */
[----:B------:R-:W-:Y:S02]  /*43b0*/  FSEL R88, RZ, 1, P3 ;  /* 0x3f800000ff587808 */ /* 0x000fe40001800000 */
[----:B------:R-:W-:Y:S02]  /*43c0*/  PRMT R89, R89, 0x9910, RZ ;  /* 0x0000991059597816 */ /* 0x000fe400000000ff */
[----:B------:R-:W-:Y:S01]  /*43d0*/  PRMT R91, R91, 0x9910, RZ ;  /* 0x000099105b5b7816 */ /* 0x000fe200000000ff */
[----:B------:R-:W-:Y:S01]  /*43e0*/  FFMA.FTZ R87, R88, R97, R87 ;  /* 0x0000006158577223 */ /* 0x000fe20000010057 */
[----:B------:R-:W-:Y:S01]  /*43f0*/  FSEL R90, RZ, 1, P0 ;  /* 0x3f800000ff5a7808 */ /* 0x000fe20000000000 */
[----:B------:R-:W-:Y:S01]  /*4400*/  IMAD.MOV.U32 R88, RZ, RZ, R89 ;  /* 0x000000ffff587224 */ /* 0x000fe200078e0059 */
[----:B------:R-:W2:Y:S01]  /*4410*/  LDS.U16 R97, [R85+0x8400] ;  /* 0x0084000055617984 */ /* 0x000ea20000000400 */
[----:B------:R-:W-:Y:S01]  /*4420*/  IMAD.MOV.U32 R89, RZ, RZ, R91 ;  /* 0x000000ffff597224 */ /* 0x000fe200078e005b */
[----:B------:R-:W-:Y:S01]  /*4430*/  SEL R156, RZ, 0x40, P5 ;  /* 0x00000040ff9c7807 */ /* 0x000fe20002800000 */
[----:B------:R-:W-:Y:S01]  /*4440*/  FFMA.FTZ R87, R90, R99, R87 ;  /* 0x000000635a577223 */ /* 0x000fe20000010057 */
[----:B------:R-:W-:Y:S01]  /*4450*/  ISETP.NE.AND P5, PT, R88, RZ, PT ;  /* 0x000000ff5800720c */ /* 0x000fe20003fa5270 */
[----:B------:R-:W5:Y:S01]  /*4460*/  LDS.U16 R99, [R85+0x8600] ;  /* 0x0086000055637984 */ /* 0x000f620000000400 */
[----:B------:R-:W-:-:S02]  /*4470*/  SEL R155, RZ, 0x80, P4 ;  /* 0x00000080ff9b7807 */ /* 0x000fc40002000000 */
[----:B------:R-:W-:Y:S02]  /*4480*/  ISETP.NE.AND P4, PT, R89, RZ, PT ;  /* 0x000000ff5900720c */ /* 0x000fe40003f85270 */
[C---:B---3--:R-:W-:Y:S01]  /*4490*/  LOP3.LUT R89, R86.reuse, R93, RZ, 0x30, !PT ;  /* 0x0000005d56597212 */ /* 0x048fe200078e30ff */
[----:B------:R-:W-:Y:S01]  /*44a0*/  HADD2.F32 R93, -RZ, R93.H0_H0 ;  /* 0x2000005dff5d7230 */ /* 0x000fe20000004100 */
[----:B------:R-:W-:Y:S02]  /*44b0*/  FSEL R88, RZ, 1, P5 ;  /* 0x3f800000ff587808 */ /* 0x000fe40002800000 */
[----:B------:R-:W-:Y:S01]  /*44c0*/  LOP3.LUT R91, R86, R107, RZ, 0x30, !PT ;  /* 0x0000006b565b7212 */ /* 0x000fe200078e30ff */
[----:B------:R-:W-:Y:S01]  /*44d0*/  HADD2.F32 R107, -RZ, R107.H0_H0 ;  /* 0x2000006bff6b7230 */ /* 0x000fe20000004100 */
[----:B------:R-:W-:Y:S01]  /*44e0*/  PRMT R89, R89, 0x9910, RZ ;  /* 0x0000991059597816 */ /* 0x000fe200000000ff */
[----:B------:R-:W-:Y:S01]  /*44f0*/  FFMA.FTZ R87, R88, R101, R87 ;  /* 0x0000006558577223 */ /* 0x000fe20000010057 */
[----:B------:R-:W-:Y:S01]  /*4500*/  FSEL R90, RZ, 1, P4 ;  /* 0x3f800000ff5a7808 */ /* 0x000fe20002000000 */
[----:B------:R-:W-:Y:S01]  /*4510*/  LDS.U16 R101, [R85+0x8800] ;  /* 0x0088000055657984 */ /* 0x000fe20000000400 */
[----:B------:R-:W-:Y:S01]  /*4520*/  PRMT R91, R91, 0x9910, RZ ;  /* 0x000099105b5b7816 */ /* 0x000fe200000000ff */
[----:B------:R-:W-:Y:S01]  /*4530*/  IMAD.MOV.U32 R88, RZ, RZ, R89 ;  /* 0x000000ffff587224 */ /* 0x000fe200078e0059 */
[----:B------:R-:W-:Y:S01]  /*4540*/  SEL R154, RZ, 0x100, P1 ;  /* 0x00000100ff9a7807 */ /* 0x000fe20000800000 */
[----:B------:R-:W-:Y:S01]  /*4550*/  FFMA.FTZ R87, R90, R105, R87 ;  /* 0x000000695a577223 */ /* 0x000fe20000010057 */
[----:B------:R-:W-:Y:S01]  /*4560*/  SEL R153, RZ, 0x200, P2 ;  /* 0x00000200ff997807 */ /* 0x000fe20001000000 */
[----:B------:R-:W-:Y:S01]  /*4570*/  IMAD.MOV.U32 R89, RZ, RZ, R91 ;  /* 0x000000ffff597224 */ /* 0x000fe200078e005b */
[----:B------:R-:W3:Y:S01]  /*4580*/  LDS.U16 R105, [R85+0x8a00] ;  /* 0x008a000055697984 */ /* 0x000ee20000000400 */
[----:B------:R-:W-:-:S02]  /*4590*/  ISETP.NE.AND P1, PT, R88, RZ, PT ;  /* 0x000000ff5800720c */ /* 0x000fc40003f25270 */
[C---:B-1----:R-:W-:Y:S01]  /*45a0*/  LOP3.LUT R91, R86.reuse, R103, RZ, 0x30, !PT ;  /* 0x00000067565b7212 */ /* 0x042fe200078e30ff */
[----:B------:R-:W-:Y:S01]  /*45b0*/  HADD2.F32 R103, -RZ, R103.H0_H0 ;  /* 0x20000067ff677230 */ /* 0x000fe20000004100 */
[----:B------:R-:W-:Y:S02]  /*45c0*/  ISETP.NE.AND P2, PT, R89, RZ, PT ;  /* 0x000000ff5900720c */ /* 0x000fe40003f45270 */
[----:B----4-:R-:W-:Y:S01]  /*45d0*/  LOP3.LUT R89, R86, R95, RZ, 0x30, !PT ;  /* 0x0000005f56597212 */ /* 0x010fe200078e30ff */
[----:B------:R-:W-:Y:S01]  /*45e0*/  HADD2.F32 R95, -RZ, R95.H0_H0 ;  /* 0x2000005fff5f7230 */ /* 0x000fe20000004100 */
[----:B------:R-:W-:Y:S02]  /*45f0*/  FSEL R88, RZ, 1, P1 ;  /* 0x3f800000ff587808 */ /* 0x000fe40000800000 */
[----:B------:R-:W-:Y:S02]  /*4600*/  PRMT R89, R89, 0x9910, RZ ;  /* 0x0000991059597816 */ /* 0x000fe400000000ff */
[----:B------:R-:W-:Y:S01]  /*4610*/  FSEL R90, RZ, 1, P2 ;  /* 0x3f800000ff5a7808 */ /* 0x000fe20001000000 */
[----:B------:R-:W-:Y:S01]  /*4620*/  FFMA.FTZ R87, R88, R93, R87 ;  /* 0x0000005d58577223 */ /* 0x000fe20000010057 */
[----:B------:R-:W-:Y:S01]  /*4630*/  PRMT R91, R91, 0x9910, RZ ;  /* 0x000099105b5b7816 */ /* 0x000fe200000000ff */
[----:B------:R-:W-:Y:S01]  /*4640*/  IMAD.MOV.U32 R88, RZ, RZ, R89 ;  /* 0x000000ffff587224 */ /* 0x000fe200078e0059 */
[----:B------:R-:W1:Y:S01]  /*4650*/  LDS.U16 R93, [R85+0x8c00] ;  /* 0x008c0000555d7984 */ /* 0x000e620000000400 */
[----:B------:R-:W-:Y:S01]  /*4660*/  FFMA.FTZ R87, R90, R107, R87 ;  /* 0x0000006b5a577223 */ /* 0x000fe20000010057 */
[----:B------:R-:W-:Y:S01]  /*4670*/  SEL R152, RZ, 0x400, P3 ;  /* 0x00000400ff987807 */ /* 0x000fe20001800000 */
[----:B------:R-:W-:Y:S01]  /*4680*/  IMAD.MOV.U32 R89, RZ, RZ, R91 ;  /* 0x000000ffff597224 */ /* 0x000fe200078e005b */
[----:B------:R-:W4:Y:S01]  /*4690*/  LDS.U16 R107, [R85+0x8e00] ;  /* 0x008e0000556b7984 */ /* 0x000f220000000400 */
[----:B------:R-:W-:-:S02]  /*46a0*/  ISETP.NE.AND P3, PT, R88, RZ, PT ;  /* 0x000000ff5800720c */ /* 0x000fc40003f65270 */
[----:B------:R-:W-:Y:S02]  /*46b0*/  SEL R151, RZ, 0x800, P0 ;  /* 0x00000800ff977807 */ /* 0x000fe40000000000 */
[----:B------:R-:W-:Y:S02]  /*46c0*/  ISETP.NE.AND P0, PT, R89, RZ, PT ;  /* 0x000000ff5900720c */ /* 0x000fe40003f05270 */
[C---:B--2---:R-:W-:Y:S01]  /*46d0*/  LOP3.LUT R89, R86.reuse, R97, RZ, 0x30, !PT ;  /* 0x0000006156597212 */ /* 0x044fe200078e30ff */
[----:B------:R-:W-:Y:S01]  /*46e0*/  HADD2.F32 R97, -RZ, R97.H0_H0 ;  /* 0x20000061ff617230 */ /* 0x000fe20000004100 */
[----:B------:R-:W-:Y:S02]  /*46f0*/  FSEL R88, RZ, 1, P3 ;  /* 0x3f800000ff587808 */ /* 0x000fe40001800000 */
[----:B-----5:R-:W-:Y:S01]  /*4700*/  LOP3.LUT R91, R86, R99, RZ, 0x30, !PT ;  /* 0x00000063565b7212 */ /* 0x020fe200078e30ff */
[----:B------:R-:W-:Y:S01]  /*4710*/  HADD2.F32 R99, -RZ, R99.H0_H0 ;  /* 0x20000063ff637230 */ /* 0x000fe20000004100 */
[----:B------:R-:W-:Y:S01]  /*4720*/  PRMT R89, R89, 0x9910, RZ ;  /* 0x0000991059597816 */ /* 0x000fe200000000ff */
[----:B------:R-:W-:Y:S01]  /*4730*/  FFMA.FTZ R87, R88, R95, R87 ;  /* 0x0000005f58577223 */ /* 0x000fe20000010057 */
[----:B------:R-:W-:Y:S01]  /*4740*/  FSEL R90, RZ, 1, P0 ;  /* 0x3f800000ff5a7808 */ /* 0x000fe20000000000 */
[----:B------:R-:W2:Y:S01]  /*4750*/  LDS.U16 R95, [R85+0x9000] ;  /* 0x00900000555f7984 */ /* 0x000ea20000000400 */
[----:B------:R-:W-:Y:S01]  /*4760*/  PRMT R91, R91, 0x9910, RZ ;  /* 0x000099105b5b7816 */ /* 0x000fe200000000ff */
[----:B------:R-:W-:Y:S01]  /*4770*/  IMAD.MOV.U32 R88, RZ, RZ, R89 ;  /* 0x000000ffff587224 */ /* 0x000fe200078e0059 */
[----:B------:R-:W-:Y:S01]  /*4780*/  SEL R150, RZ, 0x1000, P5 ;  /* 0x00001000ff967807 */ /* 0x000fe20002800000 */
[----:B------:R-:W-:Y:S01]  /*4790*/  FFMA.FTZ R87, R90, R103, R87 ;  /* 0x000000675a577223 */ /* 0x000fe20000010057 */
[----:B------:R-:W-:Y:S01]  /*47a0*/  SEL R149, RZ, 0x2000, P4 ;  /* 0x00002000ff957807 */ /* 0x000fe20002000000 */
[----:B------:R-:W-:Y:S01]  /*47b0*/  IMAD.MOV.U32 R89, RZ, RZ, R91 ;  /* 0x000000ffff597224 */ /* 0x000fe200078e005b */
[----:B------:R-:W5:Y:S01]  /*47c0*/  LDS.U16 R103, [R85+0x9200] ;  /* 0x0092000055677984 */ /* 0x000f620000000400 */
[----:B------:R-:W-:-:S02]  /*47d0*/  ISETP.NE.AND P5, PT, R88, RZ, PT ;  /* 0x000000ff5800720c */ /* 0x000fc40003fa5270 */
[C---:B---3--:R-:W-:Y:S01]  /*47e0*/  LOP3.LUT R91, R86.reuse, R105, RZ, 0x30, !PT ;  /* 0x00000069565b7212 */ /* 0x048fe200078e30ff */
[----:B------:R-:W-:Y:S01]  /*47f0*/  HADD2.F32 R105, -RZ, R105.H0_H0 ;  /* 0x20000069ff697230 */ /* 0x000fe20000004100 */
[----:B------:R-:W-:Y:S02]  /*4800*/  ISETP.NE.AND P4, PT, R89, RZ, PT ;  /* 0x000000ff5900720c */ /* 0x000fe40003f85270 */
[----:B------:R-:W-:Y:S01]  /*4810*/  LOP3.LUT R89, R86, R101, RZ, 0x30, !PT ;  /* 0x0000006556597212 */ /* 0x000fe200078e30ff */
[----:B------:R-:W-:Y:S01]  /*4820*/  HADD2.F32 R101, -RZ, R101.H0_H0 ;  /* 0x20000065ff657230 */ /* 0x000fe20000004100 */
[----:B------:R-:W-:Y:S02]  /*4830*/  FSEL R88, RZ, 1, P5 ;  /* 0x3f800000ff587808 */ /* 0x000fe40002800000 */
[----:B------:R-:W-:Y:S02]  /*4840*/  PRMT R89, R89, 0x9910, RZ ;  /* 0x0000991059597816 */ /* 0x000fe400000000ff */
[----:B------:R-:W-:Y:S01]  /*4850*/  PRMT R91, R91, 0x9910, RZ ;  /* 0x000099105b5b7816 */ /* 0x000fe200000000ff */
[----:B------:R-:W-:Y:S01]  /*4860*/  FFMA.FTZ R87, R88, R97, R87 ;  /* 0x0000006158577223 */ /* 0x000fe20000010057 */
[----:B------:R-:W-:Y:S01]  /*4870*/  FSEL R90, RZ, 1, P4 ;  /* 0x3f800000ff5a7808 */ /* 0x000fe20002000000 */
[----:B------:R-:W-:Y:S01]  /*4880*/  IMAD.MOV.U32 R88, RZ, RZ, R89 ;  /* 0x000000ffff587224 */ /* 0x000fe200078e0059 */
[----:B------:R-:W3:Y:S01]  /*4890*/  LDS.U16 R97, [R85+0x9400] ;  /* 0x0094000055617984 */ /* 0x000ee20000000400 */
[----:B------:R-:W-:Y:S01]  /*48a0*/  IMAD.MOV.U32 R89, RZ, RZ, R91 ;  /* 0x000000ffff597224 */ /* 0x000fe200078e005b */
[----:B------:R-:W-:Y:S01]  /*48b0*/  SEL R148, RZ, 0x4000, P1 ;  /* 0x00004000ff947807 */ /* 0x000fe20000800000 */
[----:B------:R-:W-:Y:S01]  /*48c0*/  FFMA.FTZ R87, R90, R99, R87 ;  /* 0x000000635a577223 */ /* 0x000fe20000010057 */
[----:B------:R-:W-:Y:S01]  /*48d0*/  SEL R147, RZ, 0x8000, P2 ;  /* 0x00008000ff937807 */ /* 0x000fe20001000000 */
[----:B------:R-:W0:Y:S01]  /*48e0*/  LDS.U16 R99, [R85+0x9600] ;  /* 0x0096000055637984 */ /* 0x000e220000000400 */
[----:B------:R-:W-:-:S02]  /*48f0*/  ISETP.NE.AND P1, PT, R88, RZ, PT ;  /* 0x000000ff5800720c */ /* 0x000fc40003f25270 */
[----:B------:R-:W-:Y:S02]  /*4900*/  ISETP.NE.AND P2, PT, R89, RZ, PT ;  /* 0x000000ff5900720c */ /* 0x000fe40003f45270 */
[C---:B-1----:R-:W-:Y:S01]  /*4910*/  LOP3.LUT R89, R86.reuse, R93, RZ, 0x30, !PT ;  /* 0x0000005d56597212 */ /* 0x042fe200078e30ff */
[----:B------:R-:W-:Y:S01]  /*4920*/  HADD2.F32 R93, -RZ, R93.H0_H0 ;  /* 0x2000005dff5d7230 */ /* 0x000fe20000004100 */
[----:B----4-:R-:W-:Y:S01]  /*4930*/  LOP3.LUT R91, R86, R107, RZ, 0x30, !PT ;  /* 0x0000006b565b7212 */ /* 0x010fe200078e30ff */
[----:B------:R-:W-:Y:S01]  /*4940*/  HADD2.F32 R107, -RZ, R107.H0_H0 ;  /* 0x2000006bff6b7230 */ /* 0x000fe20000004100 */
[----:B------:R-:W-:Y:S02]  /*4950*/  FSEL R88, RZ, 1, P1 ;  /* 0x3f800000ff587808 */ /* 0x000fe40000800000 */
[----:B------:R-:W-:Y:S02]  /*4960*/  PRMT R89, R89, 0x9910, RZ ;  /* 0x0000991059597816 */ /* 0x000fe400000000ff */
[----:B------:R-:W-:Y:S01]  /*4970*/  PRMT R91, R91, 0x9910, RZ ;  /* 0x000099105b5b7816 */ /* 0x000fe200000000ff */
[----:B------:R-:W-:Y:S01]  /*4980*/  FFMA.FTZ R87, R88, R101, R87 ;  /* 0x0000006558577223 */ /* 0x000fe20000010057 */
[----:B------:R-:W-:Y:S01]  /*4990*/  FSEL R90, RZ, 1, P2 ;  /* 0x3f800000ff5a7808 */ /* 0x000fe20001000000 */
[----:B------:R-:W-:Y:S01]  /*49a0*/  IMAD.MOV.U32 R88, RZ, RZ, R89 ;  /* 0x000000ffff587224 */ /* 0x000fe200078e0059 */
[----:B------:R-:W1:Y:S01]  /*49b0*/  LDS.U16 R101, [R85+0x9800] ;  /* 0x0098000055657984 */ /* 0x000e620000000400 */
[----:B------:R-:W-:Y:S01]  /*49c0*/  IMAD.MOV.U32 R89, RZ, RZ, R91 ;  /* 0x000000ffff597224 */ /* 0x000fe200078e005b */
[----:B------:R-:W-:Y:S01]  /*49d0*/  SEL R146, RZ, 0x10000, P3 ;  /* 0x00010000ff927807 */ /* 0x000fe20001800000 */
[----:B------:R-:W-:Y:S01]  /*49e0*/  FFMA.FTZ R87, R90, R105, R87 ;  /* 0x000000695a577223 */ /* 0x000fe20000010057 */
[----:B------:R-:W-:Y:S01]  /*49f0*/  SEL R145, RZ, 0x20000, P0 ;  /* 0x00020000ff917807 */ /* 0x000fe20000000000 */
[----:B------:R-:W4:Y:S01]  /*4a00*/  LDS.U16 R105, [R85+0x9a00] ;  /* 0x009a000055697984 */ /* 0x000f220000000400 */
[----:B------:R-:W-:-:S02]  /*4a10*/  ISETP.NE.AND P3, PT, R88, RZ, PT ;  /* 0x000000ff5800720c */ /* 0x000fc40003f65270 */
        /* <DEDUP_REMOVED lines=8> */
[----:B------:R-:W-:Y:S01]  /*4aa0*/  PRMT R91, R91, 0x9910, RZ ;  /* 0x000099105b5b7816 */ /* 0x000fe200000000ff */
[----:B------:R-:W-:Y:S01]  /*4ab0*/  LDS.U16 R93, [R85+0x9c00] ;  /* 0x009c0000555d7984 */ /* 0x000fe20000000400 */
[----:B------:R-:W-:Y:S01]  /*4ac0*/  SEL R144, RZ, 0x40000, P5 ;  /* 0x00040000ff907807 */ /* 0x000fe20002800000 */
[----:B------:R-:W-:Y:S01]  /*4ad0*/  IMAD.MOV.U32 R88, RZ, RZ, R89 ;  /* 0x000000ffff587224 */ /* 0x000fe200078e0059 */
[----:B------:R-:W-:Y:S01]  /*4ae0*/  FSEL R90, RZ, 1, P0 ;  /* 0x3f800000ff5a7808 */ /* 0x000fe20000000000 */
[----:B------:R-:W-:Y:S01]  /*4af0*/  IMAD.MOV.U32 R89, RZ, RZ, R91 ;  /* 0x000000ffff597224 */ /* 0x000fe200078e005b */
[----:B------:R-:W-:-:S02]  /*4b00*/  SEL R143, RZ, 0x80000, P4 ;  /* 0x00080000ff8f7807 */ /* 0x000fc40002000000 */
[----:B------:R-:W-:Y:S01]  /*4b10*/  ISETP.NE.AND P5, PT, R88, RZ, PT ;  /* 0x000000ff5800720c */ /* 0x000fe20003fa5270 */
[----:B------:R-:W-:Y:S01]  /*4b20*/  FFMA.FTZ R87, R90, R107, R87 ;  /* 0x0000006b5a577223 */ /* 0x000fe20000010057 */
[----:B------:R-:W-:Y:S01]  /*4b30*/  ISETP.NE.AND P4, PT, R89, RZ, PT ;  /* 0x000000ff5900720c */ /* 0x000fe20003f85270 */
[----:B------:R-:W2:Y:S01]  /*4b40*/  LDS.U16 R107, [R85+0x9e00] ;  /* 0x009e0000556b7984 */ /* 0x000ea20000000400 */
[C---:B---3--:R-:W-:Y:S01]  /*4b50*/  LOP3.LUT R89, R86.reuse, R97, RZ, 0x30, !PT ;  /* 0x0000006156597212 */ /* 0x048fe200078e30ff */
[----:B------:R-:W-:Y:S01]  /*4b60*/  HADD2.F32 R97, -RZ, R97.H0_H0 ;  /* 0x20000061ff617230 */ /* 0x000fe20000004100 */
[----:B------:R-:W-:Y:S02]  /*4b70*/  FSEL R88, RZ, 1, P5 ;  /* 0x3f800000ff587808 */ /* 0x000fe40002800000 */
[----:B0-----:R-:W-:Y:S01]  /*4b80*/  LOP3.LUT R91, R86, R99, RZ, 0x30, !PT ;  /* 0x00000063565b7212 */ /* 0x001fe200078e30ff */
[----:B------:R-:W-:Y:S01]  /*4b90*/  HADD2.F32 R99, -RZ, R99.H0_H0 ;  /* 0x20000063ff637230 */ /* 0x000fe20000004100 */
[----:B------:R-:W-:Y:S01]  /*4ba0*/  PRMT R89, R89, 0x9910, RZ ;  /* 0x0000991059597816 */ /* 0x000fe200000000ff */
[----:B------:R-:W-:Y:S01]  /*4bb0*/  FFMA.FTZ R87, R88, R95, R87 ;  /* 0x0000005f58577223 */ /* 0x000fe20000010057 */
[----:B------:R-:W-:Y:S01]  /*4bc0*/  PRMT R91, R91, 0x9910, RZ ;  /* 0x000099105b5b7816 */ /* 0x000fe200000000ff */
[----:B------:R-:W0:Y:S01]  /*4bd0*/  LDS.U16 R95, [R85+0xa000] ;  /* 0x00a00000555f7984 */ /* 0x000e220000000400 */
        /* <DEDUP_REMOVED lines=8> */
[----:B------:R-:W-:Y:S01]  /*4c60*/  LDS.U16 R103, [R85+0xa600] ;  /* 0x00a6000055677984 */ /* 0x000fe20000000400 */
[C---:B-1----:R-:W-:Y:S01]  /*4c70*/  LOP3.LUT R89, R86.reuse, R101, RZ, 0x30, !PT ;  /* 0x0000006556597212 */ /* 0x042fe200078e30ff */
[----:B------:R-:W-:Y:S01]  /*4c80*/  HADD2.F32 R101, -RZ, R101.H0_H0 ;  /* 0x20000065ff657230 */ /* 0x000fe20000004100 */
[----:B------:R-:W-:Y:S02]  /*4c90*/  FSEL R88, RZ, 1, P1 ;  /* 0x3f800000ff587808 */ /* 0x000fe40000800000 */
[----:B----4-:R-:W-:Y:S01]  /*4ca0*/  LOP3.LUT R91, R86, R105, RZ, 0x30, !PT ;  /* 0x00000069565b7212 */ /* 0x010fe200078e30ff */
        /* <DEDUP_REMOVED lines=10> */
[----:B------:R-:W1:Y:S01]  /*4d50*/  LDS.U16 R99, [R85+0xa400] ;  /* 0x00a4000055637984 */ /* 0x000e620000000400 */
[----:B------:R-:W-:Y:S01]  /*4d60*/  IMAD.MOV.U32 R89, RZ, RZ, R91 ;  /* 0x000000ffff597224 */ /* 0x000fe200078e005b */
[----:B------:R-:W-:-:S02]  /*4d70*/  ISETP.NE.AND P3, PT, R88, RZ, PT ;  /* 0x000000ff5800720c */ /* 0x000fc40003f65270 */
[C---:B--2---:R-:W-:Y:S01]  /*4d80*/  LOP3.LUT R91, R86.reuse, R107, RZ, 0x30, !PT ;  /* 0x0000006b565b7212 */ /* 0x044fe200078e30ff */
[----:B------:R-:W-:Y:S01]  /*4d90*/  HADD2.F32 R107, -RZ, R107.H0_H0 ;  /* 0x2000006bff6b7230 */ /* 0x000fe20000004100 */
[----:B------:R-:W-:Y:S02]  /*4da0*/  ISETP.NE.AND P0, PT, R89, RZ, PT ;  /* 0x000000ff5900720c */ /* 0x000fe40003f05270 */
[----:B------:R-:W-:Y:S02]  /*4db0*/  FSEL R88, RZ, 1, P3 ;  /* 0x3f800000ff587808 */ /* 0x000fe40001800000 */
[----:B------:R-:W-:Y:S01]  /*4dc0*/  LOP3.LUT R89, R86, R93, RZ, 0x30, !PT ;  /* 0x0000005d56597212 */ /* 0x000fe200078e30ff */
[----:B------:R-:W-:Y:S01]  /*4dd0*/  HADD2.F32 R93, -RZ, R93.H0_H0 ;  /* 0x2000005dff5d7230 */ /* 0x000fe20000004100 */
[----:B------:R-:W-:Y:S01]  /*4de0*/  FSEL R90, RZ, 1, P0 ;  /* 0x3f800000ff5a7808 */ /* 0x000fe20000000000 */
[----:B------:R-:W-:Y:S01]  /*4df0*/  FFMA.FTZ R87, R88, R101, R87 ;  /* 0x0000006558577223 */ /* 0x000fe20000010057 */
[----:B------:R-:W-:Y:S01]  /*4e00*/  PRMT R88, R89, 0x9910, RZ ;  /* 0x0000991059587816 */ /* 0x000fe200000000ff */
[----:B------:R-:W-:Y:S01]  /*4e10*/  LDS.U16 R101, [R85+0xa800] ;  /* 0x00a8000055657984 */ /* 0x000fe20000000400 */
[----:B------:R-:W-:Y:S01]  /*4e20*/  SEL R116, RZ, 0x1000000, P5 ;  /* 0x01000000ff747807 */ /* 0x000fe20002800000 */
[----:B------:R-:W-:Y:S01]  /*4e30*/  FFMA.FTZ R87, R90, R105, R87 ;  /* 0x000000695a577223 */ /* 0x000fe20000010057 */
[----:B------:R-:W-:Y:S01]  /*4e40*/  PRMT R89, R91, 0x9910, RZ ;  /* 0x000099105b597816 */ /* 0x000fe200000000ff */
[----:B------:R-:W2:Y:S01]  /*4e50*/  LDS.U16 R105, [R85+0xaa00] ;  /* 0x00aa000055697984 */ /* 0x000ea20000000400 */
[----:B0-----:R-:W-:Y:S01]  /*4e60*/  LOP3.LUT R90, R86, R95, RZ, 0x30, !PT ;  /* 0x0000005f565a7212 */ /* 0x001fe200078e30ff */
[----:B------:R-:W-:Y:S01]  /*4e70*/  HADD2.F32 R95, -RZ, R95.H0_H0 ;  /* 0x2000005fff5f7230 */ /* 0x000fe20000004100 */
[----:B------:R-:W-:Y:S01]  /*4e80*/  ISETP.NE.AND P5, PT, R88, RZ, PT ;  /* 0x000000ff5800720c */ /* 0x000fe20003fa5270 */
[----:B------:R-:W-:Y:S01]  /*4e90*/  LDS.U16 R91, [R85+0xb000] ;  /* 0x00b00000555b7984 */ /* 0x000fe20000000400 */
[----:B------:R-:W-:-:S02]  /*4ea0*/  SEL R115, RZ, 0x2000000, P4 ;  /* 0x02000000ff737807 */ /* 0x000fc40002000000 */
[----:B------:R-:W-:Y:S02]  /*4eb0*/  ISETP.NE.AND P4, PT, R89, RZ, PT ;  /* 0x000000ff5900720c */ /* 0x000fe40003f85270 */
[----:B------:R-:W-:Y:S01]  /*4ec0*/  PRMT R112, R90, 0x9910, RZ ;  /* 0x000099105a707816 */ /* 0x000fe200000000ff */
[----:B------:R-:W0:Y:S01]  /*4ed0*/  LDS.U16 R89, [R85+0xae00] ;  /* 0x00ae000055597984 */ /* 0x000e220000000400 */
[----:B------:R-:W-:Y:S02]  /*4ee0*/  FSEL R88, RZ, 1, P5 ;  /* 0x3f800000ff587808 */ /* 0x000fe40002800000 */
[----:B------:R-:W-:Y:S02]  /*4ef0*/  SEL R114, RZ, 0x4000000, P1 ;  /* 0x04000000ff727807 */ /* 0x000fe40000800000 */
[----:B------:R-:W-:Y:S01]  /*4f00*/  ISETP.NE.AND P1, PT, R112, RZ, PT ;  /* 0x000000ff7000720c */ /* 0x000fe20003f25270 */
[----:B------:R-:W-:Y:S01]  /*4f10*/  FFMA.FTZ R87, R88, R93, R87 ;  /* 0x0000005d58577223 */ /* 0x000fe20000010057 */
[----:B------:R-:W-:Y:S01]  /*4f20*/  FSEL R90, RZ, 1, P4 ;  /* 0x3f800000ff5a7808 */ /* 0x000fe20002000000 */
[----:B------:R-:W3:Y:S01]  /*4f30*/  LDS.U16 R93, [R85+0xb200] ;  /* 0x00b20000555d7984 */ /* 0x000ee20000000400 */
[----:B------:R-:W-:-:S02]  /*4f40*/  FSEL R88, RZ, 1, P1 ;  /* 0x3f800000ff587808 */ /* 0x000fc40000800000 */
[----:B------:R-:W-:Y:S01]  /*4f50*/  SEL R113, RZ, 0x8000000, P2 ;  /* 0x08000000ff717807 */ /* 0x000fe20001000000 */
[----:B------:R-:W-:Y:S01]  /*4f60*/  FFMA.FTZ R87, R90, R107, R87 ;  /* 0x0000006b5a577223 */ /* 0x000fe20000010057 */
[----:B-1----:R-:W-:Y:S01]  /*4f70*/  LOP3.LUT R90, R86, R99, RZ, 0x30, !PT ;  /* 0x00000063565a7212 */ /* 0x002fe200078e30ff */
[----:B------:R-:W-:Y:S01]  /*4f80*/  HADD2.F32 R99, -RZ, R99.H0_H0 ;  /* 0x20000063ff637230 */ /* 0x000fe20000004100 */
[----:B------:R-:W-:Y:S01]  /*4f90*/  SEL R138, RZ, 0x10000000, P3 ;  /* 0x10000000ff8a7807 */ /* 0x000fe20001800000 */
[----:B------:R-:W-:Y:S01]  /*4fa0*/  FFMA.FTZ R87, R88, R95, R87 ;  /* 0x0000005f58577223 */ /* 0x000fe20000010057 */
[----:B------:R-:W-:Y:S01]  /*4fb0*/  LOP3.LUT R88, R86, R97, RZ, 0x30, !PT ;  /* 0x0000006156587212 */ /* 0x000fe200078e30ff */
[----:B------:R-:W-:Y:S01]  /*4fc0*/  HADD2.F32 R97, -RZ, R97.H0_H0 ;  /* 0x20000061ff617230 */ /* 0x000fe20000004100 */
[----:B------:R-:W-:Y:S01]  /*4fd0*/  PRMT R110, R90, 0x9910, RZ ;  /* 0x000099105a6e7816 */ /* 0x000fe200000000ff */
[----:B------:R-:W-:Y:S01]  /*4fe0*/  LDS.U16 R95, [R85+0xb600] ;  /* 0x00b60000555f7984 */ /* 0x000fe20000000400 */
[----:B------:R-:W-:-:S02]  /*4ff0*/  PRMT R111, R88, 0x9910, RZ ;  /* 0x00009910586f7816 */ /* 0x000fc400000000ff */
[----:B------:R-:W-:Y:S01]  /*5000*/  LOP3.LUT R88, R86, R103, RZ, 0x30, !PT ;  /* 0x0000006756587212 */ /* 0x000fe200078e30ff */
[----:B------:R-:W-:Y:S01]  /*5010*/  HADD2.F32 R103, -RZ, R103.H0_H0 ;  /* 0x20000067ff677230 */ /* 0x000fe20000004100 */
[----:B------:R-:W-:Y:S02]  /*5020*/  ISETP.NE.AND P2, PT, R111, RZ, PT ;  /* 0x000000ff6f00720c */ /* 0x000fe40003f45270 */
[----:B------:R-:W-:Y:S02]  /*5030*/  PRMT R109, R88, 0x9910, RZ ;  /* 0x00009910586d7816 */ /* 0x000fe400000000ff */
[----:B------:R-:W-:Y:S02]  /*5040*/  ISETP.NE.AND P3, PT, R110, RZ, PT ;  /* 0x000000ff6e00720c */ /* 0x000fe40003f65270 */
[----:B------:R-:W-:Y:S02]  /*5050*/  FSEL R88, RZ, 1, P2 ;  /* 0x3f800000ff587808 */ /* 0x000fe40001000000 */
[----:B------:R-:W-:-:S02]  /*5060*/  FSEL R90, RZ, 1, P3 ;  /* 0x3f800000ff5a7808 */ /* 0x000fc40001800000 */
[----:B------:R-:W-:Y:S01]  /*5070*/  SEL R135, RZ, 0x20000000, P0 ;  /* 0x20000000ff877807 */ /* 0x000fe20000000000 */
[----:B------:R-:W-:Y:S01]  /*5080*/  FFMA.FTZ R87, R88, R97, R87 ;  /* 0x0000006158577223 */ /* 0x000fe20000010057 */
[----:B------:R-:W-:Y:S01]  /*5090*/  ISETP.NE.AND P0, PT, R109, RZ, PT ;  /* 0x000000ff6d00720c */ /* 0x000fe20003f05270 */
[----:B------:R-:W1:Y:S01]  /*50a0*/  LDS.U16 R97, [R85+0xb400] ;  /* 0x00b4000055617984 */ /* 0x000e620000000400 */
[----:B--2---:R-:W-:Y:S01]  /*50b0*/  LOP3.LUT R92, R86, R105, RZ, 0x30, !PT ;  /* 0x00000069565c7212 */ /* 0x004fe200078e30ff */
[----:B------:R-:W-:Y:S01]  /*50c0*/  FFMA.FTZ R87, R90, R99, R87 ;  /* 0x000000635a577223 */ /* 0x000fe20000010057 */
[----:B------:R-:W-:Y:S01]  /*50d0*/  LOP3.LUT R90, R86, R101, RZ, 0x30, !PT ;  /* 0x00000065565a7212 */ /* 0x000fe200078e30ff */
[----:B------:R-:W-:Y:S01]  /*50e0*/  HADD2.F32 R101, -RZ, R101.H0_H0 ;  /* 0x20000065ff657230 */ /* 0x000fe20000004100 */
[----:B------:R-:W-:Y:S01]  /*50f0*/  FSEL R88, RZ, 1, P0 ;  /* 0x3f800000ff587808 */ /* 0x000fe20000000000 */
[----:B------:R-:W-:Y:S01]  /*5100*/  HADD2.F32 R105, -RZ, R105.H0_H0 ;  /* 0x20000069ff697230 */ /* 0x000fe20000004100 */
[----:B------:R-:W-:Y:S01]  /*5110*/  PRMT R108, R90, 0x9910, RZ ;  /* 0x000099105a6c7816 */ /* 0x000fe200000000ff */
[----:B------:R-:W2:Y:S01]  /*5120*/  LDS.U16 R99, [R85+0xb800] ;  /* 0x00b8000055637984 */ /* 0x000ea20000000400 */
[----:B------:R-:W-:Y:S01]  /*5130*/  SEL R134, RZ, 0x40000000, P5 ;  /* 0x40000000ff867807 */ /* 0x000fe20002800000 */
[----:B------:R-:W-:Y:S01]  /*5140*/  FFMA.FTZ R87, R88, R103, R87 ;  /* 0x0000006758577223 */ /* 0x000fe20000010057 */
[----:B------:R-:W-:-:S02]  /*5150*/  PRMT R107, R92, 0x9910, RZ ;  /* 0x000099105c6b7816 */ /* 0x000fc400000000ff */
[----:B------:R-:W-:Y:S02]  /*5160*/  ISETP.NE.AND P5, PT, R108, RZ, PT ;  /* 0x000000ff6c00720c */ /* 0x000fe40003fa5270 */
[C---:B------:R-:W-:Y:S01]  /*5170*/  LOP3.LUT R90, R86.reuse, R119, RZ, 0x30, !PT ;  /* 0x00000077565a7212 */ /* 0x040fe200078e30ff */
[----:B------:R-:W-:Y:S01]  /*5180*/  HADD2.F32 R119, -RZ, R119.H0_H0 ;  /* 0x20000077ff777230 */ /* 0x000fe20000004100 */
[----:B------:R-:W-:Y:S02]  /*5190*/  SEL R133, RZ, 0x80000000, P4 ;  /* 0x80000000ff857807 */ /* 0x000fe40002000000 */
[----:B------:R-:W-:Y:S02]  /*51a0*/  ISETP.NE.AND P4, PT, R107, RZ, PT ;  /* 0x000000ff6b00720c */ /* 0x000fe40003f85270 */
[----:B------:R-:W-:Y:S02]  /*51b0*/  FSEL R88, RZ, 1, P5 ;  /* 0x3f800000ff587808 */ /* 0x000fe40002800000 */
[----:B0-----:R-:W-:-:S02]  /*51c0*/  LOP3.LUT R92, R86, R89, RZ, 0x30, !PT ;  /* 0x00000059565c7212 */ /* 0x001fc400078e30ff */
[----:B------:R-:W-:Y:S01]  /*51d0*/  PRMT R94, R90, 0x9910, RZ ;  /* 0x000099105a5e7816 */ /* 0x000fe200000000ff */
[----:B------:R-:W-:Y:S01]  /*51e0*/  FFMA.FTZ R87, R88, R101, R87 ;  /* 0x0000006558577223 */ /* 0x000fe20000010057 */
[----:B------:R-:W-:Y:S02]  /*51f0*/  FSEL R90, RZ, 1, P4 ;  /* 0x3f800000ff5a7808 */ /* 0x000fe40002000000 */
[----:B------:R-:W-:Y:S01]  /*5200*/  PRMT R92, R92, 0x9910, RZ ;  /* 0x000099105c5c7816 */ /* 0x000fe200000000ff */
[----:B------:R-:W-:Y:S01]  /*5210*/  IMAD.MOV.U32 R88, RZ, RZ, R94 ;  /* 0x000000ffff587224 */ /* 0x000fe200078e005e */
[----:B------:R-:W-:Y:S01]  /*5220*/  SEL R216, RZ, 0x1, P1 ;  /* 0x00000001ffd87807 */ /* 0x000fe20000800000 */
[----:B------:R-:W-:Y:S01]  /*5230*/  FFMA.FTZ R90, R90, R105, R87 ;  /* 0x000000695a5a7223 */ /* 0x000fe20000010057 */
[----:B------:R-:W-:Y:S01]  /*5240*/  SEL R191, RZ, 0xffffffff, P2 ;  /* 0xffffffffffbf7807 */ /* 0x000fe20001000000 */
[----:B------:R-:W-:Y:S01]  /*5250*/  IMAD.MOV.U32 R87, RZ, RZ, R92 ;  /* 0x000000ffff577224 */ /* 0x000fe200078e005c */
[----:B------:R-:W-:Y:S01]  /*5260*/  ISETP.NE.AND P1, PT, R88, RZ, PT ;  /* 0x000000ff5800720c */ /* 0x000fe20003f25270 */
[----:B------:R-:W-:Y:S01]  /*5270*/  HADD2.F32 R88, -RZ, R89.H0_H0 ;  /* 0x20000059ff587230 */ /* 0x000fe20000004100 */
[----:B---3--:R-:W-:Y:S01]  /*5280*/  LOP3.LUT R94, R86, R93, RZ, 0x30, !PT ;  /* 0x0000005d565e7212 */ /* 0x008fe200078e30ff */
[----:B------:R-:W-:Y:S01]  /*5290*/  IMAD.SHL.U32 R191, R191, 0x2, RZ ;  /* 0x00000002bfbf7824 */ /* 0x000fe200078e00ff */
[----:B------:R-:W-:-:S02]  /*52a0*/  ISETP.NE.AND P2, PT, R87, RZ, PT ;  /* 0x000000ff5700720c */ /* 0x000fc40003f45270 */
[----:B------:R-:W-:Y:S01]  /*52b0*/  FSEL R101, RZ, 1, P1 ;  /* 0x3f800000ff657808 */ /* 0x000fe20000800000 */
[----:B------:R-:W0:Y:S01]  /*52c0*/  LDS.U16 R87, [R85+0xba00] ;  /* 0x00ba000055577984 */ /* 0x000e220000000400 */
[----:B------:R-:W-:Y:S02]  /*52d0*/  FSEL R89, RZ, 1, P2 ;  /* 0x3f800000ff597808 */ /* 0x000fe40001000000 */
[----:B------:R-:W-:Y:S01]  /*52e0*/  PRMT R94, R94, 0x9910, RZ ;  /* 0x000099105e5e7816 */ /* 0x000fe200000000ff */
[----:B------:R-:W-:Y:S01]  /*52f0*/  FFMA.FTZ R90, R101, R119, R90 ;  /* 0x00000077655a7223 */ /* 0x000fe2000001005a */
[----:B------:R-:W-:Y:S01]  /*5300*/  LOP3.LUT R92, R86, R91, RZ, 0x30, !PT ;  /* 0x0000005b565c7212 */ /* 0x000fe200078e30ff */
[----:B------:R-:W3:Y:S01]  /*5310*/  LDS.U16 R101, [R85+0xbc00] ;  /* 0x00bc000055657984 */ /* 0x000ee20000000400 */
[----:B------:R-:W-:Y:S01]  /*5320*/  SEL R187, RZ, 0x4, P3 ;  /* 0x00000004ffbb7807 */ /* 0x000fe20001800000 */
[----:B------:R-:W-:Y:S01]  /*5330*/  FFMA.FTZ R88, R89, R88, R90 ;  /* 0x0000005859587223 */ /* 0x000fe2000001005a */
[----:B------:R-:W-:Y:S01]  /*5340*/  IMAD.MOV.U32 R89, RZ, RZ, R94 ;  /* 0x000000ffff597224 */ /* 0x000fe200078e005e */
[----:B------:R-:W-:Y:S01]  /*5350*/  PRMT R92, R92, 0x9910, RZ ;  /* 0x000099105c5c7816 */ /* 0x000fe200000000ff */
[----:B------:R-:W-:Y:S01]  /*5360*/  HADD2.F32 R90, -RZ, R91.H0_H0 ;  /* 0x2000005bff5a7230 */ /* 0x000fe20000004100 */
[----:B------:R-:W-:-:S02]  /*5370*/  SEL R210, RZ, 0x8, P0 ;  /* 0x00000008ffd27807 */ /* 0x000fc40000000000 */
[----:B------:R-:W-:Y:S01]  /*5380*/  ISETP.NE.AND P3, PT, R92, RZ, PT ;  /* 0x000000ff5c00720c */ /* 0x000fe20003f65270 */
[----:B------:R-:W-:Y:S01]  /*5390*/  HADD2.F32 R92, -RZ, R93.H0_H0 ;  /* 0x2000005dff5c7230 */ /* 0x000fe20000004100 */
[----:B------:R-:W-:Y:S02]  /*53a0*/  ISETP.NE.AND P0, PT, R89, RZ, PT ;  /* 0x000000ff5900720c */ /* 0x000fe40003f05270 */
[----:B------:R-:W4:Y:S01]  /*53b0*/  LDS.U16 R89, [R85+0xbe00] ;  /* 0x00be000055597984 */ /* 0x000f220000000400 */
[----:B------:R-:W-:Y:S02]  /*53c0*/  FSEL R91, RZ, 1, P3 ;  /* 0x3f800000ff5b7808 */ /* 0x000fe40001800000 */
[C---:B-1----:R-:W-:Y:S02]  /*53d0*/  LOP3.LUT R94, R86.reuse, R97, RZ, 0x30, !PT ;  /* 0x00000061565e7212 */ /* 0x042fe400078e30ff */
[----:B------:R-:W-:Y:S01]  /*53e0*/  LOP3.LUT R96, R86, R95, RZ, 0x30, !PT ;  /* 0x0000005f56607212 */ /* 0x000fe200078e30ff */
[----:B------:R-:W-:Y:S01]  /*53f0*/  FFMA.FTZ R88, R91, R90, R88 ;  /* 0x0000005a5b587223 */ /* 0x000fe20000010058 */
[----:B------:R-:W-:-:S02]  /*5400*/  PRMT R94, R94, 0x9910, RZ ;  /* 0x000099105e5e7816 */ /* 0x000fc400000000ff */
[----:B------:R-:W-:Y:S02]  /*5410*/  PRMT R91, R96, 0x9910, RZ ;  /* 0x00009910605b7816 */ /* 0x000fe400000000ff */
[----:B------:R-:W-:Y:S01]  /*5420*/  SEL R128, RZ, 0x20, P4 ;  /* 0x00000020ff807807 */ /* 0x000fe20002000000 */
[----:B------:R-:W-:Y:S01]  /*5430*/  IMAD.MOV.U32 R90, RZ, RZ, R94 ;  /* 0x000000ffff5a7224 */ /* 0x000fe200078e005e */
[----:B------:R-:W-:Y:S02]  /*5440*/  FSEL R93, RZ, 1, P0 ;  /* 0x3f800000ff5d7808 */ /* 0x000fe40000000000 */
[----:B------:R-:W-:Y:S02]  /*5450*/  ISETP.NE.AND P4, PT, R91, RZ, PT ;  /* 0x000000ff5b00720c */ /* 0x000fe40003f85270 */
[----:B------:R-:W1:Y:S01]  /*5460*/  LDS.U16 R91, [R85+0xc200] ;  /* 0x00c20000555b7984 */ /* 0x000e620000000400 */
[----:B------:R-:W-:Y:S01]  /*5470*/  SEL R119, RZ, 0x10, P5 ;  /* 0x00000010ff777807 */ /* 0x000fe20002800000 */
[----:B------:R-:W-:Y:S01]  /*5480*/  FFMA.FTZ R88, R93, R92, R88 ;  /* 0x0000005c5d587223 */ /* 0x000fe20000010058 */
[----:B------:R-:W-:Y:S01]  /*5490*/  ISETP.NE.AND P5, PT, R90, RZ, PT ;  /* 0x000000ff5a00720c */ /* 0x000fe20003fa5270 */
[----:B------:R-:W5:Y:S01]  /*54a0*/  LDS.U16 R93, [R85+0xc000] ;  /* 0x00c00000555d7984 */ /* 0x000f620000000400 */
[C---:B--2---:R-:W-:Y:S01]  /*54b0*/  LOP3.LUT R94, R86.reuse, R99, RZ, 0x30, !PT ;  /* 0x00000063565e7212 */ /* 0x044fe200078e30ff */
[----:B------:R-:W-:Y:S01]  /*54c0*/  HADD2.F32 R90, -RZ, R97.H0_H0 ;  /* 0x20000061ff5a7230 */ /* 0x000fe20000004100 */
[----:B------:R-:W-:Y:S01]  /*54d0*/  FSEL R97, RZ, 1, P5 ;  /* 0x3f800000ff617808 */ /* 0x000fe20002800000 */
[----:B------:R-:W-:Y:S01]  /*54e0*/  HADD2.F32 R92, -RZ, R95.H0_H0 ;  /* 0x2000005fff5c7230 */ /* 0x000fe20000004100 */
[----:B0-----:R-:W-:-:S02]  /*54f0*/  LOP3.LUT R96, R86, R87, RZ, 0x30, !PT ;  /* 0x0000005756607212 */ /* 0x001fc400078e30ff */
        /* <DEDUP_REMOVED lines=8> */
[----:B---3--:R-:W-:Y:S01]  /*5580*/  LOP3.LUT R94, R86, R101, RZ, 0x30, !PT ;  /* 0x00000065565e7212 */ /* 0x008fe200078e30ff */
[----:B------:R-:W0:Y:S01]  /*5590*/  LDS.U16 R95, [R85+0xc600] ;  /* 0x00c60000555f7984 */ /* 0x000e220000000400 */
[----:B------:R-:W-:Y:S01]  /*55a0*/  IMAD.MOV.U32 R92, RZ, RZ, R96 ;  /* 0x000000ffff5c7224 */ /* 0x000fe200078e0060 */
[----:B------:R-:W-:Y:S01]  /*55b0*/  ISETP.NE.AND P1, PT, R90, RZ, PT ;  /* 0x000000ff5a00720c */ /* 0x000fe20003f25270 */
[----:B------:R-:W-:Y:S01]  /*55c0*/  HADD2.F32 R90, -RZ, R99.H0_H0 ;  /* 0x20000063ff5a7230 */ /* 0x000fe20000004100 */
[----:B------:R-:W-:Y:S01]  /*55d0*/  SEL R105, RZ, 0x80, P2 ;  /* 0x00000080ff697807 */ /* 0x000fe20001000000 */
[----:B------:R-:W-:Y:S01]  /*55e0*/  HADD2.F32 R101, -RZ, R101.H0_H0 ;  /* 0x20000065ff657230 */ /* 0x000fe20000004100 */
[----:B------:R-:W-:Y:S01]  /*55f0*/  ISETP.NE.AND P2, PT, R92, RZ, PT ;  /* 0x000000ff5c00720c */ /* 0x000fe20003f45270 */
[----:B------:R-:W-:Y:S01]  /*5600*/  HADD2.F32 R92, -RZ, R87.H0_H0 ;  /* 0x20000057ff5c7230 */ /* 0x000fe20000004100 */
[----:B------:R-:W-:-:S02]  /*5610*/  FSEL R99, RZ, 1, P1 ;  /* 0x3f800000ff637808 */ /* 0x000fc40000800000 */
[----:B----4-:R-:W-:Y:S02]  /*5620*/  LOP3.LUT R96, R86, R89, RZ, 0x30, !PT ;  /* 0x0000005956607212 */ /* 0x010fe400078e30ff */
        /* <DEDUP_REMOVED lines=11> */
[----:B-1----:R-:W-:-:S02]  /*56e0*/  LOP3.LUT R94, R86, R91, RZ, 0x30, !PT ;  /* 0x0000005b565e7212 */ /* 0x002fc400078e30ff */
[----:B------:R-:W-:Y:S02]  /*56f0*/  ISETP.NE.AND P0, PT, R87, RZ, PT ;  /* 0x000000ff5700720c */ /* 0x000fe40003f05270 */
[----:B------:R-:W-:Y:S01]  /*5700*/  FSEL R99, RZ, 1, P3 ;  /* 0x3f800000ff637808 */ /* 0x000fe20001800000 */
[----:B------:R-:W1:Y:S01]  /*5710*/  LDS.U16 R87, [R85+0xca00] ;  /* 0x00ca000055577984 */ /* 0x000e620000000400 */
[----:B------:R-:W-:Y:S02]  /*5720*/  FSEL R89, RZ, 1, P0 ;  /* 0x3f800000ff597808 */ /* 0x000fe40000000000 */
[----:B------:R-:W-:Y:S01]  /*5730*/  PRMT R94, R94, 0x9910, RZ ;  /* 0x000099105e5e7816 */ /* 0x000fe200000000ff */
[----:B------:R-:W-:Y:S01]  /*5740*/  FFMA.FTZ R88, R99, R101, R88 ;  /* 0x0000006563587223 */ /* 0x000fe20000010058 */
[----:B-----5:R-:W-:Y:S02]  /*5750*/  LOP3.LUT R92, R86, R93, RZ, 0x30, !PT ;  /* 0x0000005d565c7212 */ /* 0x020fe400078e30ff */
[----:B------:R-:W-:Y:S01]  /*5760*/  SEL R102, RZ, 0x400, P5 ;  /* 0x00000400ff667807 */ /* 0x000fe20002800000 */
[----:B------:R-:W-:Y:S01]  /*5770*/  FFMA.FTZ R88, R89, R90, R88 ;  /* 0x0000005a59587223 */ /* 0x000fe20000010058 */
[----:B------:R-:W-:Y:S01]  /*5780*/  PRMT R92, R92, 0x9910, RZ ;  /* 0x000099105c5c7816 */ /* 0x000fe200000000ff */
[----:B------:R-:W-:Y:S01]  /*5790*/  IMAD.MOV.U32 R89, RZ, RZ, R94 ;  /* 0x000000ffff597224 */ /* 0x000fe200078e005e */
[----:B------:R-:W-:Y:S01]  /*57a0*/  SEL R101, RZ, 0x800, P4 ;  /* 0x00000800ff657807 */ /* 0x000fe20002000000 */
[----:B------:R-:W-:Y:S01]  /*57b0*/  HADD2.F32 R90, -RZ, R93.H0_H0 ;  /* 0x2000005dff5a7230 */ /* 0x000fe20000004100 */
[----:B------:R-:W-:Y:S01]  /*57c0*/  ISETP.NE.AND P5, PT, R92, RZ, PT ;  /* 0x000000ff5c00720c */ /* 0x000fe20003fa5270 */
[----:B------:R-:W-:Y:S01]  /*57d0*/  HADD2.F32 R92, -RZ, R91.H0_H0 ;  /* 0x2000005bff5c7230 */ /* 0x000fe20000004100 */
[----:B------:R-:W-:-:S02]  /*57e0*/  ISETP.NE.AND P4, PT, R89, RZ, PT ;  /* 0x000000ff5900720c */ /* 0x000fc40003f85270 */
[----:B------:R-:W2:Y:S01]  /*57f0*/  LDS.U16 R89, [R85+0xce00] ;  /* 0x00ce000055597984 */ /* 0x000ea20000000400 */
[----:B------:R-:W-:Y:S02]  /*5800*/  FSEL R93, RZ, 1, P5 ;  /* 0x3f800000ff5d7808 */ /* 0x000fe40002800000 */
[C---:B0-----:R-:W-:Y:S02]  /*5810*/  LOP3.LUT R96, R86.reuse, R95, RZ, 0x30, !PT ;  /* 0x0000005f56607212 */ /* 0x041fe400078e30ff */
[----:B------:R-:W-:Y:S01]  /*5820*/  LOP3.LUT R94, R86, R97, RZ, 0x30, !PT ;  /* 0x00000061565e7212 */ /* 0x000fe200078e30ff */
[----:B------:R-:W-:Y:S01]  /*5830*/  FFMA.FTZ R88, R93, R90, R88 ;  /* 0x0000005a5d587223 */ /* 0x000fe20000010058 */
[----:B------:R-:W-:Y:S01]  /*5840*/  FSEL R91, RZ, 1, P4 ;  /* 0x3f800000ff5b7808 */ /* 0x000fe20002000000 */
[----:B------:R-:W-:Y:S01]  /*5850*/  HADD2.F32 R97, -RZ, R97.H0_H0 ;  /* 0x20000061ff617230 */ /* 0x000fe20000004100 */
[----:B------:R-:W-:Y:S02]  /*5860*/  PRMT R96, R96, 0x9910, RZ ;  /* 0x0000991060607816 */ /* 0x000fe400000000ff */
[----:B------:R-:W-:Y:S01]  /*5870*/  PRMT R94, R94, 0x9910, RZ ;  /* 0x000099105e5e7816 */ /* 0x000fe200000000ff */
[----:B------:R-:W-:Y:S01]  /*5880*/  FFMA.FTZ R88, R91, R92, R88 ;  /* 0x0000005c5b587223 */ /* 0x000fe20000010058 */
[----:B------:R-:W-:Y:S01]  /*5890*/  SEL R99, RZ, 0x2000, P2 ;  /* 0x00002000ff637807 */ /* 0x000fe20001000000 */
[----:B------:R-:W-:Y:S01]  /*58a0*/  IMAD.MOV.U32 R91, RZ, RZ, R96 ;  /* 0x000000ffff5b7224 */ /* 0x000fe200078e0060 */
[----:B------:R-:W-:Y:S01]  /*58b0*/  SEL R100, RZ, 0x1000, P1 ;  /* 0x00001000ff647807 */ /* 0x000fe20000800000 */
[----:B------:R-:W-:Y:S01]  /*58c0*/  IMAD.MOV.U32 R90, RZ, RZ, R94 ;  /* 0x000000ffff5a7224 */ /* 0x000fe200078e005e */
[----:B------:R-:W-:Y:S01]  /*58d0*/  LOP3.LUT R92, R86, R231, RZ, 0x30, !PT ;  /* 0x000000e7565c7212 */ /* 0x000fe200078e30ff */
[----:B------:R-:W-:Y:S01]  /*58e0*/  HADD2.F32 R231, -RZ, R231.H0_H0 ;  /* 0x200000e7ffe77230 */ /* 0x000fe20000004100 */
[----:B------:R-:W-:-:S02]  /*58f0*/  ISETP.NE.AND P2, PT, R91, RZ, PT ;  /* 0x000000ff5b00720c */ /* 0x000fc40003f45270 */
[----:B------:R-:W0:Y:S01]  /*5900*/  LDS.U16 R91, [R85+0xd000] ;  /* 0x00d00000555b7984 */ /* 0x000e220000000400 */
[----:B------:R-:W-:Y:S01]  /*5910*/  ISETP.NE.AND P1, PT, R90, RZ, PT ;  /* 0x000000ff5a00720c */ /* 0x000fe20003f25270 */
[----:B------:R-:W-:Y:S01]  /*5920*/  HADD2.F32 R90, -RZ, R95.H0_H0 ;  /* 0x2000005fff5a7230 */ /* 0x000fe20000004100 */
[----:B-1----:R-:W-:Y:S02]  /*5930*/  LOP3.LUT R94, R86, R87, RZ, 0x30, !PT ;  /* 0x00000057565e7212 */ /* 0x002fe400078e30ff */
[----:B------:R-:W-:Y:S02]  /*5940*/  FSEL R93, RZ, 1, P1 ;  /* 0x3f800000ff5d7808 */ /* 0x000fe40000800000 */
[----:B------:R-:W-:Y:S02]  /*5950*/  FSEL R95, RZ, 1, P2 ;  /* 0x3f800000ff5f7808 */ /* 0x000fe40001000000 */
[----:B------:R-:W-:Y:S01]  /*5960*/  PRMT R94, R94, 0x9910, RZ ;  /* 0x000099105e5e7816 */ /* 0x000fe200000000ff */
[----:B------:R-:W-:Y:S01]  /*5970*/  FFMA.FTZ R88, R93, R97, R88 ;  /* 0x000000615d587223 */ /* 0x000fe20000010058 */
[----:B------:R-:W-:-:S02]  /*5980*/  PRMT R92, R92, 0x9910, RZ ;  /* 0x000099105c5c7816 */ /* 0x000fc400000000ff */
[----:B------:R-:W-:Y:S01]  /*5990*/  SEL R98, RZ, 0x4000, P3 ;  /* 0x00004000ff627807 */ /* 0x000fe20001800000 */
[----:B------:R-:W-:Y:S01]  /*59a0*/  FFMA.FTZ R88, R95, R90, R88 ;  /* 0x0000005a5f587223 */ /* 0x000fe20000010058 */
[----:B------:R-:W-:Y:S01]  /*59b0*/  IMAD.MOV.U32 R90, RZ, RZ, R94 ;  /* 0x000000ffff5a7224 */ /* 0x000fe200078e005e */
[----:B------:R-:W-:Y:S02]  /*59c0*/  ISETP.NE.AND P3, PT, R92, RZ, PT ;  /* 0x000000ff5c00720c */ /* 0x000fe40003f65270 */
[----:B------:R-:W-:Y:S02]  /*59d0*/  SEL R97, RZ, 0x8000, P0 ;  /* 0x00008000ff617807 */ /* 0x000fe40000000000 */
[----:B------:R-:W-:Y:S01]  /*59e0*/  ISETP.NE.AND P0, PT, R90, RZ, PT ;  /* 0x000000ff5a00720c */ /* 0x000fe20003f05270 */
[----:B------:R-:W-:Y:S01]  /*59f0*/  HADD2.F32 R90, -RZ, R87.H0_H0 ;  /* 0x20000057ff5a7230 */ /* 0x000fe20000004100 */
[----:B------:R-:W-:Y:S02]  /*5a00*/  FSEL R93, RZ, 1, P3 ;  /* 0x3f800000ff5d7808 */ /* 0x000fe40001800000 */
[----:B--2---:R-:W-:-:S02]  /*5a10*/  LOP3.LUT R94, R86, R89, RZ, 0x30, !PT ;  /* 0x00000059565e7212 */ /* 0x004fc400078e30ff */
[----:B------:R-:W-:Y:S01]  /*5a20*/  LOP3.LUT R92, R86, R233, RZ, 0x30, !PT ;  /* 0x000000e9565c7212 */ /* 0x000fe200078e30ff */
[----:B------:R-:W-:Y:S01]  /*5a30*/  FFMA.FTZ R88, R93, R231, R88 ;  /* 0x000000e75d587223 */ /* 0x000fe20000010058 */
[----:B------:R-:W-:Y:S01]  /*5a40*/  FSEL R87, RZ, 1, P0 ;  /* 0x3f800000ff577808 */ /* 0x000fe20000000000 */
[----:B------:R-:W-:Y:S01]  /*5a50*/  HADD2.F32 R233, -RZ, R233.H0_H0 ;  /* 0x200000e9ffe97230 */ /* 0x000fe20000004100 */
[----:B------:R-:W-:Y:S01]  /*5a60*/  PRMT R94, R94, 0x9910, RZ ;  /* 0x000099105e5e7816 */ /* 0x000fe200000000ff */
[----:B------:R-:W-:Y:S01]  /*5a70*/  LDS.U16 R231, [R85+0xda00] ;  /* 0x00da000055e77984 */ /* 0x000fe20000000400 */
[----:B------:R-:W-:Y:S01]  /*5a80*/  PRMT R92, R92, 0x9910, RZ ;  /* 0x000099105c5c7816 */ /* 0x000fe200000000ff */
[----:B------:R-:W-:Y:S01]  /*5a90*/  FFMA.FTZ R88, R87, R90, R88 ;  /* 0x0000005a57587223 */ /* 0x000fe20000010058 */
[----:B------:R-:W-:Y:S01]  /*5aa0*/  SEL R96, RZ, 0x10000, P5 ;  /* 0x00010000ff607807 */ /* 0x000fe20002800000 */
[----:B------:R-:W-:Y:S01]  /*5ab0*/  IMAD.MOV.U32 R87, RZ, RZ, R94 ;  /* 0x000000ffff577224 */ /* 0x000fe200078e005e */
[----:B------:R-:W-:Y:S01]  /*5ac0*/  ISETP.NE.AND P5, PT, R92, RZ, PT ;  /* 0x000000ff5c00720c */ /* 0x000fe20003fa5270 */
[----:B------:R-:W-:Y:S01]  /*5ad0*/  HADD2.F32 R90, -RZ, R89.H0_H0 ;  /* 0x20000059ff5a7230 */ /* 0x000fe20000004100 */
[----:B------:R-:W-:-:S02]  /*5ae0*/  SEL R95, RZ, 0x20000, P4 ;  /* 0x00020000ff5f7807 */ /* 0x000fc40002000000 */
[----:B------:R-:W-:Y:S02]  /*5af0*/  ISETP.NE.AND P4, PT, R87, RZ, PT ;  /* 0x000000ff5700720c */ /* 0x000fe40003f85270 */
[----:B------:R-:W-:Y:S01]  /*5b00*/  FSEL R93, RZ, 1, P5 ;  /* 0x3f800000ff5d7808 */ /* 0x000fe20002800000 */
[----:B------:R-:W1:Y:S01]  /*5b10*/  LDS.U16 R87, [R85+0xd800] ;  /* 0x00d8000055577984 */ /* 0x000e620000000400 */
[C---:B------:R-:W-:Y:S02]  /*5b20*/  LOP3.LUT R94, R86.reuse, R235, RZ, 0x30, !PT ;  /* 0x000000eb565e7212 */ /* 0x040fe400078e30ff */
[----:B0-----:R-:W-:Y:S01]  /*5b30*/  LOP3.LUT R92, R86, R91, RZ, 0x30, !PT ;  /* 0x0000005b565c7212 */ /* 0x001fe200078e30ff */
[----:B------:R-:W-:Y:S01]  /*5b40*/  FFMA.FTZ R88, R93, R233, R88 ;  /* 0x000000e95d587223 */ /* 0x000fe20000010058 */
[----:B------:R-:W-:Y:S01]  /*5b50*/  FSEL R89, RZ, 1, P4 ;  /* 0x3f800000ff597808 */ /* 0x000fe20002000000 */
[----:B------:R-:W-:Y:S01]  /*5b60*/  HADD2.F32 R91, -RZ, R91.H0_H0 ;  /* 0x2000005bff5b7230 */ /* 0x000fe20000004100 */
[----:B------:R-:W-:Y:S01]  /*5b70*/  PRMT R94, R94, 0x9910, RZ ;  /* 0x000099105e5e7816 */ /* 0x000fe200000000ff */
[----:B------:R-:W0:Y:S01]  /*5b80*/  LDS.U16 R233, [R85+0xdc00] ;  /* 0x00dc000055e97984 */ /* 0x000e220000000400 */
[----:B------:R-:W-:Y:S01]  /*5b90*/  PRMT R92, R92, 0x9910, RZ ;  /* 0x000099105c5c7816 */ /* 0x000fe200000000ff */
[----:B------:R-:W-:Y:S01]  /*5ba0*/  FFMA.FTZ R88, R89, R90, R88 ;  /* 0x0000005a59587223 */ /* 0x000fe20000010058 */
[----:B------:R-:W-:Y:S01]  /*5bb0*/  SEL R93, RZ, 0x80000, P2 ;  /* 0x00080000ff5d7807 */ /* 0x000fe20001000000 */
[----:B------:R-:W-:Y:S01]  /*5bc0*/  IMAD.MOV.U32 R89, RZ, RZ, R94 ;  /* 0x000000ffff597224 */ /* 0x000fe200078e005e */
[----:B------:R-:W-:Y:S01]  /*5bd0*/  SEL R94, RZ, 0x40000, P1 ;  /* 0x00040000ff5e7807 */ /* 0x000fe20000800000 */
[----:B------:R-:W-:Y:S01]  /*5be0*/  HADD2.F32 R90, -RZ, R235.H0_H0 ;  /* 0x200000ebff5a7230 */ /* 0x000fe20000004100 */
[----:B------:R-:W-:-:S02]  /*5bf0*/  ISETP.NE.AND P1, PT, R92, RZ, PT ;  /* 0x000000ff5c00720c */ /* 0x000fc40003f25270 */
[----:B------:R-:W-:Y:S02]  /*5c00*/  ISETP.NE.AND P2, PT, R89, RZ, PT ;  /* 0x000000ff5900720c */ /* 0x000fe40003f45270 */
[----:B------:R-:W-:Y:S02]  /*5c10*/  FSEL R89, RZ, 1, P1 ;  /* 0x3f800000ff597808 */ /* 0x000fe40000800000 */
[----:B------:R-:W-:Y:S01]  /*5c20*/  LOP3.LUT R92, R86, R239, RZ, 0x30, !PT ;  /* 0x000000ef565c7212 */ /* 0x000fe200078e30ff */
[----:B------:R-:W-:Y:S01]  /*5c30*/  HADD2.F32 R239, -RZ, R239.H0_H0 ;  /* 0x200000efffef7230 */ /* 0x000fe20000004100 */
[----:B------:R-:W-:Y:S01]  /*5c40*/  FSEL R235, RZ, 1, P2 ;  /* 0x3f800000ffeb7808 */ /* 0x000fe20001000000 */
[----:B------:R-:W-:Y:S01]  /*5c50*/  FFMA.FTZ R88, R89, R91, R88 ;  /* 0x0000005b59587223 */ /* 0x000fe20000010058 */
[----:B------:R-:W-:Y:S02]  /*5c60*/  PRMT R92, R92, 0x9910, RZ ;  /* 0x000099105c5c7816 */ /* 0x000fe400000000ff */
[----:B------:R-:W-:Y:S01]  /*5c70*/  LOP3.LUT R89, R86, R237, RZ, 0x30, !PT ;  /* 0x000000ed56597212 */ /* 0x000fe200078e30ff */
[----:B------:R-:W-:Y:S01]  /*5c80*/  FFMA.FTZ R88, R235, R90, R88 ;  /* 0x0000005aeb587223 */ /* 0x000fe20000010058 */
[----:B------:R-:W-:Y:S01]  /*5c90*/  HADD2.F32 R237, -RZ, R237.H0_H0 ;  /* 0x200000edffed7230 */ /* 0x000fe20000004100 */
[----:B------:R-:W2:Y:S01]  /*5ca0*/  LDS.U16 R235, [R85+0xde00] ;  /* 0x00de000055eb7984 */ /* 0x000ea20000000400 */
[----:B------:R-:W-:Y:S01]  /*5cb0*/  IMAD.MOV.U32 R91, RZ, RZ, R92 ;  /* 0x000000ffff5b7224 */ /* 0x000fe200078e005c */
[----:B------:R-:W-:-:S02]  /*5cc0*/  SEL R92, RZ, 0x100000, P3 ;  /* 0x00100000ff5c7807 */ /* 0x000fc40001800000 */
[----:B------:R-:W-:Y:S02]  /*5cd0*/  PRMT R90, R89, 0x9910, RZ ;  /* 0x00009910595a7816 */ /* 0x000fe400000000ff */
[----:B------:R-:W-:Y:S02]  /*5ce0*/  ISETP.NE.AND P3, PT, R91, RZ, PT ;  /* 0x000000ff5b00720c */ /* 0x000fe40003f65270 */
[----:B------:R-:W-:Y:S02]  /*5cf0*/  SEL R91, RZ, 0x200000, P0 ;  /* 0x00200000ff5b7807 */ /* 0x000fe40000000000 */
[----:B------:R-:W-:Y:S02]  /*5d00*/  FSEL R89, RZ, 1, P3 ;  /* 0x3f800000ff597808 */ /* 0x000fe40001800000 */
[----:B------:R-:W-:Y:S02]  /*5d10*/  ISETP.NE.AND P0, PT, R90, RZ, PT ;  /* 0x000000ff5a00720c */ /* 0x000fe40003f05270 */
[----:B-1----:R-:W-:Y:S01]  /*5d20*/  LOP3.LUT R90, R86, R87, RZ, 0x30, !PT ;  /* 0x00000057565a7212 */ /* 0x002fe200078e30ff */
[----:B------:R-:W-:Y:S01]  /*5d30*/  FFMA.FTZ R88, R89, R239, R88 ;  /* 0x000000ef59587223 */ /* 0x000fe20000010058 */
[----:B------:R-:W-:-:S02]  /*5d40*/  FSEL R89, RZ, 1, P0 ;  /* 0x3f800000ff597808 */ /* 0x000fc40000000000 */
[----:B------:R-:W-:Y:S02]  /*5d50*/  PRMT R132, R90, 0x9910, RZ ;  /* 0x000099105a847816 */ /* 0x000fe400000000ff */
[----:B------:R-:W-:Y:S01]  /*5d60*/  SEL R90, RZ, 0x400000, P5 ;  /* 0x00400000ff5a7807 */ /* 0x000fe20002800000 */
[----:B------:R-:W-:Y:S01]  /*5d70*/  FFMA.FTZ R88, R89, R237, R88 ;  /* 0x000000ed59587223 */ /* 0x000fe20000010058 */
[----:B------:R-:W-:Y:S01]  /*5d80*/  LOP3.LUT R89, R86, R231, RZ, 0x30, !PT ;  /* 0x000000e756597212 */ /* 0x000fe200078e30ff */
[----:B------:R-:W-:Y:S01]  /*5d90*/  HADD2.F32 R231, -RZ, R231.H0_H0 ;  /* 0x200000e7ffe77230 */ /* 0x000fe20000004100 */
[----:B------:R-:W-:Y:S01]  /*5da0*/  ISETP.NE.AND P5, PT, R132, RZ, PT ;  /* 0x000000ff8400720c */ /* 0x000fe20003fa5270 */
[----:B------:R-:W-:Y:S01]  /*5db0*/  HADD2.F32 R132, -RZ, R87.H0_H0 ;  /* 0x20000057ff847230 */ /* 0x000fe20000004100 */
[----:B------:R-:W-:Y:S01]  /*5dc0*/  PRMT R232, R89, 0x9910, RZ ;  /* 0x0000991059e87816 */ /* 0x000fe200000000ff */
[----:B------:R-:W-:Y:S01]  /*5dd0*/  IMAD.SHL.U32 R237, R139, 0x2, RZ ;  /* 0x000000028bed7824 */ /* 0x000fe200078e00ff */
[----:B------:R-:W-:-:S02]  /*5de0*/  FSEL R87, RZ, 1, P5 ;  /* 0x3f800000ff577808 */ /* 0x000fc40002800000 */
[----:B------:R-:W-:Y:S02]  /*5df0*/  SEL R89, RZ, 0x800000, P4 ;  /* 0x00800000ff597807 */ /* 0x000fe40002000000 */
[----:B------:R-:W-:Y:S01]  /*5e00*/  ISETP.NE.AND P4, PT, R232, RZ, PT ;  /* 0x000000ffe800720c */ /* 0x000fe20003f85270 */
[----:B------:R-:W-:Y:S01]  /*5e10*/  FFMA.FTZ R87, R87, R132, R88 ;  /* 0x0000008457577223 */ /* 0x000fe20000010058 */
[----:B0-----:R-:W-:Y:S01]  /*5e20*/  LOP3.LUT R132, R86, R233, RZ, 0x30, !PT ;  /* 0x000000e956847212 */ /* 0x001fe200078e30ff */
[----:B------:R-:W-:Y:S01]  /*5e30*/  HADD2.F32 R233, -RZ, R233.H0_H0 ;  /* 0x200000e9ffe97230 */ /* 0x000fe20000004100 */
[----:B------:R-:W-:Y:S02]  /*5e40*/  FSEL R88, RZ, 1, P4 ;  /* 0x3f800000ff587808 */ /* 0x000fe40002000000 */
[----:B------:R-:W-:Y:S02]  /*5e50*/  PRMT R132, R132, 0x9910, RZ ;  /* 0x0000991084847816 */ /* 0x000fe400000000ff */
[----:B------:R-:W-:Y:S01]  /*5e60*/  LOP3.LUT R180, R237, 0x2, R180, 0xe2, !PT ;  /* 0x00000002edb47812 */ /* 0x000fe200078ee2b4 */
[----:B------:R-:W-:Y:S01]  /*5e70*/  FFMA.FTZ R231, R88, R231, R87 ;  /* 0x000000e758e77223 */ /* 0x000fe20000010057 */
[----:B--2---:R-:W-:Y:S01]  /*5e80*/  LOP3.LUT R87, R86, R235, RZ, 0x30, !PT ;  /* 0x000000eb56577212 */ /* 0x004fe200078e30ff */
[----:B------:R-:W-:Y:S01]  /*5e90*/  HADD2.F32 R235, -RZ, R235.H0_H0 ;  /* 0x200000ebffeb7230 */ /* 0x000fe20000004100 */
[----:B------:R-:W-:-:S02]  /*5ea0*/  SEL R88, RZ, 0x1000000, P1 ;  /* 0x01000000ff587807 */ /* 0x000fc40000800000 */
[----:B------:R-:W-:Y:S02]  /*5eb0*/  ISETP.NE.AND P1, PT, R132, RZ, PT ;  /* 0x000000ff8400720c */ /* 0x000fe40003f25270 */
[----:B------:R-:W-:Y:S02]  /*5ec0*/  PRMT R232, R87, 0x9910, RZ ;  /* 0x0000991057e87816 */ /* 0x000fe400000000ff */
[----:B------:R-:W-:Y:S02]  /*5ed0*/  FSEL R132, RZ, 1, P1 ;  /* 0x3f800000ff847808 */ /* 0x000fe40000800000 */
[----:B------:R-:W-:Y:S02]  /*5ee0*/  SEL R87, RZ, 0x2000000, P2 ;  /* 0x02000000ff577807 */ /* 0x000fe40001000000 */
[----:B------:R-:W-:Y:S01]  /*5ef0*/  ISETP.NE.AND P2, PT, R232, RZ, PT ;  /* 0x000000ffe800720c */ /* 0x000fe20003f45270 */
[----:B------:R-:W-:Y:S01]  /*5f00*/  FFMA.FTZ R132, R132, R233, R231 ;  /* 0x000000e984847223 */ /* 0x000fe200000100e7 */
[----:B------:R-:W-:-:S02]  /*5f10*/  LOP3.LUT R180, R229, R218, R180, 0xfe, !PT ;  /* 0x000000dae5b47212 */ /* 0x000fc400078efeb4 */
[----:B------:R-:W-:Y:S02]  /*5f20*/  FSEL R231, RZ, 1, P2 ;  /* 0x3f800000ffe77808 */ /* 0x000fe40001000000 */
[----:B------:R-:W-:Y:S02]  /*5f30*/  LOP3.LUT R180, R226, R223, R180, 0xfe, !PT ;  /* 0x000000dfe2b47212 */ /* 0x000fe400078efeb4 */
[----:B------:R-:W-:Y:S01]  /*5f40*/  LOP3.LUT R189, R224, 0x2, R189, 0xe2, !PT ;  /* 0x00000002e0bd7812 */ /* 0x000fe200078ee2bd */
[----:B------:R-:W-:Y:S01]  /*5f50*/  FFMA.FTZ R231, R231, R235, R132 ;  /* 0x000000ebe7e77223 */ /* 0x000fe20000010084 */
[----:B------:R-:W-:Y:S02]  /*5f60*/  SEL R132, RZ, 0x4000000, P3 ;  /* 0x04000000ff847807 */ /* 0x000fe40001800000 */
[----:B------:R-:W-:Y:S02]  /*5f70*/  LOP3.LUT R180, R225, R180, RZ, 0xfc, !PT ;  /* 0x000000b4e1b47212 */ /* 0x000fe400078efcff */
[----:B------:R-:W0:Y:S01]  /*5f80*/  SHFL.DOWN P3, R234, R231, 0x1, 0x1f ;  /* 0x08201f00e7ea7f89 */ /* 0x000e220000060000 */
[----:B------:R-:W-:-:S02]  /*5f90*/  LOP3.LUT R189, R220, R227, R189, 0xfe, !PT ;  /* 0x000000e3dcbd7212 */ /* 0x000fc400078efebd */
[----:B------:R-:W-:Y:S02]  /*5fa0*/  LOP3.LUT R179, R179, R180, RZ, 0xfc, !PT ;  /* 0x000000b4b3b37212 */ /* 0x000fe400078efcff */
[----:B------:R-:W-:Y:S02]  /*5fb0*/  LOP3.LUT R216, R191, 0x2, R216, 0xe2, !PT ;  /* 0x00000002bfd87812 */ /* 0x000fe400078ee2d8 */
[----:B------:R-:W-:Y:S02]  /*5fc0*/  LOP3.LUT R129, R190, R129, R189, 0xfe, !PT ;  /* 0x00000081be817212 */ /* 0x000fe400078efebd */
[----:B------:R-:W-:Y:S02]  /*5fd0*/  LOP3.LUT R178, R178, R179, RZ, 0xfc, !PT ;  /* 0x000000b3b2b27212 */ /* 0x000fe400078efcff */
[----:B------:R-:W-:Y:S02]  /*5fe0*/  LOP3.LUT R187, R210, R187, R216, 0xfe, !PT ;  /* 0x000000bbd2bb7212 */ /* 0x000fe400078efed8 */
[----:B------:R-:W-:-:S02]  /*5ff0*/  LOP3.LUT R156, R156, R129, RZ, 0xfc, !PT ;  /* 0x000000819c9c7212 */ /* 0x000fc400078efcff */
[----:B------:R-:W-:Y:S02]  /*6000*/  LOP3.LUT R177, R177, R178, RZ, 0xfc, !PT ;  /* 0x000000b2b1b17212 */ /* 0x000fe400078efcff */
[----:B------:R-:W-:Y:S02]  /*6010*/  LOP3.LUT R119, R128, R119, R187, 0xfe, !PT ;  /* 0x0000007780777212 */ /* 0x000fe400078efebb */
[----:B------:R-:W-:Y:S02]  /*6020*/  LOP3.LUT R155, R155, R156, RZ, 0xfc, !PT ;  /* 0x0000009c9b9b7212 */ /* 0x000fe400078efcff */
[----:B------:R-:W-:Y:S02]  /*6030*/  LOP3.LUT R176, R176, R177, RZ, 0xfc, !PT ;  /* 0x000000b1b0b07212 */ /* 0x000fe400078efcff */
[----:B------:R-:W-:Y:S01]  /*6040*/  LOP3.LUT R106, R106, R119, RZ, 0xfc, !PT ;  /* 0x000000776a6a7212 */ /* 0x000fe200078efcff */
[----:B0-----:R-:W-:Y:S01]  /*6050*/  @P3 FADD R234, R231, R234 ;  /* 0x000000eae7ea3221 */ /* 0x001fe20000000000 */
[----:B------:R-:W-:Y:S01]  /*6060*/  IMAD.SHL.U32 R231, R230, 0x2, RZ ;  /* 0x00000002e6e77824 */ /* 0x000fe200078e00ff */
[----:B------:R-:W-:-:S02]  /*6070*/  LOP3.LUT R154, R154, R155, RZ, 0xfc, !PT ;  /* 0x0000009b9a9a7212 */ /* 0x000fc400078efcff */
[----:B------:R-:W-:Y:S01]  /*6080*/  LOP3.LUT R175, R175, R176, RZ, 0xfc, !PT ;  /* 0x000000b0afaf7212 */ /* 0x000fe200078efcff */
[----:B------:R-:W0:Y:S01]  /*6090*/  SHFL.DOWN P3, R233, R234, 0x2, 0x1f ;  /* 0x08401f00eae97f89 */ /* 0x000e220000060000 */
[----:B------:R-:W-:Y:S02]  /*60a0*/  LOP3.LUT R222, R231, 0x2, R222, 0xe2, !PT ;  /* 0x00000002e7de7812 */ /* 0x000fe400078ee2de */
[----:B------:R-:W-:Y:S02]  /*60b0*/  LOP3.LUT R105, R105, R106, RZ, 0xfc, !PT ;  /* 0x0000006a69697212 */ /* 0x000fe400078efcff */
[----:B------:R-:W-:Y:S02]  /*60c0*/  LOP3.LUT R221, R221, R228, R222, 0xfe, !PT ;  /* 0x000000e4dddd7212 */ /* 0x000fe400078efede */
[----:B------:R-:W-:Y:S02]  /*60d0*/  LOP3.LUT R153, R153, R154, RZ, 0xfc, !PT ;  /* 0x0000009a99997212 */ /* 0x000fe400078efcff */
[----:B------:R-:W-:-:S02]  /*60e0*/  LOP3.LUT R188, R123, R188, R221, 0xfe, !PT ;  /* 0x000000bc7bbc7212 */ /* 0x000fc400078efedd */
[----:B------:R-:W-:Y:S02]  /*60f0*/  LOP3.LUT R174, R174, R175, RZ, 0xfc, !PT ;  /* 0x000000afaeae7212 */ /* 0x000fe400078efcff */
[----:B------:R-:W-:Y:S02]  /*6100*/  LOP3.LUT R125, R125, R188, RZ, 0xfc, !PT ;  /* 0x000000bc7d7d7212 */ /* 0x000fe400078efcff */
[----:B------:R-:W-:Y:S02]  /*6110*/  LOP3.LUT R104, R104, R105, RZ, 0xfc, !PT ;  /* 0x0000006968687212 */ /* 0x000fe400078efcff */
[----:B------:R-:W-:Y:S02]  /*6120*/  LOP3.LUT R124, R124, R125, RZ, 0xfc, !PT ;  /* 0x0000007d7c7c7212 */ /* 0x000fe400078efcff */
[----:B------:R-:W-:Y:S02]  /*6130*/  LOP3.LUT R152, R152, R153, RZ, 0xfc, !PT ;  /* 0x0000009998987212 */ /* 0x000fe400078efcff */
[----:B------:R-:W-:-:S02]  /*6140*/  LOP3.LUT R210, R67, R124, RZ, 0xfc, !PT ;  /* 0x0000007c43d27212 */ /* 0x000fc400078efcff */
[----:B------:R-:W-:Y:S01]  /*6150*/  LOP3.LUT R173, R173, R174, RZ, 0xfc, !PT ;  /* 0x000000aeadad7212 */ /* 0x000fe200078efcff */
[----:B0-----:R-:W-:Y:S01]  /*6160*/  @P3 FADD R233, R234, R233 ;  /* 0x000000e9eae93221 */ /* 0x001fe20000000000 */
[----:B------:R-:W-:Y:S02]  /*6170*/  LOP3.LUT R209, R209, R210, RZ, 0xfc, !PT ;  /* 0x000000d2d1d17212 */ /* 0x000fe400078efcff */
[----:B------:R-:W-:Y:S02]  /*6180*/  LOP3.LUT R103, R103, R104, RZ, 0xfc, !PT ;  /* 0x0000006867677212 */ /* 0x000fe400078efcff */
[----:B------:R-:W0:Y:S01]  /*6190*/  SHFL.DOWN P3, R235, R233, 0x4, 0x1f ;  /* 0x08801f00e9eb7f89 */ /* 0x000e220000060000 */
        /* <DEDUP_REMOVED lines=12> */
[----:B0-----:R-:W-:Y:S01]  /*6260*/  @P3 FADD R235, R233, R235 ;  /* 0x000000ebe9eb3221 */ /* 0x001fe20000000000 */
[----:B------:R-:W-:Y:S02]  /*6270*/  LOP3.LUT R170, R170, R171, RZ, 0xfc, !PT ;  /* 0x000000abaaaa7212 */ /* 0x000fe400078efcff */
[----:B------:R-:W-:Y:S02]  /*6280*/  LOP3.LUT R100, R100, R101, RZ, 0xfc, !PT ;  /* 0x0000006564647212 */ /* 0x000fe400078efcff */
[----:B------:R-:W0:Y:S01]  /*6290*/  SHFL.DOWN P3, R232, R235, 0x8, 0x1f ;  /* 0x09001f00ebe87f89 */ /* 0x000e220000060000 */
        /* <DEDUP_REMOVED lines=11> */
[----:B------:R-:W-:Y:S01]  /*6350*/  LOP3.LUT R97, R97, R98, RZ, 0xfc, !PT ;  /* 0x0000006261617212 */ /* 0x000fe200078efcff */
[----:B0-----:R-:W-:Y:S01]  /*6360*/  @P3 FADD R232, R235, R232 ;  /* 0x000000e8ebe83221 */ /* 0x001fe20000000000 */
[----:B------:R-:W-:-:S02]  /*6370*/  LOP3.LUT R145, R145, R146, RZ, 0xfc, !PT ;  /* 0x0000009291917212 */ /* 0x000fc400078efcff */
[----:B------:R-:W-:Y:S02]  /*6380*/  LOP3.LUT R200, R200, R201, RZ, 0xfc, !PT ;  /* 0x000000c9c8c87212 */ /* 0x000fe400078efcff */
[----:B------:R-:W-:Y:S01]  /*6390*/  LOP3.LUT R166, R166, R167, RZ, 0xfc, !PT ;  /* 0x000000a7a6a67212 */ /* 0x000fe200078efcff */
[----:B------:R-:W0:Y:S01]  /*63a0*/  SHFL.DOWN P3, R139, R232, 0x10, 0x1f ;  /* 0x0a001f00e88b7f89 */ /* 0x000e220000060000 */
        /* <DEDUP_REMOVED lines=11> */
[----:B------:R-:W-:Y:S01]  /*6460*/  LOP3.LUT R163, R163, R164, RZ, 0xfc, !PT ;  /* 0x000000a4a3a37212 */ /* 0x000fe200078efcff */
[----:B0-----:R-:W-:Y:S01]  /*6470*/  @P3 FADD R139, R232, R139 ;  /* 0x0000008be88b3221 */ /* 0x001fe20000000000 */
        /* <DEDUP_REMOVED lines=8> */
[----:B------:R-:W-:Y:S02]  /*6500*/  SEL R119, RZ, 0x8000000, P0 ;  /* 0x08000000ff777807 */ /* 0x000fe40000000000 */
[----:B------:R-:W-:-:S02]  /*6510*/  ISETP.NE.AND P0, PT, R60, RZ, PT ;  /* 0x000000ff3c00720c */ /* 0x000fc40003f05270 */
[----:B------:R-:W-:Y:S02]  /*6520*/  LOP3.LUT R91, R91, R92, RZ, 0xfc, !PT ;  /* 0x0000005c5b5b7212 */ /* 0x000fe400078efcff */
[----:B------:R-:W-:Y:S02]  /*6530*/  LOP3.LUT R117, R117, R118, RZ, 0xfc, !PT ;  /* 0x0000007675757212 */ /* 0x000fe400078efcff */
[----:B------:R-:W-:Y:S02]  /*6540*/  LOP3.LUT R194, R194, R195, RZ, 0xfc, !PT ;  /* 0x000000c3c2c27212 */ /* 0x000fe400078efcff */
[----:B------:R-:W-:Y:S02]  /*6550*/  LOP3.LUT R136, R136, R137, RZ, 0xfc, !PT ;  /* 0x0000008988887212 */ /* 0x000fe400078efcff */
[----:B------:R-:W-:Y:S02]  /*6560*/  LOP3.LUT R90, R90, R91, RZ, 0xfc, !PT ;  /* 0x0000005b5a5a7212 */ /* 0x000fe400078efcff */
[----:B------:R-:W-:Y:S01]  /*6570*/  LOP3.LUT R116, R116, R117, RZ, 0xfc, !PT ;  /* 0x0000007574747212 */ /* 0x000fe200078efcff */
[----:B------:R0:W-:Y:S01]  /*6580*/  @!P0 STS [R84+0x8], R139 ;  /* 0x0000088b54008388 */ /* 0x0001e20000000800 */
        /* <DEDUP_REMOVED lines=14> */
[----:B------:R-:W-:Y:S06]  /*6670*/  BAR.SYNC.DEFER_BLOCKING 0x0 ;  /* 0x0000000000007b1d */ /* 0x000fec0000010000 */
[----:B0-----:R-:W-:Y:S05]  /*6680*/  @P6 BRA `(.L_x_140) ;  /* 0x0000000000386947 */ /* 0x001fea0003800000 */
        /* <DEDUP_REMOVED lines=14> */
.L_x_140:
[----:B------:R-:W-:Y:S05]  /*6770*/  BSYNC B0 ;  /* 0x0000000000007941 */ /* 0x000fea0003800000 */
.L_x_139:
[----:B------:R-:W0:Y:S01]  /*6780*/  S2UR UR5, SR_CgaCtaId ;  /* 0x00000000000579c3 */ /* 0x000e220000008800 */
[----:B------:R-:W-:Y:S01]  /*6790*/  UMOV UR4, 0x400 ;  /* 0x0000040000047882 */ /* 0x000fe20000000000 */
[----:B------:R-:W-:Y:S01]  /*67a0*/  @!P6 FADD.FTZ R139, R139, R79 ;  /* 0x0000004f8b8be221 */ /* 0x000fe20000010000 */
[----:B------:R-:W-:Y:S02]  /*67b0*/  LOP3.LUT R132, R132, R87, RZ, 0xfc, !PT ;  /* 0x0000005784847212 */ /* 0x000fe400078efcff */
[----:B------:R-:W-:Y:S02]  /*67c0*/  LOP3.LUT R138, R138, R113, RZ, 0xfc, !PT ;  /* 0x000000718a8a7212 */ /* 0x000fe400078efcff */
[----:B------:R-:W-:Y:S02]  /*67d0*/  SEL R64, RZ, 0x10000000, P5 ;  /* 0x10000000ff407807 */ /* 0x000fe40002800000 */
[----:B------:R-:W-:Y:S02]  /*67e0*/  LOP3.LUT R119, R119, R132, RZ, 0xfc, !PT ;  /* 0x0000008477777212 */ /* 0x000fe400078efcff */
[----:B------:R-:W-:-:S02]  /*67f0*/  LOP3.LUT R192, R192, R187, RZ, 0xfc, !PT ;  /* 0x000000bbc0c07212 */ /* 0x000fc400078efcff */
[----:B------:R-:W-:Y:S02]  /*6800*/  LOP3.LUT R135, R135, R138, RZ, 0xfc, !PT ;  /* 0x0000008a87877212 */ /* 0x000fe400078efcff */
[----:B------:R-:W-:Y:S02]  /*6810*/  SEL R66, RZ, 0x20000000, P4 ;  /* 0x20000000ff427807 */ /* 0x000fe40002000000 */
[----:B------:R-:W-:Y:S02]  /*6820*/  LOP3.LUT R67, R64, R119, RZ, 0xfc, !PT ;  /* 0x0000007740437212 */ /* 0x000fe400078efcff */
[----:B------:R-:W-:Y:S02]  /*6830*/  LOP3.LUT R190, R219, R192, RZ, 0xfc, !PT ;  /* 0x000000c0dbbe7212 */ /* 0x000fe400078efcff */
[----:B------:R-:W-:Y:S02]  /*6840*/  LOP3.LUT R134, R134, R135, RZ, 0xfc, !PT ;  /* 0x0000008786867212 */ /* 0x000fe400078efcff */
[----:B------:R-:W-:Y:S01]  /*6850*/  SEL R65, RZ, 0x40000000, P1 ;  /* 0x40000000ff417807 */ /* 0x000fe20000800000 */
[----:B0-----:R-:W-:Y:S01]  /*6860*/  ULEA UR4, UR5, UR4, 0x18 ;  /* 0x0000000405047291 */ /* 0x001fe2000f8ec03f */
[----:B------:R-:W-:-:S02]  /*6870*/  LOP3.LUT R66, R66, R67, RZ, 0xfc, !PT ;  /* 0x0000004342427212 */ /* 0x000fc400078efcff */
[----:B------:R-:W-:Y:S02]  /*6880*/  LOP3.LUT R129, R140, R127, RZ, 0xfc, !PT ;  /* 0x0000007f8c817212 */ /* 0x000fe400078efcff */
[----:B------:R-:W-:Y:S02]  /*6890*/  LOP3.LUT R188, R217, R190, RZ, 0xfc, !PT ;  /* 0x000000bed9bc7212 */ /* 0x000fe400078efcff */
[----:B------:R-:W-:Y:S01]  /*68a0*/  LOP3.LUT R133, R133, R134, RZ, 0xfc, !PT ;  /* 0x0000008685857212 */ /* 0x000fe200078efcff */
[----:B------:R-:W-:Y:S01]  /*68b0*/  POPC R216, R129 ;  /* 0x0000008100d87309 */ /* 0x000fe20000000000 */
[----:B------:R0:W-:Y:S01]  /*68c0*/  @!P6 STS [UR4+0x4], R139 ;  /* 0x0000048bff00e988 */ /* 0x0001e20008000804 */
[----:B------:R-:W-:Y:S02]  /*68d0*/  SEL R64, RZ, 0x80000000, P2 ;  /* 0x80000000ff407807 */ /* 0x000fe40001000000 */
[----:B------:R-:W-:Y:S01]  /*68e0*/  LOP3.LUT R65, R65, R66, RZ, 0xfc, !PT ;  /* 0x0000004241417212 */ /* 0x000fe200078efcff */
[----:B------:R-:W-:Y:S01]  /*68f0*/  BAR.SYNC.DEFER_BLOCKING 0x0 ;  /* 0x0000000000007b1d */ /* 0x000fe20000010000 */
[----:B------:R-:W-:-:S02]  /*6900*/  ISETP.GT.U32.AND P0, PT, R14, 0x1f, PT ;  /* 0x0000001f0e00780c */ /* 0x000fc40003f04070 */
[----:B------:R-:W-:Y:S02]  /*6910*/  LOP3.LUT R64, R64, R65, RZ, 0xfc, !PT ;  /* 0x0000004140407212 */ /* 0x000fe400078efcff */
[----:B------:R-:W-:Y:S01]  /*6920*/  LEA.HI R140, R14, R14, RZ, 0x1d ;  /* 0x0000000e0e8c7211 */ /* 0x000fe200078fe8ff */
[----:B------:R-:W-:Y:S04]  /*6930*/  POPC R217, R188 ;  /* 0x000000bc00d97309 */ /* 0x000fe80000000000 */
[----:B------:R-:W-:-:S04]  /*6940*/  IMAD R140, R140, 0x4, R15 ;  /* 0x000000048c8c7824 */ /* 0x000fc800078e020f */
[----:B------:R-:W1:Y:S08]  /*6950*/  POPC R123, R133 ;  /* 0x00000085007b7309 */ /* 0x000e700000000000 */
[----:B------:R-:W2:Y:S01]  /*6960*/  POPC R122, R64 ;  /* 0x00000040007a7309 */ /* 0x000ea20000000000 */
[----:B------:R-:W3:Y:S01]  /*6970*/  LDS R79, [UR4+0x4] ;  /* 0x00000404ff4f7984 */ /* 0x000ee20008000800 */
[----:B-1----:R-:W-:-:S05]  /*6980*/  IADD3 R123, R123, R216, R217 ;  /* 0x000000d87b7b7210 */ /* 0x002fca0007ffe0d9 */
[----:B--2---:R-:W-:Y:S01]  /*6990*/  IMAD.IADD R123, R122, 0x1, R123 ;  /* 0x000000017a7b7824 */ /* 0x004fe200078e027b */
[----:B------:R-:W-:Y:S06]  /*69a0*/  BAR.SYNC.DEFER_BLOCKING 0x0 ;  /* 0x0000000000007b1d */ /* 0x000fec0000010000 */
[----:B------:R0:W-:Y:S02]  /*69b0*/  STS [R140+0x10], R123 ;  /* 0x0000107b8c007388 */ /* 0x0001e40000000800 */
[----:B------:R-:W-:Y:S06]  /*69c0*/  BAR.SYNC.DEFER_BLOCKING 0x0 ;  /* 0x0000000000007b1d */ /* 0x000fec0000010000 */
[----:B------:R-:W-:Y:S05]  /*69d0*/  @P0 BRA `(.L_x_141) ;  /* 0x0000000000c00947 */ /* 0x000fea0003800000 */
[----:B------:R-:W1:Y:S01]  /*69e0*/  S2R R224, SR_TID.X ;  /* 0x0000000000e07919 */ /* 0x000e620000002100 */
[----:B------:R-:W-:Y:S01]  /*69f0*/  UMOV UR5, 0xffffffff ;  /* 0xffffffff00057882 */ /* 0x000fe20000000000 */
[C---:B-1----:R-:W-:Y:S01]  /*6a00*/  IMAD R122, R224.reuse, 0x24, R15 ;  /* 0x00000024e07a7824 */ /* 0x042fe200078e020f */
[----:B------:R-:W-:-:S04]  /*6a10*/  ISETP.NE.AND P1, PT, R224, RZ, PT ;  /* 0x000000ffe000720c */ /* 0x000fc80003f25270 */
[----:B0-----:R-:W-:Y:S04]  /*6a20*/  LDS R123, [R122+0x14] ;  /* 0x000014007a7b7984 */ /* 0x001fe80000000800 */
[----:B------:R-:W-:Y:S04]  /*6a30*/  LDS R216, [R122+0x10] ;  /* 0x000010007ad87984 */ /* 0x000fe80000000800 */
[----:B------:R-:W0:Y:S04]  /*6a40*/  LDS R139, [R122+0x18] ;  /* 0x000018007a8b7984 */ /* 0x000e280000000800 */
[----:B------:R-:W-:Y:S04]  /*6a50*/  LDS R218, [R122+0x1c] ;  /* 0x00001c007ada7984 */ /* 0x000fe80000000800 */
[----:B------:R-:W1:Y:S04]  /*6a60*/  LDS R219, [R122+0x20] ;  /* 0x000020007adb7984 */ /* 0x000e680000000800 */
[----:B------:R-:W-:Y:S04]  /*6a70*/  LDS R220, [R122+0x24] ;  /* 0x000024007adc7984 */ /* 0x000fe80000000800 */
[----:B------:R-:W2:Y:S04]  /*6a80*/  LDS R221, [R122+0x28] ;  /* 0x000028007add7984 */ /* 0x000ea80000000800 */
[----:B------:R-:W4:Y:S01]  /*6a90*/  LDS R222, [R122+0x2c] ;  /* 0x00002c007ade7984 */ /* 0x000f220000000800 */
[----:B0-----:R-:W-:-:S04]  /*6aa0*/  IADD3 R217, R139, R123, R216 ;  /* 0x0000007b8bd97210 */ /* 0x001fc80007ffe0d8 */
[----:B-1----:R-:W-:-:S04]  /*6ab0*/  IADD3 R217, R219, R217, R218 ;  /* 0x000000d9dbd97210 */ /* 0x002fc80007ffe0da */
[----:B--2---:R-:W-:-:S05]  /*6ac0*/  IADD3 R217, R221, R217, R220 ;  /* 0x000000d9ddd97210 */ /* 0x004fca0007ffe0dc */
[----:B----4-:R-:W-:Y:S01]  /*6ad0*/  IMAD.IADD R217, R217, 0x1, R222 ;  /* 0x00000001d9d97824 */ /* 0x010fe200078e02de */
        /* <DEDUP_REMOVED lines=14> */
.L_x_159:
        /* <DEDUP_REMOVED lines=18> */
.L_x_141:
[----:B------:R-:W-:Y:S05]  /*6ce0*/  WARPSYNC.ALL ;  /* 0x0000000000007948 */ /* 0x000fea0003800000 */
[----:B------:R-:W-:Y:S01]  /*6cf0*/  BAR.SYNC.DEFER_BLOCKING 0x0 ;  /* 0x0000000000007b1d */ /* 0x000fe20000010000 */
[----:B-1----:R-:W-:Y:S01]  /*6d00*/  FADD.FTZ R122, R72, 0.0099999997764825820923 ;  /* 0x3c23d70a487a7421 */ /* 0x002fe20000010000 */
[----:B---3--:R-:W-:-:S04]  /*6d10*/  FSETP.GT.FTZ.AND P1, PT, R79, RZ, PT ;  /* 0x000000ff4f00720b */ /* 0x008fc80003f34000 */
[----:B------:R-:W-:Y:S01]  /*6d20*/  FSETP.GTU.FTZ.AND P0, PT, R79, R122, PT ;  /* 0x0000007a4f00720b */ /* 0x000fe20003f1c000 */
[----:B0-----:R-:W0:Y:S04]  /*6d30*/  LDS R140, [R140+0x10] ;  /* 0x000010008c8c7984 */ /* 0x001e280000000800 */
[----:B------:R1:W-:Y:S01]  /*6d40*/  @!P6 STS [UR4], R77 ;  /* 0x0000004dff00e988 */ /* 0x0003e20008000804 */
[----:B------:R-:W-:Y:S06]  /*6d50*/  BAR.SYNC.DEFER_BLOCKING 0x0 ;  /* 0x0000000000007b1d */ /* 0x000fec0000010000 */
[----:B------:R-:W2:Y:S02]  /*6d60*/  LDS R139, [UR4] ;  /* 0x00000004ff8b7984 */ /* 0x000ea40008000800 */
[----:B------:R-:W-:Y:S06]  /*6d70*/  BAR.SYNC.DEFER_BLOCKING 0x0 ;  /* 0x0000000000007b1d */ /* 0x000fec0000010000 */
[----:B-1----:R-:W-:Y:S05]  /*6d80*/  @P1 BRA !P0, `(.L_x_143) ;  /* 0x0000000000181947 */ /* 0x002fea0004000000 */
[----:B------:R-:W-:Y:S02]  /*6d90*/  PRMT R122, R83, 0x9910, RZ ;  /* 0x00009910537a7816 */ /* 0x000fe400000000ff */
[----:B------:R-:W-:Y:S02]  /*6da0*/  FSETP.GT.FTZ.AND P0, PT, R79, R72, PT ;  /* 0x000000484f00720b */ /* 0x000fe40003f14000 */
[----:B------:R-:W-:Y:S02]  /*6db0*/  ISETP.EQ.AND P1, PT, R122, RZ, P1 ;  /* 0x000000ff7a00720c */ /* 0x000fe40000f22270 */
[----:B--2---:R-:W-:-:S04]  /*6dc0*/  ISETP.LT.U32.AND P0, PT, R139, 0xc01, P0 ;  /* 0x00000c018b00780c */ /* 0x004fc80000701070 */
[----:B------:R-:W-:-:S13]  /*6dd0*/  PLOP3.LUT P0, PT, P1, P0, PT, 0xa8, 0x0 ;  /* 0x000000000000781c */ /* 0x000fda0000f01570 */
[----:B------:R-:W-:Y:S05]  /*6de0*/  @!P0 BRA `(.L_x_144) ;  /* 0x0000004000108947 */ /* 0x000fea0003800000 */
.L_x_143:
[----:B------:R-:W-:Y:S02]  /*6df0*/  ISETP.NE.AND P1, PT, R120, RZ, PT ;  /* 0x000000ff7800720c */ /* 0x000fe40003f25270 */
[----:B------:R-:W-:Y:S02]  /*6e00*/  ISETP.NE.AND P2, PT, R211, RZ, PT ;  /* 0x000000ffd300720c */ /* 0x000fe40003f45270 */
[----:B0-----:R-:W-:Y:S02]  /*6e10*/  ISETP.GT.U32.OR P1, PT, R140, 0xbff, P1 ;  /* 0x00000bff8c00780c */ /* 0x001fe40000f24470 */
[----:B------:R-:W-:Y:S02]  /*6e20*/  ISETP.NE.AND P3, PT, R212, RZ, PT ;  /* 0x000000ffd400720c */ /* 0x000fe40003f65270 */
[----:B------:R-:W-:Y:S02]  /*6e30*/  ISETP.NE.AND P4, PT, R213, RZ, PT ;  /* 0x000000ffd500720c */ /* 0x000fe40003f85270 */
[----:B------:R-:W-:-:S02]  /*6e40*/  ISETP.NE.AND P5, PT, R214, RZ, PT ;  /* 0x000000ffd600720c */ /* 0x000fc40003fa5270 */
[----:B------:R-:W-:Y:S02]  /*6e50*/  ISETP.NE.AND P0, PT, R215, RZ, PT ;  /* 0x000000ffd700720c */ /* 0x000fe40003f05270 */
[----:B------:R-:W-:-:S03]  /*6e60*/  PRMT R97, R97, 0x9910, RZ ;  /* 0x0000991061617816 */ /* 0x000fc600000000ff */
[C---:B------:R-:W-:Y:S01]  /*6e70*/  @!P1 IMAD R211, R140.reuse, 0x8, R17 ;  /* 0x000000088cd39824 */ /* 0x040fe200078e0211 */
[----:B------:R-:W0:Y:S01]  /*6e80*/  @!P1 S2R R122, SR_TID.X ;  /* 0x00000000007a9919 */ /* 0x000e220000002100 */
[----:B------:R-:W-:Y:S01]  /*6e90*/  @!P1 VIADD R140, R140, 0x1 ;  /* 0x000000018c8c9836 */ /* 0x000fe20000000000 */
[----:B------:R-:W-:Y:S02]  /*6ea0*/  @!P1 LOP3.LUT R120, R44, 0xffff, RZ, 0xc0, !PT ;  /* 0x0000ffff2c789812 */ /* 0x000fe400078ec0ff */
[----:B------:R-:W-:Y:S02]  /*6eb0*/  @!P1 PRMT R44, RZ, 0x7610, R44 ;  /* 0x00007610ff2c9816 */ /* 0x000fe4000000002c */
[----:B------:R-:W-:-:S13]  /*6ec0*/  ISETP.GT.U32.OR P2, PT, R140, 0xbff, P2 ;  /* 0x00000bff8c00780c */ /* 0x000fda0001744470 */
[C---:B------:R-:W-:Y:S02]  /*6ed0*/  @!P2 IMAD R212, R140.reuse, 0x8, R17 ;  /* 0x000000088cd4a824 */ /* 0x040fe400078e0211 */
[----:B------:R-:W-:-:S05]  /*6ee0*/  @!P2 VIADD R140, R140, 0x1 ;  /* 0x000000018c8ca836 */ /* 0x000fca0000000000 */
[----:B------:R-:W-:Y:S01]  /*6ef0*/  ISETP.GT.U32.OR P3, PT, R140, 0xbff, P3 ;  /* 0x00000bff8c00780c */ /* 0x000fe20001f64470 */
[----:B0-----:R-:W-:Y:S01]  /*6f00*/  @!P1 IMAD.SHL.U32 R121, R122, 0x80, RZ ;  /* 0x000000807a799824 */ /* 0x001fe200078e00ff */
[----:B------:R-:W-:Y:S02]  /*6f10*/  @!P2 LOP3.LUT R122, R43, 0xffff, RZ, 0xc0, !PT ;  /* 0x0000ffff2b7aa812 */ /* 0x000fe400078ec0ff */
[----:B------:R-:W-:Y:S01]  /*6f20*/  @!P2 PRMT R43, RZ, 0x7610, R43 ;  /* 0x00007610ff2ba816 */ /* 0x000fe2000000002b */
[----:B------:R-:W-:Y:S01]  /*6f30*/  @!P2 VIADD R123, R121, 0x1 ;  /* 0x00000001797ba836 */ /* 0x000fe20000000000 */
[----:B------:R-:W-:Y:S01]  /*6f40*/  @!P1 STS.64 [R211], R120 ;  /* 0x00000078d3009388 */ /* 0x000fe20000000a00 */
[----:B------:R-:W-:-:S06]  /*6f50*/  LOP3.LUT P1, RZ, R125, 0x40, RZ, 0xc0, !PT ;  /* 0x000000407dff7812 */ /* 0x000fcc000782c0ff */
[C---:B------:R-:W-:Y:S02]  /*6f60*/  @!P3 IMAD R213, R140.reuse, 0x8, R17 ;  /* 0x000000088cd5b824 */ /* 0x040fe400078e0211 */
[----:B------:R-:W-:Y:S01]  /*6f70*/  @!P3 VIADD R140, R140, 0x1 ;  /* 0x000000018c8cb836 */ /* 0x000fe20000000000 */
[----:B------:R0:W-:Y:S01]  /*6f80*/  @!P2 STS.64 [R212], R122 ;  /* 0x0000007ad400a388 */ /* 0x0001e20000000a00 */
[----:B------:R-:W-:Y:S01]  /*6f90*/  LOP3.LUT P2, RZ, R124, 0x80, RZ, 0xc0, !PT ;  /* 0x000000807cff7812 */ /* 0x000fe2000784c0ff */
[----:B------:R-:W-:Y:S01]  /*6fa0*/  @!P3 VIADD R125, R121, 0x2 ;  /* 0x00000002797db836 */ /* 0x000fe20000000000 */
[----:B------:R-:W-:Y:S02]  /*6fb0*/  @!P3 LOP3.LUT R124, R45, 0xffff, RZ, 0xc0, !PT ;  /* 0x0000ffff2d7cb812 */ /* 0x000fe400078ec0ff */
[----:B------:R-:W-:Y:S02]  /*6fc0*/  ISETP.GT.U32.OR P4, PT, R140, 0xbff, P4 ;  /* 0x00000bff8c00780c */ /* 0x000fe40002784470 */
[----:B------:R-:W-:Y:S01]  /*6fd0*/  @!P3 PRMT R45, RZ, 0x7610, R45 ;  /* 0x00007610ff2db816 */ /* 0x000fe2000000002d */
[----:B------:R1:W-:Y:S01]  /*6fe0*/  @!P3 STS.64 [R213], R124 ;  /* 0x0000007cd500b388 */ /* 0x0003e20000000a00 */
[----:B------:R-:W-:-:S09]  /*6ff0*/  LOP3.LUT P3, RZ, R210, 0x100, RZ, 0xc0, !PT ;  /* 0x00000100d2ff7812 */ /* 0x000fd2000786c0ff */
[----:B------:R-:W-:Y:S01]  /*7000*/  @!P4 IMAD R214, R140, 0x8, R17 ;  /* 0x000000088cd6c824 */ /* 0x000fe200078e0211 */
[----:B0-----:R-:W-:Y:S01]  /*7010*/  @!P4 LOP3.LUT R122, R42, 0xffff, RZ, 0xc0, !PT ;  /* 0x0000ffff2a7ac812 */ /* 0x001fe200078ec0ff */
[----:B------:R-:W-:Y:S01]  /*7020*/  @!P4 VIADD R140, R140, 0x1 ;  /* 0x000000018c8cc836 */ /* 0x000fe20000000000 */
[----:B------:R-:W-:Y:S01]  /*7030*/  @!P4 PRMT R42, RZ, 0x7610, R42 ;  /* 0x00007610ff2ac816 */ /* 0x000fe2000000002a */
[----:B------:R-:W-:-:S03]  /*7040*/  @!P4 VIADD R123, R121, 0x3 ;  /* 0x00000003797bc836 */ /* 0x000fc60000000000 */
[----:B------:R-:W-:Y:S02]  /*7050*/  ISETP.GT.U32.OR P5, PT, R140, 0xbff, P5 ;  /* 0x00000bff8c00780c */ /* 0x000fe40002fa4470 */
[----:B------:R0:W-:Y:S01]  /*7060*/  @!P4 STS.64 [R214], R122 ;  /* 0x0000007ad600c388 */ /* 0x0001e20000000a00 */
[----:B------:R-:W-:-:S10]  /*7070*/  LOP3.LUT P4, RZ, R209, 0x200, RZ, 0xc0, !PT ;  /* 0x00000200d1ff7812 */ /* 0x000fd4000788c0ff */
[----:B------:R-:W-:Y:S01]  /*7080*/  @!P5 IMAD R215, R140, 0x8, R17 ;  /* 0x000000088cd7d824 */ /* 0x000fe200078e0211 */
[----:B-1----:R-:W-:Y:S01]  /*7090*/  @!P5 LOP3.LUT R124, R46, 0xffff, RZ, 0xc0, !PT ;  /* 0x0000ffff2e7cd812 */ /* 0x002fe200078ec0ff */
[----:B------:R-:W-:Y:S01]  /*70a0*/  @!P5 VIADD R140, R140, 0x1 ;  /* 0x000000018c8cd836 */ /* 0x000fe20000000000 */
[----:B------:R-:W-:Y:S01]  /*70b0*/  @!P5 PRMT R46, RZ, 0x7610, R46 ;  /* 0x00007610ff2ed816 */ /* 0x000fe2000000002e */
[----:B------:R-:W-:-:S03]  /*70c0*/  @!P5 VIADD R125, R121, 0x4 ;  /* 0x00000004797dd836 */ /* 0x000fc60000000000 */
[----:B------:R-:W-:Y:S02]  /*70d0*/  ISETP.GT.U32.OR P0, PT, R140, 0xbff, P0 ;  /* 0x00000bff8c00780c */ /* 0x000fe40000704470 */
[----:B------:R1:W-:Y:S01]  /*70e0*/  @!P5 STS.64 [R215], R124 ;  /* 0x0000007cd700d388 */ /* 0x0003e20000000a00 */
[----:B------:R-:W-:-:S10]  /*70f0*/  LOP3.LUT P5, RZ, R208, 0x400, RZ, 0xc0, !PT ;  /* 0x00000400d0ff7812 */ /* 0x000fd400078ac0ff */
[C---:B------:R-:W-:Y:S01]  /*7100*/  @!P0 IMAD R216, R140.reuse, 0x8, R17 ;  /* 0x000000088cd88824 */ /* 0x040fe200078e0211 */
[----:B0-----:R-:W-:Y:S01]  /*7110*/  @!P0 LOP3.LUT R122, R41, 0xffff, RZ, 0xc0, !PT ;  /* 0x0000ffff297a8812 */ /* 0x001fe200078ec0ff */
[----:B------:R-:W-:Y:S01]  /*7120*/  @!P0 VIADD R140, R140, 0x1 ;  /* 0x000000018c8c8836 */ /* 0x000fe20000000000 */
[----:B------:R-:W-:Y:S01]  /*7130*/  @!P0 PRMT R41, RZ, 0x7610, R41 ;  /* 0x00007610ff298816 */ /* 0x000fe20000000029 */
[----:B------:R-:W-:-:S03]  /*7140*/  @!P0 VIADD R123, R121, 0x5 ;  /* 0x00000005797b8836 */ /* 0x000fc60000000000 */
[----:B------:R-:W-:Y:S02]  /*7150*/  ISETP.GT.U32.OR P1, PT, R140, 0xbff, !P1 ;  /* 0x00000bff8c00780c */ /* 0x000fe40004f24470 */
[----:B------:R0:W-:Y:S01]  /*7160*/  @!P0 STS.64 [R216], R122 ;  /* 0x0000007ad8008388 */ /* 0x0001e20000000a00 */
[----:B------:R-:W-:-:S10]  /*7170*/  LOP3.LUT P0, RZ, R207, 0x800, RZ, 0xc0, !PT ;  /* 0x00000800cfff7812 */ /* 0x000fd4000780c0ff */
[C---:B------:R-:W-:Y:S01]  /*7180*/  @!P1 IMAD R120, R140.reuse, 0x8, R17 ;  /* 0x000000088c789824 */ /* 0x040fe200078e0211 */
[----:B-1----:R-:W-:Y:S01]  /*7190*/  @!P1 LOP3.LUT R124, R47, 0xffff, RZ, 0xc0, !PT ;  /* 0x0000ffff2f7c9812 */ /* 0x002fe200078ec0ff */
[----:B------:R-:W-:Y:S01]  /*71a0*/  @!P1 VIADD R140, R140, 0x1 ;  /* 0x000000018c8c9836 */ /* 0x000fe20000000000 */
[----:B------:R-:W-:Y:S01]  /*71b0*/  @!P1 PRMT R47, RZ, 0x7610, R47 ;  /* 0x00007610ff2f9816 */ /* 0x000fe2000000002f */
[----:B------:R-:W-:-:S03]  /*71c0*/  @!P1 VIADD R125, R121, 0x6 ;  /* 0x00000006797d9836 */ /* 0x000fc60000000000 */
[----:B------:R-:W-:Y:S02]  /*71d0*/  ISETP.GT.U32.OR P2, PT, R140, 0xbff, !P2 ;  /* 0x00000bff8c00780c */ /* 0x000fe40005744470 */
[----:B------:R1:W-:Y:S01]  /*71e0*/  @!P1 STS.64 [R120], R124 ;  /* 0x0000007c78009388 */ /* 0x0003e20000000a00 */
[----:B------:R-:W-:-:S10]  /*71f0*/  LOP3.LUT P1, RZ, R206, 0x1000, RZ, 0xc0, !PT ;  /* 0x00001000ceff7812 */ /* 0x000fd4000782c0ff */
[----:B------:R-:W-:Y:S01]  /*7200*/  @!P2 IMAD R210, R140, 0x8, R17 ;  /* 0x000000088cd2a824 */ /* 0x000fe200078e0211 */
[----:B0-----:R-:W-:Y:S01]  /*7210*/  @!P2 LOP3.LUT R122, R40, 0xffff, RZ, 0xc0, !PT ;  /* 0x0000ffff287aa812 */ /* 0x001fe200078ec0ff */
[----:B------:R-:W-:Y:S01]  /*7220*/  @!P2 VIADD R140, R140, 0x1 ;  /* 0x000000018c8ca836 */ /* 0x000fe20000000000 */
[----:B------:R-:W-:Y:S01]  /*7230*/  @!P2 PRMT R40, RZ, 0x7610, R40 ;  /* 0x00007610ff28a816 */ /* 0x000fe20000000028 */
[----:B------:R-:W-:Y:S01]  /*7240*/  @!P2 VIADD R123, R121, 0x7 ;  /* 0x00000007797ba836 */ /* 0x000fe20000000000 */
[----:B-1----:R-:W-:Y:S02]  /*7250*/  PRMT R120, R203, 0x9910, RZ ;  /* 0x00009910cb787816 */ /* 0x002fe400000000ff */
[----:B------:R-:W-:Y:S02]  /*7260*/  ISETP.GT.U32.OR P3, PT, R140, 0xbff, !P3 ;  /* 0x00000bff8c00780c */ /* 0x000fe40005f64470 */
[----:B------:R0:W-:Y:S01]  /*7270*/  @!P2 STS.64 [R210], R122 ;  /* 0x0000007ad200a388 */ /* 0x0001e20000000a00 */
[----:B------:R-:W-:-:S10]  /*7280*/  LOP3.LUT P2, RZ, R205, 0x2000, RZ, 0xc0, !PT ;  /* 0x00002000cdff7812 */ /* 0x000fd4000784c0ff */
[----:B------:R-:W-:Y:S01]  /*7290*/  @!P3 IMAD R209, R140, 0x8, R17 ;  /* 0x000000088cd1b824 */ /* 0x000fe200078e0211 */
[----:B------:R-:W-:Y:S01]  /*72a0*/  @!P3 LOP3.LUT R124, R48, 0xffff, RZ, 0xc0, !PT ;  /* 0x0000ffff307cb812 */ /* 0x000fe200078ec0ff */
[----:B------:R-:W-:Y:S01]  /*72b0*/  @!P3 VIADD R140, R140, 0x1 ;  /* 0x000000018c8cb836 */ /* 0x000fe20000000000 */
[----:B------:R-:W-:Y:S01]  /*72c0*/  @!P3 PRMT R48, RZ, 0x7610, R48 ;  /* 0x00007610ff30b816 */ /* 0x000fe20000000030 */
[----:B------:R-:W-:-:S03]  /*72d0*/  @!P3 VIADD R125, R121, 0x8 ;  /* 0x00000008797db836 */ /* 0x000fc60000000000 */
[----:B------:R-:W-:Y:S02]  /*72e0*/  ISETP.GT.U32.OR P4, PT, R140, 0xbff, !P4 ;  /* 0x00000bff8c00780c */ /* 0x000fe40006784470 */
        /* <DEDUP_REMOVED lines=9> */
[----:B------:R-:W-:-:S10]  /*7380*/  ISETP.GT.AND P4, PT, R120, -0x1, PT ;  /* 0xffffffff7800780c */ /* 0x000fd40003f84270 */
        /* <DEDUP_REMOVED lines=12> */
[----:B------:R-:W-:-:S03]  /*7450*/  @!P0 VIADD R123, R121, 0xb ;  /* 0x0000000b797b8836 */ /* 0x000fc60000000000 */
[----:B------:R-:W-:Y:S02]  /*7460*/  ISETP.GT.U32.OR P1, PT, R140, 0xbff, !P1 ;  /* 0x00000bff8c00780c */ /* 0x000fe40004f24470 */
[----:B------:R0:W-:Y:S01]  /*7470*/  @!P0 STS.64 [R206], R122 ;  /* 0x0000007ace008388 */ /* 0x0001e20000000a00 */
[----:B------:R-:W-:-:S10]  /*7480*/  LOP3.LUT P0, RZ, R201, 0x20000, RZ, 0xc0, !PT ;  /* 0x00020000c9ff7812 */ /* 0x000fd4000780c0ff */
[----:B------:R-:W-:Y:S01]  /*7490*/  @!P1 IMAD R205, R140, 0x8, R17 ;  /* 0x000000088ccd9824 */ /* 0x000fe200078e0211 */
[----:B-1----:R-:W-:Y:S01]  /*74a0*/  @!P1 LOP3.LUT R124, R50, 0xffff, RZ, 0xc0, !PT ;  /* 0x0000ffff327c9812 */ /* 0x002fe200078ec0ff */
        /* <DEDUP_REMOVED lines=19> */
[----:B------:R-:W-:Y:S02]  /*75e0*/  ISETP.GT.U32.OR P4, PT, R140, 0xbff, P4 ;  /* 0x00000bff8c00780c */ /* 0x000fe40002784470 */
        /* <DEDUP_REMOVED lines=97> */
[----:B------:R-:W-:-:S10]  /*7c00*/  ISETP.NE.AND P3, PT, R186, RZ, PT ;  /* 0x000000ffba00720c */ /* 0x000fd40003f65270 */
[----:B------:R-:W-:Y:S01]  /*7c10*/  @!P4 IMAD R187, R140, 0x8, R17 ;  /* 0x000000088cbbc824 */ /* 0x000fe200078e0211 */
[----:B0-----:R-:W-:Y:S01]  /*7c20*/  @!P4 LOP3.LUT R122, R30, 0xffff, RZ, 0xc0, !PT ;  /* 0x0000ffff1e7ac812 */ /* 0x001fe200078ec0ff */
[----:B------:R-:W-:Y:S01]  /*7c30*/  @!P4 VIADD R140, R140, 0x1 ;  /* 0x000000018c8cc836 */ /* 0x000fe20000000000 */
[----:B------:R-:W-:Y:S01]  /*7c40*/  @!P4 PRMT R30, RZ, 0x7610, R30 ;  /* 0x00007610ff1ec816 */ /* 0x000fe2000000001e */
[----:B------:R-:W-:-:S03]  /*7c50*/  @!P4 VIADD R123, R121, 0x1b ;  /* 0x0000001b797bc836 */ /* 0x000fc60000000000 */
[----:B------:R-:W-:Y:S02]  /*7c60*/  ISETP.GT.U32.OR P5, PT, R140, 0xbff, !P5 ;  /* 0x00000bff8c00780c */ /* 0x000fe40006fa4470 */
[----:B------:R0:W-:Y:S01]  /*7c70*/  @!P4 STS.64 [R187], R122 ;  /* 0x0000007abb00c388 */ /* 0x0001e20000000a00 */
[----:B------:R-:W-:-:S10]  /*7c80*/  ISETP.NE.AND P4, PT, R185, RZ, PT ;  /* 0x000000ffb900720c */ /* 0x000fd40003f85270 */
[----:B------:R-:W-:Y:S01]  /*7c90*/  @!P5 IMAD R189, R140, 0x8, R17 ;  /* 0x000000088cbdd824 */ /* 0x000fe200078e0211 */
[----:B-1----:R-:W-:Y:S01]  /*7ca0*/  @!P5 LOP3.LUT R124, R58, 0xffff, RZ, 0xc0, !PT ;  /* 0x0000ffff3a7cd812 */ /* 0x002fe200078ec0ff */
[----:B------:R-:W-:Y:S01]  /*7cb0*/  @!P5 VIADD R140, R140, 0x1 ;  /* 0x000000018c8cd836 */ /* 0x000fe20000000000 */
[----:B------:R-:W-:Y:S01]  /*7cc0*/  @!P5 PRMT R58, RZ, 0x7610, R58 ;  /* 0x00007610ff3ad816 */ /* 0x000fe2000000003a */
[----:B------:R-:W-:-:S03]  /*7cd0*/  @!P5 VIADD R125, R121, 0x1c ;  /* 0x0000001c797dd836 */ /* 0x000fc60000000000 */
[----:B------:R-:W-:Y:S02]  /*7ce0*/  ISETP.GT.U32.OR P0, PT, R140, 0xbff, !P0 ;  /* 0x00000bff8c00780c */ /* 0x000fe40004704470 */
[----:B------:R1:W-:Y:S01]  /*7cf0*/  @!P5 STS.64 [R189], R124 ;  /* 0x0000007cbd00d388 */ /* 0x0003e20000000a00 */
[----:B------:R-:W-:-:S10]  /*7d00*/  ISETP.NE.AND P5, PT, R184, RZ, PT ;  /* 0x000000ffb800720c */ /* 0x000fd40003fa5270 */
[C---:B------:R-:W-:Y:S01]  /*7d10*/  @!P0 IMAD R190, R140.reuse, 0x8, R17 ;  /* 0x000000088cbe8824 */ /* 0x040fe200078e0211 */
[----:B0-----:R-:W-:Y:S01]  /*7d20*/  @!P0 LOP3.LUT R122, R29, 0xffff, RZ, 0xc0, !PT ;  /* 0x0000ffff1d7a8812 */ /* 0x001fe200078ec0ff */
[----:B------:R-:W-:Y:S01]  /*7d30*/  @!P0 VIADD R140, R140, 0x1 ;  /* 0x000000018c8c8836 */ /* 0x000fe20000000000 */
[----:B------:R-:W-:Y:S01]  /*7d40*/  @!P0 PRMT R29, RZ, 0x7610, R29 ;  /* 0x00007610ff1d8816 */ /* 0x000fe2000000001d */
[----:B------:R-:W-:-:S03]  /*7d50*/  @!P0 VIADD R123, R121, 0x1d ;  /* 0x0000001d797b8836 */ /* 0x000fc60000000000 */
[----:B------:R-:W-:Y:S02]  /*7d60*/  ISETP.GT.U32.OR P1, PT, R140, 0xbff, !P1 ;  /* 0x00000bff8c00780c */ /* 0x000fe40004f24470 */
[----:B------:R0:W-:Y:S01]  /*7d70*/  @!P0 STS.64 [R190], R122 ;  /* 0x0000007abe008388 */ /* 0x0001e20000000a00 */
[----:B------:R-:W-:-:S10]  /*7d80*/  ISETP.NE.AND P0, PT, R183, RZ, PT ;  /* 0x000000ffb700720c */ /* 0x000fd40003f05270 */
[C---:B------:R-:W-:Y:S01]  /*7d90*/  @!P1 IMAD R188, R140.reuse, 0x8, R17 ;  /* 0x000000088cbc9824 */ /* 0x040fe200078e0211 */
[----:B-1----:R-:W-:Y:S01]  /*7da0*/  @!P1 LOP3.LUT R124, R59, 0xffff, RZ, 0xc0, !PT ;  /* 0x0000ffff3b7c9812 */ /* 0x002fe200078ec0ff */
[----:B------:R-:W-:Y:S01]  /*7db0*/  @!P1 VIADD R140, R140, 0x1 ;  /* 0x000000018c8c9836 */ /* 0x000fe20000000000 */
[----:B------:R-:W-:Y:S01]  /*7dc0*/  @!P1 PRMT R59, RZ, 0x7610, R59 ;  /* 0x00007610ff3b9816 */ /* 0x000fe2000000003b */
[----:B------:R-:W-:-:S03]  /*7dd0*/  @!P1 VIADD R125, R121, 0x1e ;  /* 0x0000001e797d9836 */ /* 0x000fc60000000000 */
[----:B------:R-:W-:Y:S02]  /*7de0*/  ISETP.GT.U32.OR P2, PT, R140, 0xbff, P2 ;  /* 0x00000bff8c00780c */ /* 0x000fe40001744470 */
[----:B------:R1:W-:Y:S01]  /*7df0*/  @!P1 STS.64 [R188], R124 ;  /* 0x0000007cbc009388 */ /* 0x0003e20000000a00 */
[----:B------:R-:W-:-:S10]  /*7e00*/  ISETP.NE.AND P1, PT, R182, RZ, PT ;  /* 0x000000ffb600720c */ /* 0x000fd40003f25270 */
[----:B------:R-:W-:Y:S01]  /*7e10*/  @!P2 IMAD R186, R140, 0x8, R17 ;  /* 0x000000088cbaa824 */ /* 0x000fe200078e0211 */
[----:B0-----:R-:W-:Y:S01]  /*7e20*/  @!P2 LOP3.LUT R122, R28, 0xffff, RZ, 0xc0, !PT ;  /* 0x0000ffff1c7aa812 */ /* 0x001fe200078ec0ff */
[----:B------:R-:W-:Y:S01]  /*7e30*/  @!P2 VIADD R140, R140, 0x1 ;  /* 0x000000018c8ca836 */ /* 0x000fe20000000000 */
[----:B------:R-:W-:Y:S01]  /*7e40*/  @!P2 PRMT R28, RZ, 0x7610, R28 ;  /* 0x00007610ff1ca816 */ /* 0x000fe2000000001c */
[----:B------:R-:W-:-:S03]  /*7e50*/  @!P2 VIADD R123, R121, 0x1f ;  /* 0x0000001f797ba836 */ /* 0x000fc60000000000 */
[----:B------:R-:W-:Y:S02]  /*7e60*/  ISETP.GT.U32.OR P3, PT, R140, 0xbff, P3 ;  /* 0x00000bff8c00780c */ /* 0x000fe40001f64470 */
        /* <DEDUP_REMOVED lines=67> */
[C---:B------:R-:W-:Y:S01]  /*82a0*/  @!P5 IMAD R177, R140.reuse, 0x8, R17 ;  /* 0x000000088cb1d824 */ /* 0x040fe200078e0211 */
        /* <DEDUP_REMOVED lines=133> */
[----:B------:R-:W-:Y:S01]  /*8b00*/  @!P3 STS.64 [R137], R124 ;  /* 0x0000007c8900b388 */ /* 0x000fe20000000a00 */
        /* <DEDUP_REMOVED lines=10> */
[----:B------:R-:W-:Y:S01]  /*8bb0*/  @!P5 LOP3.LUT R128, R8, 0xffff, RZ, 0xc0, !PT ;  /* 0x0000ffff0880d812 */ /* 0x000fe200078ec0ff */
        /* <DEDUP_REMOVED lines=11> */
[C---:B------:R-:W-:Y:S02]  /*8c70*/  ISETP.GT.U32.OR P1, PT, R140.reuse, 0xbff, !P1 ;  /* 0x00000bff8c00780c */ /* 0x040fe40004f24470 */
[----:B------:R-:W-:Y:S11]  /*8c80*/  @!P0 STS.64 [R164], R122 ;  /* 0x0000007aa4008388 */ /* 0x000ff60000000a00 */
[----:B------:R-:W-:Y:S01]  /*8c90*/  @!P1 IMAD R163, R140, 0x8, R17 ;  /* 0x000000088ca39824 */ /* 0x000fe200078e0211 */
[----:B------:R-:W-:Y:S01]  /*8ca0*/  @!P1 LOP3.LUT R124, R10, 0xffff, RZ, 0xc0, !PT ;  /* 0x0000ffff0a7c9812 */ /* 0x000fe200078ec0ff */
[----:B------:R-:W-:Y:S01]  /*8cb0*/  @!P1 VIADD R140, R140, 0x1 ;  /* 0x000000018c8c9836 */ /* 0x000fe20000000000 */
[----:B------:R-:W-:Y:S01]  /*8cc0*/  @!P1 PRMT R10, RZ, 0x7610, R10 ;  /* 0x00007610ff0a9816 */ /* 0x000fe2000000000a */
[----:B------:R-:W-:-:S03]  /*8cd0*/  @!P1 VIADD R125, R121, 0x3c ;  /* 0x0000003c797d9836 */ /* 0x000fc60000000000 */
[C---:B------:R-:W-:Y:S02]  /*8ce0*/  ISETP.GT.U32.OR P2, PT, R140.reuse, 0xbff, !P2 ;  /* 0x00000bff8c00780c */ /* 0x040fe40005744470 */
[----:B------:R-:W-:Y:S11]  /*8cf0*/  @!P1 STS.64 [R163], R124 ;  /* 0x0000007ca3009388 */ /* 0x000ff60000000a00 */
[C---:B------:R-:W-:Y:S01]  /*8d00*/  @!P2 IMAD R162, R140.reuse, 0x8, R17 ;  /* 0x000000088ca2a824 */ /* 0x040fe200078e0211 */
[----:B------:R-:W-:Y:S01]  /*8d10*/  @!P2 LOP3.LUT R126, R11, 0xffff, RZ, 0xc0, !PT ;  /* 0x0000ffff0b7ea812 */ /* 0x000fe200078ec0ff */
[----:B------:R-:W-:Y:S01]  /*8d20*/  @!P2 VIADD R140, R140, 0x1 ;  /* 0x000000018c8ca836 */ /* 0x000fe20000000000 */
[----:B------:R-:W-:Y:S01]  /*8d30*/  @!P2 PRMT R11, RZ, 0x7610, R11 ;  /* 0x00007610ff0ba816 */ /* 0x000fe2000000000b */
[----:B------:R-:W-:-:S03]  /*8d40*/  @!P2 VIADD R127, R121, 0x3d ;  /* 0x0000003d797fa836 */ /* 0x000fc60000000000 */
[C---:B------:R-:W-:Y:S02]  /*8d50*/  ISETP.GT.U32.OR P3, PT, R140.reuse, 0xbff, !P3 ;  /* 0x00000bff8c00780c */ /* 0x040fe40005f64470 */
[----:B------:R-:W-:Y:S11]  /*8d60*/  @!P2 STS.64 [R162], R126 ;  /* 0x0000007ea200a388 */ /* 0x000ff60000000a00 */
[----:B------:R-:W-:Y:S01]  /*8d70*/  @!P3 IMAD R165, R140, 0x8, R17 ;  /* 0x000000088ca5b824 */ /* 0x000fe200078e0211 */
[----:B-1----:R-:W-:Y:S01]  /*8d80*/  @!P3 LOP3.LUT R128, R12, 0xffff, RZ, 0xc0, !PT ;  /* 0x0000ffff0c80b812 */ /* 0x002fe200078ec0ff */
[----:B------:R-:W-:Y:S01]  /*8d90*/  @!P3 VIADD R140, R140, 0x1 ;  /* 0x000000018c8cb836 */ /* 0x000fe20000000000 */
[----:B------:R-:W-:Y:S01]  /*8da0*/  @!P3 PRMT R12, RZ, 0x7610, R12 ;  /* 0x00007610ff0cb816 */ /* 0x000fe2000000000c */
[----:B------:R-:W-:-:S03]  /*8db0*/  @!P3 VIADD R129, R121, 0x3e ;  /* 0x0000003e7981b836 */ /* 0x000fc60000000000 */
[C---:B------:R-:W-:Y:S02]  /*8dc0*/  ISETP.GT.U32.OR P4, PT, R140.reuse, 0xbff, P4 ;  /* 0x00000bff8c00780c */ /* 0x040fe40002784470 */
[----:B------:R-:W-:Y:S11]  /*8dd0*/  @!P3 STS.64 [R165], R128 ;  /* 0x00000080a500b388 */ /* 0x000ff60000000a00 */
[C---:B------:R-:W-:Y:S01]  /*8de0*/  @!P4 IMAD R166, R140.reuse, 0x8, R17 ;  /* 0x000000088ca6c824 */ /* 0x040fe200078e0211 */
[----:B------:R-:W-:Y:S01]  /*8df0*/  @!P4 LOP3.LUT R130, R13, 0xffff, RZ, 0xc0, !PT ;  /* 0x0000ffff0d82c812 */ /* 0x000fe200078ec0ff */
[----:B------:R-:W-:Y:S01]  /*8e00*/  @!P4 VIADD R140, R140, 0x1 ;  /* 0x000000018c8cc836 */ /* 0x000fe20000000000 */
[----:B------:R-:W-:Y:S01]  /*8e10*/  @!P4 PRMT R13, RZ, 0x7610, R13 ;  /* 0x00007610ff0dc816 */ /* 0x000fe2000000000d */
[----:B------:R-:W-:-:S03]  /*8e20*/  @!P4 VIADD R131, R121, 0x3f ;  /* 0x0000003f7983c836 */ /* 0x000fc60000000000 */
[C---:B------:R-:W-:Y:S02]  /*8e30*/  ISETP.GT.U32.OR P5, PT, R140.reuse, 0xbff, P5 ;  /* 0x00000bff8c00780c */ /* 0x040fe40002fa4470 */
[----:B------:R-:W-:Y:S11]  /*8e40*/  @!P4 STS.64 [R166], R130 ;  /* 0x00000082a600c388 */ /* 0x000ff60000000a00 */
[----:B------:R-:W0:Y:S01]  /*8e50*/  @!P5 LDS.U16 R136, [R85+0x6000] ;  /* 0x006000005588d984 */ /* 0x000e220000000400 */
[----:B------:R-:W-:-:S02]  /*8e60*/  @!P5 IMAD R120, R140, 0x8, R17 ;  /* 0x000000088c78d824 */ /* 0x000fc400078e0211 */
[----:B------:R-:W-:Y:S02]  /*8e70*/  @!P5 VIADD R137, R121, 0x40 ;  /* 0x000000407989d836 */ /* 0x000fe40000000000 */
[----:B------:R-:W-:-:S03]  /*8e80*/  @!P5 VIADD R140, R140, 0x1 ;  /* 0x000000018c8cd836 */ /* 0x000fc60000000000 */
[----:B0-----:R-:W-:Y:S04]  /*8e90*/  @!P5 STS.64 [R120], R136 ;  /* 0x000000887800d388 */ /* 0x001fe80000000a00 */
[----:B------:R-:W-:Y:S01]  /*8ea0*/  @!P5 STS.U16 [R85+0x6000], RZ ;  /* 0x006000ff5500d388 */ /* 0x000fe20000000400 */
[----:B------:R-:W-:-:S04]  /*8eb0*/  ISETP.NE.AND P5, PT, R161, RZ, PT ;  /* 0x000000ffa100720c */ /* 0x000fc80003fa5270 */
[----:B------:R-:W-:-:S13]  /*8ec0*/  ISETP.GT.U32.OR P5, PT, R140, 0xbff, P5 ;  /* 0x00000bff8c00780c */ /* 0x000fda0002fa4470 */
[----:B------:R-:W0:Y:S01]  /*8ed0*/  @!P5 LDS.U16 R122, [R85+0x6200] ;  /* 0x00620000557ad984 */ /* 0x000e220000000400 */
[C---:B------:R-:W-:Y:S02]  /*8ee0*/  @!P5 IMAD R126, R140.reuse, 0x8, R17 ;  /* 0x000000088c7ed824 */ /* 0x040fe400078e0211 */
        /* <DEDUP_REMOVED lines=36> */
[----:B------:R-:W-:-:S04]  /*9130*/  LOP3.LUT P5, RZ, R156, 0x40, RZ, 0xc0, !PT ;  /* 0x000000409cff7812 */ /* 0x000fc800078ac0ff */
[----:B------:R-:W-:-:S13]  /*9140*/  ISETP.GT.U32.OR P5, PT, R140, 0xbff, !P5 ;  /* 0x00000bff8c00780c */ /* 0x000fda0006fa4470 */
        /* <DEDUP_REMOVED lines=52> */
[----:B0-----:R0:W-:Y:S04]  /*9490*/  @!P5 STS.64 [R120], R124 ;  /* 0x0000007c7800d388 */ /* 0x0011e80000000a00 */
[----:B------:R-:W-:Y:S01]  /*94a0*/  @!P5 STS.U16 [R85+0x7800], RZ ;  /* 0x007800ff5500d388 */ /* 0x000fe20000000400 */
[----:B------:R-:W-:-:S04]  /*94b0*/  LOP3.LUT P5, RZ, R149, 0x2000, RZ, 0xc0, !PT ;  /* 0x0000200095ff7812 */ /* 0x000fc800078ac0ff */
[----:B------:R-:W-:Y:S02]  /*94c0*/  ISETP.GT.U32.OR P5, PT, R140, 0xbff, !P5 ;  /* 0x00000bff8c00780c */ /* 0x000fe40006fa4470 */
[----:B0-----:R-:W-:-:S11]  /*94d0*/  PRMT R120, R147, 0x9910, RZ ;  /* 0x0000991093787816 */ /* 0x001fd600000000ff */
        /* <DEDUP_REMOVED lines=14> */
[----:B------:R-:W-:-:S04]  /*95c0*/  ISETP.GT.AND P5, PT, R120, -0x1, PT ;  /* 0xffffffff7800780c */ /* 0x000fc80003fa4270 */
        /* <DEDUP_REMOVED lines=386> */
[----:B------:R-:W-:Y:S02]  /*adf0*/  @!P5 IMAD R140, R140, 0x8, R17 ;  /* 0x000000088c8cd824 */ /* 0x000fe400078e0211 */
[----:B------:R-:W-:-:S05]  /*ae00*/  @!P5 VIADD R65, R121, 0x7f ;  /* 0x0000007f7941d836 */ /* 0x000fca0000000000 */
[----:B0-----:R1:W-:Y:S04]  /*ae10*/  @!P5 STS.64 [R140], R64 ;  /* 0x000000408c00d388 */ /* 0x0013e80000000a00 */
[----:B------:R1:W-:Y:S02]  /*ae20*/  @!P5 STS.U16 [R85+0xde00], RZ ;  /* 0x00de00ff5500d388 */ /* 0x0003e40000000400 */
.L_x_144:
[----:B-1----:R-:W-:-:S05]  /*ae30*/  FADD.FTZ R65, R79, -R72 ;  /* 0x800000484f417221 */ /* 0x002fca0000010000 */
[C---:B------:R-:W-:Y:S02]  /*ae40*/  FSETP.GTU.FTZ.AND P1, PT, R65.reuse, 0.0099999997764825820923, PT ;  /* 0x3c23d70a4100780b */ /* 0x040fe40003f3c000 */
[----:B------:R-:W-:-:S13]  /*ae50*/  FSETP.GE.FTZ.AND P0, PT, R65, RZ, PT ;  /* 0x000000ff4100720b */ /* 0x000fda0003f16000 */
[----:B------:R-:W-:Y:S05]  /*ae60*/  @P0 BRA !P1, `(.L_x_145) ;  /* 0x0000000000680947 */ /* 0x000fea0004800000 */
[----:B------:R-:W-:Y:S02]  /*ae70*/  FSETP.GT.FTZ.AND P0, PT, R79, R72, PT ;  /* 0x000000484f00720b */ /* 0x000fe40003f14000 */
[----:B------:R-:W-:Y:S02]  /*ae80*/  PRMT R64, R83, 0x9910, RZ ;  /* 0x0000991053407816 */ /* 0x000fe400000000ff */
[----:B--2---:R-:W-:-:S04]  /*ae90*/  ISETP.LT.U32.AND P0, PT, R139, 0xc01, P0 ;  /* 0x00000c018b00780c */ /* 0x004fc80000701070 */
[----:B------:R-:W-:-:S13]  /*aea0*/  ISETP.EQ.OR P0, PT, R64, RZ, P0 ;  /* 0x000000ff4000720c */ /* 0x000fda0000702670 */
[----:B------:R-:W-:Y:S05]  /*aeb0*/  @P0 BRA `(.L_x_145) ;  /* 0x0000000000540947 */ /* 0x000fea0003800000 */
[----:B------:R-:W-:-:S13]  /*aec0*/  FSETP.GT.FTZ.AND P0, PT, R65, 0.0099999997764825820923, PT ;  /* 0x3c23d70a4100780b */ /* 0x000fda0003f14000 */
[----:B------:R-:W-:Y:S05]  /*aed0*/  @P0 BRA `(.L_x_146) ;  /* 0x0000000000240947 */ /* 0x000fea0003800000 */
[----:B------:R-:W1:Y:S02]  /*aee0*/  S2R R64, SR_TID.X ;  /* 0x0000000000407919 */ /* 0x000e640000002100 */
[----:B-1----:R-:W-:Y:S02]  /*aef0*/  ISETP.NE.AND P1, PT, R64, RZ, PT ;  /* 0x000000ff4000720c */ /* 0x002fe40003f25270 */
[----:B------:R-:W-:Y:S02]  /*af00*/  PRMT R64, R81, 0x9910, RZ ;  /* 0x0000991051407816 */ /* 0x000fe400000000ff */
[----:B------:R-:W-:Y:S02]  /*af10*/  FSEL R80, R79, R80, !P1 ;  /* 0x000000504f507208 */ /* 0x000fe40004800000 */
[----:B------:R-:W-:-:S04]  /*af20*/  ISETP.NE.AND P0, PT, R64, RZ, PT ;  /* 0x000000ff4000720c */ /* 0x000fc80003f05270 */
[----:B------:R-:W-:Y:S02]  /*af30*/  SEL R78, R78, R81, !P0 ;  /* 0x000000514e4e7207 */ /* 0x000fe40004000000 */
[----:B------:R-:W-:Y:S01]  /*af40*/  PRMT R81, RZ, 0x7610, R81 ;  /* 0x00007610ff517816 */ /* 0x000fe20000000051 */
[----:B------:R-:W2:Y:S01]  /*af50*/  @!P1 LDS R82, [UR4] ;  /* 0x00000004ff529984 */ /* 0x000ea20008000800 */
[----:B------:R-:W-:Y:S05]  /*af60*/  BRA `(.L_x_147) ;  /* 0x0000000000207947 */ /* 0x000fea0003800000 */
.L_x_146:
[----:B------:R-:W1:Y:S01]  /*af70*/  S2R R64, SR_TID.X ;  /* 0x0000000000407919 */ /* 0x000e620000002100 */
[C---:B------:R-:W-:Y:S02]  /*af80*/  PRMT R81, R86.reuse, 0x7610, R81 ;  /* 0x0000761056517816 */ /* 0x040fe40000000051 */
[----:B------:R-:W-:Y:S02]  /*af90*/  PRMT R78, R86, 0x7610, R78 ;  /* 0x00007610564e7816 */ /* 0x000fe4000000004e */
[----:B-1----:R-:W-:-:S13]  /*afa0*/  ISETP.NE.AND P0, PT, R64, RZ, PT ;  /* 0x000000ff4000720c */ /* 0x002fda0003f05270 */
[----:B------:R1:W-:Y:S01]  /*afb0*/  @!P0 STS [UR4], R82 ;  /* 0x00000052ff008988 */ /* 0x0003e20008000804 */
[----:B------:R-:W-:Y:S01]  /*afc0*/  @!P0 PRMT R81, R86, 0x7610, R81 ;  /* 0x0000761056518816 */ /* 0x000fe20000000051 */
[----:B------:R-:W-:Y:S02]  /*afd0*/  @!P0 IMAD.MOV.U32 R77, RZ, RZ, R82 ;  /* 0x000000ffff4d8224 */ /* 0x000fe400078e0052 */
[----:B------:R-:W-:-:S07]  /*afe0*/  @!P0 IMAD.MOV.U32 R79, RZ, RZ, R80 ;  /* 0x000000ffff4f8224 */ /* 0x000fce00078e0050 */
.L_x_147:
[----:B------:R-:W-:Y:S01]  /*aff0*/  VIADD R83, R83, 0xffffffff ;  /* 0xffffffff53537836 */ /* 0x000fe20000000000 */
[----:B------:R-:W-:Y:S06]  /*b000*/  BRA `(.L_x_148) ;  /* 0xffffff6c00e47947 */ /* 0x000fec000383ffff */
.L_x_145:
[----:B------:R-:W-:Y:S01]  /*b010*/  BAR.SYNC.DEFER_BLOCKING 0x0 ;  /* 0x0000000000007b1d */ /* 0x000fe20000010000 */
[----:B------:R-:W-:-:S05]  /*b020*/  FSETP.GEU.FTZ.AND P0, PT, R79, R72, PT ;  /* 0x000000484f00720b */ /* 0x000fca0003f1e000 */
[----:B------:R-:W-:Y:S01]  /*b030*/  BSSY B0, `(.L_x_149) ;  /* 0x0000015000007945 */ /* 0x000fe20003800000 */
[----:B------:R-:W1:Y:S02]  /*b040*/  LDS R5, [UR4] ;  /* 0x00000004ff057984 */ /* 0x000e640008000800 */
[----:B-1----:R-:W-:-:S04]  /*b050*/  SEL R11, R0, R5, !P0 ;  /* 0x00000005000b7207 */ /* 0x002fc80004000000 */
[----:B------:R-:W-:-:S04]  /*b060*/  ISETP.GE.U32.AND P0, PT, R14, R11, PT ;  /* 0x0000000b0e00720c */ /* 0x000fc80003f06070 */
[----:B------:R-:W-:Y:S01]  /*b070*/  ISETP.GT.U32.OR P0, PT, R11, 0xbff, P0 ;  /* 0x00000bff0b00780c */ /* 0x000fe20000704470 */
[----:B------:R-:W-:-:S12]  /*b080*/  @P6 BRA `(.L_x_150) ;  /* 0x00000000003c6947 */ /* 0x000fd80003800000 */
[----:B------:R-:W1:Y:S01]  /*b090*/  S2R R8, SR_LANEID ;  /* 0x0000000000087919 */ /* 0x000e620000000000 */
[----:B------:R-:W3:Y:S08]  /*b0a0*/  S2UR UR5, SR_CTAID.X ;  /* 0x00000000000579c3 */ /* 0x000ef00000002500 */
[----:B------:R-:W4:Y:S01]  /*b0b0*/  REDUX.MAX.S32 UR8, R11 ;  /* 0x000000000b0873c4 */ /* 0x000f220000014200 */
[----:B------:R-:W-:Y:S01]  /*b0c0*/  VOTEU.ANY UR4, UPT, PT ;  /* 0x0000000000047886 */ /* 0x000fe200038e0100 */
[----:B------:R-:W3:Y:S01]  /*b0d0*/  S2R R0, SR_CTAID.Y ;  /* 0x0000000000007919 */ /* 0x000ee20000002600 */
[----:B------:R-:W-:-:S05]  /*b0e0*/  UFLO.U32 UR4, UR4 ;  /* 0x00000004000472bd */ /* 0x000fca00080e0000 */
[----:B------:R-:W3:Y:S08]  /*b0f0*/  LDC R9, c[0x0][0xc] ;  /* 0x00000300ff097b82 */ /* 0x000ef00000000800 */
[----:B------:R-:W5:Y:S08]  /*b100*/  LDC.64 R4, c[0x0][0x230] ;  /* 0x00008c00ff047b82 */ /* 0x000f700000000a00 */
[----:B------:R-:W0:Y:S01]  /*b110*/  LDC.64 R6, c[0x0][0x238] ;  /* 0x00008e00ff067b82 */ /* 0x000e220000000a00 */
[----:B-1----:R-:W-:Y:S01]  /*b120*/  ISETP.EQ.U32.AND P1, PT, R8, UR4, PT ;  /* 0x0000000408007c0c */ /* 0x002fe2000bf22070 */
[----:B---3--:R-:W-:-:S04]  /*b130*/  IMAD R9, R0, R9, UR5 ;  /* 0x0000000500097e24 */ /* 0x008fc8000f8e0209 */
[----:B-----5:R-:W-:-:S04]  /*b140*/  IMAD.WIDE.U32 R4, R9, 0x4, R4 ;  /* 0x0000000409047825 */ /* 0x020fc800078e0004 */
[----:B----4-:R-:W-:Y:S01]  /*b150*/  IMAD.U32 R9, RZ, RZ, UR8 ;  /* 0x00000008ff097e24 */ /* 0x010fe2000f8e00ff */
[----:B------:R1:W-:Y:S04]  /*b160*/  STG.E desc[UR6][R4.64], R11 ;  /* 0x0000000b04007986 */ /* 0x0003e8000c101906 */
[----:B0-----:R1:W-:Y:S02]  /*b170*/  @P1 REDG.E.MAX.S32.STRONG.GPU desc[UR6][R6.64], R9 ;  /* 0x000000090600198e */ /* 0x0013e4000d10e386 */
.L_x_150:
[----:B------:R-:W-:Y:S05]  /*b180*/  BSYNC B0 ;  /* 0x0000000000007941 */ /* 0x000fea0003800000 */
.L_x_149:
[----:B------:R-:W-:Y:S05]  /*b190*/  @P0 EXIT ;  /* 0x000000000000094d */ /* 0x000fea0003800000 */
[----:B------:R-:W-:Y:S01]  /*b1a0*/  ULDC UR4, c[0x0][0x0] ;  /* 0x0000000000047ab9 */ /* 0x000fe20000000800 */
[----:B------:R-:W-:Y:S01]  /*b1b0*/  ULDC.64 UR8, c[0x0][0x218] ;  /* 0x0000860000087ab9 */ /* 0x000fe20000000a00 */
[----:B------:R-:W-:-:S05]  /*b1c0*/  ULDC.64 UR10, c[0x0][0x220] ;  /* 0x00008800000a7ab9 */ /* 0x000fca0000000a00 */
.L_x_151:
[----:B------:R-:W-:Y:S01]  /*b1d0*/  IMAD R0, R14, 0x8, R17 ;  /* 0x000000080e007824 */ /* 0x000fe200078e0211 */
[----:B-1-3--:R-:W-:-:S04]  /*b1e0*/  IADD3 R7, P0, R2, R14, RZ ;  /* 0x0000000e02077210 */ /* 0x00afc80007f1e0ff */
[----:B------:R-:W1:Y:S01]  /*b1f0*/  LDS.64 R8, [R0] ;  /* 0x0000000000087984 */ /* 0x000e620000000a00 */
[C---:B------:R-:W-:Y:S01]  /*b200*/  LEA.HI.X.SX32 R10, R14.reuse, R3, 0x1, P0 ;  /* 0x000000030e0a7211 */ /* 0x040fe200000f0eff */
[----:B------:R-:W-:Y:S01]  /*b210*/  VIADD R14, R14, UR4 ;  /* 0x000000040e0e7c36 */ /* 0x000fe20008000000 */
[C---:B------:R-:W-:Y:S02]  /*b220*/  LEA R4, P0, R7.reuse, UR8, 0x1 ;  /* 0x0000000807047c11 */ /* 0x040fe4000f8008ff */
[C---:B------:R-:W-:Y:S02]  /*b230*/  LEA R6, P1, R7.reuse, UR10, 0x2 ;  /* 0x0000000a07067c11 */ /* 0x040fe4000f8210ff */
[C-C-:B------:R-:W-:Y:S02]  /*b240*/  LEA.HI.X R5, R7.reuse, UR9, R10.reuse, 0x1, P0 ;  /* 0x0000000907057c11 */ /* 0x140fe400080f0c0a */
[----:B------:R-:W-:Y:S02]  /*b250*/  LEA.HI.X R7, R7, UR11, R10, 0x2, P1 ;  /* 0x0000000b07077c11 */ /* 0x000fe400088f140a */
[----:B------:R-:W-:Y:S01]  /*b260*/  ISETP.GE.U32.AND P0, PT, R14, R11, PT ;  /* 0x0000000b0e00720c */ /* 0x000fe20003f06070 */
[----:B-1----:R3:W-:Y:S04]  /*b270*/  STG.E.U16 desc[UR6][R4.64], R8 ;  /* 0x0000000804007986 */ /* 0x0027e8000c101506 */
[----:B------:R3:W-:Y:S08]  /*b280*/  STG.E desc[UR6][R6.64], R9 ;  /* 0x0000000906007986 */ /* 0x0007f0000c101906 */
[----:B------:R-:W-:Y:S05]  /*b290*/  @!P0 BRA `(.L_x_151) ;  /* 0xfffffffc00cc8947 */ /* 0x000fea000383ffff */
[----:B------:R-:W-:Y:S05]  /*b2a0*/  EXIT ;  /* 0x000000000000794d */ /* 0x000fea0003800000 */
.L_x_129:
        /* <DEDUP_REMOVED lines=8> */
.L_x_142:
[----:B------:R-:W-:Y:S02]  /*b330*/  IMAD.MOV.U32 R230, RZ, RZ, R217 ;  /* 0x000000ffffe67224 */ /* 0x000fe400078e00d9 */
[----:B------:R-:W-:Y:S02]  /*b340*/  IMAD.MOV.U32 R227, RZ, RZ, 0x1 ;  /* 0x00000001ffe37424 */ /* 0x000fe400078e00ff */
[----:B------:R-:W-:Y:S02]  /*b350*/  IMAD.MOV.U32 R232, RZ, RZ, RZ ;  /* 0x000000ffffe87224 */ /* 0x000fe400078e00ff */
[----:B------:R-:W-:-:S07]  /*b360*/  IMAD.MOV.U32 R229, RZ, RZ, -0x1 ;  /* 0xffffffffffe57424 */ /* 0x000fce00078e00ff */
[----:B---3--:R-:W-:Y:S05]  /*b370*/  WARPSYNC.COLLECTIVE R229, `(.L_x_152) ;  /* 0x00000000e5087348 */ /* 0x008fea0003c00000 */
[----:B------:R0:W1:Y:S02]  /*b380*/  SHFL.UP P0, R226, R230, R227, R232 ;  /* 0x040000e3e6e27389 */ /* 0x00006400000000e8 */
[----:B01-3--:R-:W-:Y:S01]  /*b390*/  ENDCOLLECTIVE ;  /* 0x000000000000791b */ /* 0x00bfe20003800000 */
.L_x_152:
[----:B------:R-:W-:Y:S02]  /*b3a0*/  IMAD.MOV.U32 R227, RZ, RZ, 0x2 ;  /* 0x00000002ffe37424 */ /* 0x000fe400078e00ff */
[----:B------:R-:W-:-:S04]  /*b3b0*/  IMAD.MOV.U32 R222, RZ, RZ, R226 ;  /* 0x000000ffffde7224 */ /* 0x000fc800078e00e2 */
[----:B------:R-:W-:-:S04]  /*b3c0*/  @P0 IMAD.IADD R222, R217, 0x1, R222 ;  /* 0x00000001d9de0824 */ /* 0x000fc800078e02de */
[----:B------:R-:W-:-:S07]  /*b3d0*/  IMAD.MOV.U32 R230, RZ, RZ, R222 ;  /* 0x000000ffffe67224 */ /* 0x000fce00078e00de */
[----:B------:R-:W-:Y:S05]  /*b3e0*/  WARPSYNC.COLLECTIVE R229, `(.L_x_153) ;  /* 0x00000000e5087348 */ /* 0x000fea0003c00000 */
[----:B------:R0:W1:Y:S02]  /*b3f0*/  SHFL.UP P0, R226, R230, R227, R232 ;  /* 0x040000e3e6e27389 */ /* 0x00006400000000e8 */
[----:B01----:R-:W-:Y:S01]  /*b400*/  ENDCOLLECTIVE ;  /* 0x000000000000791b */ /* 0x003fe20003800000 */
.L_x_153:
[----:B------:R-:W-:Y:S02]  /*b410*/  IMAD.MOV.U32 R227, RZ, RZ, 0x4 ;  /* 0x00000004ffe37424 */ /* 0x000fe400078e00ff */
[----:B------:R-:W-:-:S04]  /*b420*/  IMAD.MOV.U32 R223, RZ, RZ, R226 ;  /* 0x000000ffffdf7224 */ /* 0x000fc800078e00e2 */
[----:B------:R-:W-:-:S04]  /*b430*/  @P0 IMAD.IADD R223, R222, 0x1, R223 ;  /* 0x00000001dedf0824 */ /* 0x000fc800078e02df */
[----:B------:R-:W-:-:S07]  /*b440*/  IMAD.MOV.U32 R230, RZ, RZ, R223 ;  /* 0x000000ffffe67224 */ /* 0x000fce00078e00df */
[----:B------:R-:W-:Y:S05]  /*b450*/  WARPSYNC.COLLECTIVE R229, `(.L_x_154) ;  /* 0x00000000e5087348 */ /* 0x000fea0003c00000 */
[----:B------:R0:W1:Y:S02]  /*b460*/  SHFL.UP P0, R226, R230, R227, R232 ;  /* 0x040000e3e6e27389 */ /* 0x00006400000000e8 */
[----:B01----:R-:W-:Y:S01]  /*b470*/  ENDCOLLECTIVE ;  /* 0x000000000000791b */ /* 0x003fe20003800000 */
.L_x_154:
        /* <DEDUP_REMOVED lines=8> */
.L_x_155:
        /* <DEDUP_REMOVED lines=8> */
.L_x_156:
[----:B------:R-:W-:-:S04]  /*b580*/  @P0 IMAD.IADD R226, R225, 0x1, R226 ;  /* 0x00000001e1e20824 */ /* 0x000fc800078e02e2 */
[----:B------:R-:W-:-:S07]  /*b590*/  IMAD.IADD R217, R226, 0x1, -R217 ;  /* 0x00000001e2d97824 */ /* 0x000fce00078e0ad9 */
[----:B------:R-:W-:Y:S05]  /*b5a0*/  WARPSYNC.COLLECTIVE R229, `(.L_x_157) ;  /* 0x00000000e5087348 */ /* 0x000fea0003c00000 */
[----:B------:R0:W1:Y:S02]  /*b5b0*/  SHFL.IDX P0, R222, R226, R223, R224 ;  /* 0x000000dfe2de7389 */ /* 0x00006400000000e0 */
[----:B01----:R-:W-:Y:S01]  /*b5c0*/  ENDCOLLECTIVE ;  /* 0x000000000000791b */ /* 0x003fe20003800000 */
.L_x_157:
[----:B------:R-:W-:Y:S02]  /*b5d0*/  IMAD.MOV.U32 R226, RZ, RZ, R77 ;  /* 0x000000ffffe27224 */ /* 0x000fe400078e004d */
[----:B------:R-:W-:Y:S02]  /*b5e0*/  IMAD.MOV.U32 R223, RZ, RZ, RZ ;  /* 0x000000ffffdf7224 */ /* 0x000fe400078e00ff */
[----:B------:R-:W-:-:S07]  /*b5f0*/  IMAD.MOV.U32 R228, RZ, RZ, R222 ;  /* 0x000000ffffe47224 */ /* 0x000fce00078e00de */
[----:B------:R-:W-:Y:S05]  /*b600*/  WARPSYNC.COLLECTIVE R229, `(.L_x_158) ;  /* 0x00000000e5087348 */ /* 0x000fea0003c00000 */
[----:B------:R0:W1:Y:S02]  /*b610*/  SHFL.IDX P0, R222, R226, R223, R224 ;  /* 0x000000dfe2de7389 */ /* 0x00006400000000e0 */
[----:B01----:R-:W-:Y:S01]  /*b620*/  ENDCOLLECTIVE ;  /* 0x000000000000791b */ /* 0x003fe20003800000 */
.L_x_158:
[----:B------:R-:W-:Y:S01]  /*b630*/  IMAD.MOV.U32 R227, RZ, RZ, R222 ;  /* 0x000000ffffe37224 */ /* 0x000fe200078e00de */
[----:B------:R-:W-:Y:S06]  /*b640*/  BRA `(.L_x_159) ;  /* 0xffffffb4005c7947 */ /* 0x000fec000383ffff */
.L_x_160:
        /* <DEDUP_REMOVED lines=11> */
.L_x_1992:


//--------------------- .text._ZN17fastertransformer19segmented_topp_impl27segmented_top_p_single_passINS0_28Segmented_topk_kernel_paramsI6__halfiLi256ELi1EEELi96EEEvNS0_20TopKPerSegmentParamsE --------------------------
	.section	.text._ZN17fastertransformer19segmented_topp_impl27segmented_top_p_single_passINS0_28Segmented_topk_kernel_paramsI6__halfiLi256ELi1EEELi96EEEvNS0_20TopKPerSegmentParamsE,"ax",@progbits
	.align	128
        .global         _ZN17fastertransformer19segmented_topp_impl27segmented_top_p_single_passINS0_28Segmented_topk_kernel_paramsI6__halfiLi256ELi1EEELi96EEEvNS0_20TopKPerSegmentParamsE
        .type           _ZN17fastertransformer19segmented_topp_impl27segmented_top_p_single_passINS0_28Segmented_topk_kernel_paramsI6__halfiLi256ELi1EEELi96EEEvNS0_20TopKPerSegmentParamsE,@function
        .size           _ZN17fastertransformer19segmented_topp_impl27segmented_top_p_single_passINS0_28Segmented_topk_kernel_paramsI6__halfiLi256ELi1EEELi96EEEvNS0_20TopKPerSegmentParamsE,(.L_x_1993 - _ZN17fastertransformer19segmented_topp_impl27segmented_top_p_single_passINS0_28Segmented_topk_kernel_paramsI6__halfiLi256ELi1EEELi96EEEvNS0_20TopKPerSegmentParamsE)
        .other          _ZN17fastertransformer19segmented_topp_impl27segmented_top_p_single_passINS0_28Segmented_topk_kernel_paramsI6__halfiLi256ELi1EEELi96EEEvNS0_20TopKPerSegmentParamsE,@"STO_CUDA_ENTRY STV_DEFAULT"
_ZN17fastertransformer19segmented_topp_impl27segmented_top_p_single_passINS0_28Segmented_topk_kernel_paramsI6__halfiLi256ELi1EEELi96EEEvNS0_20TopKPerSegmentParamsE:
.text._ZN17fastertransformer19segmented_topp_impl27segmented_top_p_single_passINS0_28Segmented_topk_kernel_paramsI6__halfiLi256ELi1EEELi96EEEvNS0_20TopKPerSegmentParamsE:
        /* <DEDUP_REMOVED lines=35> */
[----:B------:R-:W-:Y:S01]  /*0230*/  CS2R R62, SRZ ;  /* 0x00000000003e7805 */ /* 0x000fe2000001ff00 */
[----:B------:R-:W-:-:S02]  /*0240*/  IMAD.MOV.U32 R61, RZ, RZ, RZ ;  /* 0x000000ffff3d7224 */ /* 0x000fc400078e00ff */
[----:B------:R-:W-:Y:S02]  /*0250*/  IMAD.MOV.U32 R27, RZ, RZ, RZ ;  /* 0x000000ffff1b7224 */ /* 0x000fe400078e00ff */
[----:B------:R-:W-:Y:S01]  /*0260*/  IMAD.MOV.U32 R25, RZ, RZ, RZ ;  /* 0x000000ffff197224 */ /* 0x000fe200078e00ff */
[----:B0-----:R-:W-:Y:S01]  /*0270*/  IABS R5, R13 ;  /* 0x0000000d00057213 */ /* 0x001fe20000000000 */
[----:B------:R-:W-:Y:S01]  /*0280*/  IMAD.MOV.U32 R64, RZ, RZ, RZ ;  /* 0x000000ffff407224 */ /* 0x000fe200078e00ff */
[----:B------:R-:W-:Y:S01]  /*0290*/  PRMT R14, RZ, 0x7610, R14 ;  /* 0x00007610ff0e7816 */ /* 0x000fe2000000000e */
[----:B------:R-:W-:Y:S01]  /*02a0*/  ULDC.64 UR8, c[0x0][0x210] ;  /* 0x0000840000087ab9 */ /* 0x000fe20000000a00 */
[----:B------:R-:W0:Y:S08]  /*02b0*/  I2F.RP R0, R5 ;  /* 0x0000000500007306 */ /* 0x000e300000209400 */
[----:B0-----:R-:W0:Y:S02]  /*02c0*/  MUFU.RCP R0, R0 ;  /* 0x0000000000007308 */ /* 0x001e240000001000 */
[----:B0-----:R-:W-:-:S06]  /*02d0*/  VIADD R2, R0, 0xffffffe ;  /* 0x0ffffffe00027836 */ /* 0x001fcc0000000000 */
[----:B------:R0:W2:Y:S02]  /*02e0*/  F2I.FTZ.U32.TRUNC.NTZ R3, R2 ;  /* 0x0000000200037305 */ /* 0x0000a4000021f000 */
[----:B0-----:R-:W-:Y:S02]  /*02f0*/  IMAD.MOV.U32 R2, RZ, RZ, RZ ;  /* 0x000000ffff027224 */ /* 0x001fe400078e00ff */
[----:B--2---:R-:W-:-:S04]  /*0300*/  IMAD.MOV R4, RZ, RZ, -R3 ;  /* 0x000000ffff047224 */ /* 0x004fc800078e0a03 */
[----:B------:R-:W-:Y:S01]  /*0310*/  IMAD R7, R4, R5, RZ ;  /* 0x0000000504077224 */ /* 0x000fe200078e02ff */
[----:B------:R-:W-:-:S03]  /*0320*/  IABS R4, R12 ;  /* 0x0000000c00047213 */ /* 0x000fc60000000000 */
[----:B------:R-:W-:-:S06]  /*0330*/  IMAD.HI.U32 R3, R3, R7, R2 ;  /* 0x0000000703037227 */ /* 0x000fcc00078e0002 */
[----:B------:R-:W-:-:S04]  /*0340*/  IMAD.HI.U32 R10, R3, R4, RZ ;  /* 0x00000004030a7227 */ /* 0x000fc800078e00ff */
[----:B------:R-:W-:Y:S02]  /*0350*/  IMAD.MOV R0, RZ, RZ, -R10 ;  /* 0x000000ffff007224 */ /* 0x000fe400078e0a0a */
[----:B-1----:R-:W-:Y:S02]  /*0360*/  IMAD R3, R23, 0x60, RZ ;  /* 0x0000006017037824 */ /* 0x002fe400078e02ff */
[----:B------:R-:W-:Y:S02]  /*0370*/  IMAD R0, R5, R0, R4 ;  /* 0x0000000005007224 */ /* 0x000fe400078e0204 */
[C---:B------:R-:W-:Y:S02]  /*0380*/  VIADD R11, R3.reuse, 0x3 ;  /* 0x00000003030b7836 */ /* 0x040fe40000000000 */
[----:B------:R-:W-:Y:S01]  /*0390*/  VIADD R7, R3, 0x2 ;  /* 0x0000000203077836 */ /* 0x000fe20000000000 */
[----:B------:R-:W-:-:S13]  /*03a0*/  ISETP.GT.U32.AND P1, PT, R5, R0, PT ;  /* 0x000000000500720c */ /* 0x000fda0003f24070 */
[----:B------:R-:W-:Y:S02]  /*03b0*/  @!P1 IMAD.IADD R0, R0, 0x1, -R5 ;  /* 0x0000000100009824 */ /* 0x000fe400078e0a05 */
[----:B------:R-:W-:Y:S01]  /*03c0*/  @!P1 VIADD R10, R10, 0x1 ;  /* 0x000000010a0a9836 */ /* 0x000fe20000000000 */
[----:B------:R-:W-:Y:S02]  /*03d0*/  ISETP.NE.AND P1, PT, R13, RZ, PT ;  /* 0x000000ff0d00720c */ /* 0x000fe40003f25270 */
[----:B------:R-:W-:Y:S01]  /*03e0*/  ISETP.GE.U32.AND P0, PT, R0, R5, PT ;  /* 0x000000050000720c */ /* 0x000fe20003f06070 */
[----:B------:R-:W-:Y:S01]  /*03f0*/  VIADD R5, R3, 0x1 ;  /* 0x0000000103057836 */ /* 0x000fe20000000000 */
[----:B------:R-:W-:-:S04]  /*0400*/  LOP3.LUT R0, R12, R13, RZ, 0x3c, !PT ;  /* 0x0000000d0c007212 */ /* 0x000fc800078e3cff */
[----:B------:R-:W-:Y:S02]  /*0410*/  ISETP.GE.AND P2, PT, R0, RZ, PT ;  /* 0x000000ff0000720c */ /* 0x000fe40003f46270 */
[----:B------:R-:W-:-:S05]  /*0420*/  SHF.R.S32.HI R0, RZ, 0x1f, R3 ;  /* 0x0000001fff007819 */ /* 0x000fca0000011403 */
[----:B------:R-:W-:-:S06]  /*0430*/  @P0 VIADD R10, R10, 0x1 ;  /* 0x000000010a0a0836 */ /* 0x000fcc0000000000 */
[----:B------:R-:W-:Y:S01]  /*0440*/  @!P2 IMAD.MOV R10, RZ, RZ, -R10 ;  /* 0x000000ffff0aa224 */ /* 0x000fe200078e0a0a */
[----:B------:R-:W-:-:S04]  /*0450*/  @!P1 LOP3.LUT R10, RZ, R13, RZ, 0x33, !PT ;  /* 0x0000000dff0a9212 */ /* 0x000fc800078e33ff */
        /* <DEDUP_REMOVED lines=10> */
[----:B------:R-:W-:Y:S01]  /*0500*/  LEA R4, P6, R2, UR4, 0x1 ;  /* 0x0000000402047c11 */ /* 0x000fe2000f8c08ff */
[----:B------:R-:W-:Y:S01]  /*0510*/  IMAD.X R13, R11, 0x1, R0, P2 ;  /* 0x000000010b0d7824 */ /* 0x000fe200010e0600 */
[----:B------:R-:W-:-:S02]  /*0520*/  ISETP.GE.AND P3, PT, R5, R10, PT ;  /* 0x0000000a0500720c */ /* 0x000fc40003f66270 */
[-C--:B------:R-:W-:Y:S01]  /*0530*/  ISETP.GE.AND P2, PT, R7, R10.reuse, PT ;  /* 0x0000000a0700720c */ /* 0x080fe20003f46270 */
[----:B------:R-:W-:Y:S01]  /*0540*/  VIADD R7, R3, 0x7 ;  /* 0x0000000703077836 */ /* 0x000fe20000000000 */
[----:B------:R-:W-:Y:S02]  /*0550*/  LEA.HI.X R5, R2, UR5, R13, 0x1, P6 ;  /* 0x0000000502057c11 */ /* 0x000fe4000b0f0c0d */
[-C--:B------:R-:W-:Y:S01]  /*0560*/  ISETP.GE.AND P6, PT, R9, R10.reuse, PT ;  /* 0x0000000a0900720c */ /* 0x080fe20003fc6270 */
[----:B------:R-:W-:Y:S02]  /*0570*/  VIADD R9, R3, 0x8 ;  /* 0x0000000803097836 */ /* 0x000fe40000000000 */
        /* <DEDUP_REMOVED lines=106> */
[----:B------:R-:W-:-:S02]  /*0c20*/  ISETP.GE.AND P2, PT, R9, R10, PT ;  /* 0x0000000a0900720c */ /* 0x000fc40003f46270 */
[----:B------:R-:W-:Y:S01]  /*0c30*/  PRMT R13, RZ, 0x7610, R13 ;  /* 0x00007610ff0d7816 */ /* 0x000fe2000000000d */
[----:B------:R0:W5:Y:S01]  /*0c40*/  @!P0 LDG.E.U16 R25, desc[UR6][R4.64+0x4a] ;  /* 0x00004a0604198981 */ /* 0x000162000c1e1500 */
[-C--:B------:R-:W-:Y:S01]  /*0c50*/  ISETP.GE.AND P0, PT, R7, R10.reuse, PT ;  /* 0x0000000a0700720c */ /* 0x080fe20003f06270 */
[C---:B------:R-:W-:Y:S02]  /*0c60*/  VIADD R9, R3.reuse, 0x2b ;  /* 0x0000002b03097836 */ /* 0x040fe40000000000 */
[----:B------:R-:W-:Y:S01]  /*0c70*/  VIADD R7, R3, 0x2d ;  /* 0x0000002d03077836 */ /* 0x000fe20000000000 */
[----:B------:R0:W5:Y:S01]  /*0c80*/  @!P1 LDG.E.U16 R64, desc[UR6][R4.64+0x48] ;  /* 0x0000480604409981 */ /* 0x000162000c1e1500 */
[----:B------:R-:W-:Y:S02]  /*0c90*/  PRMT R15, RZ, 0x7610, R15 ;  /* 0x00007610ff0f7816 */ /* 0x000fe4000000000f */
[-C--:B------:R-:W-:Y:S01]  /*0ca0*/  ISETP.GE.AND P1, PT, R9, R10.reuse, PT ;  /* 0x0000000a0900720c */ /* 0x080fe20003f26270 */
[----:B------:R0:W5:Y:S01]  /*0cb0*/  @!P4 LDG.E.U16 R13, desc[UR6][R4.64+0x4c] ;  /* 0x00004c06040dc981 */ /* 0x000162000c1e1500 */
[----:B------:R-:W-:Y:S01]  /*0cc0*/  ISETP.GE.AND P4, PT, R7, R10, PT ;  /* 0x0000000a0700720c */ /* 0x000fe20003f86270 */
[----:B------:R-:W-:-:S02]  /*0cd0*/  VIADD R9, R3, 0x2e ;  /* 0x0000002e03097836 */ /* 0x000fc40000000000 */
[----:B------:R-:W-:Y:S01]  /*0ce0*/  VIADD R7, R3, 0x2f ;  /* 0x0000002f03077836 */ /* 0x000fe20000000000 */
[----:B------:R0:W5:Y:S02]  /*0cf0*/  @!P3 LDG.E.U16 R14, desc[UR6][R4.64+0x4e] ;  /* 0x00004e06040eb981 */ /* 0x000164000c1e1500 */
[-C--:B------:R-:W-:Y:S02]  /*0d00*/  ISETP.GE.AND P3, PT, R9, R10.reuse, PT ;  /* 0x0000000a0900720c */ /* 0x080fe40003f66270 */
[----:B------:R0:W5:Y:S01]  /*0d10*/  @!P2 LDG.E.U16 R15, desc[UR6][R4.64+0x50] ;  /* 0x00005006040fa981 */ /* 0x000162000c1e1500 */
[----:B------:R-:W-:Y:S02]  /*0d20*/  ISETP.GE.AND P2, PT, R7, R10, PT ;  /* 0x0000000a0700720c */ /* 0x000fe40003f46270 */
[----:B------:R-:W-:Y:S02]  /*0d30*/  PRMT R16, RZ, 0x7610, R16 ;  /* 0x00007610ff107816 */ /* 0x000fe40000000010 */
[----:B------:R-:W-:-:S02]  /*0d40*/  PRMT R17, RZ, 0x7610, R17 ;  /* 0x00007610ff117816 */ /* 0x000fc40000000011 */
[----:B------:R-:W-:Y:S02]  /*0d50*/  PRMT R18, RZ, 0x7610, R18 ;  /* 0x00007610ff127816 */ /* 0x000fe40000000012 */
[----:B------:R-:W-:Y:S01]  /*0d60*/  PRMT R20, RZ, 0x7610, R20 ;  /* 0x00007610ff147816 */ /* 0x000fe20000000014 */
[----:B------:R0:W5:Y:S01]  /*0d70*/  @!P6 LDG.E.U16 R16, desc[UR6][R4.64+0x52] ;  /* 0x000052060410e981 */ /* 0x000162000c1e1500 */
[----:B------:R-:W-:Y:S02]  /*0d80*/  PRMT R21, RZ, 0x7610, R21 ;  /* 0x00007610ff157816 */ /* 0x000fe40000000015 */
        /* <DEDUP_REMOVED lines=15> */
[----:B------:R-:W-:Y:S02]  /*0e80*/  LOP3.LUT R7, R0, 0x40, RZ, 0xfc, !PT ;  /* 0x0000004000077812 */ /* 0x000fe400078efcff */
[----:B------:R-:W-:-:S07]  /*0e90*/  SHF.R.U32.HI R2, RZ, 0x5, R2 ;  /* 0x00000005ff027819 */ /* 0x000fce0000011602 */
.L_x_170:
[----:B01----:R-:W-:-:S04]  /*0ea0*/  IMAD.MOV.U32 R4, RZ, RZ, 0x60 ;  /* 0x00000060ff047424 */ /* 0x003fc800078e00ff */
[----:B------:R-:W-:-:S04]  /*0eb0*/  IMAD R67, R9, R4, 0x30 ;  /* 0x0000003009437424 */ /* 0x000fc800078e0204 */
[----:B------:R-:W-:-:S05]  /*0ec0*/  IMAD.IADD R5, R0, 0x1, R67 ;  /* 0x0000000100057824 */ /* 0x000fca00078e0243 */
[----:B--2---:R-:W-:Y:S02]  /*0ed0*/  IADD3 R8, P1, R12, R5, RZ ;  /* 0x000000050c087210 */ /* 0x004fe40007f3e0ff */
        /* <DEDUP_REMOVED lines=8> */
[----:B------:R-:W-:Y:S01]  /*0f60*/  IMAD R24, R0, 0x100, R9 ;  /* 0x0000010000187824 */ /* 0x000fe200078e0209 */
[----:B------:R-:W-:Y:S01]  /*0f70*/  UIADD3 UR4, UR4, 0x4b0, URZ ;  /* 0x000004b004047890 */ /* 0x000fe2000fffe03f */
[----:B------:R-:W-:Y:S01]  /*0f80*/  ISETP.NE.AND P0, PT, R2, RZ, PT ;  /* 0x000000ff0200720c */ /* 0x000fe20003f05270 */
[----:B------:R-:W-:Y:S02]  /*0f90*/  BSSY B0, `(.L_x_164) ;  /* 0x0000017000007945 */ /* 0x000fe40003800000 */
[----:B0-----:R-:W-:-:S06]  /*0fa0*/  ULEA UR4, UR5, UR4, 0x18 ;  /* 0x0000000405047291 */ /* 0x001fcc000f8ec03f */
[----:B------:R-:W-:-:S05]  /*0fb0*/  LEA R69, R24, UR4, 0x1 ;  /* 0x0000000418457c11 */ /* 0x000fca000f8e08ff */
[----:B--2---:R0:W-:Y:S01]  /*0fc0*/  STS.U16 [R69+0x6000], R8 ;  /* 0x0060000845007388 */ /* 0x0041e20000000400 */
[----:B------:R-:W-:Y:S05]  /*0fd0*/  @!P0 BRA `(.L_x_165) ;  /* 0x0000000000488947 */ /* 0x000fea0003800000 */
[----:B------:R-:W-:Y:S01]  /*0fe0*/  IMAD.IADD R65, R6, 0x1, R67 ;  /* 0x0000000106417824 */ /* 0x000fe200078e0243 */
[----:B------:R-:W-:Y:S01]  /*0ff0*/  BSSY B2, `(.L_x_166) ;  /* 0x0000005000027945 */ /* 0x000fe20003800000 */
[----:B0-----:R-:W-:-:S03]  /*1000*/  PRMT R8, RZ, 0x7610, R8 ;  /* 0x00007610ff087816 */ /* 0x001fc60000000008 */
[----:B------:R-:W-:-:S13]  /*1010*/  ISETP.GE.AND P0, PT, R65, R10, PT ;  /* 0x0000000a4100720c */ /* 0x000fda0003f06270 */
[----:B------:R-:W-:Y:S05]  /*1020*/  @P0 BRA `(.L_x_167) ;  /* 0x0000000000040947 */ /* 0x000fea0003800000 */
[----:B------:R0:W5:Y:S02]  /*1030*/  LDG.E.U16 R8, desc[UR6][R4.64+0x40] ;  /* 0x0000400604087981 */ /* 0x000164000c1e1500 */
.L_x_167:
[----:B------:R-:W-:Y:S05]  /*1040*/  BSYNC B2 ;  /* 0x0000000000027941 */ /* 0x000fea0003800000 */
.L_x_166:
[----:B-----5:R1:W-:Y:S01]  /*1050*/  STS.U16 [R69+0xa000], R8 ;  /* 0x00a0000845007388 */ /* 0x0203e20000000400 */
[----:B------:R-:W-:-:S13]  /*1060*/  ISETP.NE.AND P0, PT, R2, RZ, PT ;  /* 0x000000ff0200720c */ /* 0x000fda0003f05270 */
[----:B-1----:R-:W-:Y:S05]  /*1070*/  @P0 BRA `(.L_x_165) ;  /* 0x0000000000200947 */ /* 0x002fea0003800000 */
[----:B------:R-:W-:Y:S01]  /*1080*/  IMAD.IADD R65, R7, 0x1, R67 ;  /* 0x0000000107417824 */ /* 0x000fe200078e0243 */
[----:B------:R-:W-:Y:S01]  /*1090*/  BSSY B2, `(.L_x_168) ;  /* 0x0000005000027945 */ /* 0x000fe20003800000 */
[----:B------:R-:W-:-:S03]  /*10a0*/  PRMT R8, RZ, 0x7610, R8 ;  /* 0x00007610ff087816 */ /* 0x000fc60000000008 */
[----:B------:R-:W-:-:S13]  /*10b0*/  ISETP.GE.AND P0, PT, R65, R10, PT ;  /* 0x0000000a4100720c */ /* 0x000fda0003f06270 */
[----:B------:R-:W-:Y:S05]  /*10c0*/  @P0 BRA `(.L_x_169) ;  /* 0x0000000000040947 */ /* 0x000fea0003800000 */
[----:B------:R1:W5:Y:S02]  /*10d0*/  LDG.E.U16 R8, desc[UR6][R4.64+0x80] ;  /* 0x0000800604087981 */ /* 0x000364000c1e1500 */
.L_x_169:
[----:B------:R-:W-:Y:S05]  /*10e0*/  BSYNC B2 ;  /* 0x0000000000027941 */ /* 0x000fea0003800000 */
.L_x_168:
[----:B-----5:R2:W-:Y:S02]  /*10f0*/  STS.U16 [R69+0xe000], R8 ;  /* 0x00e0000845007388 */ /* 0x0205e40000000400 */
.L_x_165:
[----:B------:R-:W-:Y:S05]  /*1100*/  BSYNC B0 ;  /* 0x0000000000007941 */ /* 0x000fea0003800000 */
.L_x_164:
[----:B------:R-:W-:-:S05]  /*1110*/  VIADD R9, R9, 0x8 ;  /* 0x0000000809097836 */ /* 0x000fca0000000000 */
[----:B------:R-:W-:-:S13]  /*1120*/  ISETP.GE.U32.AND P0, PT, R9, 0x100, PT ;  /* 0x000001000900780c */ /* 0x000fda0003f06070 */
[----:B------:R-:W-:Y:S05]  /*1130*/  @!P0 BRA `(.L_x_170) ;  /* 0xfffffffc00588947 */ /* 0x000fea000383ffff */
.L_x_163:
[----:B------:R-:W-:Y:S05]  /*1140*/  BSYNC B1 ;  /* 0x0000000000017941 */ /* 0x000fea0003800000 */
.L_x_162:
[----:B01----:R-:W0:Y:S01]  /*1150*/  S2R R5, SR_CgaCtaId ;  /* 0x0000000000057919 */ /* 0x003e220000008800 */
[----:B------:R-:W-:Y:S01]  /*1160*/  ISETP.NE.AND P6, PT, R23, RZ, PT ;  /* 0x000000ff1700720c */ /* 0x000fe20003fc5270 */
[----:B------:R-:W1:Y:S01]  /*1170*/  LDC R60, c[0x0][0x264] ;  /* 0x00009900ff3c7b82 */ /* 0x000e620000000800 */
[----:B------:R-:W-:Y:S01]  /*1180*/  MOV R2, 0x400 ;  /* 0x0000040000027802 */ /* 0x000fe20000000f00 */
[----:B------:R-:W3:Y:S01]  /*1190*/  S2R R143, SR_LANEID ;  /* 0x00000000008f7919 */ /* 0x000ee20000000000 */
[----:B------:R-:W-:Y:S01]  /*11a0*/  IMAD.MOV.U32 R71, RZ, RZ, 0xd ;  /* 0x0000000dff477424 */ /* 0x000fe200078e00ff */
[----:B------:R-:W-:Y:S01]  /*11b0*/  PRMT R66, RZ, 0x7610, R66 ;  /* 0x00007610ff427816 */ /* 0x000fe20000000042 */
[----:B------:R-:W-:Y:S01]  /*11c0*/  IMAD.MOV.U32 R65, RZ, RZ, RZ ;  /* 0x000000ffff417224 */ /* 0x000fe200078e00ff */
[----:B--2---:R-:W-:Y:S01]  /*11d0*/  PRMT R69, RZ, 0x7610, R69 ;  /* 0x00007610ff457816 */ /* 0x004fe20000000045 */
[C---:B------:R-:W-:Y:S02]  /*11e0*/  VIADD R24, R2.reuse, 0x10 ;  /* 0x0000001002187836 */ /* 0x040fe40000000000 */
[----:B------:R-:W-:-:S02]  /*11f0*/  VIADD R26, R2, 0x4b0 ;  /* 0x000004b0021a7836 */ /* 0x000fc40000000000 */
[----:B------:R-:W-:Y:S02]  /*1200*/  IMAD.MOV.U32 R67, RZ, RZ, RZ ;  /* 0x000000ffff437224 */ /* 0x000fe400078e00ff */
[----:B------:R-:W-:Y:S02]  /*1210*/  IMAD.MOV.U32 R68, RZ, RZ, RZ ;  /* 0x000000ffff447224 */ /* 0x000fe400078e00ff */
[----:B------:R-:W-:Y:S01]  /*1220*/  IMAD.MOV.U32 R70, RZ, RZ, RZ ;  /* 0x000000ffff467224 */ /* 0x000fe200078e00ff */
[C---:B0-----:R-:W-:Y:S02]  /*1230*/  @!P6 LEA R0, R5.reuse, R2, 0x18 ;  /* 0x000000020500e211 */ /* 0x041fe400078ec0ff */
[C---:B------:R-:W-:Y:S02]  /*1240*/  LEA R24, R5.reuse, R24, 0x18 ;  /* 0x0000001805187211 */ /* 0x040fe400078ec0ff */
[----:B------:R-:W-:Y:S01]  /*1250*/  LEA R26, R5, R26, 0x18 ;  /* 0x0000001a051a7211 */ /* 0x000fe200078ec0ff */
[----:B------:R0:W-:Y:S04]  /*1260*/  @!P6 STS [R0], RZ ;  /* 0x000000ff0000e388 */ /* 0x0001e80000000800 */
[----:B------:R-:W-:Y:S01]  /*1270*/  IMAD R73, R23, 0x2, R26 ;  /* 0x0000000217497824 */ /* 0x000fe200078e021a */
[----:B0-----:R-:W-:-:S04]  /*1280*/  SHF.R.S32.HI R0, RZ, 0x1f, R23 ;  /* 0x0000001fff007819 */ /* 0x001fc80000011417 */
[----:B------:R-:W-:-:S04]  /*1290*/  LEA.HI R0, R0, R23, RZ, 0x5 ;  /* 0x0000001700007211 */ /* 0x000fc800078f28ff */
[----:B------:R-:W-:-:S05]  /*12a0*/  SHF.R.S32.HI R5, RZ, 0x5, R0 ;  /* 0x00000005ff057819 */ /* 0x000fca0000011400 */
[----:B-1-3--:R-:W-:-:S07]  /*12b0*/  IMAD R72, R5, 0x4, R24 ;  /* 0x0000000405487824 */ /* 0x00afce00078e0218 */
.L_x_180:
[----:B0-----:R-:W-:Y:S01]  /*12c0*/  IMAD.MOV.U32 R5, RZ, RZ, 0x1 ;  /* 0x00000001ff057424 */ /* 0x001fe200078e00ff */
[----:B------:R-:W-:Y:S01]  /*12d0*/  LOP3.LUT R0, R71, 0xffff, RZ, 0xc0, !PT ;  /* 0x0000ffff47007812 */ /* 0x000fe200078ec0ff */
[----:B-----5:R-:W-:Y:S01]  /*12e0*/  HADD2.F32 R76, -RZ, R47.H0_H0 ;  /* 0x2000002fff4c7230 */ /* 0x020fe20000004100 */
[----:B------:R-:W-:Y:S02]  /*12f0*/  BAR.SYNC.DEFER_BLOCKING 0x0 ;  /* 0x0000000000007b1d */ /* 0x000fe40000010000 */
[----:B------:R-:W-:-:S04]  /*1300*/  SHF.L.U32 R5, R5, R0, RZ ;  /* 0x0000000005057219 */ /* 0x000fc800000006ff */
[----:B------:R-:W-:Y:S01]  /*1310*/  LOP3.LUT R74, R66, R5, RZ, 0xfc, !PT ;  /* 0x00000005424a7212 */ /* 0x000fe200078efcff */
[----:B------:R-:W-:Y:S03]  /*1320*/  BSSY B0, `(.L_x_171) ;  /* 0x0000353000007945 */ /* 0x000fe60003800000 */
[C---:B------:R-:W-:Y:S02]  /*1330*/  LOP3.LUT R0, R74.reuse, R48, RZ, 0x30, !PT ;  /* 0x000000304a007212 */ /* 0x040fe400078e30ff */
[----:B------:R-:W-:Y:S02]  /*1340*/  LOP3.LUT R2, R74, R41, RZ, 0x30, !PT ;  /* 0x000000294a027212 */ /* 0x000fe400078e30ff */
[----:B------:R-:W-:Y:S02]  /*1350*/  PRMT R4, R0, 0x9910, RZ ;  /* 0x0000991000047816 */ /* 0x000fe400000000ff */
[----:B------:R-:W-:-:S02]  /*1360*/  LOP3.LUT R0, R74, R45, RZ, 0x30, !PT ;  /* 0x0000002d4a007212 */ /* 0x000fc400078e30ff */
[----:B------:R-:W-:Y:S02]  /*1370*/  PRMT R5, R2, 0x9910, RZ ;  /* 0x0000991002057816 */ /* 0x000fe400000000ff */
[----:B------:R-:W-:Y:S02]  /*1380*/  LOP3.LUT R2, R74, R44, RZ, 0x30, !PT ;  /* 0x0000002c4a027212 */ /* 0x000fe400078e30ff */
[----:B------:R-:W-:Y:S02]  /*1390*/  PRMT R117, R0, 0x9910, RZ ;  /* 0x0000991000757816 */ /* 0x000fe400000000ff */
[----:B------:R-:W-:Y:S01]  /*13a0*/  LOP3.LUT R0, R74, R49, RZ, 0x30, !PT ;  /* 0x000000314a007212 */ /* 0x000fe200078e30ff */
[----:B------:R-:W0:Y:S01]  /*13b0*/  LDS.U16 R127, [R73+0x6000] ;  /* 0x00600000497f7984 */ /* 0x000e220000000400 */
[----:B------:R-:W-:Y:S02]  /*13c0*/  PRMT R2, R2, 0x9910, RZ ;  /* 0x0000991002027816 */ /* 0x000fe400000000ff */
[----:B------:R-:W-:Y:S01]  /*13d0*/  ISETP.NE.AND P2, PT, R117, RZ, PT ;  /* 0x000000ff7500720c */ /* 0x000fe20003f45270 */
[----:B------:R-:W-:Y:S01]  /*13e0*/  LDS.U16 R129, [R73+0x6400] ;  /* 0x0064000049817984 */ /* 0x000fe20000000400 */
[----:B------:R-:W-:Y:S01]  /*13f0*/  ISETP.NE.AND P1, PT, R5, RZ, PT ;  /* 0x000000ff0500720c */ /* 0x000fe20003f25270 */
[----:B------:R-:W-:Y:S01]  /*1400*/  HADD2.F32 R5, -RZ, R45.H0_H0 ;  /* 0x2000002dff057230 */ /* 0x000fe20000004100 */
[----:B------:R-:W-:Y:S01]  /*1410*/  LOP3.LUT R6, R74, R46, RZ, 0x30, !PT ;  /* 0x0000002e4a067212 */ /* 0x000fe200078e30ff */
[----:B------:R-:W-:Y:S01]  /*1420*/  LDS.U16 R135, [R73+0x6600] ;  /* 0x0066000049877984 */ /* 0x000fe20000000400 */
[----:B------:R-:W-:-:S02]  /*1430*/  PRMT R8, R0, 0x9910, RZ ;  /* 0x0000991000087816 */ /* 0x000fc400000000ff */
[----:B------:R-:W-:Y:S01]  /*1440*/  ISETP.NE.AND P0, PT, R2, RZ, PT ;  /* 0x000000ff0200720c */ /* 0x000fe20003f05270 */
[----:B------:R-:W-:Y:S01]  /*1450*/  LDS.U16 R157, [R73+0x6800] ;  /* 0x00680000499d7984 */ /* 0x000fe20000000400 */
[----:B------:R-:W-:Y:S02]  /*1460*/  FSEL R0, RZ, 1, P2 ;  /* 0x3f800000ff007808 */ /* 0x000fe40001000000 */
[----:B------:R-:W-:Y:S01]  /*1470*/  ISETP.NE.AND P3, PT, R4, RZ, PT ;  /* 0x000000ff0400720c */ /* 0x000fe20003f65270 */
[----:B------:R-:W-:Y:S01]  /*1480*/  HADD2.F32 R4, -RZ, R44.H0_H0 ;  /* 0x2000002cff047230 */ /* 0x000fe20000004100 */
[----:B------:R-:W-:Y:S01]  /*1490*/  PRMT R122, R6, 0x9910, RZ ;  /* 0x00009910067a7816 */ /* 0x000fe200000000ff */
[----:B------:R-:W-:Y:S01]  /*14a0*/  FFMA.FTZ R0, R0, R5, RZ ;  /* 0x0000000500007223 */ /* 0x000fe200000100ff */
[----:B------:R-:W-:Y:S01]  /*14b0*/  FSEL R7, RZ, 1, P0 ;  /* 0x3f800000ff077808 */ /* 0x000fe20000000000 */
[----:B------:R-:W-:Y:S01]  /*14c0*/  HADD2.F32 R6, -RZ, R46.H0_H0 ;  /* 0x2000002eff067230 */ /* 0x000fe20000004100 */
[----:B------:R-:W-:Y:S01]  /*14d0*/  LOP3.LUT R5, R74, R40, RZ, 0x30, !PT ;  /* 0x000000284a057212 */ /* 0x000fe200078e30ff */
[----:B------:R-:W-:Y:S01]  /*14e0*/  LDS.U16 R161, [R73+0x6a00] ;  /* 0x006a000049a17984 */ /* 0x000fe20000000400 */
[----:B------:R-:W-:Y:S01]  /*14f0*/  ISETP.NE.AND P5, PT, R122, RZ, PT ;  /* 0x000000ff7a00720c */ /* 0x000fe20003fa5270 */
[----:B------:R-:W-:Y:S01]  /*1500*/  FFMA.FTZ R0, R7, R4, R0 ;  /* 0x0000000407007223 */ /* 0x000fe20000010000 */
[----:B------:R-:W-:Y:S01]  /*1510*/  ISETP.NE.AND P4, PT, R8, RZ, PT ;  /* 0x000000ff0800720c */ /* 0x000fe20003f85270 */
[----:B------:R-:W-:Y:S01]  /*1520*/  LDS.U16 R163, [R73+0x6c00] ;  /* 0x006c000049a37984 */ /* 0x000fe20000000400 */
[----:B------:R-:W-:-:S02]  /*1530*/  LOP3.LUT R4, R74, R43, RZ, 0x30, !PT ;  /* 0x0000002b4a047212 */ /* 0x000fc400078e30ff */
[----:B------:R-:W-:Y:S01]  /*1540*/  PRMT R8, R5, 0x9910, RZ ;  /* 0x0000991005087816 */ /* 0x000fe200000000ff */
[----:B------:R-:W-:Y:S01]  /*1550*/  LDS.U16 R165, [R73+0x7000] ;  /* 0x0070000049a57984 */ /* 0x000fe20000000400 */
[----:B------:R-:W-:Y:S02]  /*1560*/  FSEL R5, RZ, 1, P5 ;  /* 0x3f800000ff057808 */ /* 0x000fe40002800000 */
[----:B------:R-:W-:Y:S01]  /*1570*/  PRMT R121, R4, 0x9910, RZ ;  /* 0x0000991004797816 */ /* 0x000fe200000000ff */
[----:B------:R-:W-:Y:S01]  /*1580*/  LDS.U16 R171, [R73+0x7800] ;  /* 0x0078000049ab7984 */ /* 0x000fe20000000400 */
[----:B------:R-:W-:Y:S01]  /*1590*/  LOP3.LUT R7, R74, R50, RZ, 0x30, !PT ;  /* 0x000000324a077212 */ /* 0x000fe200078e30ff */
[----:B------:R-:W-:Y:S01]  /*15a0*/  FFMA.FTZ R0, R5, R6, R0 ;  /* 0x0000000605007223 */ /* 0x000fe20000010000 */
[----:B------:R-:W-:Y:S01]  /*15b0*/  SEL R5, RZ, 0xffffffff, P0 ;  /* 0xffffffffff057807 */ /* 0x000fe20000000000 */
[----:B------:R-:W-:Y:S01]  /*15c0*/  LDS.U16 R177, [R73+0x7c00] ;  /* 0x007c000049b17984 */ /* 0x000fe20000000400 */
[----:B------:R-:W-:-:S02]  /*15d0*/  ISETP.NE.AND P0, PT, R121, RZ, PT ;  /* 0x000000ff7900720c */ /* 0x000fc40003f05270 */
[----:B------:R-:W-:Y:S01]  /*15e0*/  LOP3.LUT R6, R74, R47, RZ, 0x30, !PT ;  /* 0x0000002f4a067212 */ /* 0x000fe200078e30ff */
[----:B------:R-:W-:Y:S01]  /*15f0*/  LDS.U16 R173, [R73+0x7a00] ;  /* 0x007a000049ad7984 */ /* 0x000fe20000000400 */
[----:B------:R-:W-:Y:S01]  /*1600*/  SEL R4, RZ, 0x1, P2 ;  /* 0x00000001ff047807 */ /* 0x000fe20001000000 */
[----:B------:R-:W-:Y:S01]  /*1610*/  IMAD.SHL.U32 R5, R5, 0x2, RZ ;  /* 0x0000000205057824 */ /* 0x000fe200078e00ff */
[----:B------:R-:W-:Y:S01]  /*1620*/  ISETP.NE.AND P2, PT, R8, RZ, PT ;  /* 0x000000ff0800720c */ /* 0x000fe20003f45270 */
[----:B------:R-:W-:Y:S01]  /*1630*/  HADD2.F32 R8, -RZ, R43.H0_H0 ;  /* 0x2000002bff087230 */ /* 0x000fe20000004100 */
[----:B------:R-:W-:Y:S01]  /*1640*/  PRMT R9, R7, 0x9910, RZ ;  /* 0x0000991007097816 */ /* 0x000fe200000000ff */
[----:B------:R-:W-:Y:S01]  /*1650*/  LDS.U16 R179, [R73+0x7e00] ;  /* 0x007e000049b37984 */ /* 0x000fe20000000400 */
[----:B------:R-:W-:Y:S02]  /*1660*/  FSEL R7, RZ, 1, P0 ;  /* 0x3f800000ff077808 */ /* 0x000fe40000000000 */
[----:B------:R-:W-:Y:S01]  /*1670*/  PRMT R120, R6, 0x9910, RZ ;  /* 0x0000991006787816 */ /* 0x000fe200000000ff */
[----:B------:R-:W-:Y:S01]  /*1680*/  LDS.U16 R181, [R73+0x8600] ;  /* 0x0086000049b57984 */ /* 0x000fe20000000400 */
[----:B------:R-:W-:Y:S01]  /*1690*/  SEL R6, RZ, 0x4, P5 ;  /* 0x00000004ff067807 */ /* 0x000fe20002800000 */
[----:B------:R-:W-:Y:S01]  /*16a0*/  FFMA.FTZ R0, R7, R8, R0 ;  /* 0x0000000807007223 */ /* 0x000fe20000010000 */
[----:B------:R-:W-:Y:S01]  /*16b0*/  ISETP.NE.AND P5, PT, R9, RZ, PT ;  /* 0x000000ff0900720c */ /* 0x000fe20003fa5270 */
[----:B------:R-:W-:Y:S01]  /*16c0*/  LDS.U16 R183, [R73+0x8800] ;  /* 0x0088000049b77984 */ /* 0x000fe20000000400 */
[----:B------:R-:W-:-:S02]  /*16d0*/  LOP3.LUT R9, R74, R42, RZ, 0x30, !PT ;  /* 0x0000002a4a097212 */ /* 0x000fc400078e30ff */
[----:B------:R-:W-:Y:S01]  /*16e0*/  LOP3.LUT R8, R74, R39, RZ, 0x30, !PT ;  /* 0x000000274a087212 */ /* 0x000fe200078e30ff */
[----:B------:R-:W-:Y:S01]  /*16f0*/  LDS.U16 R185, [R73+0x8a00] ;  /* 0x008a000049b97984 */ /* 0x000fe20000000400 */
[----:B------:R-:W-:Y:S02]  /*1700*/  SEL R7, RZ, 0x8, P0 ;  /* 0x00000008ff077807 */ /* 0x000fe40000000000 */
[----:B------:R-:W-:Y:S01]  /*1710*/  ISETP.NE.AND P0, PT, R120, RZ, PT ;  /* 0x000000ff7800720c */ /* 0x000fe20003f05270 */
[----:B------:R-:W-:Y:S01]  /*1720*/  LDS.U16 R187, [R73+0x8c00] ;  /* 0x008c000049bb7984 */ /* 0x000fe20000000400 */
[----:B------:R-:W-:Y:S02]  /*1730*/  PRMT R119, R9, 0x9910, RZ ;  /* 0x0000991009777816 */ /* 0x000fe400000000ff */
[----:B------:R-:W-:Y:S01]  /*1740*/  LOP3.LUT R9, R74, R51, RZ, 0x30, !PT ;  /* 0x000000334a097212 */ /* 0x000fe200078e30ff */
[----:B------:R-:W-:Y:S01]  /*1750*/  LDS.U16 R189, [R73+0x8e00] ;  /* 0x008e000049bd7984 */ /* 0x000fe20000000400 */
[----:B------:R-:W-:-:S02]  /*1760*/  PRMT R78, R8, 0x9910, RZ ;  /* 0x00009910084e7816 */ /* 0x000fc400000000ff */
[----:B------:R-:W-:Y:S01]  /*1770*/  FSEL R75, RZ, 1, P0 ;  /* 0x3f800000ff4b7808 */ /* 0x000fe20000000000 */
[----:B------:R-:W-:Y:S01]  /*1780*/  LDS.U16 R191, [R73+0x9000] ;  /* 0x0090000049bf7984 */ /* 0x000fe20000000400 */
[----:B------:R-:W-:Y:S02]  /*1790*/  SEL R8, RZ, 0x10, P0 ;  /* 0x00000010ff087807 */ /* 0x000fe40000000000 */
[----:B------:R-:W-:Y:S01]  /*17a0*/  ISETP.NE.AND P0, PT, R119, RZ, PT ;  /* 0x000000ff7700720c */ /* 0x000fe20003f05270 */
[----:B------:R-:W-:Y:S01]  /*17b0*/  FFMA.FTZ R0, R75, R76, R0 ;  /* 0x0000004c4b007223 */ /* 0x000fe20000010000 */
[----:B------:R-:W-:Y:S01]  /*17c0*/  PRMT R79, R9, 0x9910, RZ ;  /* 0x00009910094f7816 */ /* 0x000fe200000000ff */
[----:B------:R-:W-:Y:S01]  /*17d0*/  HADD2.F32 R75, -RZ, R42.H0_H0 ;  /* 0x2000002aff4b7230 */ /* 0x000fe20000004100 */
[----:B------:R-:W-:Y:S01]  /*17e0*/  FSEL R77, RZ, 1, P0 ;  /* 0x3f800000ff4d7808 */ /* 0x000fe20000000000 */
[----:B------:R-:W-:Y:S01]  /*17f0*/  LDS.U16 R193, [R73+0x9200] ;  /* 0x0092000049c17984 */ /* 0x000fe20000000400 */
[----:B------:R-:W-:-:S02]  /*1800*/  SEL R9, RZ, 0x20, P0 ;  /* 0x00000020ff097807 */ /* 0x000fc40000000000 */
[----:B------:R-:W-:Y:S01]  /*1810*/  ISETP.NE.AND P0, PT, R78, RZ, PT ;  /* 0x000000ff4e00720c */ /* 0x000fe20003f05270 */
[----:B------:R-:W-:Y:S01]  /*1820*/  IMAD.MOV.U32 R78, RZ, RZ, R79 ;  /* 0x000000ffff4e7224 */ /* 0x000fe200078e004f */
[----:B------:R-:W-:Y:S01]  /*1830*/  LOP3.LUT R76, R74, R38, RZ, 0x30, !PT ;  /* 0x000000264a4c7212 */ /* 0x000fe200078e30ff */
[----:B------:R-:W-:Y:S01]  /*1840*/  FFMA.FTZ R0, R77, R75, R0 ;  /* 0x0000004b4d007223 */ /* 0x000fe20000010000 */
[----:B------:R-:W-:Y:S01]  /*1850*/  FSEL R79, RZ, 1, P3 ;  /* 0x3f800000ff4f7808 */ /* 0x000fe20001800000 */
[----:B------:R-:W-:Y:S01]  /*1860*/  HADD2.F32 R75, -RZ, R48.H0_H0 ;  /* 0x20000030ff4b7230 */ /* 0x000fe20000004100 */
[----:B------:R-:W-:Y:S01]  /*1870*/  SEL R85, RZ, 0x40, P3 ;  /* 0x00000040ff557807 */ /* 0x000fe20001800000 */
[----:B------:R-:W-:Y:S01]  /*1880*/  LDS.U16 R195, [R73+0x9400] ;  /* 0x0094000049c37984 */ /* 0x000fe20000000400 */
[----:B------:R-:W-:Y:S02]  /*1890*/  ISETP.NE.AND P3, PT, R78, RZ, PT ;  /* 0x000000ff4e00720c */ /* 0x000fe40003f65270 */
[----:B------:R-:W-:Y:S01]  /*18a0*/  PRMT R78, R76, 0x9910, RZ ;  /* 0x000099104c4e7816 */ /* 0x000fe200000000ff */
[----:B------:R-:W-:Y:S01]  /*18b0*/  FFMA.FTZ R0, R79, R75, R0 ;  /* 0x0000004b4f007223 */ /* 0x000fe20000010000 */
[----:B------:R-:W-:Y:S01]  /*18c0*/  LOP3.LUT R76, R74, R52, RZ, 0x30, !PT ;  /* 0x000000344a4c7212 */ /* 0x000fe200078e30ff */
[----:B------:R-:W-:Y:S01]  /*18d0*/  HADD2.F32 R75, -RZ, R41.H0_H0 ;  /* 0x20000029ff4b7230 */ /* 0x000fe20000004100 */
[----:B------:R-:W-:Y:S01]  /*18e0*/  FSEL R77, RZ, 1, P1 ;  /* 0x3f800000ff4d7808 */ /* 0x000fe20000800000 */
[----:B------:R-:W-:Y:S01]  /*18f0*/  LDS.U16 R197, [R73+0x9800] ;  /* 0x0098000049c57984 */ /* 0x000fe20000000400 */
[----:B------:R-:W-:-:S02]  /*1900*/  PRMT R76, R76, 0x9910, RZ ;  /* 0x000099104c4c7816 */ /* 0x000fc400000000ff */
[----:B------:R-:W-:Y:S01]  /*1910*/  SEL R87, RZ, 0x80, P1 ;  /* 0x00000080ff577807 */ /* 0x000fe20000800000 */
[----:B------:R-:W-:Y:S01]  /*1920*/  FFMA.FTZ R0, R77, R75, R0 ;  /* 0x0000004b4d007223 */ /* 0x000fe20000010000 */
[----:B------:R-:W-:Y:S01]  /*1930*/  ISETP.NE.AND P1, PT, R78, RZ, PT ;  /* 0x000000ff4e00720c */ /* 0x000fe20003f25270 */
[----:B------:R-:W-:Y:S01]  /*1940*/  IMAD.MOV.U32 R78, RZ, RZ, R76 ;  /* 0x000000ffff4e7224 */ /* 0x000fe200078e004c */
[----:B------:R-:W-:Y:S01]  /*1950*/  LOP3.LUT R76, R74, R37, RZ, 0x30, !PT ;  /* 0x000000254a4c7212 */ /* 0x000fe200078e30ff */
[----:B------:R-:W-:Y:S01]  /*1960*/  HADD2.F32 R75, -RZ, R49.H0_H0 ;  /* 0x20000031ff4b7230 */ /* 0x000fe20000004100 */
[----:B------:R-:W-:Y:S01]  /*1970*/  FSEL R79, RZ, 1, P4 ;  /* 0x3f800000ff4f7808 */ /* 0x000fe20002000000 */
[----:B------:R-:W-:Y:S01]  /*1980*/  LDS.U16 R199, [R73+0x9c00] ;  /* 0x009c000049c77984 */ /* 0x000fe20000000400 */
[----:B------:R-:W-:Y:S02]  /*1990*/  SEL R88, RZ, 0x100, P4 ;  /* 0x00000100ff587807 */ /* 0x000fe40002000000 */
[----:B------:R-:W-:Y:S01]  /*19a0*/  ISETP.NE.AND P4, PT, R78, RZ, PT ;  /* 0x000000ff4e00720c */ /* 0x000fe20003f85270 */
[----:B------:R-:W-:Y:S01]  /*19b0*/  FFMA.FTZ R0, R79, R75, R0 ;  /* 0x0000004b4f007223 */ /* 0x000fe20000010000 */
[----:B------:R-:W-:Y:S01]  /*19c0*/  PRMT R78, R76, 0x9910, RZ ;  /* 0x000099104c4e7816 */ /* 0x000fe200000000ff */
[----:B------:R-:W-:Y:S01]  /*19d0*/  HADD2.F32 R75, -RZ, R40.H0_H0 ;  /* 0x20000028ff4b7230 */ /* 0x000fe20000004100 */
[----:B------:R-:W-:Y:S01]  /*19e0*/  LOP3.LUT R76, R74, R53, RZ, 0x30, !PT ;  /* 0x000000354a4c7212 */ /* 0x000fe200078e30ff */
[----:B------:R-:W-:Y:S01]  /*19f0*/  LDS.U16 R201, [R73+0xa000] ;  /* 0x00a0000049c97984 */ /* 0x000fe20000000400 */
[----:B------:R-:W-:-:S02]  /*1a00*/  FSEL R77, RZ, 1, P2 ;  /* 0x3f800000ff4d7808 */ /* 0x000fc40001000000 */
[----:B------:R-:W-:Y:S01]  /*1a10*/  PRMT R76, R76, 0x9910, RZ ;  /* 0x000099104c4c7816 */ /* 0x000fe200000000ff */
[----:B------:R-:W-:Y:S01]  /*1a20*/  LDS.U16 R203, [R73+0xbc00] ;  /* 0x00bc000049cb7984 */ /* 0x000fe20000000400 */
        /* <DEDUP_REMOVED lines=86> */
[----:B------:R-:W-:Y:S02]  /*1f90*/  LOP3.LUT R78, R74, R59, RZ, 0x30, !PT ;  /* 0x0000003b4a4e7212 */ /* 0x000fe400078e30ff */
[----:B------:R-:W-:Y:S01]  /*1fa0*/  PRMT R80, R76, 0x9910, RZ ;  /* 0x000099104c507816 */ /* 0x000fe200000000ff */
[----:B------:R-:W-:Y:S01]  /*1fb0*/  HADD2.F32 R76, -RZ, R34.H0_H0 ;  /* 0x20000022ff4c7230 */ /* 0x000fe20000004100 */
[----:B------:R-:W-:Y:S02]  /*1fc0*/  FSEL R77, RZ, 1, P2 ;  /* 0x3f800000ff4d7808 */ /* 0x000fe40001000000 */
[----:B------:R-:W-:-:S02]  /*1fd0*/  PRMT R78, R78, 0x9910, RZ ;  /* 0x000099104e4e7816 */ /* 0x000fc400000000ff */
[----:B------:R-:W-:Y:S01]  /*1fe0*/  FSEL R75, RZ, 1, P5 ;  /* 0x3f800000ff4b7808 */ /* 0x000fe20002800000 */
[----:B------:R-:W-:Y:S01]  /*1ff0*/  FFMA.FTZ R0, R77, R76, R0 ;  /* 0x0000004c4d007223 */ /* 0x000fe20000010000 */
[----:B------:R-:W-:Y:S01]  /*2000*/  HADD2.F32 R76, -RZ, R56.H0_H0 ;  /* 0x20000038ff4c7230 */ /* 0x000fe20000004100 */
[----:B------:R-:W-:Y:S01]  /*2010*/  SEL R115, RZ, 0x400000, P5 ;  /* 0x00400000ff737807 */ /* 0x000fe20002800000 */
[----:B------:R-:W-:Y:S01]  /*2020*/  IMAD.MOV.U32 R77, RZ, RZ, R78 ;  /* 0x000000ffff4d7224 */ /* 0x000fe200078e004e */
[----:B------:R-:W-:Y:S01]  /*2030*/  LOP3.LUT R79, R74, R30, RZ, 0x30, !PT ;  /* 0x0000001e4a4f7212 */ /* 0x000fe200078e30ff */
[----:B------:R-:W-:Y:S02]  /*2040*/  HADD2.F32 R78, -RZ, R33.H0_H0 ;  /* 0x20000021ff4e7230 */ /* 0x000fe40000004100 */
[----:B------:R-:W-:Y:S01]  /*2050*/  FFMA.FTZ R0, R75, R76, R0 ;  /* 0x0000004c4b007223 */ /* 0x000fe20000010000 */
[----:B------:R-:W-:Y:S01]  /*2060*/  HADD2.F32 R76, -RZ, R57.H0_H0 ;  /* 0x20000039ff4c7230 */ /* 0x000fe20000004100 */
[----:B------:R-:W-:-:S02]  /*2070*/  ISETP.NE.AND P5, PT, R77, RZ, PT ;  /* 0x000000ff4d00720c */ /* 0x000fc40003fa5270 */
[----:B------:R-:W-:Y:S02]  /*2080*/  FSEL R77, RZ, 1, P0 ;  /* 0x3f800000ff4d7808 */ /* 0x000fe40000000000 */
[----:B------:R-:W-:Y:S02]  /*2090*/  FSEL R75, RZ, 1, P3 ;  /* 0x3f800000ff4b7808 */ /* 0x000fe40001800000 */
[----:B------:R-:W-:Y:S01]  /*20a0*/  SEL R113, RZ, 0x200000, P2 ;  /* 0x00200000ff717807 */ /* 0x000fe20001000000 */
[----:B------:R-:W-:Y:S01]  /*20b0*/  FFMA.FTZ R0, R77, R78, R0 ;  /* 0x0000004e4d007223 */ /* 0x000fe20000010000 */
[----:B------:R-:W-:Y:S01]  /*20c0*/  HADD2.F32 R78, -RZ, R32.H0_H0 ;  /* 0x20000020ff4e7230 */ /* 0x000fe20000004100 */
[----:B------:R-:W-:Y:S02]  /*20d0*/  FSEL R77, RZ, 1, P1 ;  /* 0x3f800000ff4d7808 */ /* 0x000fe40000800000 */
[----:B------:R-:W-:Y:S01]  /*20e0*/  FFMA.FTZ R0, R75, R76, R0 ;  /* 0x0000004c4b007223 */ /* 0x000fe20000010000 */
[----:B------:R-:W-:Y:S01]  /*20f0*/  HADD2.F32 R76, -RZ, R58.H0_H0 ;  /* 0x2000003aff4c7230 */ /* 0x000fe20000004100 */
[----:B------:R-:W-:-:S02]  /*2100*/  FSEL R75, RZ, 1, P4 ;  /* 0x3f800000ff4b7808 */ /* 0x000fc40002000000 */
[----:B------:R-:W-:Y:S01]  /*2110*/  FFMA.FTZ R0, R77, R78, R0 ;  /* 0x0000004e4d007223 */ /* 0x000fe20000010000 */
[----:B------:R-:W-:Y:S01]  /*2120*/  ISETP.NE.AND P2, PT, R80, RZ, PT ;  /* 0x000000ff5000720c */ /* 0x000fe20003f45270 */
[----:B------:R-:W-:Y:S01]  /*2130*/  HADD2.F32 R78, -RZ, R59.H0_H0 ;  /* 0x2000003bff4e7230 */ /* 0x000fe20000004100 */
[----:B------:R-:W-:Y:S01]  /*2140*/  PRMT R79, R79, 0x9910, RZ ;  /* 0x000099104f4f7816 */ /* 0x000fe200000000ff */
[----:B------:R-:W-:Y:S01]  /*2150*/  FFMA.FTZ R0, R75, R76, R0 ;  /* 0x0000004c4b007223 */ /* 0x000fe20000010000 */
[----:B------:R-:W-:Y:S01]  /*2160*/  LOP3.LUT R77, R74, R61, RZ, 0x30, !PT ;  /* 0x0000003d4a4d7212 */ /* 0x000fe200078e30ff */
[----:B------:R-:W-:Y:S01]  /*2170*/  HADD2.F32 R76, -RZ, R31.H0_H0 ;  /* 0x2000001fff4c7230 */ /* 0x000fe20000004100 */
[----:B------:R-:W-:Y:S02]  /*2180*/  SEL R118, RZ, 0x800000, P0 ;  /* 0x00800000ff767807 */ /* 0x000fe40000000000 */
[----:B------:R-:W-:Y:S02]  /*2190*/  ISETP.NE.AND P0, PT, R79, RZ, PT ;  /* 0x000000ff4f00720c */ /* 0x000fe40003f05270 */
[----:B------:R-:W-:-:S02]  /*21a0*/  FSEL R75, RZ, 1, P2 ;  /* 0x3f800000ff4b7808 */ /* 0x000fc40001000000 */
[----:B------:R-:W-:Y:S02]  /*21b0*/  LOP3.LUT R79, R74, R29, RZ, 0x30, !PT ;  /* 0x0000001d4a4f7212 */ /* 0x000fe400078e30ff */
[----:B------:R-:W-:Y:S01]  /*21c0*/  PRMT R80, R77, 0x9910, RZ ;  /* 0x000099104d507816 */ /* 0x000fe200000000ff */
[----:B------:R-:W-:Y:S01]  /*21d0*/  FFMA.FTZ R0, R75, R76, R0 ;  /* 0x0000004c4b007223 */ /* 0x000fe20000010000 */
[----:B------:R-:W-:Y:S01]  /*21e0*/  FSEL R77, RZ, 1, P5 ;  /* 0x3f800000ff4d7808 */ /* 0x000fe20002800000 */
[----:B------:R-:W-:Y:S01]  /*21f0*/  HADD2.F32 R76, -RZ, R30.H0_H0 ;  /* 0x2000001eff4c7230 */ /* 0x000fe20000004100 */
[----:B------:R-:W-:Y:S02]  /*2200*/  PRMT R79, R79, 0x9910, RZ ;  /* 0x000099104f4f7816 */ /* 0x000fe400000000ff */
[----:B------:R-:W-:Y:S01]  /*2210*/  SEL R124, RZ, 0x1000000, P3 ;  /* 0x01000000ff7c7807 */ /* 0x000fe20001800000 */
[----:B------:R-:W-:Y:S01]  /*2220*/  FFMA.FTZ R0, R77, R78, R0 ;  /* 0x0000004e4d007223 */ /* 0x000fe20000010000 */
[----:B------:R-:W-:Y:S01]  /*2230*/  ISETP.NE.AND P3, PT, R80, RZ, PT ;  /* 0x000000ff5000720c */ /* 0x000fe20003f65270 */
[----:B------:R-:W-:Y:S01]  /*2240*/  IMAD.MOV.U32 R77, RZ, RZ, R79 ;  /* 0x000000ffff4d7224 */ /* 0x000fe200078e004f */
[----:B------:R-:W-:Y:S01]  /*2250*/  FSEL R75, RZ, 1, P0 ;  /* 0x3f800000ff4b7808 */ /* 0x000fe20000000000 */
[----:B------:R-:W-:Y:S01]  /*2260*/  HADD2.F32 R78, -RZ, R61.H0_H0 ;  /* 0x2000003dff4e7230 */ /* 0x000fe20000004100 */
[----:B------:R-:W-:-:S02]  /*2270*/  SEL R126, RZ, 0x2000000, P1 ;  /* 0x02000000ff7e7807 */ /* 0x000fc40000800000 */
[----:B------:R-:W-:Y:S01]  /*2280*/  ISETP.NE.AND P1, PT, R77, RZ, PT ;  /* 0x000000ff4d00720c */ /* 0x000fe20003f25270 */
[----:B------:R-:W-:Y:S01]  /*2290*/  FFMA.FTZ R0, R75, R76, R0 ;  /* 0x0000004c4b007223 */ /* 0x000fe20000010000 */
[----:B------:R-:W-:Y:S01]  /*22a0*/  FSEL R77, RZ, 1, P3 ;  /* 0x3f800000ff4d7808 */ /* 0x000fe20001800000 */
[----:B------:R-:W-:Y:S01]  /*22b0*/  HADD2.F32 R76, -RZ, R29.H0_H0 ;  /* 0x2000001dff4c7230 */ /* 0x000fe20000004100 */
[----:B------:R-:W-:Y:S02]  /*22c0*/  FSEL R75, RZ, 1, P1 ;  /* 0x3f800000ff4b7808 */ /* 0x000fe40000800000 */
[----:B------:R-:W-:Y:S01]  /*22d0*/  SEL R130, RZ, 0x4000000, P4 ;  /* 0x04000000ff827807 */ /* 0x000fe20002000000 */
[----:B------:R-:W-:Y:S01]  /*22e0*/  FFMA.FTZ R0, R77, R78, R0 ;  /* 0x0000004e4d007223 */ /* 0x000fe20000010000 */
[C---:B------:R-:W-:Y:S02]  /*22f0*/  LOP3.LUT R77, R74.reuse, R62, RZ, 0x30, !PT ;  /* 0x0000003e4a4d7212 */ /* 0x040fe400078e30ff */
[C---:B------:R-:W-:Y:S01]  /*2300*/  LOP3.LUT R78, R74.reuse, R28, RZ, 0x30, !PT ;  /* 0x0000001c4a4e7212 */ /* 0x040fe200078e30ff */
[----:B------:R-:W-:Y:S01]  /*2310*/  FFMA.FTZ R0, R75, R76, R0 ;  /* 0x0000004c4b007223 */ /* 0x000fe20000010000 */
[----:B------:R-:W-:Y:S01]  /*2320*/  PRMT R86, R77, 0x9910, RZ ;  /* 0x000099104d567816 */ /* 0x000fe200000000ff */
[----:B------:R-:W-:Y:S01]  /*2330*/  HADD2.F32 R76, -RZ, R62.H0_H0 ;  /* 0x2000003eff4c7230 */ /* 0x000fe20000004100 */
[----:B------:R-:W-:-:S02]  /*2340*/  LOP3.LUT R75, R74, R63, RZ, 0x30, !PT ;  /* 0x0000003f4a4b7212 */ /* 0x000fc400078e30ff */
[----:B------:R-:W-:Y:S01]  /*2350*/  PRMT R84, R78, 0x9910, RZ ;  /* 0x000099104e547816 */ /* 0x000fe200000000ff */
[----:B------:R-:W-:Y:S01]  /*2360*/  HADD2.F32 R78, -RZ, R28.H0_H0 ;  /* 0x2000001cff4e7230 */ /* 0x000fe20000004100 */
[----:B------:R-:W-:Y:S02]  /*2370*/  ISETP.NE.AND P4, PT, R86, RZ, PT ;  /* 0x000000ff5600720c */ /* 0x000fe40003f85270 */
[----:B------:R-:W-:Y:S02]  /*2380*/  PRMT R83, R75, 0x9910, RZ ;  /* 0x000099104b537816 */ /* 0x000fe400000000ff */
[----:B------:R-:W-:Y:S02]  /*2390*/  SEL R133, RZ, 0x8000000, P2 ;  /* 0x08000000ff857807 */ /* 0x000fe40001000000 */
[----:B------:R-:W-:Y:S02]  /*23a0*/  ISETP.NE.AND P2, PT, R84, RZ, PT ;  /* 0x000000ff5400720c */ /* 0x000fe40003f45270 */
[----:B------:R-:W-:-:S02]  /*23b0*/  FSEL R75, RZ, 1, P4 ;  /* 0x3f800000ff4b7808 */ /* 0x000fc40002000000 */
[----:B-1----:R-:W-:Y:S02]  /*23c0*/  SEL R137, RZ, 0x10000000, P5 ;  /* 0x10000000ff897807 */ /* 0x002fe40002800000 */
[----:B------:R-:W-:Y:S01]  /*23d0*/  ISETP.NE.AND P5, PT, R83, RZ, PT ;  /* 0x000000ff5300720c */ /* 0x000fe20003fa5270 */
[----:B------:R-:W-:Y:S01]  /*23e0*/  FFMA.FTZ R0, R75, R76, R0 ;  /* 0x0000004c4b007223 */ /* 0x000fe20000010000 */
[----:B------:R-:W-:Y:S01]  /*23f0*/  FSEL R77, RZ, 1, P2 ;  /* 0x3f800000ff4d7808 */ /* 0x000fe20001000000 */
[----:B------:R-:W-:Y:S01]  /*2400*/  HADD2.F32 R76, -RZ, R63.H0_H0 ;  /* 0x2000003fff4c7230 */ /* 0x000fe20000004100 */
[C---:B------:R-:W-:Y:S02]  /*2410*/  LOP3.LUT R79, R74.reuse, R27, RZ, 0x30, !PT ;  /* 0x0000001b4a4f7212 */ /* 0x040fe400078e30ff */
[----:B------:R-:W-:Y:S01]  /*2420*/  FSEL R75, RZ, 1, P5 ;  /* 0x3f800000ff4b7808 */ /* 0x000fe20002800000 */
[----:B------:R-:W-:Y:S01]  /*2430*/  FFMA.FTZ R0, R77, R78, R0 ;  /* 0x0000004e4d007223 */ /* 0x000fe20000010000 */
[----:B------:R-:W-:-:S02]  /*2440*/  LOP3.LUT R77, R74, R13, RZ, 0x30, !PT ;  /* 0x0000000d4a4d7212 */ /* 0x000fc400078e30ff */
[----:B------:R-:W-:Y:S01]  /*2450*/  PRMT R82, R79, 0x9910, RZ ;  /* 0x000099104f527816 */ /* 0x000fe200000000ff */
[----:B------:R-:W-:Y:S01]  /*2460*/  FFMA.FTZ R0, R75, R76, R0 ;  /* 0x0000004c4b007223 */ /* 0x000fe20000010000 */
[C---:B------:R-:W-:Y:S01]  /*2470*/  LOP3.LUT R75, R74.reuse, R64, RZ, 0x30, !PT ;  /* 0x000000404a4b7212 */ /* 0x040fe200078e30ff */
[----:B------:R-:W-:Y:S01]  /*2480*/  HADD2.F32 R76, -RZ, R27.H0_H0 ;  /* 0x2000001bff4c7230 */ /* 0x000fe20000004100 */
[----:B------:R-:W-:Y:S02]  /*2490*/  PRMT R78, R77, 0x9910, RZ ;  /* 0x000099104d4e7816 */ /* 0x000fe400000000ff */
[----:B------:R-:W-:Y:S02]  /*24a0*/  SEL R139, RZ, 0x20000000, P0 ;  /* 0x20000000ff8b7807 */ /* 0x000fe40000000000 */
[----:B------:R-:W-:Y:S02]  /*24b0*/  LOP3.LUT R77, R74, R14, RZ, 0x30, !PT ;  /* 0x0000000e4a4d7212 */ /* 0x000fe400078e30ff */
[----:B------:R-:W-:-:S02]  /*24c0*/  ISETP.NE.AND P0, PT, R82, RZ, PT ;  /* 0x000000ff5200720c */ /* 0x000fc40003f05270 */
[----:B------:R-:W-:Y:S02]  /*24d0*/  SEL R136, RZ, 0x40000000, P3 ;  /* 0x40000000ff887807 */ /* 0x000fe40001800000 */
[----:B------:R-:W-:Y:S02]  /*24e0*/  PRMT R81, R75, 0x9910, RZ ;  /* 0x000099104b517816 */ /* 0x000fe400000000ff */
[----:B------:R-:W-:Y:S02]  /*24f0*/  ISETP.NE.AND P3, PT, R78, RZ, PT ;  /* 0x000000ff4e00720c */ /* 0x000fe40003f65270 */
        /* <DEDUP_REMOVED lines=10> */
[----:B------:R-:W-:Y:S01]  /*25a0*/  ISETP.NE.AND P2, PT, R80, RZ, PT ;  /* 0x000000ff5000720c */ /* 0x000fe20003f45270 */
[----:B------:R-:W-:Y:S01]  /*25b0*/  FFMA.FTZ R0, R75, R76, R0 ;  /* 0x0000004c4b007223 */ /* 0x000fe20000010000 */
[----:B------:R-:W-:Y:S01]  /*25c0*/  HADD2.F32 R76, -RZ, R25.H0_H0 ;  /* 0x20000019ff4c7230 */ /* 0x000fe20000004100 */
[----:B------:R-:W-:Y:S01]  /*25d0*/  LOP3.LUT R77, R74, R15, RZ, 0x30, !PT ;  /* 0x0000000f4a4d7212 */ /* 0x000fe200078e30ff */
[----:B------:R-:W-:Y:S01]  /*25e0*/  IMAD.SHL.U32 R94, R94, 0x2, RZ ;  /* 0x000000025e5e7824 */ /* 0x000fe200078e00ff */
[----:B------:R-:W-:-:S02]  /*25f0*/  FSEL R75, RZ, 1, P2 ;  /* 0x3f800000ff4b7808 */ /* 0x000fc40001000000 */
[----:B------:R-:W-:Y:S02]  /*2600*/  SEL R89, RZ, 0x1, P4 ;  /* 0x00000001ff597807 */ /* 0x000fe40002000000 */
[----:B------:R-:W-:Y:S01]  /*2610*/  PRMT R79, R77, 0x9910, RZ ;  /* 0x000099104d4f7816 */ /* 0x000fe200000000ff */
[----:B------:R-:W-:Y:S01]  /*2620*/  FFMA.FTZ R0, R75, R76, R0 ;  /* 0x0000004c4b007223 */ /* 0x000fe20000010000 */
[----:B------:R-:W-:Y:S01]  /*2630*/  ISETP.NE.AND P4, PT, R78, RZ, PT ;  /* 0x000000ff4e00720c */ /* 0x000fe20003f85270 */
[----:B------:R-:W-:Y:S01]  /*2640*/  HADD2.F32 R76, -RZ, R13.H0_H0 ;  /* 0x2000000dff4c7230 */ /* 0x000fe20000004100 */
[----:B------:R-:W-:Y:S02]  /*2650*/  FSEL R75, RZ, 1, P3 ;  /* 0x3f800000ff4b7808 */ /* 0x000fe40001800000 */
[C---:B------:R-:W-:Y:S02]  /*2660*/  LOP3.LUT R77, R74.reuse, R16, RZ, 0x30, !PT ;  /* 0x000000104a4d7212 */ /* 0x040fe400078e30ff */
[----:B------:R-:W-:Y:S01]  /*2670*/  LOP3.LUT R78, R74, R17, RZ, 0x30, !PT ;  /* 0x000000114a4e7212 */ /* 0x000fe200078e30ff */
[----:B------:R-:W-:Y:S01]  /*2680*/  FFMA.FTZ R0, R75, R76, R0 ;  /* 0x0000004c4b007223 */ /* 0x000fe20000010000 */
[----:B------:R-:W-:Y:S01]  /*2690*/  SEL R90, RZ, 0x4, P5 ;  /* 0x00000004ff5a7807 */ /* 0x000fe20002800000 */
[----:B------:R-:W-:Y:S01]  /*26a0*/  HADD2.F32 R76, -RZ, R14.H0_H0 ;  /* 0x2000000eff4c7230 */ /* 0x000fe20000004100 */
[----:B------:R-:W-:-:S02]  /*26b0*/  ISETP.NE.AND P5, PT, R79, RZ, PT ;  /* 0x000000ff4f00720c */ /* 0x000fc40003fa5270 */
[----:B------:R-:W-:Y:S02]  /*26c0*/  LOP3.LUT R79, R74, R18, RZ, 0x30, !PT ;  /* 0x000000124a4f7212 */ /* 0x000fe400078e30ff */
[----:B------:R-:W-:Y:S02]  /*26d0*/  PRMT R77, R77, 0x9910, RZ ;  /* 0x000099104d4d7816 */ /* 0x000fe400000000ff */
[----:B------:R-:W-:Y:S02]  /*26e0*/  PRMT R78, R78, 0x9910, RZ ;  /* 0x000099104e4e7816 */ /* 0x000fe400000000ff */
[----:B------:R-:W-:Y:S02]  /*26f0*/  FSEL R75, RZ, 1, P4 ;  /* 0x3f800000ff4b7808 */ /* 0x000fe40002000000 */
[----:B------:R-:W-:Y:S02]  /*2700*/  SEL R123, RZ, 0x8, P0 ;  /* 0x00000008ff7b7807 */ /* 0x000fe40000000000 */
[----:B------:R-:W-:Y:S01]  /*2710*/  SEL R96, RZ, 0x10, P1 ;  /* 0x00000010ff607807 */ /* 0x000fe20000800000 */
[----:B------:R-:W-:Y:S01]  /*2720*/  FFMA.FTZ R0, R75, R76, R0 ;  /* 0x0000004c4b007223 */ /* 0x000fe20000010000 */
[----:B------:R-:W-:Y:S01]  /*2730*/  PRMT R79, R79, 0x9910, RZ ;  /* 0x000099104f4f7816 */ /* 0x000fe200000000ff */
[----:B------:R-:W-:Y:S01]  /*2740*/  HADD2.F32 R76, -RZ, R16.H0_H0 ;  /* 0x20000010ff4c7230 */ /* 0x000fe20000004100 */
[----:B------:R-:W-:-:S02]  /*2750*/  ISETP.NE.AND P0, PT, R77, RZ, PT ;  /* 0x000000ff4d00720c */ /* 0x000fc40003f05270 */
[----:B------:R-:W-:Y:S01]  /*2760*/  ISETP.NE.AND P1, PT, R78, RZ, PT ;  /* 0x000000ff4e00720c */ /* 0x000fe20003f25270 */
[----:B------:R-:W-:Y:S01]  /*2770*/  HADD2.F32 R78, -RZ, R15.H0_H0 ;  /* 0x2000000fff4e7230 */ /* 0x000fe20000004100 */
[----:B------:R-:W-:Y:S02]  /*2780*/  FSEL R77, RZ, 1, P5 ;  /* 0x3f800000ff4d7808 */ /* 0x000fe40002800000 */
[----:B------:R-:W-:Y:S02]  /*2790*/  SEL R125, RZ, 0x20, P2 ;  /* 0x00000020ff7d7807 */ /* 0x000fe40001000000 */
[----:B------:R-:W-:Y:S01]  /*27a0*/  ISETP.NE.AND P2, PT, R79, RZ, PT ;  /* 0x000000ff4f00720c */ /* 0x000fe20003f45270 */
[----:B------:R-:W-:Y:S01]  /*27b0*/  FFMA.FTZ R0, R77, R78, R0 ;  /* 0x0000004e4d007223 */ /* 0x000fe20000010000 */
[----:B------:R-:W-:Y:S01]  /*27c0*/  FSEL R75, RZ, 1, P0 ;  /* 0x3f800000ff4b7808 */ /* 0x000fe20000000000 */
[----:B------:R-:W1:Y:S01]  /*27d0*/  LDS.U16 R79, [R73+0x6200] ;  /* 0x00620000494f7984 */ /* 0x000e620000000400 */
[----:B------:R-:W-:Y:S01]  /*27e0*/  HADD2.F32 R78, -RZ, R17.H0_H0 ;  /* 0x20000011ff4e7230 */ /* 0x000fe20000004100 */
[----:B------:R-:W-:-:S02]  /*27f0*/  FSEL R77, RZ, 1, P1 ;  /* 0x3f800000ff4d7808 */ /* 0x000fc40000800000 */
[----:B------:R-:W-:Y:S01]  /*2800*/  FFMA.FTZ R0, R75, R76, R0 ;  /* 0x0000004c4b007223 */ /* 0x000fe20000010000 */
[----:B------:R-:W-:Y:S01]  /*2810*/  LOP3.LUT R75, R74, R19, RZ, 0x30, !PT ;  /* 0x000000134a4b7212 */ /* 0x000fe200078e30ff */
[----:B------:R-:W-:Y:S01]  /*2820*/  HADD2.F32 R76, -RZ, R18.H0_H0 ;  /* 0x20000012ff4c7230 */ /* 0x000fe20000004100 */
[----:B------:R-:W-:Y:S01]  /*2830*/  SEL R100, RZ, 0x40, P3 ;  /* 0x00000040ff647807 */ /* 0x000fe20001800000 */
[----:B------:R-:W-:Y:S01]  /*2840*/  FFMA.FTZ R0, R77, R78, R0 ;  /* 0x0000004e4d007223 */ /* 0x000fe20000010000 */
[----:B------:R-:W-:Y:S02]  /*2850*/  PRMT R98, R75, 0x9910, RZ ;  /* 0x000099104b627816 */ /* 0x000fe400000000ff */
[----:B------:R-:W-:Y:S02]  /*2860*/  FSEL R75, RZ, 1, P2 ;  /* 0x3f800000ff4b7808 */ /* 0x000fe40001000000 */
[----:B------:R-:W-:Y:S02]  /*2870*/  ISETP.NE.AND P3, PT, R98, RZ, PT ;  /* 0x000000ff6200720c */ /* 0x000fe40003f65270 */
[----:B------:R-:W-:Y:S01]  /*2880*/  LOP3.LUT R77, R74, R20, RZ, 0x30, !PT ;  /* 0x000000144a4d7212 */ /* 0x000fe200078e30ff */
[----:B------:R-:W-:Y:S01]  /*2890*/  FFMA.FTZ R0, R75, R76, R0 ;  /* 0x0000004c4b007223 */ /* 0x000fe20000010000 */
[----:B------:R-:W-:Y:S01]  /*28a0*/  HADD2.F32 R76, -RZ, R19.H0_H0 ;  /* 0x20000013ff4c7230 */ /* 0x000fe20000004100 */
[----:B------:R-:W-:-:S02]  /*28b0*/  FSEL R75, RZ, 1, P3 ;  /* 0x3f800000ff4b7808 */ /* 0x000fc40001800000 */
[----:B------:R-:W-:Y:S02]  /*28c0*/  PRMT R77, R77, 0x9910, RZ ;  /* 0x000099104d4d7816 */ /* 0x000fe400000000ff */
[C---:B------:R-:W-:Y:S01]  /*28d0*/  LOP3.LUT R78, R74.reuse, R21, RZ, 0x30, !PT ;  /* 0x000000154a4e7212 */ /* 0x040fe200078e30ff */
[----:B------:R-:W-:Y:S01]  /*28e0*/  FFMA.FTZ R0, R75, R76, R0 ;  /* 0x0000004c4b007223 */ /* 0x000fe20000010000 */
[----:B------:R-:W-:Y:S01]  /*28f0*/  SEL R141, RZ, 0x80, P4 ;  /* 0x00000080ff8d7807 */ /* 0x000fe20002000000 */
[----:B------:R-:W-:Y:S01]  /*2900*/  HADD2.F32 R76, -RZ, R20.H0_H0 ;  /* 0x20000014ff4c7230 */ /* 0x000fe20000004100 */
[----:B------:R-:W-:Y:S02]  /*2910*/  LOP3.LUT R75, R74, R22, RZ, 0x30, !PT ;  /* 0x000000164a4b7212 */ /* 0x000fe400078e30ff */
[----:B------:R-:W-:Y:S02]  /*2920*/  ISETP.NE.AND P4, PT, R77, RZ, PT ;  /* 0x000000ff4d00720c */ /* 0x000fe40003f85270 */
[----:B------:R-:W-:-:S02]  /*2930*/  PRMT R78, R78, 0x9910, RZ ;  /* 0x000099104e4e7816 */ /* 0x000fc400000000ff */
[----:B0-----:R-:W-:Y:S01]  /*2940*/  LOP3.LUT R77, R74, R127, RZ, 0x30, !PT ;  /* 0x0000007f4a4d7212 */ /* 0x001fe200078e30ff */
[----:B------:R-:W-:Y:S01]  /*2950*/  HADD2.F32 R127, -RZ, R127.H0_H0 ;  /* 0x2000007fff7f7230 */ /* 0x000fe20000004100 */
[----:B------:R-:W-:Y:S02]  /*2960*/  PRMT R102, R75, 0x9910, RZ ;  /* 0x000099104b667816 */ /* 0x000fe400000000ff */
[----:B------:R-:W-:Y:S02]  /*2970*/  SEL R98, RZ, 0x100, P5 ;  /* 0x00000100ff627807 */ /* 0x000fe40002800000 */
[----:B------:R-:W-:Y:S02]  /*2980*/  FSEL R75, RZ, 1, P4 ;  /* 0x3f800000ff4b7808 */ /* 0x000fe40002000000 */
[----:B------:R-:W-:Y:S01]  /*2990*/  ISETP.NE.AND P5, PT, R78, RZ, PT ;  /* 0x000000ff4e00720c */ /* 0x000fe20003fa5270 */
[----:B------:R-:W-:Y:S01]  /*29a0*/  HADD2.F32 R78, -RZ, R21.H0_H0 ;  /* 0x20000015ff4e7230 */ /* 0x000fe20000004100 */
[----:B------:R-:W-:Y:S01]  /*29b0*/  PRMT R104, R77, 0x9910, RZ ;  /* 0x000099104d687816 */ /* 0x000fe200000000ff */
[----:B------:R-:W-:Y:S01]  /*29c0*/  FFMA.FTZ R0, R75, R76, R0 ;  /* 0x0000004c4b007223 */ /* 0x000fe20000010000 */
[----:B------:R-:W-:Y:S01]  /*29d0*/  FSEL R77, RZ, 1, P5 ;  /* 0x3f800000ff4d7808 */ /* 0x000fe20002800000 */
[----:B------:R-:W-:Y:S01]  /*29e0*/  HADD2.F32 R76, -RZ, R22.H0_H0 ;  /* 0x20000016ff4c7230 */ /* 0x000fe20000004100 */
[----:B------:R-:W-:Y:S01]  /*29f0*/  SEL R145, RZ, 0x200, P0 ;  /* 0x00000200ff917807 */ /* 0x000fe20000000000 */
[----:B------:R-:W-:Y:S01]  /*2a00*/  IMAD.MOV.U32 R75, RZ, RZ, R104 ;  /* 0x000000ffff4b7224 */ /* 0x000fe200078e0068 */
[----:B------:R-:W-:Y:S01]  /*2a10*/  ISETP.NE.AND P0, PT, R102, RZ, PT ;  /* 0x000000ff6600720c */ /* 0x000fe20003f05270 */
[----:B------:R-:W-:Y:S01]  /*2a20*/  FFMA.FTZ R0, R77, R78, R0 ;  /* 0x0000004e4d007223 */ /* 0x000fe20000010000 */
[----:B------:R-:W-:-:S02]  /*2a30*/  SEL R147, RZ, 0x400, P1 ;  /* 0x00000400ff937807 */ /* 0x000fc40000800000 */
[----:B------:R-:W-:Y:S02]  /*2a40*/  ISETP.NE.AND P1, PT, R75, RZ, PT ;  /* 0x000000ff4b00720c */ /* 0x000fe40003f25270 */
[C---:B-1----:R-:W-:Y:S01]  /*2a50*/  LOP3.LUT R77, R74.reuse, R79, RZ, 0x30, !PT ;  /* 0x0000004f4a4d7212 */ /* 0x042fe200078e30ff */
[----:B------:R-:W-:Y:S01]  /*2a60*/  HADD2.F32 R79, -RZ, R79.H0_H0 ;  /* 0x2000004fff4f7230 */ /* 0x000fe20000004100 */
[----:B------:R-:W-:Y:S02]  /*2a70*/  FSEL R75, RZ, 1, P0 ;  /* 0x3f800000ff4b7808 */ /* 0x000fe40000000000 */
[----:B------:R-:W-:Y:S02]  /*2a80*/  PRMT R102, R77, 0x9910, RZ ;  /* 0x000099104d667816 */ /* 0x000fe400000000ff */
[----:B------:R-:W-:Y:S01]  /*2a90*/  FSEL R77, RZ, 1, P1 ;  /* 0x3f800000ff4d7808 */ /* 0x000fe20000800000 */
[----:B------:R-:W-:Y:S01]  /*2aa0*/  FFMA.FTZ R0, R75, R76, R0 ;  /* 0x0000004c4b007223 */ /* 0x000fe20000010000 */
[----:B------:R-:W-:Y:S01]  /*2ab0*/  LOP3.LUT R78, R74, R129, RZ, 0x30, !PT ;  /* 0x000000814a4e7212 */ /* 0x000fe200078e30ff */
[----:B------:R-:W-:Y:S01]  /*2ac0*/  IMAD.MOV.U32 R75, RZ, RZ, R102 ;  /* 0x000000ffff4b7224 */ /* 0x000fe200078e0066 */
[----:B------:R-:W-:Y:S01]  /*2ad0*/  SEL R151, RZ, 0x800, P2 ;  /* 0x00000800ff977807 */ /* 0x000fe20001000000 */
[----:B------:R-:W-:Y:S01]  /*2ae0*/  FFMA.FTZ R0, R77, R127, R0 ;  /* 0x0000007f4d007223 */ /* 0x000fe20000010000 */
[----:B------:R-:W-:Y:S01]  /*2af0*/  PRMT R76, R78, 0x9910, RZ ;  /* 0x000099104e4c7816 */ /* 0x000fe200000000ff */
[----:B------:R-:W0:Y:S01]  /*2b00*/  LDS.U16 R127, [R73+0x6e00] ;  /* 0x006e0000497f7984 */ /* 0x000e220000000400 */
[----:B------:R-:W-:Y:S01]  /*2b10*/  ISETP.NE.AND P2, PT, R75, RZ, PT ;  /* 0x000000ff4b00720c */ /* 0x000fe20003f45270 */
[----:B------:R-:W-:Y:S01]  /*2b20*/  HADD2.F32 R129, -RZ, R129.H0_H0 ;  /* 0x20000081ff817230 */ /* 0x000fe20000004100 */
[----:B------:R-:W-:-:S02]  /*2b30*/  SEL R149, RZ, 0x1000, P3 ;  /* 0x00001000ff957807 */ /* 0x000fc40001800000 */
[----:B------:R-:W-:Y:S02]  /*2b40*/  ISETP.NE.AND P3, PT, R76, RZ, PT ;  /* 0x000000ff4c00720c */ /* 0x000fe40003f65270 */
[----:B------:R-:W-:Y:S02]  /*2b50*/  FSEL R75, RZ, 1, P2 ;  /* 0x3f800000ff4b7808 */ /* 0x000fe40001000000 */
[C---:B------:R-:W-:Y:S01]  /*2b60*/  LOP3.LUT R76, R74.reuse, R135, RZ, 0x30, !PT ;  /* 0x000000874a4c7212 */ /* 0x040fe200078e30ff */
[----:B------:R-:W-:Y:S01]  /*2b70*/  HADD2.F32 R135, -RZ, R135.H0_H0 ;  /* 0x20000087ff877230 */ /* 0x000fe20000004100 */
[----:B------:R-:W-:Y:S01]  /*2b80*/  LOP3.LUT R78, R74, R157, RZ, 0x30, !PT ;  /* 0x0000009d4a4e7212 */ /* 0x000fe200078e30ff */
[----:B------:R-:W-:Y:S01]  /*2b90*/  FFMA.FTZ R0, R75, R79, R0 ;  /* 0x0000004f4b007223 */ /* 0x000fe20000010000 */
[----:B------:R-:W-:Y:S01]  /*2ba0*/  FSEL R77, RZ, 1, P3 ;  /* 0x3f800000ff4d7808 */ /* 0x000fe20001800000 */
[----:B------:R-:W-:Y:S01]  /*2bb0*/  LDS.U16 R79, [R73+0x7200] ;  /* 0x00720000494f7984 */ /* 0x000fe20000000400 */
[----:B------:R-:W-:Y:S01]  /*2bc0*/  PRMT R76, R76, 0x9910, RZ ;  /* 0x000099104c4c7816 */ /* 0x000fe200000000ff */
[----:B------:R-:W-:Y:S01]  /*2bd0*/  HADD2.F32 R157, -RZ, R157.H0_H0 ;  /* 0x2000009dff9d7230 */ /* 0x000fe20000004100 */
[----:B------:R-:W-:Y:S01]  /*2be0*/  PRMT R78, R78, 0x9910, RZ ;  /* 0x000099104e4e7816 */ /* 0x000fe200000000ff */
[----:B------:R-:W-:Y:S01]  /*2bf0*/  FFMA.FTZ R0, R77, R129, R0 ;  /* 0x000000814d007223 */ /* 0x000fe20000010000 */
[----:B------:R-:W-:Y:S01]  /*2c00*/  SEL R155, RZ, 0x2000, P4 ;  /* 0x00002000ff9b7807 */ /* 0x000fe20002000000 */
[----:B------:R-:W-:Y:S01]  /*2c10*/  IMAD.MOV.U32 R75, RZ, RZ, R76 ;  /* 0x000000ffff4b7224 */ /* 0x000fe200078e004c */
[----:B------:R-:W1:Y:S01]  /*2c20*/  LDS.U16 R129, [R73+0x7400] ;  /* 0x0074000049817984 */ /* 0x000e620000000400 */
[----:B------:R-:W-:Y:S01]  /*2c30*/  IMAD.MOV.U32 R76, RZ, RZ, R78 ;  /* 0x000000ffff4c7224 */ /* 0x000fe200078e004e */
[----:B------:R-:W-:-:S02]  /*2c40*/  SEL R153, RZ, 0x4000, P5 ;  /* 0x00004000ff997807 */ /* 0x000fc40002800000 */
[----:B------:R-:W-:Y:S02]  /*2c50*/  ISETP.NE.AND P4, PT, R75, RZ, PT ;  /* 0x000000ff4b00720c */ /* 0x000fe40003f85270 */
[----:B------:R-:W-:Y:S02]  /*2c60*/  ISETP.NE.AND P5, PT, R76, RZ, PT ;  /* 0x000000ff4c00720c */ /* 0x000fe40003fa5270 */
[C---:B------:R-:W-:Y:S01]  /*2c70*/  LOP3.LUT R76, R74.reuse, R161, RZ, 0x30, !PT ;  /* 0x000000a14a4c7212 */ /* 0x040fe200078e30ff */
[----:B------:R-:W-:Y:S01]  /*2c80*/  HADD2.F32 R161, -RZ, R161.H0_H0 ;  /* 0x200000a1ffa17230 */ /* 0x000fe20000004100 */
[----:B------:R-:W-:Y:S01]  /*2c90*/  LOP3.LUT R78, R74, R163, RZ, 0x30, !PT ;  /* 0x000000a34a4e7212 */ /* 0x000fe200078e30ff */
[----:B------:R-:W-:Y:S01]  /*2ca0*/  HADD2.F32 R163, -RZ, R163.H0_H0 ;  /* 0x200000a3ffa37230 */ /* 0x000fe20000004100 */
[----:B------:R-:W-:Y:S02]  /*2cb0*/  FSEL R75, RZ, 1, P4 ;  /* 0x3f800000ff4b7808 */ /* 0x000fe40002000000 */
[----:B------:R-:W-:-:S02]  /*2cc0*/  PRMT R76, R76, 0x9910, RZ ;  /* 0x000099104c4c7816 */ /* 0x000fc400000000ff */
[----:B------:R-:W-:Y:S01]  /*2cd0*/  PRMT R78, R78, 0x9910, RZ ;  /* 0x000099104e4e7816 */ /* 0x000fe200000000ff */
[----:B------:R-:W-:Y:S01]  /*2ce0*/  FFMA.FTZ R0, R75, R135, R0 ;  /* 0x000000874b007223 */ /* 0x000fe20000010000 */
[----:B------:R-:W-:Y:S01]  /*2cf0*/  FSEL R77, RZ, 1, P5 ;  /* 0x3f800000ff4d7808 */ /* 0x000fe20002800000 */
[----:B--2---:R-:W2:Y:S01]  /*2d00*/  LDS.U16 R135, [R73+0x7600] ;  /* 0x0076000049877984 */ /* 0x004ea20000000400 */
[----:B------:R-:W-:Y:S01]  /*2d10*/  IMAD.MOV.U32 R75, RZ, RZ, R76 ;  /* 0x000000ffff4b7224 */ /* 0x000fe200078e004c */
[----:B------:R-:W-:Y:S01]  /*2d20*/  SEL R159, RZ, 0x8000, P0 ;  /* 0x00008000ff9f7807 */ /* 0x000fe20000000000 */
[----:B------:R-:W-:Y:S02]  /*2d30*/  IMAD.MOV.U32 R76, RZ, RZ, R78 ;  /* 0x000000ffff4c7224 */ /* 0x000fe400078e004e */
[----:B------:R-:W-:Y:S01]  /*2d40*/  FFMA.FTZ R0, R77, R157, R0 ;  /* 0x0000009d4d007223 */ /* 0x000fe20000010000 */
[----:B------:R-:W-:Y:S02]  /*2d50*/  SEL R157, RZ, 0x10000, P1 ;  /* 0x00010000ff9d7807 */ /* 0x000fe40000800000 */
[----:B------:R-:W-:-:S02]  /*2d60*/  ISETP.NE.AND P0, PT, R75, RZ, PT ;  /* 0x000000ff4b00720c */ /* 0x000fc40003f05270 */
[----:B------:R-:W-:Y:S02]  /*2d70*/  ISETP.NE.AND P1, PT, R76, RZ, PT ;  /* 0x000000ff4c00720c */ /* 0x000fe40003f25270 */
[C---:B0-----:R-:W-:Y:S01]  /*2d80*/  LOP3.LUT R76, R74.reuse, R127, RZ, 0x30, !PT ;  /* 0x0000007f4a4c7212 */ /* 0x041fe200078e30ff */
[----:B------:R-:W-:Y:S01]  /*2d90*/  HADD2.F32 R127, -RZ, R127.H0_H0 ;  /* 0x2000007fff7f7230 */ /* 0x000fe20000004100 */
        /* <DEDUP_REMOVED lines=8> */
[----:B------:R-:W-:Y:S01]  /*2e20*/  SEL R161, RZ, 0x40000, P3 ;  /* 0x00040000ffa17807 */ /* 0x000fe20001800000 */
[----:B------:R-:W-:Y:S01]  /*2e30*/  IMAD.MOV.U32 R76, RZ, RZ, R78 ;  /* 0x000000ffff4c7224 */ /* 0x000fe200078e004e */
[----:B-1----:R-:W-:Y:S01]  /*2e40*/  LOP3.LUT R78, R74, R129, RZ, 0x30, !PT ;  /* 0x000000814a4e7212 */ /* 0x002fe200078e30ff */
[----:B------:R-:W-:Y:S01]  /*2e50*/  FFMA.FTZ R0, R77, R163, R0 ;  /* 0x000000a34d007223 */ /* 0x000fe20000010000 */
[----:B------:R-:W-:Y:S01]  /*2e60*/  SEL R163, RZ, 0x20000, P2 ;  /* 0x00020000ffa37807 */ /* 0x000fe20001000000 */
[----:B------:R-:W-:Y:S01]  /*2e70*/  HADD2.F32 R129, -RZ, R129.H0_H0 ;  /* 0x20000081ff817230 */ /* 0x000fe20000004100 */
[----:B------:R-:W-:-:S02]  /*2e80*/  ISETP.NE.AND P2, PT, R75, RZ, PT ;  /* 0x000000ff4b00720c */ /* 0x000fc40003f45270 */
        /* <DEDUP_REMOVED lines=11> */
[----:B------:R-:W-:Y:S01]  /*2f40*/  LOP3.LUT R78, R74, R171, RZ, 0x30, !PT ;  /* 0x000000ab4a4e7212 */ /* 0x000fe200078e30ff */
[----:B------:R-:W-:Y:S01]  /*2f50*/  FFMA.FTZ R0, R77, R165, R0 ;  /* 0x000000a54d007223 */ /* 0x000fe20000010000 */
[----:B------:R-:W-:Y:S01]  /*2f60*/  SEL R165, RZ, 0x100000, P5 ;  /* 0x00100000ffa57807 */ /* 0x000fe20002800000 */
[----:B------:R-:W0:Y:S01]  /*2f70*/  LDS.U16 R127, [R73+0x8200] ;  /* 0x00820000497f7984 */ /* 0x000e220000000400 */
[----:B------:R-:W-:Y:S01]  /*2f80*/  ISETP.NE.AND P4, PT, R75, RZ, PT ;  /* 0x000000ff4b00720c */ /* 0x000fe20003f85270 */
[----:B------:R-:W-:Y:S01]  /*2f90*/  HADD2.F32 R171, -RZ, R171.H0_H0 ;  /* 0x200000abffab7230 */ /* 0x000fe20000004100 */
[----:B------:R-:W-:-:S02]  /*2fa0*/  ISETP.NE.AND P5, PT, R76, RZ, PT ;  /* 0x000000ff4c00720c */ /* 0x000fc40003fa5270 */
[----:B--2---:R-:W-:Y:S01]  /*2fb0*/  LOP3.LUT R76, R74, R135, RZ, 0x30, !PT ;  /* 0x000000874a4c7212 */ /* 0x004fe200078e30ff */
[----:B------:R-:W-:Y:S01]  /*2fc0*/  HADD2.F32 R135, -RZ, R135.H0_H0 ;  /* 0x20000087ff877230 */ /* 0x000fe20000004100 */
[----:B------:R-:W-:Y:S02]  /*2fd0*/  FSEL R75, RZ, 1, P4 ;  /* 0x3f800000ff4b7808 */ /* 0x000fe40002000000 */
[----:B------:R-:W-:Y:S02]  /*2fe0*/  PRMT R76, R76, 0x9910, RZ ;  /* 0x000099104c4c7816 */ /* 0x000fe400000000ff */
[----:B------:R-:W-:Y:S01]  /*2ff0*/  PRMT R78, R78, 0x9910, RZ ;  /* 0x000099104e4e7816 */ /* 0x000fe200000000ff */
[----:B------:R-:W-:Y:S01]  /*3000*/  FFMA.FTZ R0, R75, R79, R0 ;  /* 0x0000004f4b007223 */ /* 0x000fe20000010000 */
[----:B------:R-:W-:Y:S01]  /*3010*/  SEL R175, RZ, 0x200000, P0 ;  /* 0x00200000ffaf7807 */ /* 0x000fe20000000000 */
[----:B------:R-:W-:Y:S01]  /*3020*/  IMAD.MOV.U32 R75, RZ, RZ, R76 ;  /* 0x000000ffff4b7224 */ /* 0x000fe200078e004c */
[----:B------:R-:W1:Y:S01]  /*3030*/  LDS.U16 R79, [R73+0x8000] ;  /* 0x00800000494f7984 */ /* 0x000e620000000400 */
[----:B------:R-:W-:Y:S01]  /*3040*/  IMAD.MOV.U32 R76, RZ, RZ, R78 ;  /* 0x000000ffff4c7224 */ /* 0x000fe200078e004e */
[----:B------:R-:W-:-:S02]  /*3050*/  FSEL R77, RZ, 1, P5 ;  /* 0x3f800000ff4d7808 */ /* 0x000fc40002800000 */
[----:B------:R-:W-:Y:S02]  /*3060*/  ISETP.NE.AND P0, PT, R75, RZ, PT ;  /* 0x000000ff4b00720c */ /* 0x000fe40003f05270 */
[----:B------:R-:W-:Y:S01]  /*3070*/  SEL R169, RZ, 0x400000, P1 ;  /* 0x00400000ffa97807 */ /* 0x000fe20000800000 */
[----:B------:R-:W-:Y:S01]  /*3080*/  FFMA.FTZ R0, R77, R129, R0 ;  /* 0x000000814d007223 */ /* 0x000fe20000010000 */
[----:B------:R-:W-:Y:S01]  /*3090*/  ISETP.NE.AND P1, PT, R76, RZ, PT ;  /* 0x000000ff4c00720c */ /* 0x000fe20003f25270 */
[----:B------:R-:W2:Y:S01]  /*30a0*/  LDS.U16 R129, [R73+0x8400] ;  /* 0x0084000049817984 */ /* 0x000ea20000000400 */
[----:B------:R-:W-:Y:S02]  /*30b0*/  FSEL R75, RZ, 1, P0 ;  /* 0x3f800000ff4b7808 */ /* 0x000fe40000000000 */
[C---:B------:R-:W-:Y:S01]  /*30c0*/  LOP3.LUT R78, R74.reuse, R177, RZ, 0x30, !PT ;  /* 0x000000b14a4e7212 */ /* 0x040fe200078e30ff */
[----:B------:R-:W-:Y:S01]  /*30d0*/  HADD2.F32 R177, -RZ, R177.H0_H0 ;  /* 0x200000b1ffb17230 */ /* 0x000fe20000004100 */
[----:B------:R-:W-:Y:S01]  /*30e0*/  FSEL R77, RZ, 1, P1 ;  /* 0x3f800000ff4d7808 */ /* 0x000fe20000800000 */
[----:B------:R-:W-:Y:S01]  /*30f0*/  FFMA.FTZ R0, R75, R135, R0 ;  /* 0x000000874b007223 */ /* 0x000fe20000010000 */
[C---:B------:R-:W-:Y:S01]  /*3100*/  LOP3.LUT R76, R74.reuse, R173, RZ, 0x30, !PT ;  /* 0x000000ad4a4c7212 */ /* 0x040fe200078e30ff */
[----:B------:R-:W-:Y:S01]  /*3110*/  HADD2.F32 R173, -RZ, R173.H0_H0 ;  /* 0x200000adffad7230 */ /* 0x000fe20000004100 */
[----:B------:R-:W-:Y:S01]  /*3120*/  LOP3.LUT R75, R74, R179, RZ, 0x30, !PT ;  /* 0x000000b34a4b7212 */ /* 0x000fe200078e30ff */
[----:B------:R-:W-:Y:S01]  /*3130*/  FFMA.FTZ R0, R77, R171, R0 ;  /* 0x000000ab4d007223 */ /* 0x000fe20000010000 */
[----:B------:R-:W-:Y:S01]  /*3140*/  PRMT R78, R78, 0x9910, RZ ;  /* 0x000099104e4e7816 */ /* 0x000fe200000000ff */
[----:B------:R-:W-:Y:S01]  /*3150*/  HADD2.F32 R179, -RZ, R179.H0_H0 ;  /* 0x200000b3ffb37230 */ /* 0x000fe20000004100 */
[----:B------:R-:W-:-:S02]  /*3160*/  PRMT R76, R76, 0x9910, RZ ;  /* 0x000099104c4c7816 */ /* 0x000fc400000000ff */
[----:B------:R-:W-:Y:S01]  /*3170*/  PRMT R77, R75, 0x9910, RZ ;  /* 0x000099104b4d7816 */ /* 0x000fe200000000ff */
[----:B------:R-:W-:Y:S01]  /*3180*/  IMAD.MOV.U32 R75, RZ, RZ, R78 ;  /* 0x000000ffff4b7224 */ /* 0x000fe200078e004e */
[----:B------:R-:W-:Y:S01]  /*3190*/  SEL R132, RZ, 0x800000, P2 ;  /* 0x00800000ff847807 */ /* 0x000fe20001000000 */
[----:B0-----:R-:W-:Y:S01]  /*31a0*/  HADD2.F32 R102, -RZ, R127.H0_H0 ;  /* 0x2000007fff667230 */ /* 0x001fe20000004100 */
[----:B------:R-:W-:Y:S01]  /*31b0*/  ISETP.NE.AND P2, PT, R76, RZ, PT ;  /* 0x000000ff4c00720c */ /* 0x000fe20003f45270 */
[----:B------:R-:W-:Y:S01]  /*31c0*/  IMAD.MOV.U32 R76, RZ, RZ, R77 ;  /* 0x000000ffff4c7224 */ /* 0x000fe200078e004d */
[----:B------:R-:W-:Y:S02]  /*31d0*/  SEL R128, RZ, 0x1000000, P3 ;  /* 0x01000000ff807807 */ /* 0x000fe40001800000 */
[----:B------:R-:W-:Y:S02]  /*31e0*/  ISETP.NE.AND P3, PT, R75, RZ, PT ;  /* 0x000000ff4b00720c */ /* 0x000fe40003f65270 */
[----:B------:R-:W-:-:S02]  /*31f0*/  FSEL R75, RZ, 1, P2 ;  /* 0x3f800000ff4b7808 */ /* 0x000fc40001000000 */
[----:B------:R-:W-:Y:S02]  /*3200*/  SEL R171, RZ, 0x2000000, P4 ;  /* 0x02000000ffab7807 */ /* 0x000fe40002000000 */
[----:B------:R-:W-:Y:S01]  /*3210*/  ISETP.NE.AND P4, PT, R76, RZ, PT ;  /* 0x000000ff4c00720c */ /* 0x000fe20003f85270 */
[----:B------:R-:W-:Y:S01]  /*3220*/  FFMA.FTZ R0, R75, R173, R0 ;  /* 0x000000ad4b007223 */ /* 0x000fe20000010000 */
[----:B------:R-:W-:Y:S02]  /*3230*/  FSEL R77, RZ, 1, P3 ;  /* 0x3f800000ff4d7808 */ /* 0x000fe40001800000 */
[----:B------:R-:W-:Y:S02]  /*3240*/  FSEL R75, RZ, 1, P4 ;  /* 0x3f800000ff4b7808 */ /* 0x000fe40002000000 */
[----:B------:R-:W-:Y:S01]  /*3250*/  LOP3.LUT R76, R74, R127, RZ, 0x30, !PT ;  /* 0x0000007f4a4c7212 */ /* 0x000fe200078e30ff */
[----:B------:R-:W-:Y:S01]  /*3260*/  FFMA.FTZ R0, R77, R177, R0 ;  /* 0x000000b14d007223 */ /* 0x000fe20000010000 */
[----:B------:R-:W-:-:S02]  /*3270*/  SEL R177, RZ, 0x4000000, P5 ;  /* 0x04000000ffb17807 */ /* 0x000fc40002800000 */
[----:B------:R-:W-:Y:S01]  /*3280*/  PRMT R78, R76, 0x9910, RZ ;  /* 0x000099104c4e7816 */ /* 0x000fe200000000ff */
[----:B------:R-:W-:Y:S01]  /*3290*/  FFMA.FTZ R0, R75, R179, R0 ;  /* 0x000000b34b007223 */ /* 0x000fe20000010000 */
[C---:B-1----:R-:W-:Y:S01]  /*32a0*/  LOP3.LUT R75, R74.reuse, R79, RZ, 0x30, !PT ;  /* 0x0000004f4a4b7212 */ /* 0x042fe200078e30ff */
[----:B------:R-:W-:Y:S01]  /*32b0*/  HADD2.F32 R76, -RZ, R79.H0_H0 ;  /* 0x2000004fff4c7230 */ /* 0x000fe20000004100 */
[----:B------:R-:W-:Y:S02]  /*32c0*/  SEL R173, RZ, 0x8000000, P0 ;  /* 0x08000000ffad7807 */ /* 0x000fe40000000000 */
[----:B------:R-:W-:Y:S02]  /*32d0*/  PRMT R77, R75, 0x9910, RZ ;  /* 0x000099104b4d7816 */ /* 0x000fe400000000ff */
[----:B--2---:R-:W-:Y:S01]  /*32e0*/  LOP3.LUT R75, R74, R129, RZ, 0x30, !PT ;  /* 0x000000814a4b7212 */ /* 0x004fe200078e30ff */
[----:B------:R-:W-:Y:S01]  /*32f0*/  HADD2.F32 R129, -RZ, R129.H0_H0 ;  /* 0x20000081ff817230 */ /* 0x000fe20000004100 */
[----:B------:R-:W-:Y:S01]  /*3300*/  ISETP.NE.AND P0, PT, R78, RZ, PT ;  /* 0x000000ff4e00720c */ /* 0x000fe20003f05270 */
[----:B------:R-:W-:Y:S01]  /*3310*/  IMAD.MOV.U32 R79, RZ, RZ, R77 ;  /* 0x000000ffff4f7224 */ /* 0x000fe200078e004d */
[----:B------:R-:W-:-:S02]  /*3320*/  PRMT R77, R75, 0x9910, RZ ;  /* 0x000099104b4d7816 */ /* 0x000fc400000000ff */
[----:B------:R-:W-:Y:S02]  /*3330*/  SEL R135, RZ, 0x10000000, P1 ;  /* 0x10000000ff877807 */ /* 0x000fe40000800000 */
[----:B------:R-:W-:Y:S02]  /*3340*/  ISETP.NE.AND P5, PT, R79, RZ, PT ;  /* 0x000000ff4f00720c */ /* 0x000fe40003fa5270 */
[----:B------:R-:W-:Y:S02]  /*3350*/  ISETP.NE.AND P1, PT, R77, RZ, PT ;  /* 0x000000ff4d00720c */ /* 0x000fe40003f25270 */
[----:B------:R-:W-:Y:S02]  /*3360*/  FSEL R75, RZ, 1, P5 ;  /* 0x3f800000ff4b7808 */ /* 0x000fe40002800000 */
[----:B------:R-:W-:Y:S02]  /*3370*/  FSEL R127, RZ, 1, P0 ;  /* 0x3f800000ff7f7808 */ /* 0x000fe40000000000 */
[----:B------:R-:W-:Y:S01]  /*3380*/  SEL R138, RZ, 0x20000000, P2 ;  /* 0x20000000ff8a7807 */ /* 0x000fe20001000000 */
[----:B------:R-:W-:Y:S01]  /*3390*/  FFMA.FTZ R0, R75, R76, R0 ;  /* 0x0000004c4b007223 */ /* 0x000fe20000010000 */
[C---:B------:R-:W-:Y:S01]  /*33a0*/  LOP3.LUT R76, R74.reuse, R181, RZ, 0x30, !PT ;  /* 0x000000b54a4c7212 */ /* 0x040fe200078e30ff */
[----:B------:R-:W-:Y:S01]  /*33b0*/  HADD2.F32 R181, -RZ, R181.H0_H0 ;  /* 0x200000b5ffb57230 */ /* 0x000fe20000004100 */
[----:B------:R-:W-:Y:S01]  /*33c0*/  FSEL R75, RZ, 1, P1 ;  /* 0x3f800000ff4b7808 */ /* 0x000fe20000800000 */
[----:B------:R-:W-:Y:S01]  /*33d0*/  FFMA.FTZ R0, R127, R102, R0 ;  /* 0x000000667f007223 */ /* 0x000fe20000010000 */
[----:B------:R-:W-:Y:S01]  /*33e0*/  LOP3.LUT R102, R74, R183, RZ, 0x30, !PT ;  /* 0x000000b74a667212 */ /* 0x000fe200078e30ff */
[----:B------:R-:W-:Y:S01]  /*33f0*/  HADD2.F32 R183, -RZ, R183.H0_H0 ;  /* 0x200000b7ffb77230 */ /* 0x000fe20000004100 */
[----:B------:R-:W-:Y:S01]  /*3400*/  PRMT R76, R76, 0x9910, RZ ;  /* 0x000099104c4c7816 */ /* 0x000fe200000000ff */
[----:B------:R-:W-:Y:S01]  /*3410*/  FFMA.FTZ R0, R75, R129, R0 ;  /* 0x000000814b007223 */ /* 0x000fe20000010000 */
[----:B------:R-:W-:-:S02]  /*3420*/  PRMT R75, R102, 0x9910, RZ ;  /* 0x00009910664b7816 */ /* 0x000fc400000000ff */
[----:B------:R-:W-:Y:S02]  /*3430*/  ISETP.NE.AND P2, PT, R76, RZ, PT ;  /* 0x000000ff4c00720c */ /* 0x000fe40003f45270 */
[----:B------:R-:W-:Y:S02]  /*3440*/  SEL R129, RZ, 0x40000000, P3 ;  /* 0x40000000ff817807 */ /* 0x000fe40001800000 */
[----:B------:R-:W-:Y:S02]  /*3450*/  ISETP.NE.AND P3, PT, R75, RZ, PT ;  /* 0x000000ff4b00720c */ /* 0x000fe40003f65270 */
[----:B------:R-:W-:Y:S02]  /*3460*/  FSEL R127, RZ, 1, P2 ;  /* 0x3f800000ff7f7808 */ /* 0x000fe40001000000 */
        /* <DEDUP_REMOVED lines=8> */
[----:B------:R-:W-:Y:S01]  /*34f0*/  PRMT R102, R102, 0x9910, RZ ;  /* 0x0000991066667816 */ /* 0x000fe200000000ff */
[----:B------:R-:W0:Y:S01]  /*3500*/  LDS.U16 R183, [R73+0x9600] ;  /* 0x0096000049b77984 */ /* 0x000e220000000400 */
[----:B------:R-:W-:Y:S01]  /*3510*/  SEL R127, RZ, 0x80000000, P4 ;  /* 0x80000000ff7f7807 */ /* 0x000fe20002000000 */
[----:B------:R-:W-:Y:S01]  /*3520*/  IMAD.MOV.U32 R0, RZ, RZ, R104 ;  /* 0x000000ffff007224 */ /* 0x000fe200078e0068 */
[----:B------:R-:W-:-:S02]  /*3530*/  ISETP.NE.AND P4, PT, R102, RZ, PT ;  /* 0x000000ff6600720c */ /* 0x000fc40003f85270 */
[----:B------:R-:W-:Y:S02]  /*3540*/  SEL R102, RZ, 0x1, P5 ;  /* 0x00000001ff667807 */ /* 0x000fe40002800000 */
[----:B------:R-:W-:Y:S02]  /*3550*/  ISETP.NE.AND P5, PT, R0, RZ, PT ;  /* 0x000000ff0000720c */ /* 0x000fe40003fa5270 */
[----:B------:R-:W-:Y:S02]  /*3560*/  FSEL R181, RZ, 1, P4 ;  /* 0x3f800000ffb57808 */ /* 0x000fe40002000000 */
[----:B------:R-:W-:Y:S02]  /*3570*/  FSEL R104, RZ, 1, P5 ;  /* 0x3f800000ff687808 */ /* 0x000fe40002800000 */
[C---:B------:R-:W-:Y:S01]  /*3580*/  LOP3.LUT R106, R74.reuse, R189, RZ, 0x30, !PT ;  /* 0x000000bd4a6a7212 */ /* 0x040fe200078e30ff */
[----:B------:R-:W-:Y:S01]  /*3590*/  HADD2.F32 R189, -RZ, R189.H0_H0 ;  /* 0x200000bdffbd7230 */ /* 0x000fe20000004100 */
[----:B------:R-:W-:Y:S01]  /*35a0*/  LOP3.LUT R108, R74, R191, RZ, 0x30, !PT ;  /* 0x000000bf4a6c7212 */ /* 0x000fe200078e30ff */
[----:B------:R-:W-:Y:S01]  /*35b0*/  FFMA.FTZ R104, R104, R185, R179 ;  /* 0x000000b968687223 */ /* 0x000fe200000100b3 */
[----:B------:R-:W-:Y:S01]  /*35c0*/  PRMT R106, R106, 0x9910, RZ ;  /* 0x000099106a6a7816 */ /* 0x000fe200000000ff */
[----:B------:R-:W-:Y:S01]  /*35d0*/  HADD2.F32 R191, -RZ, R191.H0_H0 ;  /* 0x200000bfffbf7230 */ /* 0x000fe20000004100 */
[----:B------:R-:W-:Y:S01]  /*35e0*/  PRMT R110, R108, 0x9910, RZ ;  /* 0x000099106c6e7816 */ /* 0x000fe200000000ff */
[----:B------:R-:W-:Y:S01]  /*35f0*/  FFMA.FTZ R181, R181, R187, R104 ;  /* 0x000000bbb5b57223 */ /* 0x000fe20000010068 */
[----:B------:R-:W-:Y:S01]  /*3600*/  SEL R104, RZ, 0x4, P1 ;  /* 0x00000004ff687807 */ /* 0x000fe20000800000 */
[----:B------:R-:W1:Y:S01]  /*3610*/  LDS.U16 R187, [R73+0x9a00] ;  /* 0x009a000049bb7984 */ /* 0x000e620000000400 */
[----:B------:R-:W-:Y:S01]  /*3620*/  IMAD.MOV.U32 R108, RZ, RZ, R106 ;  /* 0x000000ffff6c7224 */ /* 0x000fe200078e006a */
[----:B------:R-:W-:-:S02]  /*3630*/  SEL R106, RZ, 0xffffffff, P0 ;  /* 0xffffffffff6a7807 */ /* 0x000fc40000000000 */
[----:B------:R-:W-:Y:S02]  /*3640*/  ISETP.NE.AND P1, PT, R110, RZ, PT ;  /* 0x000000ff6e00720c */ /* 0x000fe40003f25270 */
[----:B------:R-:W-:Y:S02]  /*3650*/  ISETP.NE.AND P0, PT, R108, RZ, PT ;  /* 0x000000ff6c00720c */ /* 0x000fe40003f05270 */
[C---:B------:R-:W-:Y:S01]  /*3660*/  LOP3.LUT R110, R74.reuse, R193, RZ, 0x30, !PT ;  /* 0x000000c14a6e7212 */ /* 0x040fe200078e30ff */
[----:B------:R-:W-:Y:S01]  /*3670*/  HADD2.F32 R193, -RZ, R193.H0_H0 ;  /* 0x200000c1ffc17230 */ /* 0x000fe20000004100 */
[----:B------:R-:W-:Y:S02]  /*3680*/  FSEL R108, RZ, 1, P0 ;  /* 0x3f800000ff6c7808 */ /* 0x000fe40000000000 */
[----:B------:R-:W-:Y:S02]  /*3690*/  FSEL R179, RZ, 1, P1 ;  /* 0x3f800000ffb37808 */ /* 0x000fe40000800000 */
[----:B------:R-:W-:Y:S01]  /*36a0*/  LOP3.LUT R112, R74, R195, RZ, 0x30, !PT ;  /* 0x000000c34a707212 */ /* 0x000fe200078e30ff */
[----:B------:R-:W-:Y:S01]  /*36b0*/  FFMA.FTZ R108, R108, R189, R181 ;  /* 0x000000bd6c6c7223 */ /* 0x000fe200000100b5 */
[----:B------:R-:W-:Y:S01]  /*36c0*/  PRMT R110, R110, 0x9910, RZ ;  /* 0x000099106e6e7816 */ /* 0x000fe200000000ff */
[----:B------:R-:W-:Y:S01]  /*36d0*/  HADD2.F32 R195, -RZ, R195.H0_H0 ;  /* 0x200000c3ffc37230 */ /* 0x000fe20000004100 */
[----:B------:R-:W-:Y:S01]  /*36e0*/  PRMT R112, R112, 0x9910, RZ ;  /* 0x0000991070707816 */ /* 0x000fe200000000ff */
[----:B------:R-:W-:Y:S01]  /*36f0*/  FFMA.FTZ R191, R179, R191, R108 ;  /* 0x000000bfb3bf7223 */ /* 0x000fe2000001006c */
[----:B------:R-:W-:Y:S01]  /*3700*/  SEL R179, RZ, 0x8, P2 ;  /* 0x00000008ffb37807 */ /* 0x000fe20001000000 */
[----:B------:R-:W2:Y:S01]  /*3710*/  LDS.U16 R189, [R73+0x9e00] ;  /* 0x009e000049bd7984 */ /* 0x000ea20000000400 */
[----:B------:R-:W-:-:S02]  /*3720*/  ISETP.NE.AND P2, PT, R110, RZ, PT ;  /* 0x000000ff6e00720c */ /* 0x000fc40003f45270 */
[----:B------:R-:W-:Y:S02]  /*3730*/  SEL R108, RZ, 0x10, P3 ;  /* 0x00000010ff6c7807 */ /* 0x000fe40001800000 */
[----:B------:R-:W-:Y:S02]  /*3740*/  ISETP.NE.AND P3, PT, R112, RZ, PT ;  /* 0x000000ff7000720c */ /* 0x000fe40003f65270 */
[----:B------:R-:W-:Y:S02]  /*3750*/  FSEL R110, RZ, 1, P2 ;  /* 0x3f800000ff6e7808 */ /* 0x000fe40001000000 */
[----:B------:R-:W-:Y:S01]  /*3760*/  LOP3.LUT R114, R74, R197, RZ, 0x30, !PT ;  /* 0x000000c54a727212 */ /* 0x000fe200078e30ff */
[----:B------:R-:W-:Y:S01]  /*3770*/  HADD2.F32 R197, -RZ, R197.H0_H0 ;  /* 0x200000c5ffc57230 */ /* 0x000fe20000004100 */
[----:B------:R-:W-:Y:S01]  /*3780*/  FSEL R181, RZ, 1, P3 ;  /* 0x3f800000ffb57808 */ /* 0x000fe20001800000 */
[----:B------:R-:W-:Y:S01]  /*3790*/  FFMA.FTZ R110, R110, R193, R191 ;  /* 0x000000c16e6e7223 */ /* 0x000fe200000100bf */
[----:B0-----:R-:W-:Y:S01]  /*37a0*/  LOP3.LUT R112, R74, R183, RZ, 0x30, !PT ;  /* 0x000000b74a707212 */ /* 0x001fe200078e30ff */
[----:B------:R-:W0:Y:S01]  /*37b0*/  LDS.U16 R191, [R73+0xa200] ;  /* 0x00a2000049bf7984 */ /* 0x000e220000000400 */
[----:B------:R-:W-:Y:S01]  /*37c0*/  PRMT R114, R114, 0x9910, RZ ;  /* 0x0000991072727816 */ /* 0x000fe200000000ff */
[----:B------:R-:W-:Y:S01]  /*37d0*/  FFMA.FTZ R195, R181, R195, R110 ;  /* 0x000000c3b5c37223 */ /* 0x000fe2000001006e */
[----:B------:R-:W-:Y:S01]  /*37e0*/  SEL R110, RZ, 0x40, P4 ;  /* 0x00000040ff6e7807 */ /* 0x000fe20002000000 */
[----:B---3--:R-:W3:Y:S01]  /*37f0*/  LDS.U16 R193, [R73+0xa400] ;  /* 0x00a4000049c17984 */ /* 0x008ee20000000400 */
[----:B------:R-:W-:Y:S01]  /*3800*/  PRMT R112, R112, 0x9910, RZ ;  /* 0x0000991070707816 */ /* 0x000fe200000000ff */
[----:B------:R-:W-:Y:S01]  /*3810*/  HADD2.F32 R183, -RZ, R183.H0_H0 ;  /* 0x200000b7ffb77230 */ /* 0x000fe20000004100 */
[----:B------:R-:W-:-:S02]  /*3820*/  ISETP.NE.AND P4, PT, R114, RZ, PT ;  /* 0x000000ff7200720c */ /* 0x000fc40003f85270 */
[----:B-1----:R-:W-:Y:S01]  /*3830*/  LOP3.LUT R114, R74, R187, RZ, 0x30, !PT ;  /* 0x000000bb4a727212 */ /* 0x002fe200078e30ff */
[----:B------:R-:W-:Y:S01]  /*3840*/  HADD2.F32 R187, -RZ, R187.H0_H0 ;  /* 0x200000bbffbb7230 */ /* 0x000fe20000004100 */
[----:B------:R-:W-:Y:S02]  /*3850*/  SEL R181, RZ, 0x20, P5 ;  /* 0x00000020ffb57807 */ /* 0x000fe40002800000 */
[----:B------:R-:W-:Y:S02]  /*3860*/  ISETP.NE.AND P5, PT, R112, RZ, PT ;  /* 0x000000ff7000720c */ /* 0x000fe40003fa5270 */
[----:B------:R-:W-:Y:S01]  /*3870*/  LOP3.LUT R116, R74, R199, RZ, 0x30, !PT ;  /* 0x000000c74a747212 */ /* 0x000fe200078e30ff */
[----:B------:R-:W-:Y:S01]  /*3880*/  HADD2.F32 R199, -RZ, R199.H0_H0 ;  /* 0x200000c7ffc77230 */ /* 0x000fe20000004100 */
[----:B------:R-:W-:Y:S02]  /*3890*/  PRMT R114, R114, 0x9910, RZ ;  /* 0x0000991072727816 */ /* 0x000fe400000000ff */
[----:B------:R-:W-:-:S02]  /*38a0*/  FSEL R112, RZ, 1, P5 ;  /* 0x3f800000ff707808 */ /* 0x000fc40002800000 */
[----:B------:R-:W-:Y:S01]  /*38b0*/  PRMT R134, R116, 0x9910, RZ ;  /* 0x0000991074867816 */ /* 0x000fe200000000ff */
[----:B------:R-:W-:Y:S01]  /*38c0*/  IMAD.MOV.U32 R116, RZ, RZ, R114 ;  /* 0x000000ffff747224 */ /* 0x000fe200078e0072 */
[----:B------:R-:W-:Y:S01]  /*38d0*/  FSEL R185, RZ, 1, P4 ;  /* 0x3f800000ffb97808 */ /* 0x000fe20002000000 */
[----:B------:R-:W-:Y:S01]  /*38e0*/  FFMA.FTZ R112, R112, R183, R195 ;  /* 0x000000b770707223 */ /* 0x000fe200000100c3 */
[----:B------:R-:W-:Y:S01]  /*38f0*/  SEL R114, RZ, 0x80, P0 ;  /* 0x00000080ff727807 */ /* 0x000fe20000000000 */
[----:B------:R-:W1:Y:S01]  /*3900*/  LDS.U16 R195, [R73+0xa600] ;  /* 0x00a6000049c37984 */ /* 0x000e620000000400 */
[----:B------:R-:W-:Y:S01]  /*3910*/  ISETP.NE.AND P0, PT, R116, RZ, PT ;  /* 0x000000ff7400720c */ /* 0x000fe20003f05270 */
[----:B------:R-:W-:Y:S01]  /*3920*/  FFMA.FTZ R185, R185, R197, R112 ;  /* 0x000000c5b9b97223 */ /* 0x000fe20000010070 */
[----:B------:R-:W-:Y:S01]  /*3930*/  SEL R112, RZ, 0x100, P1 ;  /* 0x00000100ff707807 */ /* 0x000fe20000800000 */
[----:B------:R-:W4:Y:S01]  /*3940*/  LDS.U16 R197, [R73+0xa800] ;  /* 0x00a8000049c57984 */ /* 0x000f220000000400 */
[----:B------:R-:W-:-:S02]  /*3950*/  ISETP.NE.AND P1, PT, R134, RZ, PT ;  /* 0x000000ff8600720c */ /* 0x000fc40003f25270 */
[----:B------:R-:W-:Y:S02]  /*3960*/  FSEL R116, RZ, 1, P0 ;  /* 0x3f800000ff747808 */ /* 0x000fe40000000000 */
[----:B------:R-:W-:Y:S02]  /*3970*/  FSEL R183, RZ, 1, P1 ;  /* 0x3f800000ffb77808 */ /* 0x000fe40000800000 */
[----:B--2---:R-:W-:Y:S01]  /*3980*/  LOP3.LUT R134, R74, R189, RZ, 0x30, !PT ;  /* 0x000000bd4a867212 */ /* 0x004fe200078e30ff */
[----:B------:R-:W-:Y:S01]  /*3990*/  FFMA.FTZ R116, R116, R187, R185 ;  /* 0x000000bb74747223 */ /* 0x000fe200000100b9 */
[----:B------:R-:W-:Y:S01]  /*39a0*/  LOP3.LUT R140, R74, R201, RZ, 0x30, !PT ;  /* 0x000000c94a8c7212 */ /* 0x000fe200078e30ff */
[----:B------:R-:W2:Y:S01]  /*39b0*/  LDS.U16 R187, [R73+0xaa00] ;  /* 0x00aa000049bb7984 */ /* 0x000ea20000000400 */
[----:B------:R-:W-:Y:S01]  /*39c0*/  PRMT R134, R134, 0x9910, RZ ;  /* 0x0000991086867816 */ /* 0x000fe200000000ff */
[----:B------:R-:W-:Y:S01]  /*39d0*/  FFMA.FTZ R183, R183, R199, R116 ;  /* 0x000000c7b7b77223 */ /* 0x000fe20000010074 */
[----:B------:R-:W-:Y:S01]  /*39e0*/  PRMT R142, R140, 0x9910, RZ ;  /* 0x000099108c8e7816 */ /* 0x000fe200000000ff */
[----:B------:R-:W2:Y:S01]  /*39f0*/  LDS.U16 R199, [R73+0xac00] ;  /* 0x00ac000049c77984 */ /* 0x000ea20000000400 */
[----:B------:R-:W-:Y:S01]  /*3a00*/  SEL R116, RZ, 0x400, P3 ;  /* 0x00000400ff747807 */ /* 0x000fe20001800000 */
[----:B------:R-:W-:Y:S01]  /*3a10*/  IMAD.MOV.U32 R140, RZ, RZ, R134 ;  /* 0x000000ffff8c7224 */ /* 0x000fe200078e0086 */
[----:B------:R-:W-:Y:S01]  /*3a20*/  ISETP.NE.AND P3, PT, R142, RZ, PT ;  /* 0x000000ff8e00720c */ /* 0x000fe20003f65270 */
[----:B------:R-:W-:Y:S01]  /*3a30*/  HADD2.F32 R189, -RZ, R189.H0_H0 ;  /* 0x200000bdffbd7230 */ /* 0x000fe20000004100 */
[C---:B0-----:R-:W-:Y:S01]  /*3a40*/  LOP3.LUT R142, R74.reuse, R191, RZ, 0x30, !PT ;  /* 0x000000bf4a8e7212 */ /* 0x041fe200078e30ff */
[----:B------:R-:W-:Y:S01]  /*3a50*/  HADD2.F32 R201, -RZ, R201.H0_H0 ;  /* 0x200000c9ffc97230 */ /* 0x000fe20000004100 */
[----:B------:R-:W-:Y:S01]  /*3a60*/  SEL R134, RZ, 0x200, P2 ;  /* 0x00000200ff867807 */ /* 0x000fe20001000000 */
[----:B------:R-:W-:Y:S01]  /*3a70*/  HADD2.F32 R191, -RZ, R191.H0_H0 ;  /* 0x200000bfffbf7230 */ /* 0x000fe20000004100 */
[----:B---3--:R-:W-:Y:S01]  /*3a80*/  LOP3.LUT R144, R74, R193, RZ, 0x30, !PT ;  /* 0x000000c14a907212 */ /* 0x008fe200078e30ff */
[----:B------:R-:W-:Y:S01]  /*3a90*/  HADD2.F32 R193, -RZ, R193.H0_H0 ;  /* 0x200000c1ffc17230 */ /* 0x000fe20000004100 */
[----:B------:R-:W-:-:S02]  /*3aa0*/  ISETP.NE.AND P2, PT, R140, RZ, PT ;  /* 0x000000ff8c00720c */ /* 0x000fc40003f45270 */
[----:B------:R-:W-:Y:S02]  /*3ab0*/  PRMT R142, R142, 0x9910, RZ ;  /* 0x000099108e8e7816 */ /* 0x000fe400000000ff */
[----:B------:R-:W-:Y:S02]  /*3ac0*/  PRMT R144, R144, 0x9910, RZ ;  /* 0x0000991090907816 */ /* 0x000fe400000000ff */
[----:B------:R-:W-:Y:S02]  /*3ad0*/  FSEL R140, RZ, 1, P2 ;  /* 0x3f800000ff8c7808 */ /* 0x000fe40001000000 */
[----:B------:R-:W-:Y:S02]  /*3ae0*/  SEL R146, RZ, 0x800, P5 ;  /* 0x00000800ff927807 */ /* 0x000fe40002800000 */
[----:B------:R-:W-:Y:S01]  /*3af0*/  ISETP.NE.AND P5, PT, R142, RZ, PT ;  /* 0x000000ff8e00720c */ /* 0x000fe20003fa5270 */
[----:B------:R-:W-:Y:S01]  /*3b00*/  FFMA.FTZ R140, R140, R189, R183 ;  /* 0x000000bd8c8c7223 */ /* 0x000fe200000100b7 */
[----:B------:R-:W-:Y:S01]  /*3b10*/  SEL R142, RZ, 0x1000, P4 ;  /* 0x00001000ff8e7807 */ /* 0x000fe20002000000 */
[----:B------:R-:W0:Y:S01]  /*3b20*/  LDS.U16 R189, [R73+0xae00] ;  /* 0x00ae000049bd7984 */ /* 0x000e220000000400 */
[----:B------:R-:W-:-:S02]  /*3b30*/  ISETP.NE.AND P4, PT, R144, RZ, PT ;  /* 0x000000ff9000720c */ /* 0x000fc40003f85270 */
[----:B------:R-:W-:Y:S02]  /*3b40*/  FSEL R185, RZ, 1, P3 ;  /* 0x3f800000ffb97808 */ /* 0x000fe40001800000 */
[C---:B-1----:R-:W-:Y:S01]  /*3b50*/  LOP3.LUT R144, R74.reuse, R195, RZ, 0x30, !PT ;  /* 0x000000c34a907212 */ /* 0x042fe200078e30ff */
[----:B------:R-:W-:Y:S01]  /*3b60*/  HADD2.F32 R195, -RZ, R195.H0_H0 ;  /* 0x200000c3ffc37230 */ /* 0x000fe20000004100 */
[----:B----4-:R-:W-:Y:S01]  /*3b70*/  LOP3.LUT R148, R74, R197, RZ, 0x30, !PT ;  /* 0x000000c54a947212 */ /* 0x010fe200078e30ff */
[----:B------:R-:W-:Y:S01]  /*3b80*/  FFMA.FTZ R140, R185, R201, R140 ;  /* 0x000000c9b98c7223 */ /* 0x000fe2000001008c */
[----:B------:R-:W-:Y:S01]  /*3b90*/  PRMT R144, R144, 0x9910, RZ ;  /* 0x0000991090907816 */ /* 0x000fe200000000ff */
[----:B------:R-:W1:Y:S01]  /*3ba0*/  LDS.U16 R201, [R73+0xb000] ;  /* 0x00b0000049c97984 */ /* 0x000e620000000400 */
[----:B------:R-:W-:Y:S01]  /*3bb0*/  FSEL R183, RZ, 1, P5 ;  /* 0x3f800000ffb77808 */ /* 0x000fe20002800000 */
[----:B------:R-:W-:Y:S01]  /*3bc0*/  HADD2.F32 R197, -RZ, R197.H0_H0 ;  /* 0x200000c5ffc57230 */ /* 0x000fe20000004100 */
[----:B------:R-:W-:-:S02]  /*3bd0*/  SEL R150, RZ, 0x2000, P0 ;  /* 0x00002000ff967807 */ /* 0x000fc40000000000 */
[----:B------:R-:W-:Y:S01]  /*3be0*/  PRMT R152, R148, 0x9910, RZ ;  /* 0x0000991094987816 */ /* 0x000fe200000000ff */
[----:B------:R-:W-:Y:S01]  /*3bf0*/  FFMA.FTZ R140, R183, R191, R140 ;  /* 0x000000bfb78c7223 */ /* 0x000fe2000001008c */
[----:B------:R-:W-:Y:S01]  /*3c00*/  ISETP.NE.AND P0, PT, R144, RZ, PT ;  /* 0x000000ff9000720c */ /* 0x000fe20003f05270 */
[----:B------:R-:W3:Y:S01]  /*3c10*/  LDS.U16 R191, [R73+0xb200] ;  /* 0x00b2000049bf7984 */ /* 0x000ee20000000400 */
[----:B------:R-:W-:Y:S02]  /*3c20*/  FSEL R185, RZ, 1, P4 ;  /* 0x3f800000ffb97808 */ /* 0x000fe40002000000 */
[----:B--2---:R-:W-:Y:S01]  /*3c30*/  LOP3.LUT R144, R74, R187, RZ, 0x30, !PT ;  /* 0x000000bb4a907212 */ /* 0x004fe200078e30ff */
[----:B------:R-:W-:Y:S01]  /*3c40*/  HADD2.F32 R187, -RZ, R187.H0_H0 ;  /* 0x200000bbffbb7230 */ /* 0x000fe20000004100 */
[----:B------:R-:W-:Y:S01]  /*3c50*/  SEL R148, RZ, 0x4000, P1 ;  /* 0x00004000ff947807 */ /* 0x000fe20000800000 */
[----:B------:R-:W-:Y:S01]  /*3c60*/  FFMA.FTZ R140, R185, R193, R140 ;  /* 0x000000c1b98c7223 */ /* 0x000fe2000001008c */
[----:B------:R-:W-:Y:S01]  /*3c70*/  ISETP.NE.AND P1, PT, R152, RZ, PT ;  /* 0x000000ff9800720c */ /* 0x000fe20003f25270 */
[----:B------:R-:W2:Y:S01]  /*3c80*/  LDS.U16 R193, [R73+0xb400] ;  /* 0x00b4000049c17984 */ /* 0x000ea20000000400 */
[----:B------:R-:W-:-:S02]  /*3c90*/  FSEL R183, RZ, 1, P0 ;  /* 0x3f800000ffb77808 */ /* 0x000fc40000000000 */
[----:B------:R-:W-:Y:S01]  /*3ca0*/  LOP3.LUT R152, R74, R199, RZ, 0x30, !PT ;  /* 0x000000c74a987212 */ /* 0x000fe200078e30ff */
[----:B------:R-:W-:Y:S01]  /*3cb0*/  HADD2.F32 R199, -RZ, R199.H0_H0 ;  /* 0x200000c7ffc77230 */ /* 0x000fe20000004100 */
[----:B------:R-:W-:Y:S01]  /*3cc0*/  PRMT R144, R144, 0x9910, RZ ;  /* 0x0000991090907816 */ /* 0x000fe200000000ff */
[----:B------:R-:W-:Y:S01]  /*3cd0*/  FFMA.FTZ R140, R183, R195, R140 ;  /* 0x000000c3b78c7223 */ /* 0x000fe2000001008c */
[----:B------:R-:W-:Y:S01]  /*3ce0*/  SEL R154, RZ, 0x8000, P2 ;  /* 0x00008000ff9a7807 */ /* 0x000fe20001000000 */
[----:B------:R-:W4:Y:S01]  /*3cf0*/  LDS.U16 R195, [R73+0xb600] ;  /* 0x00b6000049c37984 */ /* 0x000f220000000400 */
[----:B------:R-:W-:Y:S02]  /*3d00*/  FSEL R185, RZ, 1, P1 ;  /* 0x3f800000ffb97808 */ /* 0x000fe40000800000 */
[----:B------:R-:W-:Y:S02]  /*3d10*/  PRMT R156, R152, 0x9910, RZ ;  /* 0x00009910989c7816 */ /* 0x000fe400000000ff */
[----:B------:R-:W-:Y:S01]  /*3d20*/  ISETP.NE.AND P2, PT, R144, RZ, PT ;  /* 0x000000ff9000720c */ /* 0x000fe20003f45270 */
[----:B------:R-:W-:Y:S01]  /*3d30*/  FFMA.FTZ R140, R185, R197, R140 ;  /* 0x000000c5b98c7223 */ /* 0x000fe2000001008c */
[----:B------:R-:W-:Y:S01]  /*3d40*/  SEL R152, RZ, 0x10000, P3 ;  /* 0x00010000ff987807 */ /* 0x000fe20001800000 */
[----:B------:R-:W4:Y:S01]  /*3d50*/  LDS.U16 R197, [R73+0xb800] ;  /* 0x00b8000049c57984 */ /* 0x000f220000000400 */
[----:B------:R-:W-:-:S02]  /*3d60*/  ISETP.NE.AND P3, PT, R156, RZ, PT ;  /* 0x000000ff9c00720c */ /* 0x000fc40003f65270 */
[----:B------:R-:W-:Y:S02]  /*3d70*/  FSEL R183, RZ, 1, P2 ;  /* 0x3f800000ffb77808 */ /* 0x000fe40001000000 */
[----:B------:R-:W-:Y:S02]  /*3d80*/  FSEL R185, RZ, 1, P3 ;  /* 0x3f800000ffb97808 */ /* 0x000fe40001800000 */
[C---:B0-----:R-:W-:Y:S01]  /*3d90*/  LOP3.LUT R144, R74.reuse, R189, RZ, 0x30, !PT ;  /* 0x000000bd4a907212 */ /* 0x041fe200078e30ff */
[----:B------:R-:W-:Y:S01]  /*3da0*/  FFMA.FTZ R140, R183, R187, R140 ;  /* 0x000000bbb78c7223 */ /* 0x000fe2000001008c */
[----:B-1----:R-:W-:Y:S01]  /*3db0*/  LOP3.LUT R156, R74, R201, RZ, 0x30, !PT ;  /* 0x000000c94a9c7212 */ /* 0x002fe200078e30ff */
[----:B------:R-:W-:Y:S01]  /*3dc0*/  HADD2.F32 R189, -RZ, R189.H0_H0 ;  /* 0x200000bdffbd7230 */ /* 0x000fe20000004100 */
[----:B------:R-:W-:Y:S01]  /*3dd0*/  PRMT R144, R144, 0x9910, RZ ;  /* 0x0000991090907816 */ /* 0x000fe200000000ff */
[----:B------:R-:W-:Y:S01]  /*3de0*/  FFMA.FTZ R140, R185, R199, R140 ;  /* 0x000000c7b98c7223 */ /* 0x000fe2000001008c */
[----:B------:R-:W-:Y:S01]  /*3df0*/  PRMT R160, R156, 0x9910, RZ ;  /* 0x000099109ca07816 */ /* 0x000fe200000000ff */
[----:B------:R-:W0:Y:S01]  /*3e00*/  LDS.U16 R199, [R73+0xba00] ;  /* 0x00ba000049c77984 */ /* 0x000e220000000400 */
[----:B------:R-:W-:Y:S01]  /*3e10*/  SEL R158, RZ, 0x20000, P5 ;  /* 0x00020000ff9e7807 */ /* 0x000fe20002800000 */
[----:B------:R-:W-:Y:S01]  /*3e20*/  HADD2.F32 R201, -RZ, R201.H0_H0 ;  /* 0x200000c9ffc97230 */ /* 0x000fe20000004100 */
[----:B------:R-:W-:-:S02]  /*3e30*/  ISETP.NE.AND P5, PT, R144, RZ, PT ;  /* 0x000000ff9000720c */ /* 0x000fc40003fa5270 */
[----:B------:R-:W-:Y:S02]  /*3e40*/  SEL R156, RZ, 0x40000, P4 ;  /* 0x00040000ff9c7807 */ /* 0x000fe40002000000 */
[----:B---3--:R-:W-:Y:S01]  /*3e50*/  LOP3.LUT R144, R74, R191, RZ, 0x30, !PT ;  /* 0x000000bf4a907212 */ /* 0x008fe200078e30ff */
[----:B------:R-:W-:Y:S01]  /*3e60*/  HADD2.F32 R191, -RZ, R191.H0_H0 ;  /* 0x200000bfffbf7230 */ /* 0x000fe20000004100 */
[----:B------:R-:W-:Y:S02]  /*3e70*/  ISETP.NE.AND P4, PT, R160, RZ, PT ;  /* 0x000000ffa000720c */ /* 0x000fe40003f85270 */
[----:B--2---:R-:W-:Y:S01]  /*3e80*/  LOP3.LUT R160, R74, R193, RZ, 0x30, !PT ;  /* 0x000000c14aa07212 */ /* 0x004fe200078e30ff */
[----:B------:R-:W-:Y:S01]  /*3e90*/  HADD2.F32 R193, -RZ, R193.H0_H0 ;  /* 0x200000c1ffc17230 */ /* 0x000fe20000004100 */
[----:B------:R-:W-:Y:S02]  /*3ea0*/  FSEL R183, RZ, 1, P5 ;  /* 0x3f800000ffb77808 */ /* 0x000fe40002800000 */
[----:B------:R-:W-:-:S02]  /*3eb0*/  PRMT R144, R144, 0x9910, RZ ;  /* 0x0000991090907816 */ /* 0x000fc400000000ff */
[----:B------:R-:W-:Y:S01]  /*3ec0*/  PRMT R164, R160, 0x9910, RZ ;  /* 0x00009910a0a47816 */ /* 0x000fe200000000ff */
[----:B------:R-:W-:Y:S01]  /*3ed0*/  FFMA.FTZ R140, R183, R189, R140 ;  /* 0x000000bdb78c7223 */ /* 0x000fe2000001008c */
[----:B------:R-:W-:Y:S02]  /*3ee0*/  SEL R162, RZ, 0x80000, P0 ;  /* 0x00080000ffa27807 */ /* 0x000fe40000000000 */
[----:B------:R-:W-:Y:S02]  /*3ef0*/  FSEL R185, RZ, 1, P4 ;  /* 0x3f800000ffb97808 */ /* 0x000fe40002000000 */
[----:B------:R-:W-:Y:S02]  /*3f00*/  ISETP.NE.AND P0, PT, R144, RZ, PT ;  /* 0x000000ff9000720c */ /* 0x000fe40003f05270 */
[----:B------:R-:W-:Y:S01]  /*3f10*/  SEL R160, RZ, 0x100000, P1 ;  /* 0x00100000ffa07807 */ /* 0x000fe20000800000 */
[----:B------:R-:W-:Y:S01]  /*3f20*/  FFMA.FTZ R140, R185, R201, R140 ;  /* 0x000000c9b98c7223 */ /* 0x000fe2000001008c */
[----:B----4-:R-:W-:Y:S01]  /*3f30*/  LOP3.LUT R144, R74, R195, RZ, 0x30, !PT ;  /* 0x000000c34a907212 */ /* 0x010fe200078e30ff */
[----:B------:R-:W-:Y:S01]  /*3f40*/  HADD2.F32 R195, -RZ, R195.H0_H0 ;  /* 0x200000c3ffc37230 */ /* 0x000fe20000004100 */
[----:B------:R-:W-:-:S02]  /*3f50*/  ISETP.NE.AND P1, PT, R164, RZ, PT ;  /* 0x000000ffa400720c */ /* 0x000fc40003f25270 */
[----:B------:R-:W-:Y:S01]  /*3f60*/  LOP3.LUT R164, R74, R197, RZ, 0x30, !PT ;  /* 0x000000c54aa47212 */ /* 0x000fe200078e30ff */
[----:B------:R-:W-:Y:S01]  /*3f70*/  HADD2.F32 R197, -RZ, R197.H0_H0 ;  /* 0x200000c5ffc57230 */ /* 0x000fe20000004100 */
[----:B------:R-:W-:Y:S02]  /*3f80*/  FSEL R183, RZ, 1, P0 ;  /* 0x3f800000ffb77808 */ /* 0x000fe40000000000 */
[----:B------:R-:W-:Y:S02]  /*3f90*/  PRMT R144, R144, 0x9910, RZ ;  /* 0x0000991090907816 */ /* 0x000fe400000000ff */
[----:B------:R-:W-:Y:S01]  /*3fa0*/  PRMT R166, R164, 0x9910, RZ ;  /* 0x00009910a4a67816 */ /* 0x000fe200000000ff */
[----:B------:R-:W-:Y:S01]  /*3fb0*/  FFMA.FTZ R140, R183, R191, R140 ;  /* 0x000000bfb78c7223 */ /* 0x000fe2000001008c */
[----:B------:R-:W-:Y:S02]  /*3fc0*/  SEL R164, RZ, 0x200000, P2 ;  /* 0x00200000ffa47807 */ /* 0x000fe40001000000 */
[----:B------:R-:W-:-:S02]  /*3fd0*/  FSEL R185, RZ, 1, P1 ;  /* 0x3f800000ffb97808 */ /* 0x000fc40000800000 */
[----:B------:R-:W-:Y:S02]  /*3fe0*/  ISETP.NE.AND P2, PT, R144, RZ, PT ;  /* 0x000000ff9000720c */ /* 0x000fe40003f45270 */
[----:B------:R-:W-:Y:S01]  /*3ff0*/  SEL R183, RZ, 0x400000, P3 ;  /* 0x00400000ffb77807 */ /* 0x000fe20001800000 */
[----:B------:R-:W-:Y:S01]  /*4000*/  FFMA.FTZ R140, R185, R193, R140 ;  /* 0x000000c1b98c7223 */ /* 0x000fe2000001008c */
[----:B0-----:R-:W-:Y:S01]  /*4010*/  LOP3.LUT R144, R74, R199, RZ, 0x30, !PT ;  /* 0x000000c74a907212 */ /* 0x001fe200078e30ff */
[----:B------:R-:W-:Y:S01]  /*4020*/  HADD2.F32 R199, -RZ, R199.H0_H0 ;  /* 0x200000c7ffc77230 */ /* 0x000fe20000004100 */
[----:B------:R-:W-:Y:S02]  /*4030*/  ISETP.NE.AND P3, PT, R166, RZ, PT ;  /* 0x000000ffa600720c */ /* 0x000fe40003f65270 */
[----:B------:R-:W-:Y:S01]  /*4040*/  LOP3.LUT R166, R74, R203, RZ, 0x30, !PT ;  /* 0x000000cb4aa67212 */ /* 0x000fe200078e30ff */
[----:B------:R-:W-:Y:S01]  /*4050*/  HADD2.F32 R203, -RZ, R203.H0_H0 ;  /* 0x200000cbffcb7230 */ /* 0x000fe20000004100 */
[----:B------:R-:W-:-:S02]  /*4060*/  PRMT R168, R144, 0x9910, RZ ;  /* 0x0000991090a87816 */ /* 0x000fc400000000ff */
[----:B------:R-:W-:Y:S02]  /*4070*/  FSEL R185, RZ, 1, P2 ;  /* 0x3f800000ffb97808 */ /* 0x000fe40001000000 */
[----:B------:R-:W-:Y:S01]  /*4080*/  LOP3.LUT R144, R74, R205, RZ, 0x30, !PT ;  /* 0x000000cd4a907212 */ /* 0x000fe200078e30ff */
[----:B------:R-:W-:Y:S01]  /*4090*/  HADD2.F32 R205, -RZ, R205.H0_H0 ;  /* 0x200000cdffcd7230 */ /* 0x000fe20000004100 */
[----:B------:R-:W-:Y:S01]  /*40a0*/  PRMT R170, R166, 0x9910, RZ ;  /* 0x00009910a6aa7816 */ /* 0x000fe200000000ff */
[----:B------:R-:W-:Y:S01]  /*40b0*/  IMAD.MOV.U32 R166, RZ, RZ, R168 ;  /* 0x000000ffffa67224 */ /* 0x000fe200078e00a8 */
[----:B------:R-:W-:Y:S01]  /*40c0*/  FSEL R187, RZ, 1, P3 ;  /* 0x3f800000ffbb7808 */ /* 0x000fe20001800000 */
[----:B------:R-:W-:Y:S01]  /*40d0*/  FFMA.FTZ R140, R185, R195, R140 ;  /* 0x000000c3b98c7223 */ /* 0x000fe2000001008c */
[----:B------:R-:W-:Y:S01]  /*40e0*/  PRMT R168, R144, 0x9910, RZ ;  /* 0x0000991090a87816 */ /* 0x000fe200000000ff */
[----:B------:R-:W-:Y:S01]  /*40f0*/  IMAD.MOV.U32 R144, RZ, RZ, R170 ;  /* 0x000000ffff907224 */ /* 0x000fe200078e00aa */
[----:B------:R-:W-:Y:S01]  /*4100*/  SEL R189, RZ, 0x800000, P5 ;  /* 0x00800000ffbd7807 */ /* 0x000fe20002800000 */
[----:B------:R-:W-:Y:S01]  /*4110*/  FFMA.FTZ R140, R187, R197, R140 ;  /* 0x000000c5bb8c7223 */ /* 0x000fe2000001008c */
[----:B------:R-:W-:-:S02]  /*4120*/  ISETP.NE.AND P5, PT, R166, RZ, PT ;  /* 0x000000ffa600720c */ /* 0x000fc40003fa5270 */
[----:B------:R-:W-:Y:S02]  /*4130*/  SEL R187, RZ, 0x1000000, P4 ;  /* 0x01000000ffbb7807 */ /* 0x000fe40002000000 */
[----:B------:R-:W-:Y:S01]  /*4140*/  ISETP.NE.AND P4, PT, R144, RZ, PT ;  /* 0x000000ff9000720c */ /* 0x000fe20003f85270 */
[----:B------:R-:W-:Y:S01]  /*4150*/  IMAD.MOV.U32 R144, RZ, RZ, R168 ;  /* 0x000000ffff907224 */ /* 0x000fe200078e00a8 */
[----:B------:R-:W-:Y:S02]  /*4160*/  FSEL R191, RZ, 1, P5 ;  /* 0x3f800000ffbf7808 */ /* 0x000fe40002800000 */
[----:B------:R-:W-:Y:S02]  /*4170*/  SEL R185, RZ, 0x2000000, P0 ;  /* 0x02000000ffb97807 */ /* 0x000fe40000000000 */
[----:B------:R-:W-:Y:S01]  /*4180*/  ISETP.NE.AND P0, PT, R144, RZ, PT ;  /* 0x000000ff9000720c */ /* 0x000fe20003f05270 */
[----:B------:R-:W-:Y:S01]  /*4190*/  FFMA.FTZ R140, R191, R199, R140 ;  /* 0x000000c7bf8c7223 */ /* 0x000fe2000001008c */
[----:B------:R-:W-:-:S02]  /*41a0*/  FSEL R193, RZ, 1, P4 ;  /* 0x3f800000ffc17808 */ /* 0x000fc40002000000 */
[----:B------:R-:W-:Y:S02]  /*41b0*/  FSEL R191, RZ, 1, P0 ;  /* 0x3f800000ffbf7808 */ /* 0x000fe40000000000 */
[----:B------:R-:W-:Y:S01]  /*41c0*/  LOP3.LUT R4, R5, 0x2, R4, 0xe2, !PT ;  /* 0x0000000205047812 */ /* 0x000fe200078ee204 */
[----:B------:R-:W-:Y:S01]  /*41d0*/  FFMA.FTZ R140, R193, R203, R140 ;  /* 0x000000cbc18c7223 */ /* 0x000fe2000001008c */
[----:B------:R-:W-:Y:S01]  /*41e0*/  IMAD.SHL.U32 R5, R106, 0x2, RZ ;  /* 0x000000026a057824 */ /* 0x000fe200078e00ff */
[----:B------:R-:W-:Y:S02]  /*41f0*/  LOP3.LUT R89, R94, 0x2, R89, 0xe2, !PT ;  /* 0x000000025e597812 */ /* 0x000fe400078ee259 */
[----:B------:R-:W-:Y:S01]  /*4200*/  FFMA.FTZ R191, R191, R205, R140 ;  /* 0x000000cdbfbf7223 */ /* 0x000fe2000001008c */
[----:B------:R-:W-:Y:S02]  /*4210*/  SEL R140, RZ, 0x4000000, P1 ;  /* 0x04000000ff8c7807 */ /* 0x000fe40000800000 */
[----:B------:R-:W-:-:S02]  /*4220*/  LOP3.LUT R4, R7, R6, R4, 0xfe, !PT ;  /* 0x0000000607047212 */ /* 0x000fc400078efe04 */
[----:B------:R-:W0:Y:S01]  /*4230*/  SHFL.DOWN P1, R144, R191, 0x1, 0x1f ;  /* 0x08201f00bf907f89 */ /* 0x000e220000020000 */
[----:B------:R-:W-:Y:S02]  /*4240*/  LOP3.LUT R102, R5, 0x2, R102, 0xe2, !PT ;  /* 0x0000000205667812 */ /* 0x000fe400078ee266 */
[----:B------:R-:W-:Y:S02]  /*4250*/  LOP3.LUT R4, R9, R8, R4, 0xfe, !PT ;  /* 0x0000000809047212 */ /* 0x000fe400078efe04 */
[----:B------:R-:W-:Y:S02]  /*4260*/  LOP3.LUT R89, R123, R90, R89, 0xfe, !PT ;  /* 0x0000005a7b597212 */ /* 0x000fe400078efe59 */
[----:B------:R-:W-:Y:S02]  /*4270*/  LOP3.LUT R102, R179, R104, R102, 0xfe, !PT ;  /* 0x00000068b3667212 */ /* 0x000fe400078efe66 */
[----:B------:R-:W-:-:S04]  /*4280*/  LOP3.LUT R89, R125, R96, R89, 0xfe, !PT ;  /* 0x000000607d597212 */ /* 0x000fc800078efe59 */
[----:B------:R-:W-:-:S04]  /*4290*/  LOP3.LUT R90, R100, R89, RZ, 0xfc, !PT ;  /* 0x00000059645a7212 */ /* 0x000fc800078efcff */
[----:B------:R-:W-:Y:S01]  /*42a0*/  LOP3.LUT R89, R141, R90, RZ, 0xfc, !PT ;  /* 0x0000005a8d597212 */ /* 0x000fe200078efcff */
[----:B0-----:R-:W-:-:S05]  /*42b0*/  @P1 FADD R144, R191, R144 ;  /* 0x00000090bf901221 */ /* 0x001fca0000000000 */
[----:B------:R-:W0:Y:S02]  /*42c0*/  SHFL.DOWN P1, R193, R144, 0x2, 0x1f ;  /* 0x08401f0090c17f89 */ /* 0x000e240000020000 */
[----:B0-----:R-:W-:Y:S01]  /*42d0*/  @P1 FADD R193, R144, R193 ;  /* 0x000000c190c11221 */ /* 0x001fe20000000000 */
[----:B------:R-:W-:Y:S02]  /*42e0*/  LOP3.LUT R144, R85, R4, RZ, 0xfc, !PT ;  /* 0x0000000455907212 */ /* 0x000fe400078efcff */
[----:B------:R-:W-:Y:S02]  /*42f0*/  LOP3.LUT R85, R181, R108, R102, 0xfe, !PT ;  /* 0x0000006cb5557212 */ /* 0x000fe400078efe66 */
[----:B------:R-:W0:Y:S01]  /*4300*/  SHFL.DOWN P1, R178, R193, 0x4, 0x1f ;  /* 0x08801f00c1b27f89 */ /* 0x000e220000020000 */
        /* <DEDUP_REMOVED lines=11> */
[----:B------:R-:W-:Y:S01]  /*43c0*/  LOP3.LUT R94, R147, R92, RZ, 0xfc, !PT ;  /* 0x0000005c935e7212 */ /* 0x000fe200078efcff */
[----:B0-----:R-:W-:Y:S01]  /*43d0*/  @P1 FADD R178, R193, R178 ;  /* 0x000000b2c1b21221 */ /* 0x001fe20000000000 */
[----:B------:R-:W-:Y:S02]  /*43e0*/  LOP3.LUT R172, R95, R170, RZ, 0xfc, !PT ;  /* 0x000000aa5fac7212 */ /* 0x000fe400078efcff */
[----:B------:R-:W-:-:S02]  /*43f0*/  LOP3.LUT R95, R116, R93, RZ, 0xfc, !PT ;  /* 0x0000005d745f7212 */ /* 0x000fc400078efcff */
[----:B------:R-:W0:Y:S01]  /*4400*/  SHFL.DOWN P1, R5, R178, 0x8, 0x1f ;  /* 0x09001f00b2057f89 */ /* 0x000e220000020000 */
        /* <DEDUP_REMOVED lines=15> */
[----:B------:R-:W0:Y:S01]  /*4500*/  SHFL.DOWN P1, R180, R5, 0x10, 0x1f ;  /* 0x0a001f0005b47f89 */ /* 0x000e220000020000 */
        /* <DEDUP_REMOVED lines=15> */
[----:B------:R-:W-:Y:S02]  /*4600*/  LOP3.LUT R145, R115, R156, RZ, 0xfc, !PT ;  /* 0x0000009c73917212 */ /* 0x000fe400078efcff */
[----:B------:R-:W-:Y:S02]  /*4610*/  LOP3.LUT R115, R160, R113, RZ, 0xfc, !PT ;  /* 0x00000071a0737212 */ /* 0x000fe400078efcff */
[----:B------:R-:W-:-:S02]  /*4620*/  LOP3.LUT R116, R175, R114, RZ, 0xfc, !PT ;  /* 0x00000072af747212 */ /* 0x000fc400078efcff */
[----:B------:R-:W-:Y:S02]  /*4630*/  LOP3.LUT R147, R118, R145, RZ, 0xfc, !PT ;  /* 0x0000009176937212 */ /* 0x000fe400078efcff */
[----:B------:R-:W-:Y:S02]  /*4640*/  ISETP.NE.AND P1, PT, R143, RZ, PT ;  /* 0x000000ff8f00720c */ /* 0x000fe40003f25270 */
[----:B------:R-:W-:Y:S02]  /*4650*/  LOP3.LUT R118, R164, R115, RZ, 0xfc, !PT ;  /* 0x00000073a4767212 */ /* 0x000fe400078efcff */
[----:B------:R-:W-:Y:S02]  /*4660*/  LOP3.LUT R123, R169, R116, RZ, 0xfc, !PT ;  /* 0x00000074a97b7212 */ /* 0x000fe400078efcff */
[----:B------:R-:W-:Y:S02]  /*4670*/  LOP3.LUT R149, R124, R147, RZ, 0xfc, !PT ;  /* 0x000000937c957212 */ /* 0x000fe400078efcff */
[----:B------:R-:W-:-:S02]  /*4680*/  LOP3.LUT R124, R183, R118, RZ, 0xfc, !PT ;  /* 0x00000076b77c7212 */ /* 0x000fc400078efcff */
[----:B------:R-:W-:Y:S02]  /*4690*/  LOP3.LUT R125, R132, R123, RZ, 0xfc, !PT ;  /* 0x0000007b847d7212 */ /* 0x000fe400078efcff */
[----:B------:R-:W-:Y:S01]  /*46a0*/  LOP3.LUT R151, R126, R149, RZ, 0xfc, !PT ;  /* 0x000000957e977212 */ /* 0x000fe200078efcff */
[----:B------:R0:W-:Y:S01]  /*46b0*/  @!P1 STS [R72+0x8], R180 ;  /* 0x000008b448009388 */ /* 0x0001e20000000800 */
        /* <DEDUP_REMOVED lines=25> */
.L_x_172:
[----:B------:R-:W-:Y:S05]  /*4850*/  BSYNC B0 ;  /* 0x0000000000007941 */ /* 0x000fea0003800000 */
.L_x_171:
        /* <DEDUP_REMOVED lines=15> */
[----:B------:R-:W-:Y:S01]  /*4950*/  LOP3.LUT R131, R5, R136, RZ, 0xfc, !PT ;  /* 0x0000008805837212 */ /* 0x000fe200078efcff */
[----:B------:R-:W-:Y:S01]  /*4960*/  POPC R137, R155 ;  /* 0x0000009b00897309 */ /* 0x000fe20000000000 */
[----:B------:R-:W-:-:S02]  /*4970*/  LOP3.LUT R140, R129, R138, RZ, 0xfc, !PT ;  /* 0x0000008a818c7212 */ /* 0x000fc400078efcff */
[----:B------:R-:W-:Y:S02]  /*4980*/  SEL R6, RZ, 0x40000000, P4 ;  /* 0x40000000ff067807 */ /* 0x000fe40002000000 */
[----:B------:R-:W-:Y:S02]  /*4990*/  LOP3.LUT R129, R4, R131, RZ, 0xfc, !PT ;  /* 0x0000008304817212 */ /* 0x000fe400078efcff */
[----:B------:R0:W-:Y:S01]  /*49a0*/  @!P6 STS [UR4+0x4], R180 ;  /* 0x000004b4ff00e988 */ /* 0x0001e20008000804 */
[----:B------:R-:W-:Y:S02]  /*49b0*/  SEL R4, RZ, 0x80000000, P0 ;  /* 0x80000000ff047807 */ /* 0x000fe40000000000 */
[----:B------:R-:W-:Y:S01]  /*49c0*/  LOP3.LUT R141, R6, R129, RZ, 0xfc, !PT ;  /* 0x00000081068d7212 */ /* 0x000fe200078efcff */
[----:B------:R-:W-:Y:S01]  /*49d0*/  BAR.SYNC.DEFER_BLOCKING 0x0 ;  /* 0x0000000000007b1d */ /* 0x000fe20000010000 */
[----:B------:R-:W-:Y:S02]  /*49e0*/  LOP3.LUT R142, R127, R140, RZ, 0xfc, !PT ;  /* 0x0000008c7f8e7212 */ /* 0x000fe400078efcff */
[----:B------:R-:W-:-:S02]  /*49f0*/  LOP3.LUT R139, R4, R141, RZ, 0xfc, !PT ;  /* 0x0000008d048b7212 */ /* 0x000fc400078efcff */
[C---:B------:R-:W-:Y:S01]  /*4a00*/  ISETP.GT.U32.AND P0, PT, R23.reuse, 0x1f, PT ;  /* 0x0000001f1700780c */ /* 0x040fe20003f04070 */
[----:B------:R-:W-:Y:S01]  /*4a10*/  POPC R7, R142 ;  /* 0x0000008e00077309 */ /* 0x000fe20000000000 */
[----:B------:R-:W-:-:S05]  /*4a20*/  LEA.HI R5, R23, R23, RZ, 0x1d ;  /* 0x0000001717057211 */ /* 0x000fca00078fe8ff */
[----:B------:R-:W-:Y:S02]  /*4a30*/  IMAD R165, R5, 0x4, R24 ;  /* 0x0000000405a57824 */ /* 0x000fe400078e0218 */
[----:B------:R-:W1:Y:S01]  /*4a40*/  POPC R4, R139 ;  /* 0x0000008b00047309 */ /* 0x000e620000000000 */
[----:B------:R-:W2:Y:S01]  /*4a50*/  LDS R67, [UR4+0x4] ;  /* 0x00000404ff437984 */ /* 0x000ea20008000800 */
[----:B-1----:R-:W-:Y:S01]  /*4a60*/  IADD3 R4, R4, R7, R137 ;  /* 0x0000000704047210 */ /* 0x002fe20007ffe089 */
[----:B------:R-:W-:Y:S06]  /*4a70*/  BAR.SYNC.DEFER_BLOCKING 0x0 ;  /* 0x0000000000007b1d */ /* 0x000fec0000010000 */
[----:B------:R0:W-:Y:S02]  /*4a80*/  STS [R165+0x10], R4 ;  /* 0x00001004a5007388 */ /* 0x0001e40000000800 */
[----:B------:R-:W-:Y:S06]  /*4a90*/  BAR.SYNC.DEFER_BLOCKING 0x0 ;  /* 0x0000000000007b1d */ /* 0x000fec0000010000 */
[----:B------:R-:W-:Y:S05]  /*4aa0*/  @P0 BRA `(.L_x_173) ;  /* 0x0000000000c00947 */ /* 0x000fea0003800000 */
[----:B------:R-:W0:Y:S01]  /*4ab0*/  S2R R159, SR_TID.X ;  /* 0x00000000009f7919 */ /* 0x000e220000002100 */
[----:B------:R-:W-:Y:S01]  /*4ac0*/  UMOV UR5, 0xffffffff ;  /* 0xffffffff00057882 */ /* 0x000fe20000000000 */
[C---:B0-----:R-:W-:Y:S01]  /*4ad0*/  IMAD R4, R159.reuse, 0x24, R24 ;  /* 0x000000249f047824 */ /* 0x041fe200078e0218 */
[----:B------:R-:W-:-:S04]  /*4ae0*/  ISETP.NE.AND P1, PT, R159, RZ, PT ;  /* 0x000000ff9f00720c */ /* 0x000fc80003f25270 */
[----:B------:R-:W-:Y:S04]  /*4af0*/  LDS R5, [R4+0x14] ;  /* 0x0000140004057984 */ /* 0x000fe80000000800 */
[----:B------:R-:W-:Y:S04]  /*4b00*/  LDS R6, [R4+0x10] ;  /* 0x0000100004067984 */ /* 0x000fe80000000800 */
[----:B------:R-:W0:Y:S04]  /*4b10*/  LDS R7, [R4+0x18] ;  /* 0x0000180004077984 */ /* 0x000e280000000800 */
[----:B------:R-:W-:Y:S04]  /*4b20*/  LDS R180, [R4+0x1c] ;  /* 0x00001c0004b47984 */ /* 0x000fe80000000800 */
[----:B------:R-:W1:Y:S04]  /*4b30*/  LDS R137, [R4+0x20] ;  /* 0x0000200004897984 */ /* 0x000e680000000800 */
[----:B------:R-:W-:Y:S04]  /*4b40*/  LDS R182, [R4+0x24] ;  /* 0x0000240004b67984 */ /* 0x000fe80000000800 */
[----:B------:R-:W3:Y:S04]  /*4b50*/  LDS R157, [R4+0x28] ;  /* 0x00002800049d7984 */ /* 0x000ee80000000800 */
[----:B------:R-:W4:Y:S01]  /*4b60*/  LDS R184, [R4+0x2c] ;  /* 0x00002c0004b87984 */ /* 0x000f220000000800 */
[----:B0-----:R-:W-:-:S04]  /*4b70*/  IADD3 R127, R7, R5, R6 ;  /* 0x00000005077f7210 */ /* 0x001fc80007ffe006 */
[----:B-1----:R-:W-:-:S04]  /*4b80*/  IADD3 R127, R137, R127, R180 ;  /* 0x0000007f897f7210 */ /* 0x002fc80007ffe0b4 */
[----:B---3--:R-:W-:-:S05]  /*4b90*/  IADD3 R127, R157, R127, R182 ;  /* 0x0000007f9d7f7210 */ /* 0x008fca0007ffe0b6 */
        /* <DEDUP_REMOVED lines=15> */
.L_x_191:
        /* <DEDUP_REMOVED lines=18> */
.L_x_173:
[----:B------:R-:W-:Y:S05]  /*4db0*/  WARPSYNC.ALL ;  /* 0x0000000000007948 */ /* 0x000fea0003800000 */
[----:B------:R-:W-:Y:S01]  /*4dc0*/  BAR.SYNC.DEFER_BLOCKING 0x0 ;  /* 0x0000000000007b1d */ /* 0x000fe20000010000 */
[----:B01----:R-:W-:Y:S01]  /*4dd0*/  FADD.FTZ R4, R60, 0.0099999997764825820923 ;  /* 0x3c23d70a3c047421 */ /* 0x003fe20000010000 */
[----:B--2---:R-:W-:-:S04]  /*4de0*/  FSETP.GT.FTZ.AND P1, PT, R67, RZ, PT ;  /* 0x000000ff4300720b */ /* 0x004fc80003f34000 */
[----:B------:R-:W-:Y:S01]  /*4df0*/  FSETP.GTU.FTZ.AND P0, PT, R67, R4, PT ;  /* 0x000000044300720b */ /* 0x000fe20003f1c000 */
[----:B------:R0:W1:Y:S04]  /*4e00*/  LDS R137, [R165+0x10] ;  /* 0x00001000a5897984 */ /* 0x0000680000000800 */
[----:B------:R0:W-:Y:S01]  /*4e10*/  @!P6 STS [UR4], R65 ;  /* 0x00000041ff00e988 */ /* 0x0001e20008000804 */
[----:B------:R-:W-:Y:S06]  /*4e20*/  BAR.SYNC.DEFER_BLOCKING 0x0 ;  /* 0x0000000000007b1d */ /* 0x000fec0000010000 */
[----:B------:R-:W2:Y:S02]  /*4e30*/  LDS R127, [UR4] ;  /* 0x00000004ff7f7984 */ /* 0x000ea40008000800 */
[----:B------:R-:W-:Y:S06]  /*4e40*/  BAR.SYNC.DEFER_BLOCKING 0x0 ;  /* 0x0000000000007b1d */ /* 0x000fec0000010000 */
[----:B0-----:R-:W-:Y:S05]  /*4e50*/  @P1 BRA !P0, `(.L_x_175) ;  /* 0x0000000000181947 */ /* 0x001fea0004000000 */
[----:B------:R-:W-:Y:S02]  /*4e60*/  PRMT R4, R71, 0x9910, RZ ;  /* 0x0000991047047816 */ /* 0x000fe400000000ff */
[----:B------:R-:W-:Y:S02]  /*4e70*/  FSETP.GT.FTZ.AND P0, PT, R67, R60, PT ;  /* 0x0000003c4300720b */ /* 0x000fe40003f14000 */
[----:B------:R-:W-:Y:S02]  /*4e80*/  ISETP.EQ.AND P1, PT, R4, RZ, P1 ;  /* 0x000000ff0400720c */ /* 0x000fe40000f22270 */
[----:B--2---:R-:W-:-:S04]  /*4e90*/  ISETP.LT.U32.AND P0, PT, R127, 0xc01, P0 ;  /* 0x00000c017f00780c */ /* 0x004fc80000701070 */
[----:B------:R-:W-:-:S13]  /*4ea0*/  PLOP3.LUT P0, PT, P1, P0, PT, 0xa8, 0x0 ;  /* 0x000000000000781c */ /* 0x000fda0000f01570 */
[----:B------:R-:W-:Y:S05]  /*4eb0*/  @!P0 BRA `(.L_x_176) ;  /* 0x00000030000c8947 */ /* 0x000fea0003800000 */
.L_x_175:
[----:B------:R-:W-:Y:S02]  /*4ec0*/  ISETP.NE.AND P3, PT, R117, RZ, PT ;  /* 0x000000ff7500720c */ /* 0x000fe40003f65270 */
[----:B------:R-:W-:Y:S02]  /*4ed0*/  ISETP.NE.AND P4, PT, R2, RZ, PT ;  /* 0x000000ff0200720c */ /* 0x000fe40003f85270 */
[----:B-1----:R-:W-:Y:S02]  /*4ee0*/  ISETP.GT.U32.OR P3, PT, R137, 0xbff, P3 ;  /* 0x00000bff8900780c */ /* 0x002fe40001f64470 */
[----:B------:R-:W-:Y:S02]  /*4ef0*/  ISETP.NE.AND P5, PT, R122, RZ, PT ;  /* 0x000000ff7a00720c */ /* 0x000fe40003fa5270 */
[----:B------:R-:W-:Y:S02]  /*4f00*/  ISETP.NE.AND P0, PT, R121, RZ, PT ;  /* 0x000000ff7900720c */ /* 0x000fe40003f05270 */
[----:B------:R-:W-:-:S02]  /*4f10*/  ISETP.NE.AND P1, PT, R120, RZ, PT ;  /* 0x000000ff7800720c */ /* 0x000fc40003f25270 */
[----:B------:R-:W-:-:S05]  /*4f20*/  ISETP.NE.AND P2, PT, R119, RZ, PT ;  /* 0x000000ff7700720c */ /* 0x000fca0003f45270 */
        /* <DEDUP_REMOVED lines=9> */
[----:B0-----:R-:W-:Y:S01]  /*4fc0*/  @!P3 IMAD R3, R4, 0x60, RZ ;  /* 0x000000600403b824 */ /* 0x001fe200078e02ff */
[----:B------:R-:W-:Y:S02]  /*4fd0*/  @!P4 LOP3.LUT R4, R44, 0xffff, RZ, 0xc0, !PT ;  /* 0x0000ffff2c04c812 */ /* 0x000fe400078ec0ff */
[----:B------:R-:W-:Y:S01]  /*4fe0*/  @!P4 PRMT R44, RZ, 0x7610, R44 ;  /* 0x00007610ff2cc816 */ /* 0x000fe2000000002c */
[----:B------:R-:W-:Y:S01]  /*4ff0*/  @!P4 VIADD R5, R3, 0x1 ;  /* 0x000000010305c836 */ /* 0x000fe20000000000 */
[----:B------:R0:W-:Y:S01]  /*5000*/  @!P3 STS.64 [R6], R2 ;  /* 0x000000020600b388 */ /* 0x0001e20000000a00 */
[----:B------:R-:W-:-:S06]  /*5010*/  LOP3.LUT P3, RZ, R144, 0x40, RZ, 0xc0, !PT ;  /* 0x0000004090ff7812 */ /* 0x000fcc000786c0ff */
[C---:B------:R-:W-:Y:S02]  /*5020*/  @!P5 IMAD R121, R137.reuse, 0x8, R26 ;  /* 0x000000088979d824 */ /* 0x040fe400078e021a */
[----:B------:R-:W-:Y:S01]  /*5030*/  @!P5 VIADD R137, R137, 0x1 ;  /* 0x000000018989d836 */ /* 0x000fe20000000000 */
[----:B------:R1:W-:Y:S01]  /*5040*/  @!P4 STS.64 [R117], R4 ;  /* 0x000000047500c388 */ /* 0x0003e20000000a00 */
[----:B------:R-:W-:Y:S01]  /*5050*/  LOP3.LUT P4, RZ, R179, 0x80, RZ, 0xc0, !PT ;  /* 0x00000080b3ff7812 */ /* 0x000fe2000788c0ff */
[----:B------:R-:W-:Y:S02]  /*5060*/  @!P5 VIADD R7, R3, 0x2 ;  /* 0x000000020307d836 */ /* 0x000fe40000000000 */
[----:B------:R-:W-:Y:S02]  /*5070*/  ISETP.GT.U32.OR P0, PT, R137, 0xbff, P0 ;  /* 0x00000bff8900780c */ /* 0x000fe40000704470 */
[----:B0-----:R-:W-:Y:S02]  /*5080*/  @!P5 LOP3.LUT R6, R46, 0xffff, RZ, 0xc0, !PT ;  /* 0x0000ffff2e06d812 */ /* 0x001fe400078ec0ff */
[----:B------:R-:W-:-:S03]  /*5090*/  @!P5 PRMT R46, RZ, 0x7610, R46 ;  /* 0x00007610ff2ed816 */ /* 0x000fc6000000002e */
[----:B------:R0:W-:Y:S01]  /*50a0*/  @!P5 STS.64 [R121], R6 ;  /* 0x000000067900d388 */ /* 0x0001e20000000a00 */
[----:B------:R-:W-:-:S05]  /*50b0*/  LOP3.LUT P5, RZ, R166, 0x100, RZ, 0xc0, !PT ;  /* 0x00000100a6ff7812 */ /* 0x000fca00078ac0ff */
        /* <DEDUP_REMOVED lines=36> */
[----:B------:R-:W-:Y:S01]  /*5300*/  @!P4 VIADD R5, R3, 0x7 ;  /* 0x000000070305c836 */ /* 0x000fe20000000000 */
[----:B0-----:R-:W-:Y:S02]  /*5310*/  PRMT R2, R176, 0x9910, RZ ;  /* 0x00009910b0027816 */ /* 0x001fe400000000ff */
        /* <DEDUP_REMOVED lines=299> */
[----:B-1----:R-:W-:Y:S01]  /*65d0*/  @!P0 LOP3.LUT R80, R20, 0xffff, RZ, 0xc0, !PT ;  /* 0x0000ffff14508812 */ /* 0x002fe200078ec0ff */
        /* <DEDUP_REMOVED lines=19> */
[----:B------:R-:W0:Y:S01]  /*6710*/  @!P3 LDS.U16 R120, [R73+0x6000] ;  /* 0x006000004978b984 */ /* 0x000e220000000400 */
[----:B------:R-:W-:-:S02]  /*6720*/  @!P3 IMAD R94, R137, 0x8, R26 ;  /* 0x00000008895eb824 */ /* 0x000fc400078e021a */
[----:B------:R-:W-:Y:S02]  /*6730*/  @!P3 VIADD R121, R3, 0x30 ;  /* 0x000000300379b836 */ /* 0x000fe40000000000 */
[----:B------:R-:W-:-:S03]  /*6740*/  @!P3 VIADD R137, R137, 0x1 ;  /* 0x000000018989b836 */ /* 0x000fc60000000000 */
[----:B0-----:R-:W-:Y:S04]  /*6750*/  @!P3 STS.64 [R94], R120 ;  /* 0x000000785e00b388 */ /* 0x001fe80000000a00 */
[----:B------:R-:W-:Y:S01]  /*6760*/  @!P3 STS.U16 [R73+0x6000], RZ ;  /* 0x006000ff4900b388 */ /* 0x000fe20000000400 */
[----:B------:R-:W-:-:S04]  /*6770*/  LOP3.LUT P3, RZ, R108, 0x20000, RZ, 0xc0, !PT ;  /* 0x000200006cff7812 */ /* 0x000fc8000786c0ff */
[----:B------:R-:W-:-:S13]  /*6780*/  ISETP.GT.U32.OR P3, PT, R137, 0xbff, !P3 ;  /* 0x00000bff8900780c */ /* 0x000fda0005f64470 */
[----:B------:R-:W0:Y:S01]  /*6790*/  @!P3 LDS.U16 R4, [R73+0x6200] ;  /* 0x006200004904b984 */ /* 0x000e220000000400 */
[----:B------:R-:W-:Y:S02]  /*67a0*/  @!P3 IMAD R2, R137, 0x8, R26 ;  /* 0x000000088902b824 */ /* 0x000fe400078e021a */
        /* <DEDUP_REMOVED lines=112> */
[----:B------:R-:W-:Y:S02]  /*6eb0*/  @!P3 VIADD R5, R3, 0x3f ;  /* 0x0000003f0305b836 */ /* 0x000fe40000000000 */
[----:B------:R-:W-:-:S03]  /*6ec0*/  @!P3 VIADD R137, R137, 0x1 ;  /* 0x000000018989b836 */ /* 0x000fc60000000000 */
[----:B0-----:R-:W-:Y:S04]  /*6ed0*/  @!P3 STS.64 [R2], R4 ;  /* 0x000000040200b388 */ /* 0x001fe80000000a00 */
[----:B------:R-:W-:Y:S01]  /*6ee0*/  @!P3 STS.U16 [R73+0x7e00], RZ ;  /* 0x007e00ff4900b388 */ /* 0x000fe20000000400 */
[----:B------:R-:W-:-:S04]  /*6ef0*/  ISETP.NE.AND P3, PT, R79, RZ, PT ;  /* 0x000000ff4f00720c */ /* 0x000fc80003f65270 */
        /* <DEDUP_REMOVED lines=255> */
.L_x_176:
[----:B------:R-:W-:-:S05]  /*7ef0*/  FADD.FTZ R2, R67, -R60 ;  /* 0x8000003c43027221 */ /* 0x000fca0000010000 */
        /* <DEDUP_REMOVED lines=10> */
[----:B------:R-:W2:Y:S02]  /*7fa0*/  S2R R0, SR_TID.X ;  /* 0x0000000000007919 */ /* 0x000ea40000002100 */
[----:B--2---:R-:W-:Y:S02]  /*7fb0*/  ISETP.NE.AND P1, PT, R0, RZ, PT ;  /* 0x000000ff0000720c */ /* 0x004fe40003f25270 */
[----:B------:R-:W-:Y:S02]  /*7fc0*/  PRMT R0, R69, 0x9910, RZ ;  /* 0x0000991045007816 */ /* 0x000fe400000000ff */
[----:B------:R-:W-:Y:S02]  /*7fd0*/  FSEL R68, R67, R68, !P1 ;  /* 0x0000004443447208 */ /* 0x000fe40004800000 */
[----:B------:R-:W-:-:S04]  /*7fe0*/  ISETP.NE.AND P0, PT, R0, RZ, PT ;  /* 0x000000ff0000720c */ /* 0x000fc80003f05270 */
[----:B------:R-:W-:Y:S02]  /*7ff0*/  SEL R66, R66, R69, !P0 ;  /* 0x0000004542427207 */ /* 0x000fe40004000000 */
[----:B------:R-:W-:Y:S01]  /*8000*/  PRMT R69, RZ, 0x7610, R69 ;  /* 0x00007610ff457816 */ /* 0x000fe20000000045 */
[----:B------:R-:W3:Y:S01]  /*8010*/  @!P1 LDS R70, [UR4] ;  /* 0x00000004ff469984 */ /* 0x000ee20008000800 */
[----:B------:R-:W-:Y:S05]  /*8020*/  BRA `(.L_x_179) ;  /* 0x0000000000207947 */ /* 0x000fea0003800000 */
.L_x_178:
[----:B------:R-:W2:Y:S01]  /*8030*/  S2R R0, SR_TID.X ;  /* 0x0000000000007919 */ /* 0x000ea20000002100 */
[C---:B------:R-:W-:Y:S02]  /*8040*/  PRMT R69, R74.reuse, 0x7610, R69 ;  /* 0x000076104a457816 */ /* 0x040fe40000000045 */
[----:B------:R-:W-:Y:S02]  /*8050*/  PRMT R66, R74, 0x7610, R66 ;  /* 0x000076104a427816 */ /* 0x000fe40000000042 */
[----:B--2---:R-:W-:-:S13]  /*8060*/  ISETP.NE.AND P0, PT, R0, RZ, PT ;  /* 0x000000ff0000720c */ /* 0x004fda0003f05270 */
[----:B------:R2:W-:Y:S01]  /*8070*/  @!P0 STS [UR4], R70 ;  /* 0x00000046ff008988 */ /* 0x0005e20008000804 */
[----:B------:R-:W-:Y:S01]  /*8080*/  @!P0 PRMT R69, R74, 0x7610, R69 ;  /* 0x000076104a458816 */ /* 0x000fe20000000045 */
[----:B------:R-:W-:Y:S02]  /*8090*/  @!P0 IMAD.MOV.U32 R65, RZ, RZ, R70 ;  /* 0x000000ffff418224 */ /* 0x000fe400078e0046 */
[----:B------:R-:W-:-:S07]  /*80a0*/  @!P0 IMAD.MOV.U32 R67, RZ, RZ, R68 ;  /* 0x000000ffff438224 */ /* 0x000fce00078e0044 */
.L_x_179:
[----:B------:R-:W-:Y:S01]  /*80b0*/  VIADD R71, R71, 0xffffffff ;  /* 0xffffffff47477836 */ /* 0x000fe20000000000 */
[----:B------:R-:W-:Y:S06]  /*80c0*/  BRA `(.L_x_180) ;  /* 0xffffff90007c7947 */ /* 0x000fec000383ffff */
.L_x_177:
[----:B------:R-:W-:Y:S01]  /*80d0*/  BAR.SYNC.DEFER_BLOCKING 0x0 ;  /* 0x0000000000007b1d */ /* 0x000fe20000010000 */
[----:B------:R-:W-:-:S05]  /*80e0*/  FSETP.GEU.FTZ.AND P0, PT, R67, R60, PT ;  /* 0x0000003c4300720b */ /* 0x000fca0003f1e000 */
[----:B------:R-:W-:Y:S01]  /*80f0*/  BSSY B0, `(.L_x_181) ;  /* 0x0000015000007945 */ /* 0x000fe20003800000 */
[----:B------:R-:W3:Y:S02]  /*8100*/  LDS R3, [UR4] ;  /* 0x00000004ff037984 */ /* 0x000ee40008000800 */
        /* <DEDUP_REMOVED lines=11> */
[----:B------:R-:W1:Y:S08]  /*81c0*/  LDC.64 R2, c[0x0][0x230] ;  /* 0x00008c00ff027b82 */ /* 0x000e700000000a00 */
[----:B0-----:R-:W0:Y:S01]  /*81d0*/  LDC.64 R4, c[0x0][0x238] ;  /* 0x00008e00ff047b82 */ /* 0x001e220000000a00 */
[----:B---3--:R-:W-:Y:S01]  /*81e0*/  ISETP.EQ.U32.AND P1, PT, R6, UR4, PT ;  /* 0x0000000406007c0c */ /* 0x008fe2000bf22070 */
[----:B----4-:R-:W-:-:S04]  /*81f0*/  IMAD R7, R0, R7, UR5 ;  /* 0x0000000500077e24 */ /* 0x010fc8000f8e0207 */
[----:B-1----:R-:W-:-:S04]  /*8200*/  IMAD.WIDE.U32 R2, R7, 0x4, R2 ;  /* 0x0000000407027825 */ /* 0x002fc800078e0002 */
[----:B-----5:R-:W-:Y:S01]  /*8210*/  IMAD.U32 R7, RZ, RZ, UR8 ;  /* 0x00000008ff077e24 */ /* 0x020fe2000f8e00ff */
[----:B------:R3:W-:Y:S04]  /*8220*/  STG.E desc[UR6][R2.64], R10 ;  /* 0x0000000a02007986 */ /* 0x0007e8000c101906 */
[----:B0-----:R3:W-:Y:S02]  /*8230*/  @P1 REDG.E.MAX.S32.STRONG.GPU desc[UR6][R4.64], R7 ;  /* 0x000000070400198e */ /* 0x0017e4000d10e386 */
.L_x_182:
[----:B------:R-:W-:Y:S05]  /*8240*/  BSYNC B0 ;  /* 0x0000000000007941 */ /* 0x000fea0003800000 */
.L_x_181:
[----:B------:R-:W-:Y:S05]  /*8250*/  @P0 EXIT ;  /* 0x000000000000094d */ /* 0x000fea0003800000 */
[----:B------:R-:W-:Y:S01]  /*8260*/  ULDC UR4, c[0x0][0x0] ;  /* 0x0000000000047ab9 */ /* 0x000fe20000000800 */
[----:B------:R-:W-:Y:S01]  /*8270*/  ULDC.64 UR8, c[0x0][0x218] ;  /* 0x0000860000087ab9 */ /* 0x000fe20000000a00 */
[----:B------:R-:W-:-:S05]  /*8280*/  ULDC.64 UR10, c[0x0][0x220] ;  /* 0x00008800000a7ab9 */ /* 0x000fca0000000a00 */
.L_x_183:
[----:B------:R-:W-:Y:S01]  /*8290*/  IMAD R0, R23, 0x8, R26 ;  /* 0x0000000817007824 */ /* 0x000fe200078e021a */
[----:B0--34-:R-:W-:-:S04]  /*82a0*/  IADD3 R5, P0, R12, R23, RZ ;  /* 0x000000170c057210 */ /* 0x019fc80007f1e0ff */
[----:B------:R-:W0:Y:S01]  /*82b0*/  LDS.64 R6, [R0] ;  /* 0x0000000000067984 */ /* 0x000e220000000a00 */
[C---:B------:R-:W-:Y:S01]  /*82c0*/  LEA.HI.X.SX32 R8, R23.reuse, R11, 0x1, P0 ;  /* 0x0000000b17087211 */ /* 0x040fe200000f0eff */
[----:B------:R-:W-:Y:S01]  /*82d0*/  VIADD R23, R23, UR4 ;  /* 0x0000000417177c36 */ /* 0x000fe20008000000 */
[C---:B------:R-:W-:Y:S02]  /*82e0*/  LEA R2, P0, R5.reuse, UR8, 0x1 ;  /* 0x0000000805027c11 */ /* 0x040fe4000f8008ff */
        /* <DEDUP_REMOVED lines=8> */
.L_x_161:
        /* <DEDUP_REMOVED lines=8> */
.L_x_174:
[----:B------:R-:W-:Y:S02]  /*83f0*/  IMAD.MOV.U32 R192, RZ, RZ, R127 ;  /* 0x000000ffffc07224 */ /* 0x000fe400078e007f */
[----:B------:R-:W-:Y:S02]  /*8400*/  IMAD.MOV.U32 R163, RZ, RZ, 0x1 ;  /* 0x00000001ffa37424 */ /* 0x000fe400078e00ff */
[----:B------:R-:W-:Y:S02]  /*8410*/  IMAD.MOV.U32 R194, RZ, RZ, RZ ;  /* 0x000000ffffc27224 */ /* 0x000fe400078e00ff */
[----:B------:R-:W-:-:S07]  /*8420*/  IMAD.MOV.U32 R167, RZ, RZ, -0x1 ;  /* 0xffffffffffa77424 */ /* 0x000fce00078e00ff */
[----:B--2---:R-:W-:Y:S05]  /*8430*/  WARPSYNC.COLLECTIVE R167, `(.L_x_184) ;  /* 0x00000000a7087348 */ /* 0x004fea0003c00000 */
[----:B------:R0:W1:Y:S02]  /*8440*/  SHFL.UP P0, R188, R192, R163, R194 ;  /* 0x040000a3c0bc7389 */ /* 0x00006400000000c2 */
[----:B012---:R-:W-:Y:S01]  /*8450*/  ENDCOLLECTIVE ;  /* 0x000000000000791b */ /* 0x007fe20003800000 */
.L_x_184:
[----:B------:R-:W-:Y:S02]  /*8460*/  IMAD.MOV.U32 R163, RZ, RZ, 0x2 ;  /* 0x00000002ffa37424 */ /* 0x000fe400078e00ff */
[----:B------:R-:W-:-:S04]  /*8470*/  IMAD.MOV.U32 R184, RZ, RZ, R188 ;  /* 0x000000ffffb87224 */ /* 0x000fc800078e00bc */
[----:B------:R-:W-:-:S04]  /*8480*/  @P0 IMAD.IADD R184, R127, 0x1, R184 ;  /* 0x000000017fb80824 */ /* 0x000fc800078e02b8 */
[----:B------:R-:W-:-:S07]  /*8490*/  IMAD.MOV.U32 R192, RZ, RZ, R184 ;  /* 0x000000ffffc07224 */ /* 0x000fce00078e00b8 */
[----:B------:R-:W-:Y:S05]  /*84a0*/  WARPSYNC.COLLECTIVE R167, `(.L_x_185) ;  /* 0x00000000a7087348 */ /* 0x000fea0003c00000 */
[----:B------:R0:W1:Y:S02]  /*84b0*/  SHFL.UP P0, R188, R192, R163, R194 ;  /* 0x040000a3c0bc7389 */ /* 0x00006400000000c2 */
[----:B01----:R-:W-:Y:S01]  /*84c0*/  ENDCOLLECTIVE ;  /* 0x000000000000791b */ /* 0x003fe20003800000 */
.L_x_185:
[----:B------:R-:W-:Y:S02]  /*84d0*/  IMAD.MOV.U32 R163, RZ, RZ, 0x4 ;  /* 0x00000004ffa37424 */ /* 0x000fe400078e00ff */
[----:B------:R-:W-:-:S04]  /*84e0*/  IMAD.MOV.U32 R159, RZ, RZ, R188 ;  /* 0x000000ffff9f7224 */ /* 0x000fc800078e00bc */
[----:B------:R-:W-:-:S04]  /*84f0*/  @P0 IMAD.IADD R159, R184, 0x1, R159 ;  /* 0x00000001b89f0824 */ /* 0x000fc800078e029f */
[----:B------:R-:W-:-:S07]  /*8500*/  IMAD.MOV.U32 R192, RZ, RZ, R159 ;  /* 0x000000ffffc07224 */ /* 0x000fce00078e009f */
[----:B------:R-:W-:Y:S05]  /*8510*/  WARPSYNC.COLLECTIVE R167, `(.L_x_186) ;  /* 0x00000000a7087348 */ /* 0x000fea0003c00000 */
[----:B------:R0:W1:Y:S02]  /*8520*/  SHFL.UP P0, R188, R192, R163, R194 ;  /* 0x040000a3c0bc7389 */ /* 0x00006400000000c2 */
[----:B01----:R-:W-:Y:S01]  /*8530*/  ENDCOLLECTIVE ;  /* 0x000000000000791b */ /* 0x003fe20003800000 */
.L_x_186:
[----:B------:R-:W-:Y:S02]  /*8540*/  IMAD.MOV.U32 R163, RZ, RZ, 0x8 ;  /* 0x00000008ffa37424 */ /* 0x000fe400078e00ff */
[----:B------:R-:W-:-:S04]  /*8550*/  IMAD.MOV.U32 R186, RZ, RZ, R188 ;  /* 0x000000ffffba7224 */ /* 0x000fc800078e00bc */
[----:B------:R-:W-:-:S04]  /*8560*/  @P0 IMAD.IADD R186, R159, 0x1, R186 ;  /* 0x000000019fba0824 */ /* 0x000fc800078e02ba */
[----:B------:R-:W-:-:S07]  /*8570*/  IMAD.MOV.U32 R192, RZ, RZ, R186 ;  /* 0x000000ffffc07224 */ /* 0x000fce00078e00ba */
[----:B------:R-:W-:Y:S05]  /*8580*/  WARPSYNC.COLLECTIVE R167, `(.L_x_187) ;  /* 0x00000000a7087348 */ /* 0x000fea0003c00000 */
[----:B------:R0:W1:Y:S02]  /*8590*/  SHFL.UP P0, R188, R192, R163, R194 ;  /* 0x040000a3c0bc7389 */ /* 0x00006400000000c2 */
[----:B01----:R-:W-:Y:S01]  /*85a0*/  ENDCOLLECTIVE ;  /* 0x000000000000791b */ /* 0x003fe20003800000 */
.L_x_187:
        /* <DEDUP_REMOVED lines=8> */
.L_x_188:
[----:B------:R-:W-:Y:S02]  /*8630*/  @P0 IMAD.IADD R188, R161, 0x1, R188 ;  /* 0x00000001a1bc0824 */ /* 0x000fe400078e02bc */
[----:B------:R-:W-:Y:S02]  /*8640*/  IMAD.MOV.U32 R161, RZ, RZ, 0x1f ;  /* 0x0000001fffa17424 */ /* 0x000fe400078e00ff */
[----:B------:R-:W-:Y:S02]  /*8650*/  IMAD.MOV.U32 R184, RZ, RZ, R188 ;  /* 0x000000ffffb87224 */ /* 0x000fe400078e00bc */
[----:B------:R-:W-:-:S07]  /*8660*/  IMAD.IADD R127, R188, 0x1, -R127 ;  /* 0x00000001bc7f7824 */ /* 0x000fce00078e0a7f */
[----:B------:R-:W-:Y:S05]  /*8670*/  WARPSYNC.COLLECTIVE R167, `(.L_x_189) ;  /* 0x00000000a7087348 */ /* 0x000fea0003c00000 */
[----:B------:R0:W1:Y:S02]  /*8680*/  SHFL.IDX P0, R159, R184, R161, R186 ;  /* 0x000000a1b89f7389 */ /* 0x00006400000000ba */
[----:B01----:R-:W-:Y:S01]  /*8690*/  ENDCOLLECTIVE ;  /* 0x000000000000791b */ /* 0x003fe20003800000 */
.L_x_189:
[----:B------:R-:W-:Y:S02]  /*86a0*/  IMAD.MOV.U32 R184, RZ, RZ, R65 ;  /* 0x000000ffffb87224 */ /* 0x000fe400078e0041 */
[----:B------:R-:W-:Y:S02]  /*86b0*/  IMAD.MOV.U32 R161, RZ, RZ, RZ ;  /* 0x000000ffffa17224 */ /* 0x000fe400078e00ff */
[----:B------:R-:W-:-:S07]  /*86c0*/  IMAD.MOV.U32 R190, RZ, RZ, R159 ;  /* 0x000000ffffbe7224 */ /* 0x000fce00078e009f */
[----:B------:R-:W-:Y:S05]  /*86d0*/  WARPSYNC.COLLECTIVE R167, `(.L_x_190) ;  /* 0x00000000a7087348 */ /* 0x000fea0003c00000 */
[----:B------:R0:W1:Y:S02]  /*86e0*/  SHFL.IDX P0, R159, R184, R161, R186 ;  /* 0x000000a1b89f7389 */ /* 0x00006400000000ba */
[----:B01----:R-:W-:Y:S01]  /*86f0*/  ENDCOLLECTIVE ;  /* 0x000000000000791b */ /* 0x003fe20003800000 */
.L_x_190:
[----:B------:R-:W-:Y:S01]  /*8700*/  IMAD.MOV.U32 R163, RZ, RZ, R159 ;  /* 0x000000ffffa37224 */ /* 0x000fe200078e009f */
[----:B------:R-:W-:Y:S06]  /*8710*/  BRA `(.L_x_191) ;  /* 0xffffffc4005c7947 */ /* 0x000fec000383ffff */
.L_x_192:
        /* <DEDUP_REMOVED lines=14> */
.L_x_1993:


//--------------------- .text._ZN17fastertransformer19segmented_topp_impl27segmented_top_p_single_passINS0_28Segmented_topk_kernel_paramsI6__halfiLi256ELi1EEELi64EEEvNS0_20TopKPerSegmentParamsE --------------------------
	.section	.text._ZN17fastertransformer19segmented_topp_impl27segmented_top_p_single_passINS0_28Segmented_topk_kernel_paramsI6__halfiLi256ELi1EEELi64EEEvNS0_20TopKPerSegmentParamsE,"ax",@progbits
	.align	128
        .global         _ZN17fastertransformer19segmented_topp_impl27segmented_top_p_single_passINS0_28Segmented_topk_kernel_paramsI6__halfiLi256ELi1EEELi64EEEvNS0_20TopKPerSegmentParamsE
        .type           _ZN17fastertransformer19segmented_topp_impl27segmented_top_p_single_passINS0_28Segmented_topk_kernel_paramsI6__halfiLi256ELi1EEELi64EEEvNS0_20TopKPerSegmentParamsE,@function
        .size           _ZN17fastertransformer19segmented_topp_impl27segmented_top_p_single_passINS0_28Segmented_topk_kernel_paramsI6__halfiLi256ELi1EEELi64EEEvNS0_20TopKPerSegmentParamsE,(.L_x_1994 - _ZN17fastertransformer19segmented_topp_impl27segmented_top_p_single_passINS0_28Segmented_topk_kernel_paramsI6__halfiLi256ELi1EEELi64EEEvNS0_20TopKPerSegmentParamsE)
        .other          _ZN17fastertransformer19segmented_topp_impl27segmented_top_p_single_passINS0_28Segmented_topk_kernel_paramsI6__halfiLi256ELi1EEELi64EEEvNS0_20TopKPerSegmentParamsE,@"STO_CUDA_ENTRY STV_DEFAULT"
_ZN17fastertransformer19segmented_topp_impl27segmented_top_p_single_passINS0_28Segmented_topk_kernel_paramsI6__halfiLi256ELi1EEELi64EEEvNS0_20TopKPerSegmentParamsE:
.text._ZN17fastertransformer19segmented_topp_impl27segmented_top_p_single_passINS0_28Segmented_topk_kernel_paramsI6__halfiLi256ELi1EEELi64EEEvNS0_20TopKPerSegmentParamsE:
        /* <DEDUP_REMOVED lines=19> */
[----:B------:R-:W-:Y:S01]  /*0130*/  IMAD.MOV.U32 R51, RZ, RZ, RZ ;  /* 0x000000ffff337224 */ /* 0x000fe200078e00ff */
[----:B0-----:R-:W-:-:S04]  /*0140*/  IABS R5, R11 ;  /* 0x0000000b00057213 */ /* 0x001fc80000000000 */
        /* <DEDUP_REMOVED lines=11> */
[----:B-1----:R-:W-:Y:S02]  /*0200*/  IMAD.SHL.U32 R3, R75, 0x40, RZ ;  /* 0x000000404b037824 */ /* 0x002fe400078e00ff */
        /* <DEDUP_REMOVED lines=12> */
[----:B------:R-:W-:-:S04]  /*02d0*/  @!P1 LOP3.LUT R34, RZ, R11, RZ, 0x33, !PT ;  /* 0x0000000bff229212 */ /* 0x000fc800078e33ff */
[-C--:B------:R-:W-:Y:S01]  /*02e0*/  ISETP.GE.AND P2, PT, R7, R34.reuse, PT ;  /* 0x000000220700720c */ /* 0x080fe20003f46270 */
[-C--:B------:R-:W-:Y:S01]  /*02f0*/  IMAD R32, R9, R34.reuse, RZ ;  /* 0x0000002209207224 */ /* 0x080fe200078e02ff */
[----:B------:R-:W-:Y:S01]  /*0300*/  SHF.R.S32.HI R9, RZ, 0x1f, R3 ;  /* 0x0000001fff097819 */ /* 0x000fe20000011403 */
[C---:B------:R-:W-:Y:S01]  /*0310*/  VIADD R7, R3.reuse, 0x4 ;  /* 0x0000000403077836 */ /* 0x040fe20000000000 */
[-C--:B------:R-:W-:Y:S02]  /*0320*/  ISETP.GE.AND P4, PT, R3, R34.reuse, PT ;  /* 0x000000220300720c */ /* 0x080fe40003f86270 */
[----:B------:R-:W-:Y:S02]  /*0330*/  SHF.R.S32.HI R30, RZ, 0x1f, R32 ;  /* 0x0000001fff1e7819 */ /* 0x000fe40000011420 */
[----:B------:R-:W-:Y:S02]  /*0340*/  IADD3 R0, P0, R32, R3, RZ ;  /* 0x0000000320007210 */ /* 0x000fe40007f1e0ff */
[-C--:B------:R-:W-:Y:S01]  /*0350*/  ISETP.GE.AND P3, PT, R5, R34.reuse, PT ;  /* 0x000000220500720c */ /* 0x080fe20003f66270 */
[----:B------:R-:W-:Y:S01]  /*0360*/  VIADD R5, R3, 0x3 ;  /* 0x0000000303057836 */ /* 0x000fe20000000000 */
[----:B------:R-:W-:Y:S01]  /*0370*/  LEA R4, P5, R0, UR4, 0x1 ;  /* 0x0000000400047c11 */ /* 0x000fe2000f8a08ff */
[----:B------:R-:W-:Y:S01]  /*0380*/  IMAD.X R9, R30, 0x1, R9, P0 ;  /* 0x000000011e097824 */ /* 0x000fe200000e0609 */
[-C--:B------:R-:W-:Y:S01]  /*0390*/  ISETP.GE.AND P0, PT, R7, R34.reuse, PT ;  /* 0x000000220700720c */ /* 0x080fe20003f06270 */
[----:B------:R-:W-:Y:S01]  /*03a0*/  VIADD R7, R3, 0x5 ;  /* 0x0000000503077836 */ /* 0x000fe20000000000 */
[----:B------:R-:W-:-:S02]  /*03b0*/  ISETP.GE.AND P1, PT, R5, R34, PT ;  /* 0x000000220500720c */ /* 0x000fc40003f26270 */
[----:B------:R-:W-:Y:S01]  /*03c0*/  LEA.HI.X R5, R0, UR5, R9, 0x1, P5 ;  /* 0x0000000500057c11 */ /* 0x000fe2000a8f0c09 */
[----:B------:R-:W-:Y:S01]  /*03d0*/  IMAD.MOV.U32 R53, RZ, RZ, RZ ;  /* 0x000000ffff357224 */ /* 0x000fe200078e00ff */
[-C--:B------:R-:W-:Y:S01]  /*03e0*/  ISETP.GE.AND P6, PT, R7, R34.reuse, PT ;  /* 0x000000220700720c */ /* 0x080fe20003fc6270 */
[C---:B------:R-:W-:Y:S02]  /*03f0*/  VIADD R7, R3.reuse, 0x7 ;  /* 0x0000000703077836 */ /* 0x040fe40000000000 */
[----:B------:R0:W5:Y:S01]  /*0400*/  @!P4 LDG.E.U16 R51, desc[UR6][R4.64] ;  /* 0x000000060433c981 */ /* 0x000162000c1e1500 */
[----:B------:R-:W-:Y:S02]  /*0410*/  VIADD R9, R3, 0x6 ;  /* 0x0000000603097836 */ /* 0x000fe40000000000 */
[-C--:B------:R-:W-:Y:S01]  /*0420*/  ISETP.GE.AND P4, PT, R7, R34.reuse, PT ;  /* 0x000000220700720c */ /* 0x080fe20003f86270 */
[----:B------:R-:W-:Y:S01]  /*0430*/  VIADD R7, R3, 0x8 ;  /* 0x0000000803077836 */ /* 0x000fe20000000000 */
[----:B------:R0:W5:Y:S01]  /*0440*/  @!P3 LDG.E.U16 R53, desc[UR6][R4.64+0x2] ;  /* 0x000002060435b981 */ /* 0x000162000c1e1500 */
[----:B------:R-:W-:Y:S01]  /*0450*/  IMAD.MOV.U32 R55, RZ, RZ, RZ ;  /* 0x000000ffff377224 */ /* 0x000fe200078e00ff */
[----:B------:R-:W-:-:S02]  /*0460*/  ISETP.GE.AND P5, PT, R9, R34, PT ;  /* 0x000000220900720c */ /* 0x000fc40003fa6270 */
[-C--:B------:R-:W-:Y:S01]  /*0470*/  ISETP.GE.AND P3, PT, R7, R34.reuse, PT ;  /* 0x000000220700720c */ /* 0x080fe20003f66270 */
[----:B------:R-:W-:Y:S02]  /*0480*/  VIADD R7, R3, 0xa ;  /* 0x0000000a03077836 */ /* 0x000fe40000000000 */
[----:B------:R0:W5:Y:S01]  /*0490*/  @!P1 LDG.E.U16 R55, desc[UR6][R4.64+0x6] ;  /* 0x0000060604379981 */ /* 0x000162000c1e1500 */
[----:B------:R-:W-:Y:S02]  /*04a0*/  IMAD.MOV.U32 R47, RZ, RZ, RZ ;  /* 0x000000ffff2f7224 */ /* 0x000fe400078e00ff */
[-C--:B------:R-:W-:Y:S01]  /*04b0*/  ISETP.GE.AND P1, PT, R7, R34.reuse, PT ;  /* 0x000000220700720c */ /* 0x080fe20003f26270 */
[C---:B------:R-:W-:Y:S02]  /*04c0*/  VIADD R7, R3.reuse, 0xb ;  /* 0x0000000b03077836 */ /* 0x040fe40000000000 */
[----:B------:R-:W-:Y:S01]  /*04d0*/  IMAD.MOV.U32 R49, RZ, RZ, RZ ;  /* 0x000000ffff317224 */ /* 0x000fe200078e00ff */
[----:B------:R0:W5:Y:S01]  /*04e0*/  @!P0 LDG.E.U16 R47, desc[UR6][R4.64+0x8] ;  /* 0x00000806042f8981 */ /* 0x000162000c1e1500 */
[----:B------:R-:W-:Y:S01]  /*04f0*/  VIADD R9, R3, 0x9 ;  /* 0x0000000903097836 */ /* 0x000fe20000000000 */
[----:B------:R-:W-:Y:S01]  /*0500*/  ISETP.GE.AND P0, PT, R7, R34, PT ;  /* 0x000000220700720c */ /* 0x000fe20003f06270 */
[----:B------:R-:W-:-:S02]  /*0510*/  IMAD.MOV.U32 R45, RZ, RZ, RZ ;  /* 0x000000ffff2d7224 */ /* 0x000fc400078e00ff */
[----:B------:R-:W-:Y:S01]  /*0520*/  VIADD R7, R3, 0xd ;  /* 0x0000000d03077836 */ /* 0x000fe20000000000 */
        /* <DEDUP_REMOVED lines=64> */
[----:B------:R-:W-:Y:S01]  /*0930*/  IMAD.MOV.U32 R27, RZ, RZ, RZ ;  /* 0x000000ffff1b7224 */ /* 0x000fe200078e00ff */
[----:B------:R-:W-:Y:S01]  /*0940*/  ISETP.GE.AND P4, PT, R7, R34, PT ;  /* 0x000000220700720c */ /* 0x000fe20003f86270 */
[C---:B------:R-:W-:Y:S01]  /*0950*/  VIADD R9, R3.reuse, 0x1b ;  /* 0x0000001b03097836 */ /* 0x040fe20000000000 */
[----:B------:R0:W5:Y:S01]  /*0960*/  @!P5 LDG.E.U16 R29, desc[UR6][R4.64+0x28] ;  /* 0x00002806041dd981 */ /* 0x000162000c1e1500 */
[----:B------:R-:W-:Y:S01]  /*0970*/  VIADD R7, R3, 0x1d ;  /* 0x0000001d03077836 */ /* 0x000fe20000000000 */
[----:B------:R-:W-:-:S02]  /*0980*/  PRMT R93, RZ, 0x7610, R93 ;  /* 0x00007610ff5d7816 */ /* 0x000fc4000000005d */
[----:B------:R-:W-:Y:S01]  /*0990*/  PRMT R91, RZ, 0x7610, R91 ;  /* 0x00007610ff5b7816 */ /* 0x000fe2000000005b */
[----:B------:R0:W5:Y:S01]  /*09a0*/  @!P3 LDG.E.U16 R27, desc[UR6][R4.64+0x2c] ;  /* 0x00002c06041bb981 */ /* 0x000162000c1e1500 */
[-C--:B------:R-:W-:Y:S01]  /*09b0*/  ISETP.GE.AND P5, PT, R9, R34.reuse, PT ;  /* 0x000000220900720c */ /* 0x080fe20003fa6270 */
[----:B------:R-:W-:Y:S01]  /*09c0*/  VIADD R9, R3, 0x1e ;  /* 0x0000001e03097836 */ /* 0x000fe20000000000 */
[-C--:B------:R-:W-:Y:S01]  /*09d0*/  ISETP.GE.AND P3, PT, R7, R34.reuse, PT ;  /* 0x000000220700720c */ /* 0x080fe20003f66270 */
[----:B------:R-:W-:Y:S01]  /*09e0*/  VIADD R7, R3, 0x1f ;  /* 0x0000001f03077836 */ /* 0x000fe20000000000 */
[----:B------:R0:W5:Y:S02]  /*09f0*/  @!P2 LDG.E.U16 R93, desc[UR6][R4.64+0x2e] ;  /* 0x00002e06045da981 */ /* 0x000164000c1e1500 */
[-C--:B------:R-:W-:Y:S02]  /*0a00*/  ISETP.GE.AND P2, PT, R9, R34.reuse, PT ;  /* 0x000000220900720c */ /* 0x080fe40003f46270 */
[----:B------:R0:W5:Y:S01]  /*0a10*/  @!P1 LDG.E.U16 R91, desc[UR6][R4.64+0x30] ;  /* 0x00003006045b9981 */ /* 0x000162000c1e1500 */
[----:B------:R-:W-:-:S02]  /*0a20*/  ISETP.GE.AND P1, PT, R7, R34, PT ;  /* 0x000000220700720c */ /* 0x000fc40003f26270 */
[----:B------:R-:W-:Y:S02]  /*0a30*/  PRMT R87, RZ, 0x7610, R87 ;  /* 0x00007610ff577816 */ /* 0x000fe40000000057 */
[----:B------:R-:W-:Y:S02]  /*0a40*/  PRMT R85, RZ, 0x7610, R85 ;  /* 0x00007610ff557816 */ /* 0x000fe40000000055 */
        /* <DEDUP_REMOVED lines=15> */
[----:B------:R-:W-:Y:S01]  /*0b40*/  IMAD.MOV.U32 R0, RZ, RZ, 0x8 ;  /* 0x00000008ff007424 */ /* 0x000fe200078e00ff */
[----:B------:R-:W-:Y:S01]  /*0b50*/  SHF.R.U32.HI R9, RZ, 0x5, R75 ;  /* 0x00000005ff097819 */ /* 0x000fe2000001164b */
[----:B------:R-:W-:Y:S03]  /*0b60*/  BSSY B1, `(.L_x_196) ;  /* 0x000001e000017945 */ /* 0x000fe60003800000 */
[----:B------:R-:W-:Y:S02]  /*0b70*/  VIADDMNMX.U32 R0, R9, R0, 0x100, !PT ;  /* 0x0000010009007446 */ /* 0x000fe40007800000 */
[----:B------:R-:W-:-:S05]  /*0b80*/  LOP3.LUT R5, RZ, R9, RZ, 0x33, !PT ;  /* 0x00000009ff057212 */ /* 0x000fca00078e33ff */
[----:B------:R-:W-:-:S05]  /*0b90*/  IMAD.IADD R5, R0, 0x1, R5 ;  /* 0x0000000100057824 */ /* 0x000fca00078e0205 */
[C---:B------:R-:W-:Y:S02]  /*0ba0*/  LEA.HI R0, R5.reuse, 0x1, RZ, 0x1d ;  /* 0x0000000105007811 */ /* 0x040fe400078fe8ff */
[----:B------:R-:W-:Y:S02]  /*0bb0*/  ISETP.GE.U32.AND P1, PT, R5, 0x18, PT ;  /* 0x000000180500780c */ /* 0x000fe40003f26070 */
[----:B------:R-:W-:Y:S02]  /*0bc0*/  LOP3.LUT P0, R2, R0, 0x3, RZ, 0xc0, !PT ;  /* 0x0000000300027812 */ /* 0x000fe4000780c0ff */
[----:B------:R-:W-:-:S11]  /*0bd0*/  LOP3.LUT R0, R75, 0x1f, RZ, 0xc0, !PT ;  /* 0x0000001f4b007812 */ /* 0x000fd600078ec0ff */
[----:B------:R-:W-:Y:S05]  /*0be0*/  @!P0 BRA `(.L_x_197) ;  /* 0x0000000000548947 */ /* 0x000fea0003800000 */
[----:B------:R-:W0:Y:S01]  /*0bf0*/  S2R R5, SR_CgaCtaId ;  /* 0x0000000000057919 */ /* 0x000e220000008800 */
[----:B------:R-:W-:-:S05]  /*0c00*/  MOV R4, 0x400 ;  /* 0x0000040000047802 */ /* 0x000fca0000000f00 */
[----:B------:R-:W-:-:S05]  /*0c10*/  VIADD R4, R4, 0x4b0 ;  /* 0x000004b004047836 */ /* 0x000fca0000000000 */
[----:B0-----:R-:W-:-:S07]  /*0c20*/  LEA R8, R5, R4, 0x18 ;  /* 0x0000000405087211 */ /* 0x001fce00078ec0ff */
.L_x_198:
[----:B------:R-:W-:-:S04]  /*0c30*/  IMAD R4, R9, 0x40, R0 ;  /* 0x0000004009047824 */ /* 0x000fc800078e0200 */
[----:B0-----:R-:W-:-:S05]  /*0c40*/  VIADD R7, R4, 0x20 ;  /* 0x0000002004077836 */ /* 0x001fca0000000000 */
[----:B------:R-:W-:-:S13]  /*0c50*/  ISETP.GE.AND P0, PT, R7, R34, PT ;  /* 0x000000220700720c */ /* 0x000fda0003f06270 */
[----:B------:R-:W0:Y:S01]  /*0c60*/  @!P0 LDC.64 R10, c[0x0][0x210] ;  /* 0x00008400ff0a8b82 */ /* 0x000e220000000a00 */
[----:B------:R-:W-:-:S04]  /*0c70*/  @!P0 IADD3 R5, P2, R32, R7, RZ ;  /* 0x0000000720058210 */ /* 0x000fc80007f5e0ff */
[----:B------:R-:W-:Y:S02]  /*0c80*/  @!P0 LEA.HI.X.SX32 R6, R7, R30, 0x1, P2 ;  /* 0x0000001e07068211 */ /* 0x000fe400010f0eff */
[----:B0-----:R-:W-:-:S04]  /*0c90*/  @!P0 LEA R4, P2, R5, R10, 0x1 ;  /* 0x0000000a05048211 */ /* 0x001fc800078408ff */
[--C-:B------:R-:W-:Y:S02]  /*0ca0*/  @!P0 LEA.HI.X R5, R5, R11, R6.reuse, 0x1, P2 ;  /* 0x0000000b05058211 */ /* 0x100fe400010f0c06 */
[----:B------:R-:W-:-:S06]  /*0cb0*/  PRMT R6, RZ, 0x7610, R6 ;  /* 0x00007610ff067816 */ /* 0x000fcc0000000006 */
[----:B------:R-:W2:Y:S01]  /*0cc0*/  @!P0 LDG.E.U16 R6, desc[UR6][R4.64] ;  /* 0x0000000604068981 */ /* 0x000ea2000c1e1500 */
[----:B------:R-:W-:Y:S02]  /*0cd0*/  IMAD R7, R0, 0x100, R9 ;  /* 0x0000010000077824 */ /* 0x000fe400078e0209 */
[----:B------:R-:W-:Y:S02]  /*0ce0*/  VIADD R2, R2, 0xffffffff ;  /* 0xffffffff02027836 */ /* 0x000fe40000000000 */
[----:B------:R-:W-:Y:S02]  /*0cf0*/  IMAD R7, R7, 0x2, R8 ;  /* 0x0000000207077824 */ /* 0x000fe400078e0208 */
[----:B------:R-:W-:Y:S01]  /*0d00*/  VIADD R9, R9, 0x8 ;  /* 0x0000000809097836 */ /* 0x000fe20000000000 */
[----:B------:R-:W-:Y:S02]  /*0d10*/  ISETP.NE.AND P0, PT, R2, RZ, PT ;  /* 0x000000ff0200720c */ /* 0x000fe40003f05270 */
[----:B--2---:R0:W-:Y:S11]  /*0d20*/  STS.U16 [R7+0x6000], R6 ;  /* 0x0060000607007388 */ /* 0x0041f60000000400 */
[----:B------:R-:W-:Y:S05]  /*0d30*/  @P0 BRA `(.L_x_198) ;  /* 0xfffffffc00bc0947 */ /* 0x000fea000383ffff */
.L_x_197:
[----:B------:R-:W-:Y:S05]  /*0d40*/  BSYNC B1 ;  /* 0x0000000000017941 */ /* 0x000fea0003800000 */
.L_x_196:
[----:B------:R-:W-:Y:S05]  /*0d50*/  @!P1 BRA `(.L_x_195) ;  /* 0x0000001000649947 */ /* 0x000fea0003800000 */
[----:B------:R-:W1:Y:S01]  /*0d60*/  S2UR UR5, SR_CgaCtaId ;  /* 0x00000000000579c3 */ /* 0x000e620000008800 */
[----:B------:R-:W-:Y:S01]  /*0d70*/  UMOV UR4, 0x400 ;  /* 0x0000040000047882 */ /* 0x000fe20000000000 */
[----:B------:R-:W-:Y:S01]  /*0d80*/  ISETP.GE.U32.AND P1, PT, R9, 0x100, PT ;  /* 0x000001000900780c */ /* 0x000fe20003f26070 */
[----:B------:R-:W-:Y:S01]  /*0d90*/  UIADD3 UR4, UR4, 0x4b0, URZ ;  /* 0x000004b004047890 */ /* 0x000fe2000fffe03f */
[----:B------:R-:W-:Y:S01]  /*0da0*/  BSSY B1, `(.L_x_199) ;  /* 0x0000029000017945 */ /* 0x000fe20003800000 */
[----:B------:R-:W-:Y:S02]  /*0db0*/  PLOP3.LUT P0, PT, PT, PT, PT, 0x80, 0x0 ;  /* 0x000000000000781c */ /* 0x000fe40003f0f070 */
[----:B-1----:R-:W-:-:S06]  /*0dc0*/  ULEA UR4, UR5, UR4, 0x18 ;  /* 0x0000000405047291 */ /* 0x002fcc000f8ec03f */
[----:B------:R-:W-:-:S05]  /*0dd0*/  LEA R2, R0, UR4, 0x9 ;  /* 0x0000000400027c11 */ /* 0x000fca000f8e48ff */
[----:B------:R-:W-:-:S04]  /*0de0*/  IMAD R2, R9, 0x2, R2 ;  /* 0x0000000209027824 */ /* 0x000fc800078e0202 */
[----:B------:R-:W-:Y:S01]  /*0df0*/  VIADD R2, R2, 0x6000 ;  /* 0x0000600002027836 */ /* 0x000fe20000000000 */
[----:B------:R-:W-:Y:S06]  /*0e00*/  @!P1 BRA `(.L_x_200) ;  /* 0x0000000000889947 */ /* 0x000fec0003800000 */
[----:B0-----:R-:W-:Y:S01]  /*0e10*/  IMAD.SHL.U32 R7, R9, 0x40, RZ ;  /* 0x0000004009077824 */ /* 0x001fe200078e00ff */
[----:B------:R-:W-:Y:S01]  /*0e20*/  ULDC.64 UR4, c[0x0][0x210] ;  /* 0x0000840000047ab9 */ /* 0x000fe20000000a00 */
[----:B------:R-:W-:-:S03]  /*0e30*/  PRMT R15, RZ, 0x7610, R15 ;  /* 0x00007610ff0f7816 */ /* 0x000fc6000000000f */
[C-C-:B------:R-:W-:Y:S02]  /*0e40*/  IADD3 R5, R0.reuse, 0x200, R7.reuse ;  /* 0x0000020000057810 */ /* 0x140fe40007ffe007 */
[C-C-:B------:R-:W-:Y:S02]  /*0e50*/  IADD3 R6, R0.reuse, 0x400, R7.reuse ;  /* 0x0000040000067810 */ /* 0x140fe40007ffe007 */
[----:B------:R-:W-:Y:S02]  /*0e60*/  IADD3 R8, R0, 0x600, R7 ;  /* 0x0000060000087810 */ /* 0x000fe40007ffe007 */
[----:B------:R-:W-:Y:S01]  /*0e70*/  LOP3.LUT R4, R7, 0x1f, R75, 0xf8, !PT ;  /* 0x0000001f07047812 */ /* 0x000fe200078ef84b */
[----:B------:R-:W-:Y:S02]  /*0e80*/  VIADD R7, R5, 0x20 ;  /* 0x0000002005077836 */ /* 0x000fe40000000000 */
[----:B------:R-:W-:Y:S01]  /*0e90*/  VIADD R11, R6, 0x20 ;  /* 0x00000020060b7836 */ /* 0x000fe20000000000 */
[----:B------:R-:W-:Y:S01]  /*0ea0*/  LOP3.LUT R5, R4, 0x20, RZ, 0xfc, !PT ;  /* 0x0000002004057812 */ /* 0x000fe200078efcff */
[----:B------:R-:W-:Y:S01]  /*0eb0*/  VIADD R13, R8, 0x20 ;  /* 0x00000020080d7836 */ /* 0x000fe20000000000 */
[----:B------:R-:W-:-:S02]  /*0ec0*/  ISETP.GE.AND P1, PT, R7, R34, PT ;  /* 0x000000220700720c */ /* 0x000fc40003f26270 */
[----:B------:R-:W-:Y:S02]  /*0ed0*/  IADD3 R6, P4, R32, R5, RZ ;  /* 0x0000000520067210 */ /* 0x000fe40007f9e0ff */
[-C--:B------:R-:W-:Y:S02]  /*0ee0*/  ISETP.GE.AND P2, PT, R11, R34.reuse, PT ;  /* 0x000000220b00720c */ /* 0x080fe40003f46270 */
[-C--:B------:R-:W-:Y:S02]  /*0ef0*/  ISETP.GE.AND P3, PT, R13, R34.reuse, PT ;  /* 0x000000220d00720c */ /* 0x080fe40003f66270 */
[C---:B------:R-:W-:Y:S02]  /*0f00*/  ISETP.GE.AND P0, PT, R5.reuse, R34, PT ;  /* 0x000000220500720c */ /* 0x040fe40003f06270 */
[----:B------:R-:W-:Y:S02]  /*0f10*/  LEA.HI.X.SX32 R5, R5, R30, 0x1, P4 ;  /* 0x0000001e05057211 */ /* 0x000fe400020f0eff */
[----:B------:R-:W-:-:S02]  /*0f20*/  LEA R4, P4, R6, UR4, 0x1 ;  /* 0x0000000406047c11 */ /* 0x000fc4000f8808ff */
[----:B------:R-:W-:Y:S02]  /*0f30*/  PRMT R11, RZ, 0x7610, R11 ;  /* 0x00007610ff0b7816 */ /* 0x000fe4000000000b */
[----:B------:R-:W-:Y:S02]  /*0f40*/  PRMT R7, RZ, 0x7610, R7 ;  /* 0x00007610ff077816 */ /* 0x000fe40000000007 */
[----:B------:R-:W-:Y:S02]  /*0f50*/  PRMT R13, RZ, 0x7610, R13 ;  /* 0x00007610ff0d7816 */ /* 0x000fe4000000000d */
[----:B------:R-:W-:-:S05]  /*0f60*/  LEA.HI.X R5, R6, UR5, R5, 0x1, P4 ;  /* 0x0000000506057c11 */ /* 0x000fca000a0f0c05 */
[----:B------:R-:W2:Y:S04]  /*0f70*/  @!P0 LDG.E.U16 R11, desc[UR6][R4.64] ;  /* 0x00000006040b8981 */ /* 0x000ea8000c1e1500 */
[----:B------:R-:W3:Y:S04]  /*0f80*/  @!P1 LDG.E.U16 R7, desc[UR6][R4.64+0x400] ;  /* 0x0004000604079981 */ /* 0x000ee8000c1e1500 */
[----:B------:R-:W4:Y:S04]  /*0f90*/  @!P2 LDG.E.U16 R15, desc[UR6][R4.64+0x800] ;  /* 0x00080006040fa981 */ /* 0x000f28000c1e1500 */
[----:B------:R-:W4:Y:S01]  /*0fa0*/  @!P3 LDG.E.U16 R13, desc[UR6][R4.64+0xc00] ;  /* 0x000c0006040db981 */ /* 0x000f22000c1e1500 */
[----:B------:R-:W-:Y:S01]  /*0fb0*/  VIADD R6, R2, 0x40 ;  /* 0x0000004002067836 */ /* 0x000fe20000000000 */
[----:B------:R-:W-:Y:S01]  /*0fc0*/  PLOP3.LUT P0, PT, PT, PT, PT, 0x8, 0x0 ;  /* 0x000000000000781c */ /* 0x000fe20003f0e170 */
[----:B------:R-:W-:Y:S01]  /*0fd0*/  VIADD R9, R9, 0x20 ;  /* 0x0000002009097836 */ /* 0x000fe20000000000 */
[----:B--2---:R-:W-:Y:S04]  /*0fe0*/  STS.U16 [R2], R11 ;  /* 0x0000000b02007388 */ /* 0x004fe80000000400 */
[----:B---3--:R-:W-:Y:S04]  /*0ff0*/  STS.U16 [R2+0x10], R7 ;  /* 0x0000100702007388 */ /* 0x008fe80000000400 */
[----:B----4-:R-:W-:Y:S04]  /*1000*/  STS.U16 [R2+0x20], R15 ;  /* 0x0000200f02007388 */ /* 0x010fe80000000400 */
[----:B------:R0:W-:Y:S02]  /*1010*/  STS.U16 [R2+0x30], R13 ;  /* 0x0000300d02007388 */ /* 0x0001e40000000400 */
[----:B0-----:R-:W-:-:S07]  /*1020*/  IMAD.MOV.U32 R2, RZ, RZ, R6 ;  /* 0x000000ffff027224 */ /* 0x001fce00078e0006 */
.L_x_200:
[----:B------:R-:W-:Y:S05]  /*1030*/  BSYNC B1 ;  /* 0x0000000000017941 */ /* 0x000fea0003800000 */
.L_x_199:
[C---:B------:R-:W-:Y:S01]  /*1040*/  ISETP.GE.U32.AND P1, PT, R9.reuse, 0x100, PT ;  /* 0x000001000900780c */ /* 0x040fe20003f26070 */
[----:B------:R-:W-:Y:S01]  /*1050*/  BSSY B1, `(.L_x_201) ;  /* 0x0000082000017945 */ /* 0x000fe20003800000 */
[----:B------:R-:W-:-:S04]  /*1060*/  IADD3 R4, -R9, 0x100, RZ ;  /* 0x0000010009047810 */ /* 0x000fc80007ffe1ff */
[----:B------:R-:W-:-:S13]  /*1070*/  ISETP.LE.U32.OR P1, PT, R4, 0x60, P1 ;  /* 0x000000600400780c */ /* 0x000fda0000f23470 */
[----:B------:R-:W-:Y:S05]  /*1080*/  @P1 BRA `(.L_x_202) ;  /* 0x0000000400f81947 */ /* 0x000fea0003800000 */
[----:B------:R-:W-:-:S13]  /*1090*/  PLOP3.LUT P0, PT, PT, PT, PT, 0x8, 0x0 ;  /* 0x000000000000781c */ /* 0x000fda0003f0e170 */
.L_x_203:
[----:B------:R-:W-:Y:S01]  /*10a0*/  IMAD.SHL.U32 R103, R9, 0x40, RZ ;  /* 0x0000004009677824 */ /* 0x000fe200078e00ff */
[----:B------:R-:W-:Y:S01]  /*10b0*/  ULDC.64 UR4, c[0x0][0x210] ;  /* 0x0000840000047ab9 */ /* 0x000fe20000000a00 */
[----:B------:R-:W-:-:S03]  /*10c0*/  PRMT R17, RZ, 0x7610, R17 ;  /* 0x00007610ff117816 */ /* 0x000fc60000000011 */
[C-C-:B------:R-:W-:Y:S02]  /*10d0*/  IADD3 R4, R0.reuse, 0x200, R103.reuse ;  /* 0x0000020000047810 */ /* 0x140fe40007ffe067 */
[C-C-:B0-----:R-:W-:Y:S02]  /*10e0*/  IADD3 R6, R0.reuse, 0x400, R103.reuse ;  /* 0x0000040000067810 */ /* 0x141fe40007ffe067 */
[----:B------:R-:W-:Y:S01]  /*10f0*/  IADD3 R8, R0, 0x600, R103 ;  /* 0x0000060000087810 */ /* 0x000fe20007ffe067 */
[----:B------:R-:W-:Y:S01]  /*1100*/  VIADD R5, R4, 0x20 ;  /* 0x0000002004057836 */ /* 0x000fe20000000000 */
[----:B------:R-:W-:Y:S01]  /*1110*/  LOP3.LUT R4, R103, 0x1f, R75, 0xf8, !PT ;  /* 0x0000001f67047812 */ /* 0x000fe200078ef84b */
[----:B------:R-:W-:Y:S02]  /*1120*/  VIADD R7, R6, 0x20 ;  /* 0x0000002006077836 */ /* 0x000fe40000000000 */
[----:B------:R-:W-:Y:S01]  /*1130*/  VIADD R11, R8, 0x20 ;  /* 0x00000020080b7836 */ /* 0x000fe20000000000 */
[----:B------:R-:W-:Y:S01]  /*1140*/  ISETP.GE.AND P2, PT, R5, R34, PT ;  /* 0x000000220500720c */ /* 0x000fe20003f46270 */
[----:B------:R-:W-:Y:S01]  /*1150*/  VIADD R6, R9, 0x20 ;  /* 0x0000002009067836 */ /* 0x000fe20000000000 */
[----:B------:R-:W-:-:S02]  /*1160*/  LOP3.LUT R5, R4, 0x20, RZ, 0xfc, !PT ;  /* 0x0000002004057812 */ /* 0x000fc400078efcff */
[--C-:B------:R-:W-:Y:S01]  /*1170*/  IADD3 R4, R0, 0xa00, R103.reuse ;  /* 0x00000a0000047810 */ /* 0x100fe20007ffe067 */
[----:B------:R-:W-:Y:S01]  /*1180*/  IMAD.SHL.U32 R6, R6, 0x40, RZ ;  /* 0x0000004006067824 */ /* 0x000fe200078e00ff */
[-C--:B------:R-:W-:Y:S02]  /*1190*/  ISETP.GE.AND P3, PT, R7, R34.reuse, PT ;  /* 0x000000220700720c */ /* 0x080fe40003f66270 */
[----:B------:R-:W-:Y:S01]  /*11a0*/  IADD3 R10, P4, R32, R5, RZ ;  /* 0x00000005200a7210 */ /* 0x000fe20007f9e0ff */
[----:B------:R-:W-:Y:S01]  /*11b0*/  VIADD R7, R4, 0x20 ;  /* 0x0000002004077836 */ /* 0x000fe20000000000 */
[----:B------:R-:W-:Y:S02]  /*11c0*/  IADD3 R8, R0, 0xc00, R103 ;  /* 0x00000c0000087810 */ /* 0x000fe40007ffe067 */
[C---:B------:R-:W-:Y:S02]  /*11d0*/  ISETP.GE.AND P6, PT, R5.reuse, R34, PT ;  /* 0x000000220500720c */ /* 0x040fe40003fc6270 */
[----:B------:R-:W-:-:S02]  /*11e0*/  LEA.HI.X.SX32 R5, R5, R30, 0x1, P4 ;  /* 0x0000001e05057211 */ /* 0x000fc400020f0eff */
[-C--:B------:R-:W-:Y:S01]  /*11f0*/  ISETP.GE.AND P4, PT, R7, R34.reuse, PT ;  /* 0x000000220700720c */ /* 0x080fe20003f86270 */
[----:B------:R-:W-:Y:S01]  /*1200*/  VIADD R7, R8, 0x20 ;  /* 0x0000002008077836 */ /* 0x000fe20000000000 */
[----:B------:R-:W-:Y:S02]  /*1210*/  LEA R4, P5, R10, UR4, 0x1 ;  /* 0x000000040a047c11 */ /* 0x000fe4000f8a08ff */
[----:B------:R-:W-:Y:S02]  /*1220*/  IADD3 R8, R0, 0xe00, R103 ;  /* 0x00000e0000087810 */ /* 0x000fe40007ffe067 */
[-C--:B------:R-:W-:Y:S02]  /*1230*/  ISETP.GE.AND P1, PT, R11, R34.reuse, PT ;  /* 0x000000220b00720c */ /* 0x080fe40003f26270 */
[----:B------:R-:W-:Y:S02]  /*1240*/  LEA.HI.X R5, R10, UR5, R5, 0x1, P5 ;  /* 0x000000050a057c11 */ /* 0x000fe4000a8f0c05 */
[----:B------:R-:W-:Y:S01]  /*1250*/  ISETP.GE.AND P5, PT, R7, R34, PT ;  /* 0x000000220700720c */ /* 0x000fe20003fa6270 */
[----:B------:R-:W-:Y:S01]  /*1260*/  VIADD R7, R8, 0x20 ;  /* 0x0000002008077836 */ /* 0x000fe20000000000 */
[----:B------:R-:W-:Y:S01]  /*1270*/  LOP3.LUT R6, R6, 0x1f, R75, 0xf8, !PT ;  /* 0x0000001f06067812 */ /* 0x000fe200078ef84b */
[----:B------:R-:W2:Y:S01]  /*1280*/  @!P6 LDG.E.U16 R17, desc[UR6][R4.64] ;  /* 0x000000060411e981 */ /* 0x000ea2000c1e1500 */
[----:B------:R-:W-:-:S02]  /*1290*/  PRMT R15, RZ, 0x7610, R15 ;  /* 0x00007610ff0f7816 */ /* 0x000fc4000000000f */
[----:B------:R-:W-:Y:S02]  /*12a0*/  PRMT R19, RZ, 0x7610, R19 ;  /* 0x00007610ff137816 */ /* 0x000fe40000000013 */
[----:B------:R-:W-:Y:S02]  /*12b0*/  ISETP.GE.AND P6, PT, R7, R34, PT ;  /* 0x000000220700720c */ /* 0x000fe40003fc6270 */
[----:B------:R-:W-:Y:S01]  /*12c0*/  LOP3.LUT R7, R6, 0x20, RZ, 0xfc, !PT ;  /* 0x0000002006077812 */ /* 0x000fe200078efcff */
[----:B------:R-:W3:Y:S01]  /*12d0*/  @!P2 LDG.E.U16 R15, desc[UR6][R4.64+0x400] ;  /* 0x00040006040fa981 */ /* 0x000ee2000c1e1500 */
[C---:B------:R-:W-:Y:S02]  /*12e0*/  IADD3 R8, R0.reuse, 0x1400, R103 ;  /* 0x0000140000087810 */ /* 0x040fe40007ffe067 */
[----:B------:R-:W-:Y:S01]  /*12f0*/  PRMT R21, RZ, 0x7610, R21 ;  /* 0x00007610ff157816 */ /* 0x000fe20000000015 */
[----:B------:R-:W4:Y:S01]  /*1300*/  @!P1 LDG.E.U16 R19, desc[UR6][R4.64+0xc00] ;  /* 0x000c000604139981 */ /* 0x000f22000c1e1500 */
[----:B------:R-:W-:Y:S01]  /*1310*/  IADD3 R6, R0, 0x1200, R103 ;  /* 0x0000120000067810 */ /* 0x000fe20007ffe067 */
[----:B------:R-:W-:Y:S01]  /*1320*/  VIADD R13, R8, 0x20 ;  /* 0x00000020080d7836 */ /* 0x000fe20000000000 */
[----:B------:R-:W-:-:S02]  /*1330*/  IADD3 R10, P2, R32, R7, RZ ;  /* 0x00000007200a7210 */ /* 0x000fc40007f5e0ff */
[----:B------:R-:W-:Y:S01]  /*1340*/  ISETP.GE.AND P1, PT, R7, R34, PT ;  /* 0x000000220700720c */ /* 0x000fe20003f26270 */
[----:B------:R-:W-:Y:S01]  /*1350*/  VIADD R8, R9, 0x40 ;  /* 0x0000004009087836 */ /* 0x000fe20000000000 */
[----:B------:R0:W4:Y:S01]  /*1360*/  @!P3 LDG.E.U16 R21, desc[UR6][R4.64+0x800] ;  /* 0x000800060415b981 */ /* 0x000122000c1e1500 */
[----:B------:R-:W-:Y:S01]  /*1370*/  VIADD R11, R6, 0x20 ;  /* 0x00000020060b7836 */ /* 0x000fe20000000000 */
[----:B------:R-:W-:Y:S02]  /*1380*/  LEA.HI.X.SX32 R23, R7, R30, 0x1, P2 ;  /* 0x0000001e07177211 */ /* 0x000fe400010f0eff */
[----:B------:R-:W-:Y:S01]  /*1390*/  LEA R6, P3, R10, UR4, 0x1 ;  /* 0x000000040a067c11 */ /* 0x000fe2000f8608ff */
[----:B------:R-:W-:Y:S01]  /*13a0*/  IMAD.SHL.U32 R8, R8, 0x40, RZ ;  /* 0x0000004008087824 */ /* 0x000fe200078e00ff */
[----:B------:R-:W-:Y:S02]  /*13b0*/  PRMT R25, RZ, 0x7610, R25 ;  /* 0x00007610ff197816 */ /* 0x000fe40000000019 */
[----:B0-----:R-:W-:-:S02]  /*13c0*/  IADD3 R4, R0, 0x1600, R103 ;  /* 0x0000160000047810 */ /* 0x001fc40007ffe067 */
[----:B------:R-:W-:-:S03]  /*13d0*/  LEA.HI.X R7, R10, UR5, R23, 0x1, P3 ;  /* 0x000000050a077c11 */ /* 0x000fc600098f0c17 */
[----:B------:R-:W-:Y:S01]  /*13e0*/  VIADD R5, R4, 0x20 ;  /* 0x0000002004057836 */ /* 0x000fe20000000000 */
[----:B------:R-:W-:Y:S01]  /*13f0*/  LOP3.LUT R8, R8, 0x1f, R75, 0xf8, !PT ;  /* 0x0000001f08087812 */ /* 0x000fe200078ef84b */
[----:B------:R-:W4:Y:S01]  /*1400*/  @!P1 LDG.E.U16 R25, desc[UR6][R6.64] ;  /* 0x0000000606199981 */ /* 0x000f22000c1e1500 */
[----:B------:R-:W-:Y:S02]  /*1410*/  PRMT R23, RZ, 0x7610, R23 ;  /* 0x00007610ff177816 */ /* 0x000fe40000000017 */
[----:B------:R-:W-:Y:S02]  /*1420*/  ISETP.GE.AND P1, PT, R5, R34, PT ;  /* 0x000000220500720c */ /* 0x000fe40003f26270 */
[----:B------:R-:W-:Y:S02]  /*1430*/  PRMT R35, RZ, 0x7610, R35 ;  /* 0x00007610ff237816 */ /* 0x000fe40000000023 */
[----:B------:R-:W-:Y:S01]  /*1440*/  LOP3.LUT R5, R8, 0x20, RZ, 0xfc, !PT ;  /* 0x0000002008057812 */ /* 0x000fe200078efcff */
[----:B------:R-:W4:Y:S01]  /*1450*/  @!P4 LDG.E.U16 R23, desc[UR6][R6.64+0x400] ;  /* 0x000400060617c981 */ /* 0x000f22000c1e1500 */
[--C-:B------:R-:W-:Y:S01]  /*1460*/  IADD3 R4, R0, 0x1a00, R103.reuse ;  /* 0x00001a0000047810 */ /* 0x100fe20007ffe067 */
[----:B------:R-:W-:Y:S01]  /*1470*/  VIADD R8, R9, 0x60 ;  /* 0x0000006009087836 */ /* 0x000fe20000000000 */
[----:B------:R-:W-:Y:S01]  /*1480*/  IADD3 R12, P4, R32, R5, RZ ;  /* 0x00000005200c7210 */ /* 0x000fe20007f9e0ff */
[----:B------:R-:W4:Y:S01]  /*1490*/  @!P6 LDG.E.U16 R35, desc[UR6][R6.64+0xc00] ;  /* 0x000c00060623e981 */ /* 0x000f22000c1e1500 */
[----:B------:R-:W-:-:S02]  /*14a0*/  IADD3 R10, R0, 0x1c00, R103 ;  /* 0x00001c00000a7810 */ /* 0x000fc40007ffe067 */
[----:B------:R-:W-:Y:S01]  /*14b0*/  PRMT R95, RZ, 0x7610, R95 ;  /* 0x00007610ff5f7816 */ /* 0x000fe2000000005f */
[----:B------:R-:W-:Y:S01]  /*14c0*/  IMAD.SHL.U32 R8, R8, 0x40, RZ ;  /* 0x0000004008087824 */ /* 0x000fe200078e00ff */
[-C--:B------:R-:W-:Y:S01]  /*14d0*/  ISETP.GE.AND P2, PT, R11, R34.reuse, PT ;  /* 0x000000220b00720c */ /* 0x080fe20003f46270 */
[----:B------:R-:W-:Y:S01]  /*14e0*/  VIADD R11, R4, 0x20 ;  /* 0x00000020040b7836 */ /* 0x000fe20000000000 */
[-C--:B------:R-:W-:Y:S02]  /*14f0*/  ISETP.GE.AND P6, PT, R5, R34.reuse, PT ;  /* 0x000000220500720c */ /* 0x080fe40003fc6270 */
[----:B------:R-:W-:Y:S01]  /*1500*/  ISETP.GE.AND P3, PT, R13, R34, PT ;  /* 0x000000220d00720c */ /* 0x000fe20003f66270 */
[----:B------:R-:W-:Y:S01]  /*1510*/  VIADD R13, R10, 0x20 ;  /* 0x000000200a0d7836 */ /* 0x000fe20000000000 */
[----:B------:R-:W-:Y:S01]  /*1520*/  LEA.HI.X.SX32 R5, R5, R30, 0x1, P4 ;  /* 0x0000001e05057211 */ /* 0x000fe200020f0eff */
[----:B------:R0:W4:Y:S01]  /*1530*/  @!P5 LDG.E.U16 R95, desc[UR6][R6.64+0x800] ;  /* 0x00080006065fd981 */ /* 0x000122000c1e1500 */
[----:B------:R-:W-:-:S02]  /*1540*/  LEA R4, P4, R12, UR4, 0x1 ;  /* 0x000000040c047c11 */ /* 0x000fc4000f8808ff */
[----:B------:R-:W-:Y:S02]  /*1550*/  LOP3.LUT R8, R8, 0x1f, R75, 0xf8, !PT ;  /* 0x0000001f08087812 */ /* 0x000fe400078ef84b */
[----:B------:R-:W-:Y:S02]  /*1560*/  LEA.HI.X R5, R12, UR5, R5, 0x1, P4 ;  /* 0x000000050c057c11 */ /* 0x000fe4000a0f0c05 */
[----:B------:R-:W-:Y:S02]  /*1570*/  ISETP.GE.AND P4, PT, R13, R34, PT ;  /* 0x000000220d00720c */ /* 0x000fe40003f86270 */
[----:B0-----:R-:W-:Y:S02]  /*1580*/  IADD3 R6, R0, 0x1e00, R103 ;  /* 0x00001e0000067810 */ /* 0x001fe40007ffe067 */
[----:B------:R-:W-:Y:S02]  /*1590*/  PRMT R97, RZ, 0x7610, R97 ;  /* 0x00007610ff617816 */ /* 0x000fe40000000061 */
[----:B------:R-:W-:-:S02]  /*15a0*/  PRMT R13, RZ, 0x7610, R13 ;  /* 0x00007610ff0d7816 */ /* 0x000fc4000000000d */
[----:B------:R-:W-:Y:S02]  /*15b0*/  PRMT R101, RZ, 0x7610, R101 ;  /* 0x00007610ff657816 */ /* 0x000fe40000000065 */
[-C--:B------:R-:W-:Y:S01]  /*15c0*/  ISETP.GE.AND P5, PT, R11, R34.reuse, PT ;  /* 0x000000220b00720c */ /* 0x080fe20003fa6270 */
[----:B------:R-:W-:Y:S01]  /*15d0*/  VIADD R11, R6, 0x20 ;  /* 0x00000020060b7836 */ /* 0x000fe20000000000 */
[----:B------:R-:W-:Y:S01]  /*15e0*/  LOP3.LUT R7, R8, 0x20, RZ, 0xfc, !PT ;  /* 0x0000002008077812 */ /* 0x000fe200078efcff */
[----:B------:R-:W4:Y:S03]  /*15f0*/  @!P6 LDG.E.U16 R97, desc[UR6][R4.64] ;  /* 0x000000060461e981 */ /* 0x000f26000c1e1500 */
[----:B------:R-:W-:Y:S01]  /*1600*/  IADD3 R8, P6, R32, R7, RZ ;  /* 0x0000000720087210 */ /* 0x000fe20007fde0ff */
[----:B------:R-:W4:Y:S01]  /*1610*/  @!P2 LDG.E.U16 R13, desc[UR6][R4.64+0x400] ;  /* 0x00040006040da981 */ /* 0x000f22000c1e1500 */
[----:B------:R-:W-:-:S03]  /*1620*/  ISETP.GE.AND P2, PT, R7, R34, PT ;  /* 0x000000220700720c */ /* 0x000fc60003f46270 */
[----:B------:R-:W4:Y:S01]  /*1630*/  @!P3 LDG.E.U16 R101, desc[UR6][R4.64+0x800] ;  /* 0x000800060465b981 */ /* 0x000f22000c1e1500 */
[----:B------:R-:W-:Y:S02]  /*1640*/  ISETP.GE.AND P3, PT, R11, R34, PT ;  /* 0x000000220b00720c */ /* 0x000fe40003f66270 */
[----:B------:R-:W-:Y:S02]  /*1650*/  LEA.HI.X.SX32 R7, R7, R30, 0x1, P6 ;  /* 0x0000001e07077211 */ /* 0x000fe400030f0eff */
[----:B------:R-:W-:Y:S02]  /*1660*/  LEA R6, P6, R8, UR4, 0x1 ;  /* 0x0000000408067c11 */ /* 0x000fe4000f8c08ff */
[----:B------:R-:W-:Y:S02]  /*1670*/  PRMT R99, RZ, 0x7610, R99 ;  /* 0x00007610ff637816 */ /* 0x000fe40000000063 */
[----:B------:R-:W-:Y:S02]  /*1680*/  PRMT R103, RZ, 0x7610, R103 ;  /* 0x00007610ff677816 */ /* 0x000fe40000000067 */
[----:B------:R-:W-:-:S02]  /*1690*/  PRMT R11, RZ, 0x7610, R11 ;  /* 0x00007610ff0b7816 */ /* 0x000fc4000000000b */
[----:B------:R-:W-:Y:S01]  /*16a0*/  PRMT R107, RZ, 0x7610, R107 ;  /* 0x00007610ff6b7816 */ /* 0x000fe2000000006b */
[----:B------:R0:W4:Y:S01]  /*16b0*/  @!P1 LDG.E.U16 R99, desc[UR6][R4.64+0xc00] ;  /* 0x000c000604639981 */ /* 0x000122000c1e1500 */
[----:B------:R-:W-:Y:S02]  /*16c0*/  PRMT R105, RZ, 0x7610, R105 ;  /* 0x00007610ff697816 */ /* 0x000fe40000000069 */
[----:B------:R-:W-:-:S05]  /*16d0*/  LEA.HI.X R7, R8, UR5, R7, 0x1, P6 ;  /* 0x0000000508077c11 */ /* 0x000fca000b0f0c07 */
[----:B------:R-:W4:Y:S04]  /*16e0*/  @!P2 LDG.E.U16 R103, desc[UR6][R6.64] ;  /* 0x000000060667a981 */ /* 0x000f28000c1e1500 */
[----:B------:R-:W4:Y:S04]  /*16f0*/  @!P5 LDG.E.U16 R11, desc[UR6][R6.64+0x400] ;  /* 0x00040006060bd981 */ /* 0x000f28000c1e1500 */
[----:B------:R-:W4:Y:S04]  /*1700*/  @!P4 LDG.E.U16 R107, desc[UR6][R6.64+0x800] ;  /* 0x00080006066bc981 */ /* 0x000f28000c1e1500 */
[----:B------:R-:W4:Y:S01]  /*1710*/  @!P3 LDG.E.U16 R105, desc[UR6][R6.64+0xc00] ;  /* 0x000c00060669b981 */ /* 0x000f22000c1e1500 */
[----:B------:R-:W-:-:S05]  /*1720*/  VIADD R9, R9, 0x80 ;  /* 0x0000008009097836 */ /* 0x000fca0000000000 */
[----:B------:R-:W-:Y:S01]  /*1730*/  ISETP.GE.U32.AND P1, PT, R9, 0xa0, PT ;  /* 0x000000a00900780c */ /* 0x000fe20003f26070 */
[----:B0-----:R-:W-:Y:S01]  /*1740*/  VIADD R4, R2, 0x100 ;  /* 0x0000010002047836 */ /* 0x001fe20000000000 */
[----:B--2---:R-:W-:Y:S04]  /*1750*/  STS.U16 [R2], R17 ;  /* 0x0000001102007388 */ /* 0x004fe80000000400 */
[----:B---3--:R-:W-:Y:S04]  /*1760*/  STS.U16 [R2+0x10], R15 ;  /* 0x0000100f02007388 */ /* 0x008fe80000000400 */
[----:B----4-:R-:W-:Y:S04]  /*1770*/  STS.U16 [R2+0x30], R19 ;  /* 0x0000301302007388 */ /* 0x010fe80000000400 */
[----:B------:R-:W-:Y:S04]  /*1780*/  STS.U16 [R2+0x20], R21 ;  /* 0x0000201502007388 */ /* 0x000fe80000000400 */
        /* <DEDUP_REMOVED lines=11> */
[----:B------:R0:W-:Y:S02]  /*1840*/  STS.U16 [R2+0xf0], R105 ;  /* 0x0000f06902007388 */ /* 0x0001e40000000400 */
[----:B0-----:R-:W-:Y:S01]  /*1850*/  IMAD.MOV.U32 R2, RZ, RZ, R4 ;  /* 0x000000ffff027224 */ /* 0x001fe200078e0004 */
[----:B------:R-:W-:Y:S06]  /*1860*/  @!P1 BRA `(.L_x_203) ;  /* 0xfffffff8000c9947 */ /* 0x000fec000383ffff */
.L_x_202:
[----:B------:R-:W-:Y:S05]  /*1870*/  BSYNC B1 ;  /* 0x0000000000017941 */ /* 0x000fea0003800000 */
.L_x_201:
[C---:B------:R-:W-:Y:S01]  /*1880*/  ISETP.GE.U32.AND P1, PT, R9.reuse, 0x100, PT ;  /* 0x000001000900780c */ /* 0x040fe20003f26070 */
[----:B------:R-:W-:Y:S01]  /*1890*/  BSSY B1, `(.L_x_204) ;  /* 0x0000045000017945 */ /* 0x000fe20003800000 */
[----:B------:R-:W-:-:S04]  /*18a0*/  IADD3 R4, -R9, 0x100, RZ ;  /* 0x0000010009047810 */ /* 0x000fc80007ffe1ff */
[----:B------:R-:W-:-:S13]  /*18b0*/  ISETP.LE.U32.OR P1, PT, R4, 0x20, P1 ;  /* 0x000000200400780c */ /* 0x000fda0000f23470 */
[----:B------:R-:W-:Y:S05]  /*18c0*/  @P1 BRA `(.L_x_205) ;  /* 0x0000000400041947 */ /* 0x000fea0003800000 */
[C---:B------:R-:W-:Y:S01]  /*18d0*/  IMAD.SHL.U32 R11, R9.reuse, 0x40, RZ ;  /* 0x00000040090b7824 */ /* 0x040fe200078e00ff */
[----:B------:R-:W-:Y:S01]  /*18e0*/  ULDC.64 UR4, c[0x0][0x210] ;  /* 0x0000840000047ab9 */ /* 0x000fe20000000a00 */
[----:B------:R-:W-:Y:S01]  /*18f0*/  VIADD R10, R9, 0x20 ;  /* 0x00000020090a7836 */ /* 0x000fe20000000000 */
[----:B------:R-:W-:Y:S02]  /*1900*/  PRMT R13, RZ, 0x7610, R13 ;  /* 0x00007610ff0d7816 */ /* 0x000fe4000000000d */
[C-C-:B------:R-:W-:Y:S02]  /*1910*/  IADD3 R4, R0.reuse, 0x200, R11.reuse ;  /* 0x0000020000047810 */ /* 0x140fe40007ffe00b */
[----:B0-----:R-:W-:Y:S02]  /*1920*/  IADD3 R6, R0, 0x400, R11 ;  /* 0x0000040000067810 */ /* 0x001fe40007ffe00b */
[----:B------:R-:W-:Y:S01]  /*1930*/  PRMT R17, RZ, 0x7610, R17 ;  /* 0x00007610ff117816 */ /* 0x000fe20000000011 */
[----:B------:R-:W-:Y:S01]  /*1940*/  VIADD R5, R4, 0x20 ;  /* 0x0000002004057836 */ /* 0x000fe20000000000 */
[----:B------:R-:W-:Y:S01]  /*1950*/  IADD3 R4, R0, 0x600, R11 ;  /* 0x0000060000047810 */ /* 0x000fe20007ffe00b */
[----:B------:R-:W-:-:S03]  /*1960*/  VIADD R7, R6, 0x20 ;  /* 0x0000002006077836 */ /* 0x000fc60000000000 */
[-C--:B------:R-:W-:Y:S01]  /*1970*/  ISETP.GE.AND P2, PT, R5, R34.reuse, PT ;  /* 0x000000220500720c */ /* 0x080fe20003f46270 */
[----:B------:R-:W-:Y:S01]  /*1980*/  VIADD R5, R4, 0x20 ;  /* 0x0000002004057836 */ /* 0x000fe20000000000 */
[----:B------:R-:W-:Y:S01]  /*1990*/  LOP3.LUT R4, R11, 0x1f, R75, 0xf8, !PT ;  /* 0x0000001f0b047812 */ /* 0x000fe200078ef84b */
[----:B------:R-:W-:Y:S01]  /*19a0*/  IMAD.SHL.U32 R11, R10, 0x40, RZ ;  /* 0x000000400a0b7824 */ /* 0x000fe200078e00ff */
[-C--:B------:R-:W-:Y:S02]  /*19b0*/  ISETP.GE.AND P0, PT, R7, R34.reuse, PT ;  /* 0x000000220700720c */ /* 0x080fe40003f06270 */
[----:B------:R-:W-:Y:S02]  /*19c0*/  ISETP.GE.AND P1, PT, R5, R34, PT ;  /* 0x000000220500720c */ /* 0x000fe40003f26270 */
[----:B------:R-:W-:Y:S02]  /*19d0*/  LOP3.LUT R5, R4, 0x20, RZ, 0xfc, !PT ;  /* 0x0000002004057812 */ /* 0x000fe400078efcff */
[----:B------:R-:W-:-:S02]  /*19e0*/  IADD3 R4, R0, 0x200, R11 ;  /* 0x0000020000047810 */ /* 0x000fc40007ffe00b */
[----:B------:R-:W-:Y:S02]  /*19f0*/  IADD3 R8, P3, R32, R5, RZ ;  /* 0x0000000520087210 */ /* 0x000fe40007f7e0ff */
[----:B------:R-:W-:Y:S01]  /*1a00*/  IADD3 R6, R0, 0x400, R11 ;  /* 0x0000040000067810 */ /* 0x000fe20007ffe00b */
[----:B------:R-:W-:Y:S01]  /*1a10*/  VIADD R7, R4, 0x20 ;  /* 0x0000002004077836 */ /* 0x000fe20000000000 */
[C---:B------:R-:W-:Y:S02]  /*1a20*/  ISETP.GE.AND P6, PT, R5.reuse, R34, PT ;  /* 0x000000220500720c */ /* 0x040fe40003fc6270 */
[----:B------:R-:W-:Y:S01]  /*1a30*/  LEA.HI.X.SX32 R5, R5, R30, 0x1, P3 ;  /* 0x0000001e05057211 */ /* 0x000fe200018f0eff */
[----:B------:R-:W-:Y:S01]  /*1a40*/  VIADD R9, R6, 0x20 ;  /* 0x0000002006097836 */ /* 0x000fe20000000000 */
[----:B------:R-:W-:Y:S02]  /*1a50*/  LEA R4, P5, R8, UR4, 0x1 ;  /* 0x0000000408047c11 */ /* 0x000fe4000f8a08ff */
[----:B------:R-:W-:-:S02]  /*1a60*/  LOP3.LUT R6, R11, 0x1f, R75, 0xf8, !PT ;  /* 0x0000001f0b067812 */ /* 0x000fc400078ef84b */
[----:B------:R-:W-:Y:S02]  /*1a70*/  LEA.HI.X R5, R8, UR5, R5, 0x1, P5 ;  /* 0x0000000508057c11 */ /* 0x000fe4000a8f0c05 */
[--C-:B------:R-:W-:Y:S02]  /*1a80*/  IADD3 R8, R0, 0x600, R11.reuse ;  /* 0x0000060000087810 */ /* 0x100fe40007ffe00b */
[----:B------:R-:W-:Y:S01]  /*1a90*/  PRMT R11, RZ, 0x7610, R11 ;  /* 0x00007610ff0b7816 */ /* 0x000fe2000000000b */
[----:B------:R-:W2:Y:S01]  /*1aa0*/  @!P6 LDG.E.U16 R13, desc[UR6][R4.64] ;  /* 0x00000006040de981 */ /* 0x000ea2000c1e1500 */
[-C--:B------:R-:W-:Y:S02]  /*1ab0*/  ISETP.GE.AND P3, PT, R7, R34.reuse, PT ;  /* 0x000000220700720c */ /* 0x080fe40003f66270 */
[-C--:B------:R-:W-:Y:S01]  /*1ac0*/  ISETP.GE.AND P4, PT, R9, R34.reuse, PT ;  /* 0x000000220900720c */ /* 0x080fe20003f86270 */
[----:B------:R-:W-:Y:S01]  /*1ad0*/  VIADD R9, R8, 0x20 ;  /* 0x0000002008097836 */ /* 0x000fe20000000000 */
[----:B------:R-:W-:Y:S01]  /*1ae0*/  LOP3.LUT R7, R6, 0x20, RZ, 0xfc, !PT ;  /* 0x0000002006077812 */ /* 0x000fe200078efcff */
[----:B------:R-:W3:Y:S03]  /*1af0*/  @!P2 LDG.E.U16 R11, desc[UR6][R4.64+0x400] ;  /* 0x00040006040ba981 */ /* 0x000ee6000c1e1500 */
[----:B------:R-:W-:Y:S01]  /*1b00*/  IADD3 R8, P5, R32, R7, RZ ;  /* 0x0000000720087210 */ /* 0x000fe20007fbe0ff */
[----:B------:R-:W4:Y:S01]  /*1b10*/  @!P0 LDG.E.U16 R17, desc[UR6][R4.64+0x800] ;  /* 0x0008000604118981 */ /* 0x000f22000c1e1500 */
[----:B------:R-:W-:-:S02]  /*1b20*/  ISETP.GE.AND P6, PT, R7, R34, PT ;  /* 0x000000220700720c */ /* 0x000fc40003fc6270 */
        /* <DEDUP_REMOVED lines=14> */
[----:B0-----:R-:W-:-:S04]  /*1c10*/  VIADD R4, R2, 0x40 ;  /* 0x0000004002047836 */ /* 0x001fc80000000000 */
[----:B------:R-:W-:Y:S01]  /*1c20*/  VIADD R4, R4, 0x40 ;  /* 0x0000004004047836 */ /* 0x000fe20000000000 */
[----:B------:R-:W-:Y:S01]  /*1c30*/  PLOP3.LUT P0, PT, PT, PT, PT, 0x8, 0x0 ;  /* 0x000000000000781c */ /* 0x000fe20003f0e170 */
[----:B------:R-:W-:Y:S01]  /*1c40*/  VIADD R9, R10, 0x20 ;  /* 0x000000200a097836 */ /* 0x000fe20000000000 */
[----:B--2---:R-:W-:Y:S04]  /*1c50*/  STS.U16 [R2], R13 ;  /* 0x0000000d02007388 */ /* 0x004fe80000000400 */
[----:B---3--:R-:W-:Y:S04]  /*1c60*/  STS.U16 [R2+0x10], R11 ;  /* 0x0000100b02007388 */ /* 0x008fe80000000400 */
[----:B----4-:R-:W-:Y:S04]  /*1c70*/  STS.U16 [R2+0x20], R17 ;  /* 0x0000201102007388 */ /* 0x010fe80000000400 */
[----:B------:R-:W-:Y:S04]  /*1c80*/  STS.U16 [R2+0x30], R15 ;  /* 0x0000300f02007388 */ /* 0x000fe80000000400 */
[----:B------:R-:W-:Y:S04]  /*1c90*/  STS.U16 [R2+0x40], R21 ;  /* 0x0000401502007388 */ /* 0x000fe80000000400 */
[----:B------:R-:W-:Y:S04]  /*1ca0*/  STS.U16 [R2+0x50], R19 ;  /* 0x0000501302007388 */ /* 0x000fe80000000400 */
[----:B------:R-:W-:Y:S04]  /*1cb0*/  STS.U16 [R2+0x60], R25 ;  /* 0x0000601902007388 */ /* 0x000fe80000000400 */
[----:B------:R0:W-:Y:S02]  /*1cc0*/  STS.U16 [R2+0x70], R23 ;  /* 0x0000701702007388 */ /* 0x0001e40000000400 */
[----:B0-----:R-:W-:-:S07]  /*1cd0*/  IMAD.MOV.U32 R2, RZ, RZ, R4 ;  /* 0x000000ffff027224 */ /* 0x001fce00078e0004 */
.L_x_205:
[----:B------:R-:W-:Y:S05]  /*1ce0*/  BSYNC B1 ;  /* 0x0000000000017941 */ /* 0x000fea0003800000 */
.L_x_204:
[----:B------:R-:W-:-:S13]  /*1cf0*/  ISETP.LT.U32.OR P0, PT, R9, 0x100, P0 ;  /* 0x000001000900780c */ /* 0x000fda0000701470 */
[----:B------:R-:W-:Y:S05]  /*1d00*/  @!P0 BRA `(.L_x_195) ;  /* 0x0000000000788947 */ /* 0x000fea0003800000 */
        /* <DEDUP_REMOVED lines=10> */
[----:B------:R-:W-:-:S02]  /*1db0*/  LOP3.LUT R5, R4, 0x20, RZ, 0xfc, !PT ;  /* 0x0000002004057812 */ /* 0x000fc400078efcff */
[-C--:B------:R-:W-:Y:S02]  /*1dc0*/  ISETP.GE.AND P1, PT, R7, R34.reuse, PT ;  /* 0x000000220700720c */ /* 0x080fe40003f26270 */
[----:B------:R-:W-:Y:S02]  /*1dd0*/  IADD3 R0, P4, R32, R5, RZ ;  /* 0x0000000520007210 */ /* 0x000fe40007f9e0ff */
[-C--:B------:R-:W-:Y:S02]  /*1de0*/  ISETP.GE.AND P2, PT, R9, R34.reuse, PT ;  /* 0x000000220900720c */ /* 0x080fe40003f46270 */
[-C--:B------:R-:W-:Y:S02]  /*1df0*/  ISETP.GE.AND P3, PT, R11, R34.reuse, PT ;  /* 0x000000220b00720c */ /* 0x080fe40003f66270 */
[C---:B------:R-:W-:Y:S02]  /*1e00*/  ISETP.GE.AND P0, PT, R5.reuse, R34, PT ;  /* 0x000000220500720c */ /* 0x040fe40003f06270 */
[----:B------:R-:W-:-:S02]  /*1e10*/  LEA.HI.X.SX32 R5, R5, R30, 0x1, P4 ;  /* 0x0000001e05057211 */ /* 0x000fc400020f0eff */
[C---:B------:R-:W-:Y:S02]  /*1e20*/  LEA R4, P4, R0.reuse, UR4, 0x1 ;  /* 0x0000000400047c11 */ /* 0x040fe4000f8808ff */
[----:B------:R-:W-:Y:S02]  /*1e30*/  PRMT R9, RZ, 0x7610, R9 ;  /* 0x00007610ff097816 */ /* 0x000fe40000000009 */
[----:B------:R-:W-:Y:S02]  /*1e40*/  PRMT R7, RZ, 0x7610, R7 ;  /* 0x00007610ff077816 */ /* 0x000fe40000000007 */
[----:B------:R-:W-:Y:S02]  /*1e50*/  PRMT R11, RZ, 0x7610, R11 ;  /* 0x00007610ff0b7816 */ /* 0x000fe4000000000b */
[----:B------:R-:W-:-:S05]  /*1e60*/  LEA.HI.X R5, R0, UR5, R5, 0x1, P4 ;  /* 0x0000000500057c11 */ /* 0x000fca000a0f0c05 */
[----:B------:R-:W2:Y:S04]  /*1e70*/  @!P0 LDG.E.U16 R9, desc[UR6][R4.64] ;  /* 0x0000000604098981 */ /* 0x000ea8000c1e1500 */
[----:B------:R-:W3:Y:S04]  /*1e80*/  @!P1 LDG.E.U16 R7, desc[UR6][R4.64+0x400] ;  /* 0x0004000604079981 */ /* 0x000ee8000c1e1500 */
[----:B------:R-:W4:Y:S04]  /*1e90*/  @!P2 LDG.E.U16 R13, desc[UR6][R4.64+0x800] ;  /* 0x00080006040da981 */ /* 0x000f28000c1e1500 */
[----:B------:R-:W4:Y:S04]  /*1ea0*/  @!P3 LDG.E.U16 R11, desc[UR6][R4.64+0xc00] ;  /* 0x000c0006040bb981 */ /* 0x000f28000c1e1500 */
[----:B--2---:R1:W-:Y:S04]  /*1eb0*/  STS.U16 [R2], R9 ;  /* 0x0000000902007388 */ /* 0x0043e80000000400 */
[----:B---3--:R1:W-:Y:S04]  /*1ec0*/  STS.U16 [R2+0x10], R7 ;  /* 0x0000100702007388 */ /* 0x0083e80000000400 */
[----:B----4-:R1:W-:Y:S04]  /*1ed0*/  STS.U16 [R2+0x20], R13 ;  /* 0x0000200d02007388 */ /* 0x0103e80000000400 */
[----:B------:R1:W-:Y:S02]  /*1ee0*/  STS.U16 [R2+0x30], R11 ;  /* 0x0000300b02007388 */ /* 0x0003e40000000400 */
.L_x_195:
[----:B------:R-:W-:Y:S05]  /*1ef0*/  BSYNC B0 ;  /* 0x0000000000007941 */ /* 0x000fea0003800000 */
.L_x_194:
[----:B------:R-:W2:Y:S01]  /*1f00*/  S2R R5, SR_CgaCtaId ;  /* 0x0000000000057919 */ /* 0x000ea20000008800 */
[----:B------:R-:W-:Y:S01]  /*1f10*/  ISETP.NE.AND P5, PT, R75, RZ, PT ;  /* 0x000000ff4b00720c */ /* 0x000fe20003fa5270 */
[----:B------:R-:W3:Y:S01]  /*1f20*/  LDC R35, c[0x0][0x264] ;  /* 0x00009900ff237b82 */ /* 0x000ee20000000800 */
[----:B-1----:R-:W-:Y:S01]  /*1f30*/  MOV R2, 0x400 ;  /* 0x0000040000027802 */ /* 0x002fe20000000f00 */
[----:B------:R-:W1:Y:S01]  /*1f40*/  S2R R97, SR_LANEID ;  /* 0x0000000000617919 */ /* 0x000e620000000000 */
[----:B------:R-:W-:Y:S01]  /*1f50*/  IMAD.MOV.U32 R19, RZ, RZ, 0xd ;  /* 0x0000000dff137424 */ /* 0x000fe200078e00ff */
[----:B------:R-:W-:Y:S02]  /*1f60*/  CS2R R24, SRZ ;  /* 0x0000000000187805 */ /* 0x000fe4000001ff00 */
[----:B------:R-:W-:Y:S01]  /*1f70*/  PRMT R23, RZ, 0x7610, R23 ;  /* 0x00007610ff177816 */ /* 0x000fe20000000017 */
[C---:B------:R-:W-:Y:S01]  /*1f80*/  VIADD R28, R2.reuse, 0x10 ;  /* 0x00000010021c7836 */ /* 0x040fe20000000000 */
[----:B------:R-:W-:Y:S01]  /*1f90*/  PRMT R22, RZ, 0x7610, R22 ;  /* 0x00007610ff167816 */ /* 0x000fe20000000016 */
[----:B------:R-:W-:Y:S01]  /*1fa0*/  VIADD R26, R2, 0x4b0 ;  /* 0x000004b0021a7836 */ /* 0x000fe20000000000 */
[----:B------:R-:W-:-:S02]  /*1fb0*/  CS2R R20, SRZ ;  /* 0x0000000000147805 */ /* 0x000fc4000001ff00 */
[C---:B--2---:R-:W-:Y:S02]  /*1fc0*/  @!P5 LEA R0, R5.reuse, R2, 0x18 ;  /* 0x000000020500d211 */ /* 0x044fe400078ec0ff */
[C---:B------:R-:W-:Y:S02]  /*1fd0*/  LEA R28, R5.reuse, R28, 0x18 ;  /* 0x0000001c051c7211 */ /* 0x040fe400078ec0ff */
[----:B------:R-:W-:Y:S01]  /*1fe0*/  LEA R26, R5, R26, 0x18 ;  /* 0x0000001a051a7211 */ /* 0x000fe200078ec0ff */
[----:B------:R2:W-:Y:S04]  /*1ff0*/  @!P5 STS [R0], RZ ;  /* 0x000000ff0000d388 */ /* 0x0005e80000000800 */
[----:B------:R-:W-:Y:S01]  /*2000*/  IMAD R17, R75, 0x2, R26 ;  /* 0x000000024b117824 */ /* 0x000fe200078e021a */
[----:B--2---:R-:W-:-:S04]  /*2010*/  SHF.R.S32.HI R0, RZ, 0x1f, R75 ;  /* 0x0000001fff007819 */ /* 0x004fc8000001144b */
[----:B------:R-:W-:-:S04]  /*2020*/  LEA.HI R0, R0, R75, RZ, 0x5 ;  /* 0x0000004b00007211 */ /* 0x000fc800078f28ff */
[----:B------:R-:W-:-:S05]  /*2030*/  SHF.R.S32.HI R5, RZ, 0x5, R0 ;  /* 0x00000005ff057819 */ /* 0x000fca0000011400 */
[----:B-1-3--:R-:W-:-:S07]  /*2040*/  IMAD R18, R5, 0x4, R28 ;  /* 0x0000000405127824 */ /* 0x00afce00078e021c */
.L_x_215:
[----:B0-----:R-:W-:Y:S01]  /*2050*/  IMAD.MOV.U32 R5, RZ, RZ, 0x1 ;  /* 0x00000001ff057424 */ /* 0x001fe200078e00ff */
[----:B------:R-:W-:Y:S01]  /*2060*/  LOP3.LUT R0, R19, 0xffff, RZ, 0xc0, !PT ;  /* 0x0000ffff13007812 */ /* 0x000fe200078ec0ff */
[----:B-----5:R-:W-:Y:S01]  /*2070*/  HADD2.F32 R4, -RZ, R53.H0_H0 ;  /* 0x20000035ff047230 */ /* 0x020fe20000004100 */
[----:B------:R-:W-:Y:S01]  /*2080*/  BAR.SYNC.DEFER_BLOCKING 0x0 ;  /* 0x0000000000007b1d */ /* 0x000fe20000010000 */
[----:B------:R-:W-:Y:S01]  /*2090*/  HADD2.F32 R12, -RZ, R43.H0_H0 ;  /* 0x2000002bff0c7230 */ /* 0x000fe20000004100 */
[----:B------:R-:W-:Y:S01]  /*20a0*/  SHF.L.U32 R0, R5, R0, RZ ;  /* 0x0000000005007219 */ /* 0x000fe200000006ff */
[----:B------:R-:W-:Y:S01]  /*20b0*/  HADD2.F32 R5, -RZ, R51.H0_H0 ;  /* 0x20000033ff057230 */ /* 0x000fe20000004100 */
[----:B------:R-:W-:Y:S01]  /*20c0*/  P2R R134, PR, RZ, 0x20 ;  /* 0x00000020ff867803 */ /* 0x000fe20000000000 */
[----:B------:R-:W-:Y:S01]  /*20d0*/  HADD2.F32 R36, -RZ, R61.H0_H0 ;  /* 0x2000003dff247230 */ /* 0x000fe20000004100 */
[----:B------:R-:W-:Y:S01]  /*20e0*/  LOP3.LUT R16, R23, R0, RZ, 0xfc, !PT ;  /* 0x0000000017107212 */ /* 0x000fe200078efcff */
[----:B------:R-:W-:Y:S01]  /*20f0*/  HADD2.F32 R76, -RZ, R81.H0_H0 ;  /* 0x20000051ff4c7230 */ /* 0x000fe20000004100 */
[----:B------:R-:W-:Y:S02]  /*2100*/  BSSY B0, `(.L_x_206) ;  /* 0x0000278000007945 */ /* 0x000fe40003800000 */
[----:B------:R-:W-:-:S02]  /*2110*/  LOP3.LUT R0, R16, R51, RZ, 0x30, !PT ;  /* 0x0000003310007212 */ /* 0x000fc400078e30ff */
[----:B------:R-:W-:Y:S02]  /*2120*/  LOP3.LUT R2, R16, R53, RZ, 0x30, !PT ;  /* 0x0000003510027212 */ /* 0x000fe400078e30ff */
[----:B------:R-:W-:Y:S02]  /*2130*/  PRMT R0, R0, 0x9910, RZ ;  /* 0x0000991000007816 */ /* 0x000fe400000000ff */
[----:B------:R-:W-:Y:S02]  /*2140*/  PRMT R10, R2, 0x9910, RZ ;  /* 0x00009910020a7816 */ /* 0x000fe400000000ff */
[----:B0-----:R-:W-:Y:S01]  /*2150*/  LOP3.LUT R6, R16, R49, RZ, 0x30, !PT ;  /* 0x0000003110067212 */ /* 0x001fe200078e30ff */
[----:B------:R-:W-:Y:S01]  /*2160*/  IMAD.MOV.U32 R2, RZ, RZ, R0 ;  /* 0x000000ffff027224 */ /* 0x000fe200078e0000 */
[----:B------:R-:W-:Y:S02]  /*2170*/  ISETP.NE.AND P0, PT, R10, RZ, PT ;  /* 0x000000ff0a00720c */ /* 0x000fe40003f05270 */
[----:B------:R-:W-:-:S02]  /*2180*/  LOP3.LUT R8, R16, R55, RZ, 0x30, !PT ;  /* 0x0000003710087212 */ /* 0x000fc400078e30ff */
[----:B------:R-:W-:Y:S01]  /*2190*/  ISETP.NE.AND P1, PT, R2, RZ, PT ;  /* 0x000000ff0200720c */ /* 0x000fe20003f25270 */
[----:B------:R-:W-:Y:S01]  /*21a0*/  LDS.U16 R101, [R17+0x6000] ;  /* 0x0060000011657984 */ /* 0x000fe20000000400 */
[----:B------:R-:W-:Y:S01]  /*21b0*/  PRMT R11, R6, 0x9910, RZ ;  /* 0x00009910060b7816 */ /* 0x000fe200000000ff */
[----:B------:R-:W-:Y:S01]  /*21c0*/  HADD2.F32 R6, -RZ, R55.H0_H0 ;  /* 0x20000037ff067230 */ /* 0x000fe20000004100 */
[----:B------:R-:W-:Y:S01]  /*21d0*/  FSEL R0, RZ, 1, P1 ;  /* 0x3f800000ff007808 */ /* 0x000fe20000800000 */
[----:B------:R-:W-:Y:S01]  /*21e0*/  LDS.U16 R103, [R17+0x6200] ;  /* 0x0062000011677984 */ /* 0x000fe20000000400 */
[----:B------:R-:W-:Y:S02]  /*21f0*/  FSEL R7, RZ, 1, P0 ;  /* 0x3f800000ff077808 */ /* 0x000fe40000000000 */
[----:B------:R-:W-:Y:S01]  /*2200*/  PRMT R13, R8, 0x9910, RZ ;  /* 0x00009910080d7816 */ /* 0x000fe200000000ff */
[----:B------:R-:W-:Y:S01]  /*2210*/  FFMA.FTZ R0, R0, R5, RZ ;  /* 0x0000000500007223 */ /* 0x000fe200000100ff */
[C---:B------:R-:W-:Y:S01]  /*2220*/  LOP3.LUT R5, R16.reuse, R47, RZ, 0x30, !PT ;  /* 0x0000002f10057212 */ /* 0x040fe200078e30ff */
[----:B------:R-:W-:Y:S01]  /*2230*/  LDS.U16 R105, [R17+0x6400] ;  /* 0x0064000011697984 */ /* 0x000fe20000000400 */
[----:B------:R-:W-:Y:S01]  /*2240*/  ISETP.NE.AND P1, PT, R11, RZ, PT ;  /* 0x000000ff0b00720c */ /* 0x000fe20003f25270 */
[----:B------:R-:W-:Y:S01]  /*2250*/  FFMA.FTZ R0, R7, R4, R0 ;  /* 0x0000000407007223 */ /* 0x000fe20000010000 */
[----:B------:R-:W-:Y:S01]  /*2260*/  LOP3.LUT R7, R16, R57, RZ, 0x30, !PT ;  /* 0x0000003910077212 */ /* 0x000fe200078e30ff */
[----:B------:R-:W-:Y:S01]  /*2270*/  HADD2.F32 R4, -RZ, R49.H0_H0 ;  /* 0x20000031ff047230 */ /* 0x000fe20000004100 */
[----:B------:R-:W-:Y:S01]  /*2280*/  PRMT R14, R5, 0x9910, RZ ;  /* 0x00009910050e7816 */ /* 0x000fe200000000ff */
[----:B------:R-:W-:Y:S01]  /*2290*/  LDS.U16 R107, [R17+0x6600] ;  /* 0x00660000116b7984 */ /* 0x000fe20000000400 */
[----:B------:R-:W-:-:S02]  /*22a0*/  ISETP.NE.AND P0, PT, R13, RZ, PT ;  /* 0x000000ff0d00720c */ /* 0x000fc40003f05270 */
[----:B------:R-:W-:Y:S01]  /*22b0*/  FSEL R5, RZ, 1, P1 ;  /* 0x3f800000ff057808 */ /* 0x000fe20000800000 */
[----:B------:R-:W-:Y:S01]  /*22c0*/  LDS.U16 R109, [R17+0x6800] ;  /* 0x00680000116d7984 */ /* 0x000fe20000000400 */
        /* <DEDUP_REMOVED lines=10> */
[----:B------:R-:W-:Y:S01]  /*2370*/  LDS.U16 R111, [R17+0x6a00] ;  /* 0x006a0000116f7984 */ /* 0x000fe20000000400 */
[----:B------:R-:W-:-:S02]  /*2380*/  PRMT R9, R7, 0x9910, RZ ;  /* 0x0000991007097816 */ /* 0x000fc400000000ff */
[----:B------:R-:W-:Y:S01]  /*2390*/  FSEL R7, RZ, 1, P0 ;  /* 0x3f800000ff077808 */ /* 0x000fe20000000000 */
[----:B------:R-:W-:Y:S01]  /*23a0*/  FFMA.FTZ R0, R5, R4, R0 ;  /* 0x0000000405007223 */ /* 0x000fe20000010000 */
[C---:B------:R-:W-:Y:S01]  /*23b0*/  LOP3.LUT R8, R16.reuse, R59, RZ, 0x30, !PT ;  /* 0x0000003b10087212 */ /* 0x040fe200078e30ff */
[----:B------:R-:W-:Y:S01]  /*23c0*/  IMAD.MOV.U32 R4, RZ, RZ, R9 ;  /* 0x000000ffff047224 */ /* 0x000fe200078e0009 */
[----:B------:R-:W-:Y:S01]  /*23d0*/  LOP3.LUT R38, R16, R63, RZ, 0x30, !PT ;  /* 0x0000003f10267212 */ /* 0x000fe200078e30ff */
[----:B------:R-:W-:Y:S01]  /*23e0*/  FFMA.FTZ R0, R7, R6, R0 ;  /* 0x0000000607007223 */ /* 0x000fe20000010000 */
[----:B------:R-:W-:Y:S01]  /*23f0*/  HADD2.F32 R6, -RZ, R45.H0_H0 ;  /* 0x2000002dff067230 */ /* 0x000fe20000004100 */
[----:B------:R-:W-:Y:S01]  /*2400*/  PRMT R5, R8, 0x9910, RZ ;  /* 0x0000991008057816 */ /* 0x000fe200000000ff */
[----:B------:R-:W-:Y:S01]  /*2410*/  HADD2.F32 R8, -RZ, R59.H0_H0 ;  /* 0x2000003bff087230 */ /* 0x000fe20000004100 */
[----:B------:R-:W-:Y:S01]  /*2420*/  ISETP.NE.AND P0, PT, R4, RZ, PT ;  /* 0x000000ff0400720c */ /* 0x000fe20003f05270 */
[----:B------:R-:W0:Y:S01]  /*2430*/  LDS.U16 R113, [R17+0x6c00] ;  /* 0x006c000011717984 */ /* 0x000e220000000400 */
[----:B------:R-:W-:-:S02]  /*2440*/  LOP3.LUT R42, R16, R37, RZ, 0x30, !PT ;  /* 0x00000025102a7212 */ /* 0x000fc400078e30ff */
[----:B------:R-:W-:Y:S01]  /*2450*/  FSEL R7, RZ, 1, P0 ;  /* 0x3f800000ff077808 */ /* 0x000fe20000000000 */
[----:B------:R-:W-:Y:S01]  /*2460*/  LDS.U16 R115, [R17+0x7c00] ;  /* 0x007c000011737984 */ /* 0x000fe20000000400 */
[----:B------:R-:W-:Y:S02]  /*2470*/  ISETP.NE.AND P0, PT, R5, RZ, PT ;  /* 0x000000ff0500720c */ /* 0x000fe40003f05270 */
[----:B------:R-:W-:Y:S01]  /*2480*/  PRMT R46, R42, 0x9910, RZ ;  /* 0x000099102a2e7816 */ /* 0x000fe200000000ff */
[----:B------:R-:W-:Y:S01]  /*2490*/  FFMA.FTZ R0, R7, R6, R0 ;  /* 0x0000000607007223 */ /* 0x000fe20000010000 */
[----:B------:R-:W-:Y:S01]  /*24a0*/  LOP3.LUT R6, R16, R43, RZ, 0x30, !PT ;  /* 0x0000002b10067212 */ /* 0x000fe200078e30ff */
[----:B------:R-:W-:Y:S01]  /*24b0*/  LDS.U16 R117, [R17+0x9e00] ;  /* 0x009e000011757984 */ /* 0x000fe20000000400 */
[----:B------:R-:W-:Y:S02]  /*24c0*/  FSEL R9, RZ, 1, P0 ;  /* 0x3f800000ff097808 */ /* 0x000fe40000000000 */
[----:B------:R-:W-:-:S02]  /*24d0*/  PRMT R6, R6, 0x9910, RZ ;  /* 0x0000991006067816 */ /* 0x000fc400000000ff */
[----:B------:R-:W-:Y:S01]  /*24e0*/  LOP3.LUT R7, R16, R61, RZ, 0x30, !PT ;  /* 0x0000003d10077212 */ /* 0x000fe200078e30ff */
[----:B------:R-:W-:Y:S01]  /*24f0*/  FFMA.FTZ R0, R9, R8, R0 ;  /* 0x0000000809007223 */ /* 0x000fe20000010000 */
[----:B------:R-:W-:Y:S02]  /*2500*/  ISETP.NE.AND P0, PT, R6, RZ, PT ;  /* 0x000000ff0600720c */ /* 0x000fe40003f05270 */
[----:B------:R-:W-:Y:S02]  /*2510*/  PRMT R7, R7, 0x9910, RZ ;  /* 0x0000991007077816 */ /* 0x000fe400000000ff */
[----:B------:R-:W-:Y:S02]  /*2520*/  LOP3.LUT R8, R16, R41, RZ, 0x30, !PT ;  /* 0x0000002910087212 */ /* 0x000fe400078e30ff */
[----:B------:R-:W-:Y:S02]  /*2530*/  FSEL R9, RZ, 1, P0 ;  /* 0x3f800000ff097808 */ /* 0x000fe40000000000 */
[----:B------:R-:W-:-:S02]  /*2540*/  ISETP.NE.AND P0, PT, R7, RZ, PT ;  /* 0x000000ff0700720c */ /* 0x000fc40003f05270 */
[----:B------:R-:W-:Y:S01]  /*2550*/  PRMT R8, R8, 0x9910, RZ ;  /* 0x0000991008087816 */ /* 0x000fe200000000ff */
[----:B------:R-:W-:Y:S01]  /*2560*/  FFMA.FTZ R0, R9, R12, R0 ;  /* 0x0000000c09007223 */ /* 0x000fe20000010000 */
[----:B-1----:R-:W-:Y:S01]  /*2570*/  FSEL R95, RZ, 1, P0 ;  /* 0x3f800000ff5f7808 */ /* 0x002fe20000000000 */
[----:B------:R-:W-:Y:S01]  /*2580*/  HADD2.F32 R12, -RZ, R41.H0_H0 ;  /* 0x20000029ff0c7230 */ /* 0x000fe20000004100 */
[----:B------:R-:W-:Y:S02]  /*2590*/  ISETP.NE.AND P0, PT, R8, RZ, PT ;  /* 0x000000ff0800720c */ /* 0x000fe40003f05270 */
[----:B------:R-:W-:Y:S01]  /*25a0*/  PRMT R9, R38, 0x9910, RZ ;  /* 0x0000991026097816 */ /* 0x000fe200000000ff */
[----:B------:R-:W-:Y:S01]  /*25b0*/  FFMA.FTZ R0, R95, R36, R0 ;  /* 0x000000245f007223 */ /* 0x000fe20000010000 */
[----:B------:R-:W-:Y:S01]  /*25c0*/  FSEL R95, RZ, 1, P0 ;  /* 0x3f800000ff5f7808 */ /* 0x000fe20000000000 */
[----:B------:R-:W-:Y:S01]  /*25d0*/  HADD2.F32 R36, -RZ, R63.H0_H0 ;  /* 0x2000003fff247230 */ /* 0x000fe20000004100 */
[----:B------:R-:W-:Y:S01]  /*25e0*/  ISETP.NE.AND P0, PT, R9, RZ, PT ;  /* 0x000000ff0900720c */ /* 0x000fe20003f05270 */
[----:B------:R-:W-:Y:S01]  /*25f0*/  HADD2.F32 R38, -RZ, R39.H0_H0 ;  /* 0x20000027ff267230 */ /* 0x000fe20000004100 */
[----:B------:R-:W-:Y:S01]  /*2600*/  LOP3.LUT R50, R16, R31, RZ, 0x30, !PT ;  /* 0x0000001f10327212 */ /* 0x000fe200078e30ff */
[----:B------:R-:W-:Y:S01]  /*2610*/  FFMA.FTZ R0, R95, R12, R0 ;  /* 0x0000000c5f007223 */ /* 0x000fe20000010000 */
[----:B------:R-:W-:-:S02]  /*2620*/  FSEL R99, RZ, 1, P0 ;  /* 0x3f800000ff637808 */ /* 0x000fc40000000000 */
[----:B------:R-:W-:Y:S02]  /*2630*/  LOP3.LUT R12, R16, R39, RZ, 0x30, !PT ;  /* 0x00000027100c7212 */ /* 0x000fe400078e30ff */
[----:B------:R-:W-:Y:S01]  /*2640*/  PRMT R54, R50, 0x9910, RZ ;  /* 0x0000991032367816 */ /* 0x000fe200000000ff */
[----:B------:R-:W-:Y:S01]  /*2650*/  FFMA.FTZ R0, R99, R36, R0 ;  /* 0x0000002463007223 */ /* 0x000fe20000010000 */
[----:B------:R-:W-:Y:S02]  /*2660*/  LOP3.LUT R36, R16, R65, RZ, 0x30, !PT ;  /* 0x0000004110247212 */ /* 0x000fe400078e30ff */
[----:B------:R-:W-:Y:S01]  /*2670*/  PRMT R40, R12, 0x9910, RZ ;  /* 0x000099100c287816 */ /* 0x000fe200000000ff */
[----:B------:R-:W-:Y:S01]  /*2680*/  HADD2.F32 R12, -RZ, R65.H0_H0 ;  /* 0x20000041ff0c7230 */ /* 0x000fe20000004100 */
[----:B------:R-:W-:Y:S02]  /*2690*/  PRMT R44, R36, 0x9910, RZ ;  /* 0x00009910242c7816 */ /* 0x000fe400000000ff */
[----:B------:R-:W-:-:S02]  /*26a0*/  ISETP.NE.AND P0, PT, R40, RZ, PT ;  /* 0x000000ff2800720c */ /* 0x000fc40003f05270 */
[C---:B------:R-:W-:Y:S01]  /*26b0*/  LOP3.LUT R36, R16.reuse, R67, RZ, 0x30, !PT ;  /* 0x0000004310247212 */ /* 0x040fe200078e30ff */
[----:B------:R-:W-:Y:S01]  /*26c0*/  IMAD.MOV.U32 R42, RZ, RZ, R44 ;  /* 0x000000ffff2a7224 */ /* 0x000fe200078e002c */
[----:B------:R-:W-:Y:S01]  /*26d0*/  FSEL R95, RZ, 1, P0 ;  /* 0x3f800000ff5f7808 */ /* 0x000fe20000000000 */
[----:B------:R-:W-:Y:S01]  /*26e0*/  IMAD.MOV.U32 R44, RZ, RZ, R46 ;  /* 0x000000ffff2c7224 */ /* 0x000fe200078e002e */
[----:B------:R-:W-:Y:S02]  /*26f0*/  LOP3.LUT R58, R16, R27, RZ, 0x30, !PT ;  /* 0x0000001b103a7212 */ /* 0x000fe400078e30ff */
[----:B------:R-:W-:Y:S01]  /*2700*/  ISETP.NE.AND P0, PT, R42, RZ, PT ;  /* 0x000000ff2a00720c */ /* 0x000fe20003f05270 */
[----:B------:R-:W-:Y:S01]  /*2710*/  FFMA.FTZ R0, R95, R38, R0 ;  /* 0x000000265f007223 */ /* 0x000fe20000010000 */
[----:B------:R-:W-:Y:S01]  /*2720*/  PRMT R38, R36, 0x9910, RZ ;  /* 0x0000991024267816 */ /* 0x000fe200000000ff */
[----:B------:R-:W-:Y:S01]  /*2730*/  HADD2.F32 R36, -RZ, R67.H0_H0 ;  /* 0x20000043ff247230 */ /* 0x000fe20000004100 */
[----:B------:R-:W-:-:S02]  /*2740*/  FSEL R99, RZ, 1, P0 ;  /* 0x3f800000ff637808 */ /* 0x000fc40000000000 */
[----:B------:R-:W-:Y:S01]  /*2750*/  ISETP.NE.AND P0, PT, R44, RZ, PT ;  /* 0x000000ff2c00720c */ /* 0x000fe20003f05270 */
[----:B------:R-:W-:Y:S01]  /*2760*/  IMAD.MOV.U32 R46, RZ, RZ, R38 ;  /* 0x000000ffff2e7224 */ /* 0x000fe200078e0026 */
[----:B------:R-:W-:Y:S01]  /*2770*/  PRMT R62, R58, 0x9910, RZ ;  /* 0x000099103a3e7816 */ /* 0x000fe200000000ff */
[----:B------:R-:W-:Y:S01]  /*2780*/  FFMA.FTZ R0, R99, R12, R0 ;  /* 0x0000000c63007223 */ /* 0x000fe20000010000 */
[----:B------:R-:W-:Y:S01]  /*2790*/  FSEL R95, RZ, 1, P0 ;  /* 0x3f800000ff5f7808 */ /* 0x000fe20000000000 */
[----:B------:R-:W-:Y:S01]  /*27a0*/  HADD2.F32 R12, -RZ, R37.H0_H0 ;  /* 0x20000025ff0c7230 */ /* 0x000fe20000004100 */
[----:B------:R-:W-:Y:S01]  /*27b0*/  ISETP.NE.AND P0, PT, R46, RZ, PT ;  /* 0x000000ff2e00720c */ /* 0x000fe20003f05270 */
[----:B------:R-:W-:Y:S01]  /*27c0*/  HADD2.F32 R38, -RZ, R33.H0_H0 ;  /* 0x20000021ff267230 */ /* 0x000fe20000004100 */
[C---:B------:R-:W-:Y:S02]  /*27d0*/  LOP3.LUT R66, R16.reuse, R87, RZ, 0x30, !PT ;  /* 0x0000005710427212 */ /* 0x040fe400078e30ff */
[----:B------:R-:W-:Y:S01]  /*27e0*/  FSEL R99, RZ, 1, P0 ;  /* 0x3f800000ff637808 */ /* 0x000fe20000000000 */
[----:B------:R-:W-:Y:S01]  /*27f0*/  FFMA.FTZ R0, R95, R12, R0 ;  /* 0x0000000c5f007223 */ /* 0x000fe20000010000 */
[----:B------:R-:W-:-:S02]  /*2800*/  LOP3.LUT R12, R16, R33, RZ, 0x30, !PT ;  /* 0x00000021100c7212 */ /* 0x000fc400078e30ff */
[----:B------:R-:W-:Y:S01]  /*2810*/  PRMT R70, R66, 0x9910, RZ ;  /* 0x0000991042467816 */ /* 0x000fe200000000ff */
[----:B------:R-:W-:Y:S01]  /*2820*/  FFMA.FTZ R0, R99, R36, R0 ;  /* 0x0000002463007223 */ /* 0x000fe20000010000 */
[----:B------:R-:W-:Y:S02]  /*2830*/  LOP3.LUT R36, R16, R69, RZ, 0x30, !PT ;  /* 0x0000004510247212 */ /* 0x000fe400078e30ff */
[----:B------:R-:W-:Y:S01]  /*2840*/  PRMT R48, R12, 0x9910, RZ ;  /* 0x000099100c307816 */ /* 0x000fe200000000ff */
[----:B------:R-:W-:Y:S01]  /*2850*/  HADD2.F32 R12, -RZ, R69.H0_H0 ;  /* 0x20000045ff0c7230 */ /* 0x000fe20000004100 */
[----:B------:R-:W-:Y:S02]  /*2860*/  PRMT R52, R36, 0x9910, RZ ;  /* 0x0000991024347816 */ /* 0x000fe400000000ff */
[----:B------:R-:W-:Y:S02]  /*2870*/  ISETP.NE.AND P0, PT, R48, RZ, PT ;  /* 0x000000ff3000720c */ /* 0x000fe40003f05270 */
[C---:B------:R-:W-:Y:S01]  /*2880*/  LOP3.LUT R36, R16.reuse, R71, RZ, 0x30, !PT ;  /* 0x0000004710247212 */ /* 0x040fe200078e30ff */
[----:B------:R-:W-:Y:S01]  /*2890*/  IMAD.MOV.U32 R50, RZ, RZ, R52 ;  /* 0x000000ffff327224 */ /* 0x000fe200078e0034 */
[----:B------:R-:W-:Y:S01]  /*28a0*/  FSEL R95, RZ, 1, P0 ;  /* 0x3f800000ff5f7808 */ /* 0x000fe20000000000 */
[----:B------:R-:W-:Y:S01]  /*28b0*/  IMAD.MOV.U32 R52, RZ, RZ, R54 ;  /* 0x000000ffff347224 */ /* 0x000fe200078e0036 */
[----:B0-----:R-:W-:Y:S01]  /*28c0*/  LOP3.LUT R84, R16, R113, RZ, 0x30, !PT ;  /* 0x0000007110547212 */ /* 0x001fe200078e30ff */
[----:B------:R-:W-:Y:S01]  /*28d0*/  HADD2.F32 R113, -RZ, R113.H0_H0 ;  /* 0x20000071ff717230 */ /* 0x000fe20000004100 */
        /* <DEDUP_REMOVED lines=12> */
[----:B------:R-:W-:-:S03]  /*29a0*/  HADD2.F32 R38, -RZ, R29.H0_H0 ;  /* 0x2000001dff267230 */ /* 0x000fc60000004100 */
[----:B------:R-:W-:Y:S01]  /*29b0*/  FSEL R99, RZ, 1, P0 ;  /* 0x3f800000ff637808 */ /* 0x000fe20000000000 */
[----:B------:R-:W-:Y:S01]  /*29c0*/  FFMA.FTZ R0, R95, R12, R0 ;  /* 0x0000000c5f007223 */ /* 0x000fe20000010000 */
[----:B------:R-:W-:-:S03]  /*29d0*/  LOP3.LUT R12, R16, R29, RZ, 0x30, !PT ;  /* 0x0000001d100c7212 */ /* 0x000fc600078e30ff */
[----:B------:R-:W-:Y:S01]  /*29e0*/  FFMA.FTZ R0, R99, R36, R0 ;  /* 0x0000002463007223 */ /* 0x000fe20000010000 */
[----:B------:R-:W-:Y:S02]  /*29f0*/  LOP3.LUT R36, R16, R73, RZ, 0x30, !PT ;  /* 0x0000004910247212 */ /* 0x000fe400078e30ff */
[----:B------:R-:W-:Y:S01]  /*2a00*/  PRMT R56, R12, 0x9910, RZ ;  /* 0x000099100c387816 */ /* 0x000fe200000000ff */
[----:B------:R-:W-:Y:S01]  /*2a10*/  HADD2.F32 R12, -RZ, R73.H0_H0 ;  /* 0x20000049ff0c7230 */ /* 0x000fe20000004100 */
[----:B------:R-:W-:Y:S02]  /*2a20*/  PRMT R60, R36, 0x9910, RZ ;  /* 0x00009910243c7816 */ /* 0x000fe400000000ff */
[----:B------:R-:W-:Y:S02]  /*2a30*/  ISETP.NE.AND P0, PT, R56, RZ, PT ;  /* 0x000000ff3800720c */ /* 0x000fe40003f05270 */
[----:B------:R-:W-:Y:S01]  /*2a40*/  LOP3.LUT R36, R16, R93, RZ, 0x30, !PT ;  /* 0x0000005d10247212 */ /* 0x000fe200078e30ff */
[----:B------:R-:W-:Y:S01]  /*2a50*/  IMAD.MOV.U32 R58, RZ, RZ, R60 ;  /* 0x000000ffff3a7224 */ /* 0x000fe200078e003c */
[----:B------:R-:W-:Y:S01]  /*2a60*/  FSEL R95, RZ, 1, P0 ;  /* 0x3f800000ff5f7808 */ /* 0x000fe20000000000 */
[----:B------:R-:W-:-:S03]  /*2a70*/  IMAD.MOV.U32 R60, RZ, RZ, R62 ;  /* 0x000000ffff3c7224 */ /* 0x000fc600078e003e */
[----:B------:R-:W-:Y:S01]  /*2a80*/  ISETP.NE.AND P0, PT, R58, RZ, PT ;  /* 0x000000ff3a00720c */ /* 0x000fe20003f05270 */
[----:B------:R-:W-:Y:S01]  /*2a90*/  FFMA.FTZ R0, R95, R38, R0 ;  /* 0x000000265f007223 */ /* 0x000fe20000010000 */
[----:B------:R-:W-:Y:S01]  /*2aa0*/  PRMT R38, R36, 0x9910, RZ ;  /* 0x0000991024267816 */ /* 0x000fe200000000ff */
[----:B------:R-:W-:Y:S01]  /*2ab0*/  HADD2.F32 R36, -RZ, R93.H0_H0 ;  /* 0x2000005dff247230 */ /* 0x000fe20000004100 */
[----:B------:R-:W-:Y:S02]  /*2ac0*/  FSEL R99, RZ, 1, P0 ;  /* 0x3f800000ff637808 */ /* 0x000fe40000000000 */
[----:B------:R-:W-:Y:S01]  /*2ad0*/  ISETP.NE.AND P0, PT, R60, RZ, PT ;  /* 0x000000ff3c00720c */ /* 0x000fe20003f05270 */
[----:B------:R-:W-:Y:S02]  /*2ae0*/  IMAD.MOV.U32 R62, RZ, RZ, R38 ;  /* 0x000000ffff3e7224 */ /* 0x000fe400078e0026 */
        /* <DEDUP_REMOVED lines=24> */
[----:B------:R-:W-:Y:S01]  /*2c70*/  IMAD.MOV.U32 R70, RZ, RZ, R38 ;  /* 0x000000ffff467224 */ /* 0x000fe200078e0026 */
[----:B------:R-:W-:Y:S01]  /*2c80*/  LOP3.LUT R38, R16, R81, RZ, 0x30, !PT ;  /* 0x0000005110267212 */ /* 0x000fe200078e30ff */
[----:B------:R-:W-:Y:S01]  /*2c90*/  FFMA.FTZ R0, R99, R12, R0 ;  /* 0x0000000c63007223 */ /* 0x000fe20000010000 */
[----:B------:R-:W-:Y:S01]  /*2ca0*/  HADD2.F32 R12, -RZ, R87.H0_H0 ;  /* 0x20000057ff0c7230 */ /* 0x000fe20000004100 */
[----:B------:R-:W-:-:S02]  /*2cb0*/  FSEL R95, RZ, 1, P0 ;  /* 0x3f800000ff5f7808 */ /* 0x000fc40000000000 */
[----:B------:R-:W-:Y:S02]  /*2cc0*/  ISETP.NE.AND P0, PT, R70, RZ, PT ;  /* 0x000000ff4600720c */ /* 0x000fe40003f05270 */
[----:B------:R-:W-:Y:S01]  /*2cd0*/  PRMT R74, R38, 0x9910, RZ ;  /* 0x00009910264a7816 */ /* 0x000fe200000000ff */
[----:B------:R-:W-:Y:S01]  /*2ce0*/  FFMA.FTZ R0, R95, R12, R0 ;  /* 0x0000000c5f007223 */ /* 0x000fe20000010000 */
[----:B------:R-:W-:Y:S02]  /*2cf0*/  LOP3.LUT R12, R16, R83, RZ, 0x30, !PT ;  /* 0x00000053100c7212 */ /* 0x000fe400078e30ff */
[----:B------:R-:W-:Y:S02]  /*2d00*/  FSEL R99, RZ, 1, P0 ;  /* 0x3f800000ff637808 */ /* 0x000fe40000000000 */
[----:B------:R-:W-:Y:S02]  /*2d10*/  PRMT R72, R12, 0x9910, RZ ;  /* 0x000099100c487816 */ /* 0x000fe400000000ff */
[----:B------:R-:W-:Y:S01]  /*2d20*/  LOP3.LUT R12, R16, R79, RZ, 0x30, !PT ;  /* 0x0000004f100c7212 */ /* 0x000fe200078e30ff */
[----:B------:R-:W-:Y:S01]  /*2d30*/  FFMA.FTZ R0, R99, R36, R0 ;  /* 0x0000002463007223 */ /* 0x000fe20000010000 */
[----:B------:R-:W-:Y:S01]  /*2d40*/  ISETP.NE.AND P0, PT, R72, RZ, PT ;  /* 0x000000ff4800720c */ /* 0x000fe20003f05270 */
[----:B------:R-:W-:Y:S01]  /*2d50*/  HADD2.F32 R36, -RZ, R83.H0_H0 ;  /* 0x20000053ff247230 */ /* 0x000fe20000004100 */
[----:B------:R-:W-:Y:S01]  /*2d60*/  PRMT R38, R12, 0x9910, RZ ;  /* 0x000099100c267816 */ /* 0x000fe200000000ff */
[----:B------:R-:W-:Y:S01]  /*2d70*/  HADD2.F32 R12, -RZ, R79.H0_H0 ;  /* 0x2000004fff0c7230 */ /* 0x000fe20000004100 */
[----:B------:R-:W-:-:S02]  /*2d80*/  FSEL R95, RZ, 1, P0 ;  /* 0x3f800000ff5f7808 */ /* 0x000fc40000000000 */
[----:B------:R-:W-:-:S03]  /*2d90*/  ISETP.NE.AND P0, PT, R74, RZ, PT ;  /* 0x000000ff4a00720c */ /* 0x000fc60003f05270 */
[----:B------:R-:W-:Y:S01]  /*2da0*/  FFMA.FTZ R0, R95, R36, R0 ;  /* 0x000000245f007223 */ /* 0x000fe20000010000 */
[----:B------:R-:W-:Y:S02]  /*2db0*/  FSEL R99, RZ, 1, P0 ;  /* 0x3f800000ff637808 */ /* 0x000fe40000000000 */
[----:B------:R-:W-:-:S03]  /*2dc0*/  LOP3.LUT R36, R16, R77, RZ, 0x30, !PT ;  /* 0x0000004d10247212 */ /* 0x000fc600078e30ff */
[----:B------:R-:W-:Y:S01]  /*2dd0*/  FFMA.FTZ R0, R99, R76, R0 ;  /* 0x0000004c63007223 */ /* 0x000fe20000010000 */
[----:B------:R-:W-:Y:S01]  /*2de0*/  IMAD.MOV.U32 R76, RZ, RZ, R38 ;  /* 0x000000ffff4c7224 */ /* 0x000fe200078e0026 */
[----:B------:R-:W-:Y:S01]  /*2df0*/  PRMT R78, R36, 0x9910, RZ ;  /* 0x00009910244e7816 */ /* 0x000fe200000000ff */
[----:B------:R-:W-:-:S03]  /*2e00*/  HADD2.F32 R36, -RZ, R77.H0_H0 ;  /* 0x2000004dff247230 */ /* 0x000fc60000004100 */
[----:B------:R-:W-:Y:S01]  /*2e10*/  ISETP.NE.AND P0, PT, R76, RZ, PT ;  /* 0x000000ff4c00720c */ /* 0x000fe20003f05270 */
[----:B------:R-:W-:-:S03]  /*2e20*/  IMAD.MOV.U32 R38, RZ, RZ, R78 ;  /* 0x000000ffff267224 */ /* 0x000fc600078e004e */
[----:B------:R-:W-:Y:S02]  /*2e30*/  FSEL R95, RZ, 1, P0 ;  /* 0x3f800000ff5f7808 */ /* 0x000fe40000000000 */
[----:B------:R-:W-:Y:S02]  /*2e40*/  ISETP.NE.AND P6, PT, R38, RZ, PT ;  /* 0x000000ff2600720c */ /* 0x000fe40003fc5270 */
[C---:B------:R-:W-:Y:S01]  /*2e50*/  LOP3.LUT R38, R16.reuse, R107, RZ, 0x30, !PT ;  /* 0x0000006b10267212 */ /* 0x040fe200078e30ff */
[----:B------:R-:W-:Y:S01]  /*2e60*/  FFMA.FTZ R0, R95, R12, R0 ;  /* 0x0000000c5f007223 */ /* 0x000fe20000010000 */
[----:B------:R-:W-:Y:S01]  /*2e70*/  LOP3.LUT R12, R16, R101, RZ, 0x30, !PT ;  /* 0x00000065100c7212 */ /* 0x000fe200078e30ff */
[----:B------:R-:W-:Y:S01]  /*2e80*/  HADD2.F32 R101, -RZ, R101.H0_H0 ;  /* 0x20000065ff657230 */ /* 0x000fe20000004100 */
[----:B------:R-:W-:Y:S01]  /*2e90*/  FSEL R99, RZ, 1, P6 ;  /* 0x3f800000ff637808 */ /* 0x000fe20003000000 */
[----:B------:R-:W-:Y:S01]  /*2ea0*/  HADD2.F32 R107, -RZ, R107.H0_H0 ;  /* 0x2000006bff6b7230 */ /* 0x000fe20000004100 */
[----:B------:R-:W-:-:S02]  /*2eb0*/  PRMT R12, R12, 0x9910, RZ ;  /* 0x000099100c0c7816 */ /* 0x000fc400000000ff */
[----:B------:R-:W-:Y:S01]  /*2ec0*/  P2R R136, PR, RZ, 0x40 ;  /* 0x00000040ff887803 */ /* 0x000fe20000000000 */
        /* <DEDUP_REMOVED lines=8> */
[----:B------:R-:W-:Y:S01]  /*2f50*/  ISETP.NE.AND P0, PT, R82, RZ, PT ;  /* 0x000000ff5200720c */ /* 0x000fe20003f05270 */
[----:B------:R-:W0:Y:S01]  /*2f60*/  LDS.U16 R101, [R17+0x6e00] ;  /* 0x006e000011657984 */ /* 0x000e220000000400 */
[----:B------:R-:W-:Y:S01]  /*2f70*/  PRMT R80, R36, 0x9910, RZ ;  /* 0x0000991024507816 */ /* 0x000fe200000000ff */
[----:B------:R-:W-:Y:S01]  /*2f80*/  HADD2.F32 R105, -RZ, R105.H0_H0 ;  /* 0x20000069ff697230 */ /* 0x000fe20000004100 */
[----:B------:R-:W-:-:S02]  /*2f90*/  FSEL R99, RZ, 1, P0 ;  /* 0x3f800000ff637808 */ /* 0x000fc40000000000 */
[----:B------:R-:W-:-:S03]  /*2fa0*/  ISETP.NE.AND P0, PT, R80, RZ, PT ;  /* 0x000000ff5000720c */ /* 0x000fc60003f05270 */
[----:B------:R-:W-:Y:S01]  /*2fb0*/  FFMA.FTZ R99, R99, R103, R0 ;  /* 0x0000006763637223 */ /* 0x000fe20000010000 */
[----:B------:R-:W-:Y:S01]  /*2fc0*/  PRMT R0, R38, 0x9910, RZ ;  /* 0x0000991026007816 */ /* 0x000fe200000000ff */
[----:B------:R-:W1:Y:S01]  /*2fd0*/  LDS.U16 R103, [R17+0x7000] ;  /* 0x0070000011677984 */ /* 0x000e620000000400 */
[----:B------:R-:W-:Y:S02]  /*2fe0*/  FSEL R36, RZ, 1, P0 ;  /* 0x3f800000ff247808 */ /* 0x000fe40000000000 */
[----:B------:R-:W-:Y:S02]  /*2ff0*/  ISETP.NE.AND P0, PT, R0, RZ, PT ;  /* 0x000000ff0000720c */ /* 0x000fe40003f05270 */
[----:B------:R-:W-:Y:S01]  /*3000*/  LOP3.LUT R38, R16, R111, RZ, 0x30, !PT ;  /* 0x0000006f10267212 */ /* 0x000fe200078e30ff */
[----:B------:R-:W-:Y:S01]  /*3010*/  FFMA.FTZ R36, R36, R105, R99 ;  /* 0x0000006924247223 */ /* 0x000fe20000010063 */
[----:B------:R-:W-:Y:S01]  /*3020*/  FSEL R95, RZ, 1, P0 ;  /* 0x3f800000ff5f7808 */ /* 0x000fe20000000000 */
[----:B--2---:R-:W2:Y:S01]  /*3030*/  LDS.U16 R105, [R17+0x7200] ;  /* 0x0072000011697984 */ /* 0x004ea20000000400 */
[----:B------:R-:W-:Y:S01]  /*3040*/  PRMT R38, R38, 0x9910, RZ ;  /* 0x0000991026267816 */ /* 0x000fe200000000ff */
[----:B------:R-:W-:-:S02]  /*3050*/  HADD2.F32 R111, -RZ, R111.H0_H0 ;  /* 0x2000006fff6f7230 */ /* 0x000fc40000004100 */
[----:B------:R-:W-:Y:S01]  /*3060*/  FFMA.FTZ R95, R95, R107, R36 ;  /* 0x0000006b5f5f7223 */ /* 0x000fe20000010024 */
[----:B------:R-:W-:Y:S01]  /*3070*/  LOP3.LUT R36, R16, R109, RZ, 0x30, !PT ;  /* 0x0000006d10247212 */ /* 0x000fe200078e30ff */
[----:B------:R-:W-:Y:S01]  /*3080*/  HADD2.F32 R109, -RZ, R109.H0_H0 ;  /* 0x2000006dff6d7230 */ /* 0x000fe20000004100 */
[----:B---3--:R-:W3:Y:S02]  /*3090*/  LDS.U16 R107, [R17+0x7400] ;  /* 0x00740000116b7984 */ /* 0x008ee40000000400 */
[----:B------:R-:W-:-:S04]  /*30a0*/  PRMT R36, R36, 0x9910, RZ ;  /* 0x0000991024247816 */ /* 0x000fc800000000ff */
[----:B------:R-:W-:-:S04]  /*30b0*/  ISETP.NE.AND P0, PT, R36, RZ, PT ;  /* 0x000000ff2400720c */ /* 0x000fc80003f05270 */
[----:B------:R-:W-:Y:S02]  /*30c0*/  FSEL R78, RZ, 1, P0 ;  /* 0x3f800000ff4e7808 */ /* 0x000fe40000000000 */
[----:B------:R-:W-:Y:S02]  /*30d0*/  ISETP.NE.AND P0, PT, R38, RZ, PT ;  /* 0x000000ff2600720c */ /* 0x000fe40003f05270 */
[----:B0-----:R-:W-:Y:S01]  /*30e0*/  LOP3.LUT R86, R16, R101, RZ, 0x30, !PT ;  /* 0x0000006510567212 */ /* 0x001fe200078e30ff */
[----:B------:R-:W-:Y:S01]  /*30f0*/  FFMA.FTZ R78, R78, R109, R95 ;  /* 0x0000006d4e4e7223 */ /* 0x000fe2000001005f */
[----:B------:R-:W-:Y:S01]  /*3100*/  FSEL R99, RZ, 1, P0 ;  /* 0x3f800000ff637808 */ /* 0x000fe20000000000 */
[----:B------:R-:W-:Y:S01]  /*3110*/  HADD2.F32 R101, -RZ, R101.H0_H0 ;  /* 0x20000065ff657230 */ /* 0x000fe20000004100 */
[----:B------:R-:W-:Y:S01]  /*3120*/  ISETP.NE.AND P0, PT, R84, RZ, PT ;  /* 0x000000ff5400720c */ /* 0x000fe20003f05270 */
[----:B------:R-:W0:Y:S01]  /*3130*/  LDS.U16 R109, [R17+0x7600] ;  /* 0x00760000116d7984 */ /* 0x000e220000000400 */
[----:B------:R-:W-:Y:S01]  /*3140*/  PRMT R88, R86, 0x9910, RZ ;  /* 0x0000991056587816 */ /* 0x000fe200000000ff */
[----:B------:R-:W-:Y:S01]  /*3150*/  FFMA.FTZ R78, R99, R111, R78 ;  /* 0x0000006f634e7223 */ /* 0x000fe2000001004e */
[----:B------:R-:W-:Y:S01]  /*3160*/  FSEL R95, RZ, 1, P0 ;  /* 0x3f800000ff5f7808 */ /* 0x000fe20000000000 */
[----:B------:R-:W4:Y:S01]  /*3170*/  LDS.U16 R111, [R17+0x7a00] ;  /* 0x007a0000116f7984 */ /* 0x000f220000000400 */
[----:B------:R-:W-:-:S02]  /*3180*/  ISETP.NE.AND P0, PT, R88, RZ, PT ;  /* 0x000000ff5800720c */ /* 0x000fc40003f05270 */
[----:B-1----:R-:W-:Y:S01]  /*3190*/  LOP3.LUT R86, R16, R103, RZ, 0x30, !PT ;  /* 0x0000006710567212 */ /* 0x002fe200078e30ff */
[----:B------:R-:W-:Y:S01]  /*31a0*/  FFMA.FTZ R78, R95, R113, R78 ;  /* 0x000000715f4e7223 */ /* 0x000fe2000001004e */
[----:B------:R-:W-:Y:S01]  /*31b0*/  FSEL R99, RZ, 1, P0 ;  /* 0x3f800000ff637808 */ /* 0x000fe20000000000 */
[----:B------:R-:W-:Y:S01]  /*31c0*/  HADD2.F32 R103, -RZ, R103.H0_H0 ;  /* 0x20000067ff677230 */ /* 0x000fe20000004100 */
[----:B------:R-:W-:Y:S02]  /*31d0*/  PRMT R102, R86, 0x9910, RZ ;  /* 0x0000991056667816 */ /* 0x000fe400000000ff */
[----:B--2---:R-:W-:Y:S01]  /*31e0*/  LOP3.LUT R90, R16, R105, RZ, 0x30, !PT ;  /* 0x00000069105a7212 */ /* 0x004fe200078e30ff */
[----:B------:R-:W-:Y:S01]  /*31f0*/  FFMA.FTZ R78, R99, R101, R78 ;  /* 0x00000065634e7223 */ /* 0x000fe2000001004e */
[----:B------:R-:W-:Y:S01]  /*3200*/  ISETP.NE.AND P0, PT, R102, RZ, PT ;  /* 0x000000ff6600720c */ /* 0x000fe20003f05270 */
[----:B------:R-:W1:Y:S01]  /*3210*/  LDS.U16 R101, [R17+0x7800] ;  /* 0x0078000011657984 */ /* 0x000e620000000400 */
[----:B------:R-:W-:Y:S01]  /*3220*/  PRMT R96, R90, 0x9910, RZ ;  /* 0x000099105a607816 */ /* 0x000fe200000000ff */
[----:B------:R-:W-:Y:S01]  /*3230*/  HADD2.F32 R105, -RZ, R105.H0_H0 ;  /* 0x20000069ff697230 */ /* 0x000fe20000004100 */
[----:B------:R-:W-:-:S02]  /*3240*/  FSEL R95, RZ, 1, P0 ;  /* 0x3f800000ff5f7808 */ /* 0x000fc40000000000 */
[----:B------:R-:W-:Y:S02]  /*3250*/  ISETP.NE.AND P0, PT, R96, RZ, PT ;  /* 0x000000ff6000720c */ /* 0x000fe40003f05270 */
[----:B---3--:R-:W-:Y:S01]  /*3260*/  LOP3.LUT R86, R16, R107, RZ, 0x30, !PT ;  /* 0x0000006b10567212 */ /* 0x008fe200078e30ff */
[----:B------:R-:W-:Y:S01]  /*3270*/  FFMA.FTZ R78, R95, R103, R78 ;  /* 0x000000675f4e7223 */ /* 0x000fe2000001004e */
[----:B------:R-:W-:Y:S01]  /*3280*/  FSEL R99, RZ, 1, P0 ;  /* 0x3f800000ff637808 */ /* 0x000fe20000000000 */
[----:B------:R-:W2:Y:S01]  /*3290*/  LDS.U16 R103, [R17+0x7e00] ;  /* 0x007e000011677984 */ /* 0x000ea20000000400 */
[----:B------:R-:W-:Y:S01]  /*32a0*/  PRMT R112, R86, 0x9910, RZ ;  /* 0x0000991056707816 */ /* 0x000fe200000000ff */
[----:B------:R-:W-:Y:S02]  /*32b0*/  HADD2.F32 R107, -RZ, R107.H0_H0 ;  /* 0x2000006bff6b7230 */ /* 0x000fe40000004100 */
[----:B------:R-:W-:Y:S01]  /*32c0*/  FFMA.FTZ R78, R99, R105, R78 ;  /* 0x00000069634e7223 */ /* 0x000fe2000001004e */
[----:B------:R-:W-:Y:S01]  /*32d0*/  ISETP.NE.AND P0, PT, R112, RZ, PT ;  /* 0x000000ff7000720c */ /* 0x000fe20003f05270 */
[----:B------:R-:W3:Y:S03]  /*32e0*/  LDS.U16 R105, [R17+0x8000] ;  /* 0x0080000011697984 */ /* 0x000ee60000000400 */
[----:B------:R-:W-:-:S02]  /*32f0*/  FSEL R95, RZ, 1, P0 ;  /* 0x3f800000ff5f7808 */ /* 0x000fc40000000000 */
[----:B0-----:R-:W-:Y:S01]  /*3300*/  LOP3.LUT R90, R16, R109, RZ, 0x30, !PT ;  /* 0x0000006d105a7212 */ /* 0x001fe200078e30ff */
[----:B------:R-:W-:Y:S02]  /*3310*/  HADD2.F32 R109, -RZ, R109.H0_H0 ;  /* 0x2000006dff6d7230 */ /* 0x000fe40000004100 */
[----:B------:R-:W-:Y:S01]  /*3320*/  FFMA.FTZ R78, R95, R107, R78 ;  /* 0x0000006b5f4e7223 */ /* 0x000fe2000001004e */
[----:B------:R-:W-:Y:S01]  /*3330*/  PRMT R113, R90, 0x9910, RZ ;  /* 0x000099105a717816 */ /* 0x000fe200000000ff */
[----:B------:R-:W0:Y:S01]  /*3340*/  LDS.U16 R107, [R17+0x8200] ;  /* 0x00820000116b7984 */ /* 0x000e220000000400 */
[----:B----4-:R-:W-:Y:S01]  /*3350*/  LOP3.LUT R90, R16, R111, RZ, 0x30, !PT ;  /* 0x0000006f105a7212 */ /* 0x010fe200078e30ff */
[----:B------:R-:W-:Y:S01]  /*3360*/  HADD2.F32 R111, -RZ, R111.H0_H0 ;  /* 0x2000006fff6f7230 */ /* 0x000fe20000004100 */
[----:B------:R-:W-:Y:S02]  /*3370*/  ISETP.NE.AND P0, PT, R113, RZ, PT ;  /* 0x000000ff7100720c */ /* 0x000fe40003f05270 */
[----:B------:R-:W-:-:S02]  /*3380*/  PRMT R114, R90, 0x9910, RZ ;  /* 0x000099105a727816 */ /* 0x000fc400000000ff */
[----:B------:R-:W-:Y:S02]  /*3390*/  FSEL R99, RZ, 1, P0 ;  /* 0x3f800000ff637808 */ /* 0x000fe40000000000 */
[----:B-1----:R-:W-:Y:S01]  /*33a0*/  LOP3.LUT R86, R16, R101, RZ, 0x30, !PT ;  /* 0x0000006510567212 */ /* 0x002fe200078e30ff */
[----:B------:R-:W-:Y:S02]  /*33b0*/  HADD2.F32 R101, -RZ, R101.H0_H0 ;  /* 0x20000065ff657230 */ /* 0x000fe40000004100 */
[----:B------:R-:W-:Y:S01]  /*33c0*/  FFMA.FTZ R78, R99, R109, R78 ;  /* 0x0000006d634e7223 */ /* 0x000fe2000001004e */
[----:B------:R-:W-:Y:S01]  /*33d0*/  PRMT R120, R86, 0x9910, RZ ;  /* 0x0000991056787816 */ /* 0x000fe200000000ff */
[----:B------:R-:W1:Y:S01]  /*33e0*/  LDS.U16 R109, [R17+0x8400] ;  /* 0x00840000116d7984 */ /* 0x000e620000000400 */
[----:B------:R-:W-:Y:S01]  /*33f0*/  LOP3.LUT R86, R16, R115, RZ, 0x30, !PT ;  /* 0x0000007310567212 */ /* 0x000fe200078e30ff */
[----:B------:R-:W-:Y:S01]  /*3400*/  HADD2.F32 R115, -RZ, R115.H0_H0 ;  /* 0x20000073ff737230 */ /* 0x000fe20000004100 */
[----:B------:R-:W-:-:S02]  /*3410*/  ISETP.NE.AND P0, PT, R120, RZ, PT ;  /* 0x000000ff7800720c */ /* 0x000fc40003f05270 */
[----:B------:R-:W-:Y:S02]  /*3420*/  PRMT R121, R86, 0x9910, RZ ;  /* 0x0000991056797816 */ /* 0x000fe400000000ff */
[----:B------:R-:W-:Y:S02]  /*3430*/  FSEL R95, RZ, 1, P0 ;  /* 0x3f800000ff5f7808 */ /* 0x000fe40000000000 */
[----:B------:R-:W-:Y:S02]  /*3440*/  ISETP.NE.AND P0, PT, R114, RZ, PT ;  /* 0x000000ff7200720c */ /* 0x000fe40003f05270 */
[----:B--2---:R-:W-:Y:S01]  /*3450*/  LOP3.LUT R90, R16, R103, RZ, 0x30, !PT ;  /* 0x00000067105a7212 */ /* 0x004fe200078e30ff */
        /* <DEDUP_REMOVED lines=13> */
[----:B------:R-:W-:Y:S01]  /*3530*/  HADD2.F32 R105, -RZ, R105.H0_H0 ;  /* 0x20000069ff697230 */ /* 0x000fe20000004100 */
[----:B------:R-:W-:Y:S01]  /*3540*/  PRMT R126, R86, 0x9910, RZ ;  /* 0x00009910567e7816 */ /* 0x000fe200000000ff */
[----:B------:R-:W-:Y:S01]  /*3550*/  LDS.U16 R115, [R17+0x8c00] ;  /* 0x008c000011737984 */ /* 0x000fe20000000400 */
[----:B0-----:R-:W-:Y:S01]  /*3560*/  LOP3.LUT R90, R16, R107, RZ, 0x30, !PT ;  /* 0x0000006b105a7212 */ /* 0x001fe200078e30ff */
        /* <DEDUP_REMOVED lines=8> */
[----:B-1----:R-:W-:Y:S01]  /*35f0*/  LOP3.LUT R86, R16, R109, RZ, 0x30, !PT ;  /* 0x0000006d10567212 */ /* 0x002fe200078e30ff */
[----:B------:R-:W1:Y:S01]  /*3600*/  LDS.U16 R105, [R17+0x8e00] ;  /* 0x008e000011697984 */ /* 0x000e620000000400 */
[----:B------:R-:W-:Y:S01]  /*3610*/  FSEL R99, RZ, 1, P0 ;  /* 0x3f800000ff637808 */ /* 0x000fe20000000000 */
[----:B------:R-:W-:Y:S01]  /*3620*/  HADD2.F32 R109, -RZ, R109.H0_H0 ;  /* 0x2000006dff6d7230 */ /* 0x000fe20000004100 */
[----:B------:R-:W-:-:S03]  /*3630*/  PRMT R127, R86, 0x9910, RZ ;  /* 0x00009910567f7816 */ /* 0x000fc600000000ff */
[----:B------:R-:W-:Y:S01]  /*3640*/  FFMA.FTZ R78, R99, R107, R78 ;  /* 0x0000006b634e7223 */ /* 0x000fe2000001004e */
[----:B------:R-:W-:Y:S01]  /*3650*/  ISETP.NE.AND P0, PT, R127, RZ, PT ;  /* 0x000000ff7f00720c */ /* 0x000fe20003f05270 */
[----:B------:R-:W3:Y:S03]  /*3660*/  LDS.U16 R107, [R17+0x9200] ;  /* 0x00920000116b7984 */ /* 0x000ee60000000400 */
[----:B------:R-:W-:Y:S02]  /*3670*/  FSEL R95, RZ, 1, P0 ;  /* 0x3f800000ff5f7808 */ /* 0x000fe40000000000 */
[----:B--2---:R-:W-:Y:S01]  /*3680*/  LOP3.LUT R90, R16, R101, RZ, 0x30, !PT ;  /* 0x00000065105a7212 */ /* 0x004fe200078e30ff */
[----:B------:R-:W-:Y:S02]  /*3690*/  HADD2.F32 R101, -RZ, R101.H0_H0 ;  /* 0x20000065ff657230 */ /* 0x000fe40000004100 */
[----:B------:R-:W-:Y:S01]  /*36a0*/  FFMA.FTZ R78, R95, R109, R78 ;  /* 0x0000006d5f4e7223 */ /* 0x000fe2000001004e */
[----:B------:R-:W-:Y:S01]  /*36b0*/  PRMT R128, R90, 0x9910, RZ ;  /* 0x000099105a807816 */ /* 0x000fe200000000ff */
[----:B------:R-:W-:Y:S01]  /*36c0*/  LDS.U16 R109, [R17+0x9400] ;  /* 0x00940000116d7984 */ /* 0x000fe20000000400 */
[----:B----4-:R-:W-:Y:S01]  /*36d0*/  LOP3.LUT R90, R16, R111, RZ, 0x30, !PT ;  /* 0x0000006f105a7212 */ /* 0x010fe200078e30ff */
[----:B------:R-:W-:Y:S01]  /*36e0*/  HADD2.F32 R111, -RZ, R111.H0_H0 ;  /* 0x2000006fff6f7230 */ /* 0x000fe20000004100 */
[----:B------:R-:W-:-:S02]  /*36f0*/  ISETP.NE.AND P0, PT, R128, RZ, PT ;  /* 0x000000ff8000720c */ /* 0x000fc40003f05270 */
[----:B------:R-:W-:Y:S02]  /*3700*/  PRMT R130, R90, 0x9910, RZ ;  /* 0x000099105a827816 */ /* 0x000fe400000000ff */
[----:B------:R-:W-:Y:S02]  /*3710*/  FSEL R99, RZ, 1, P0 ;  /* 0x3f800000ff637808 */ /* 0x000fe40000000000 */
[----:B0-----:R-:W-:Y:S01]  /*3720*/  LOP3.LUT R86, R16, R103, RZ, 0x30, !PT ;  /* 0x0000006710567212 */ /* 0x001fe200078e30ff */
[----:B------:R-:W-:Y:S02]  /*3730*/  HADD2.F32 R103, -RZ, R103.H0_H0 ;  /* 0x20000067ff677230 */ /* 0x000fe40000004100 */
[----:B------:R-:W-:Y:S01]  /*3740*/  FFMA.FTZ R78, R99, R101, R78 ;  /* 0x00000065634e7223 */ /* 0x000fe2000001004e */
[----:B------:R-:W-:Y:S01]  /*3750*/  PRMT R133, R86, 0x9910, RZ ;  /* 0x0000991056857816 */ /* 0x000fe200000000ff */
[----:B------:R-:W0:Y:S01]  /*3760*/  LDS.U16 R101, [R17+0x9000] ;  /* 0x0090000011657984 */ /* 0x000e220000000400 */
[----:B------:R-:W-:Y:S01]  /*3770*/  LOP3.LUT R86, R16, R115, RZ, 0x30, !PT ;  /* 0x0000007310567212 */ /* 0x000fe200078e30ff */
[----:B------:R-:W-:Y:S01]  /*3780*/  HADD2.F32 R115, -RZ, R115.H0_H0 ;  /* 0x20000073ff737230 */ /* 0x000fe20000004100 */
[----:B------:R-:W-:-:S02]  /*3790*/  ISETP.NE.AND P0, PT, R133, RZ, PT ;  /* 0x000000ff8500720c */ /* 0x000fc40003f05270 */
[----:B------:R-:W-:Y:S02]  /*37a0*/  PRMT R129, R86, 0x9910, RZ ;  /* 0x0000991056817816 */ /* 0x000fe400000000ff */
[----:B------:R-:W-:Y:S02]  /*37b0*/  FSEL R95, RZ, 1, P0 ;  /* 0x3f800000ff5f7808 */ /* 0x000fe40000000000 */
[----:B------:R-:W-:Y:S02]  /*37c0*/  ISETP.NE.AND P0, PT, R130, RZ, PT ;  /* 0x000000ff8200720c */ /* 0x000fe40003f05270 */
[----:B-1----:R-:W-:Y:S01]  /*37d0*/  LOP3.LUT R90, R16, R105, RZ, 0x30, !PT ;  /* 0x00000069105a7212 */ /* 0x002fe200078e30ff */
[----:B------:R-:W-:Y:S01]  /*37e0*/  FFMA.FTZ R78, R95, R103, R78 ;  /* 0x000000675f4e7223 */ /* 0x000fe2000001004e */
[----:B------:R-:W-:Y:S01]  /*37f0*/  FSEL R99, RZ, 1, P0 ;  /* 0x3f800000ff637808 */ /* 0x000fe20000000000 */
[----:B------:R-:W1:Y:S01]  /*3800*/  LDS.U16 R103, [R17+0x9600] ;  /* 0x0096000011677984 */ /* 0x000e620000000400 */
[----:B------:R-:W-:Y:S01]  /*3810*/  ISETP.NE.AND P0, PT, R129, RZ, PT ;  /* 0x000000ff8100720c */ /* 0x000fe20003f05270 */
[----:B------:R-:W-:Y:S01]  /*3820*/  HADD2.F32 R105, -RZ, R105.H0_H0 ;  /* 0x20000069ff697230 */ /* 0x000fe20000004100 */
[----:B------:R-:W-:Y:S01]  /*3830*/  PRMT R132, R90, 0x9910, RZ ;  /* 0x000099105a847816 */ /* 0x000fe200000000ff */
[----:B------:R-:W-:Y:S01]  /*3840*/  FFMA.FTZ R78, R99, R111, R78 ;  /* 0x0000006f634e7223 */ /* 0x000fe2000001004e */
[----:B------:R-:W-:Y:S01]  /*3850*/  FSEL R95, RZ, 1, P0 ;  /* 0x3f800000ff5f7808 */ /* 0x000fe20000000000 */
[----:B------:R-:W2:Y:S01]  /*3860*/  LDS.U16 R111, [R17+0x9a00] ;  /* 0x009a0000116f7984 */ /* 0x000ea20000000400 */
[----:B------:R-:W-:-:S02]  /*3870*/  ISETP.NE.AND P0, PT, R132, RZ, PT ;  /* 0x000000ff8400720c */ /* 0x000fc40003f05270 */
[----:B---3--:R-:W-:Y:S01]  /*3880*/  LOP3.LUT R90, R16, R107, RZ, 0x30, !PT ;  /* 0x0000006b105a7212 */ /* 0x008fe200078e30ff */
[----:B------:R-:W-:Y:S01]  /*3890*/  FFMA.FTZ R78, R95, R115, R78 ;  /* 0x000000735f4e7223 */ /* 0x000fe2000001004e */
[----:B------:R-:W-:Y:S01]  /*38a0*/  FSEL R99, RZ, 1, P0 ;  /* 0x3f800000ff637808 */ /* 0x000fe20000000000 */
[----:B------:R-:W-:Y:S01]  /*38b0*/  LDS.U16 R115, [R17+0x9c00] ;  /* 0x009c000011737984 */ /* 0x000fe20000000400 */
[----:B------:R-:W-:Y:S01]  /*38c0*/  PRMT R90, R90, 0x9910, RZ ;  /* 0x000099105a5a7816 */ /* 0x000fe200000000ff */
[----:B------:R-:W-:Y:S02]  /*38d0*/  HADD2.F32 R107, -RZ, R107.H0_H0 ;  /* 0x2000006bff6b7230 */ /* 0x000fe40000004100 */
[----:B------:R-:W-:Y:S01]  /*38e0*/  FFMA.FTZ R78, R99, R105, R78 ;  /* 0x00000069634e7223 */ /* 0x000fe2000001004e */
[----:B------:R-:W-:Y:S01]  /*38f0*/  ISETP.NE.AND P6, PT, R90, RZ, PT ;  /* 0x000000ff5a00720c */ /* 0x000fe20003fc5270 */
[----:B------:R-:W3:Y:S03]  /*3900*/  LDS.U16 R105, [R17+0x9800] ;  /* 0x0098000011697984 */ /* 0x000ee60000000400 */
[----:B------:R-:W-:-:S02]  /*3910*/  FSEL R99, RZ, 1, P6 ;  /* 0x3f800000ff637808 */ /* 0x000fc40003000000 */
[----:B------:R-:W-:Y:S02]  /*3920*/  P2R R138, PR, RZ, 0x40 ;  /* 0x00000040ff8a7803 */ /* 0x000fe40000000000 */
[----:B0-----:R-:W-:Y:S01]  /*3930*/  LOP3.LUT R86, R16, R101, RZ, 0x30, !PT ;  /* 0x0000006510567212 */ /* 0x001fe200078e30ff */
[----:B------:R-:W-:-:S03]  /*3940*/  HADD2.F32 R101, -RZ, R101.H0_H0 ;  /* 0x20000065ff657230 */ /* 0x000fc60000004100 */
[----:B------:R-:W-:Y:S02]  /*3950*/  PRMT R131, R86, 0x9910, RZ ;  /* 0x0000991056837816 */ /* 0x000fe400000000ff */
[----:B------:R-:W-:Y:S01]  /*3960*/  LOP3.LUT R86, R16, R109, RZ, 0x30, !PT ;  /* 0x0000006d10567212 */ /* 0x000fe200078e30ff */
[----:B------:R-:W-:Y:S01]  /*3970*/  HADD2.F32 R109, -RZ, R109.H0_H0 ;  /* 0x2000006dff6d7230 */ /* 0x000fe20000004100 */
[----:B------:R-:W-:Y:S02]  /*3980*/  ISETP.NE.AND P0, PT, R131, RZ, PT ;  /* 0x000000ff8300720c */ /* 0x000fe40003f05270 */
[----:B------:R-:W-:Y:S02]  /*3990*/  PRMT R86, R86, 0x9910, RZ ;  /* 0x0000991056567816 */ /* 0x000fe400000000ff */
[----:B------:R-:W-:Y:S02]  /*39a0*/  FSEL R95, RZ, 1, P0 ;  /* 0x3f800000ff5f7808 */ /* 0x000fe40000000000 */
[----:B-1----:R-:W-:Y:S01]  /*39b0*/  LOP3.LUT R90, R16, R103, RZ, 0x30, !PT ;  /* 0x00000067105a7212 */ /* 0x002fe200078e30ff */
[----:B------:R-:W-:Y:S01]  /*39c0*/  HADD2.F32 R103, -RZ, R103.H0_H0 ;  /* 0x20000067ff677230 */ /* 0x000fe20000004100 */
[----:B------:R-:W-:Y:S01]  /*39d0*/  ISETP.NE.AND P5, PT, R86, RZ, PT ;  /* 0x000000ff5600720c */ /* 0x000fe20003fa5270 */
[----:B------:R-:W-:Y:S01]  /*39e0*/  FFMA.FTZ R78, R95, R101, R78 ;  /* 0x000000655f4e7223 */ /* 0x000fe2000001004e */
[----:B------:R-:W-:-:S02]  /*39f0*/  PRMT R90, R90, 0x9910, RZ ;  /* 0x000099105a5a7816 */ /* 0x000fc400000000ff */
[----:B------:R-:W-:Y:S01]  /*3a00*/  FSEL R95, RZ, 1, P5 ;  /* 0x3f800000ff5f7808 */ /* 0x000fe20002800000 */
[----:B------:R-:W-:Y:S01]  /*3a10*/  FFMA.FTZ R78, R99, R107, R78 ;  /* 0x0000006b634e7223 */ /* 0x000fe2000001004e */
[----:B------:R-:W-:Y:S02]  /*3a20*/  ISETP.NE.AND P4, PT, R90, RZ, PT ;  /* 0x000000ff5a00720c */ /* 0x000fe40003f85270 */
[----:B--2---:R-:W-:Y:S01]  /*3a30*/  LOP3.LUT R90, R16, R111, RZ, 0x30, !PT ;  /* 0x0000006f105a7212 */ /* 0x004fe200078e30ff */
[----:B------:R-:W-:Y:S01]  /*3a40*/  FFMA.FTZ R78, R95, R109, R78 ;  /* 0x0000006d5f4e7223 */ /* 0x000fe2000001004e */
[----:B------:R-:W-:Y:S01]  /*3a50*/  FSEL R99, RZ, 1, P4 ;  /* 0x3f800000ff637808 */ /* 0x000fe20002000000 */
[----:B------:R-:W-:Y:S01]  /*3a60*/  HADD2.F32 R111, -RZ, R111.H0_H0 ;  /* 0x2000006fff6f7230 */ /* 0x000fe20000004100 */
[----:B------:R-:W-:Y:S02]  /*3a70*/  PRMT R94, R90, 0x9910, RZ ;  /* 0x000099105a5e7816 */ /* 0x000fe400000000ff */
[C---:B------:R-:W-:Y:S01]  /*3a80*/  LOP3.LUT R90, R16.reuse, R117, RZ, 0x30, !PT ;  /* 0x00000075105a7212 */ /* 0x040fe200078e30ff */
[----:B------:R-:W-:Y:S01]  /*3a90*/  FFMA.FTZ R78, R99, R103, R78 ;  /* 0x00000067634e7223 */ /* 0x000fe2000001004e */
[----:B---3--:R-:W-:Y:S01]  /*3aa0*/  LOP3.LUT R86, R16, R105, RZ, 0x30, !PT ;  /* 0x0000006910567212 */ /* 0x008fe200078e30ff */
[----:B------:R-:W-:Y:S01]  /*3ab0*/  HADD2.F32 R105, -RZ, R105.H0_H0 ;  /* 0x20000069ff697230 */ /* 0x000fe20000004100 */
[----:B------:R-:W-:Y:S01]  /*3ac0*/  PRMT R90, R90, 0x9910, RZ ;  /* 0x000099105a5a7816 */ /* 0x000fe200000000ff */
[----:B------:R-:W-:Y:S01]  /*3ad0*/  HADD2.F32 R117, -RZ, R117.H0_H0 ;  /* 0x20000075ff757230 */ /* 0x000fe20000004100 */
[----:B------:R-:W-:-:S02]  /*3ae0*/  PRMT R92, R86, 0x9910, RZ ;  /* 0x00009910565c7816 */ /* 0x000fc400000000ff */
[----:B------:R-:W-:Y:S01]  /*3af0*/  LOP3.LUT R86, R16, R115, RZ, 0x30, !PT ;  /* 0x0000007310567212 */ /* 0x000fe200078e30ff */
[----:B------:R-:W-:Y:S01]  /*3b00*/  HADD2.F32 R115, -RZ, R115.H0_H0 ;  /* 0x20000073ff737230 */ /* 0x000fe20000004100 */
[----:B------:R-:W-:Y:S02]  /*3b10*/  ISETP.NE.AND P3, PT, R92, RZ, PT ;  /* 0x000000ff5c00720c */ /* 0x000fe40003f65270 */
[----:B------:R-:W-:Y:S01]  /*3b20*/  PRMT R98, R86, 0x9910, RZ ;  /* 0x0000991056627816 */ /* 0x000fe200000000ff */
[----:B------:R-:W-:Y:S01]  /*3b30*/  IMAD.MOV.U32 R86, RZ, RZ, R94 ;  /* 0x000000ffff567224 */ /* 0x000fe200078e005e */
[----:B------:R-:W-:Y:S02]  /*3b40*/  FSEL R95, RZ, 1, P3 ;  /* 0x3f800000ff5f7808 */ /* 0x000fe40001800000 */
[----:B------:R-:W-:Y:S02]  /*3b50*/  ISETP.NE.AND P0, PT, R90, RZ, PT ;  /* 0x000000ff5a00720c */ /* 0x000fe40003f05270 */
[----:B------:R-:W-:Y:S01]  /*3b60*/  ISETP.NE.AND P2, PT, R86, RZ, PT ;  /* 0x000000ff5600720c */ /* 0x000fe20003f45270 */
[----:B------:R-:W-:-:S02]  /*3b70*/  IMAD.MOV.U32 R86, RZ, RZ, R98 ;  /* 0x000000ffff567224 */ /* 0x000fc400078e0062 */
[----:B------:R-:W-:Y:S01]  /*3b80*/  FFMA.FTZ R78, R95, R105, R78 ;  /* 0x000000695f4e7223 */ /* 0x000fe2000001004e */
[----:B------:R-:W-:Y:S02]  /*3b90*/  P2R R137, PR, RZ, 0x8 ;  /* 0x00000008ff897803 */ /* 0x000fe40000000000 */
[----:B------:R-:W-:Y:S02]  /*3ba0*/  FSEL R99, RZ, 1, P2 ;  /* 0x3f800000ff637808 */ /* 0x000fe40001000000 */
[----:B------:R-:W-:Y:S02]  /*3bb0*/  ISETP.NE.AND P1, PT, R86, RZ, PT ;  /* 0x000000ff5600720c */ /* 0x000fe40003f25270 */
[----:B------:R-:W-:Y:S01]  /*3bc0*/  P2R R140, PR, RZ, 0x20 ;  /* 0x00000020ff8c7803 */ /* 0x000fe20000000000 */
[----:B------:R-:W-:Y:S01]  /*3bd0*/  FFMA.FTZ R78, R99, R111, R78 ;  /* 0x0000006f634e7223 */ /* 0x000fe2000001004e */
[----:B------:R-:W-:Y:S02]  /*3be0*/  FSEL R95, RZ, 1, P1 ;  /* 0x3f800000ff5f7808 */ /* 0x000fe40000800000 */
[----:B------:R-:W-:-:S02]  /*3bf0*/  FSEL R99, RZ, 1, P0 ;  /* 0x3f800000ff637808 */ /* 0x000fc40000000000 */
[----:B------:R-:W-:Y:S01]  /*3c00*/  ISETP.NE.AND P5, PT, R2, RZ, PT ;  /* 0x000000ff0200720c */ /* 0x000fe20003fa5270 */
[----:B------:R-:W-:Y:S01]  /*3c10*/  FFMA.FTZ R78, R95, R115, R78 ;  /* 0x000000735f4e7223 */ /* 0x000fe2000001004e */
[----:B------:R-:W-:Y:S02]  /*3c20*/  P2R R135, PR, RZ, 0x10 ;  /* 0x00000010ff877803 */ /* 0x000fe40000000000 */
[----:B------:R-:W-:Y:S01]  /*3c30*/  ISETP.NE.AND P4, PT, R15, RZ, PT ;  /* 0x000000ff0f00720c */ /* 0x000fe20003f85270 */
[----:B------:R-:W-:Y:S01]  /*3c40*/  FFMA.FTZ R78, R99, R117, R78 ;  /* 0x00000075634e7223 */ /* 0x000fe2000001004e */
[----:B------:R-:W-:Y:S02]  /*3c50*/  SEL R123, RZ, 0x1, P5 ;  /* 0x00000001ff7b7807 */ /* 0x000fe40002800000 */
[----:B------:R-:W-:Y:S02]  /*3c60*/  ISETP.NE.AND P5, PT, R11, RZ, PT ;  /* 0x000000ff0b00720c */ /* 0x000fe40003fa5270 */
[----:B------:R-:W0:Y:S01]  /*3c70*/  SHFL.DOWN P6, R99, R78, 0x1, 0x1f ;  /* 0x08201f004e637f89 */ /* 0x000e2200000c0000 */
        /* <DEDUP_REMOVED lines=9> */
[----:B------:R-:W-:-:S04]  /*3d10*/  ISETP.NE.AND P4, PT, R50, RZ, PT ;  /* 0x000000ff3200720c */ /* 0x000fc80003f85270 */
[----:B------:R-:W-:Y:S01]  /*3d20*/  SEL R7, RZ, 0x20000, P4 ;  /* 0x00020000ff077807 */ /* 0x000fe20002000000 */
[----:B0-----:R-:W-:Y:S01]  /*3d30*/  @P6 FADD R99, R78, R99 ;  /* 0x000000634e636221 */ /* 0x001fe20000000000 */
[----:B------:R-:W-:Y:S02]  /*3d40*/  ISETP.NE.AND P6, PT, R10, RZ, PT ;  /* 0x000000ff0a00720c */ /* 0x000fe40003fc5270 */
[----:B------:R-:W-:Y:S02]  /*3d50*/  ISETP.NE.AND P4, PT, R58, RZ, PT ;  /* 0x000000ff3a00720c */ /* 0x000fe40003f85270 */
[----:B------:R-:W0:Y:S01]  /*3d60*/  SHFL.DOWN P3, R86, R99, 0x2, 0x1f ;  /* 0x08401f0063567f89 */ /* 0x000e220000060000 */
[----:B------:R-:W-:Y:S02]  /*3d70*/  SEL R124, RZ, 0xffffffff, P6 ;  /* 0xffffffffff7c7807 */ /* 0x000fe40003000000 */
[----:B------:R-:W-:Y:S02]  /*3d80*/  ISETP.NE.AND P6, PT, R13, RZ, PT ;  /* 0x000000ff0d00720c */ /* 0x000fe40003fc5270 */
[----:B------:R-:W-:Y:S01]  /*3d90*/  SEL R104, RZ, 0x200000, P4 ;  /* 0x00200000ff687807 */ /* 0x000fe20002000000 */
[----:B------:R-:W-:Y:S01]  /*3da0*/  IMAD.SHL.U32 R124, R124, 0x2, RZ ;  /* 0x000000027c7c7824 */ /* 0x000fe200078e00ff */
[----:B------:R-:W-:-:S02]  /*3db0*/  SEL R118, RZ, 0x8, P6 ;  /* 0x00000008ff767807 */ /* 0x000fc40003000000 */
[----:B------:R-:W-:Y:S02]  /*3dc0*/  ISETP.NE.AND P6, PT, R5, RZ, PT ;  /* 0x000000ff0500720c */ /* 0x000fe40003fc5270 */
[----:B------:R-:W-:Y:S02]  /*3dd0*/  ISETP.NE.AND P4, PT, R66, RZ, PT ;  /* 0x000000ff4200720c */ /* 0x000fe40003f85270 */
[----:B------:R-:W-:Y:S02]  /*3de0*/  SEL R92, RZ, 0x80, P6 ;  /* 0x00000080ff5c7807 */ /* 0x000fe40003000000 */
[----:B------:R-:W-:Y:S02]  /*3df0*/  ISETP.NE.AND P6, PT, R9, RZ, PT ;  /* 0x000000ff0900720c */ /* 0x000fe40003fc5270 */
[----:B------:R-:W-:Y:S02]  /*3e00*/  SEL R9, RZ, 0x400, P5 ;  /* 0x00000400ff097807 */ /* 0x000fe40002800000 */
[----:B------:R-:W-:-:S02]  /*3e10*/  ISETP.NE.AND P5, PT, R44, RZ, PT ;  /* 0x000000ff2c00720c */ /* 0x000fc40003fa5270 */
[----:B------:R-:W-:Y:S02]  /*3e20*/  LOP3.LUT R123, R124, 0x2, R123, 0xe2, !PT ;  /* 0x000000027c7b7812 */ /* 0x000fe400078ee27b */
[----:B------:R-:W-:Y:S01]  /*3e30*/  SEL R111, RZ, 0x4000, P5 ;  /* 0x00004000ff6f7807 */ /* 0x000fe20002800000 */
[----:B0-----:R-:W-:Y:S01]  /*3e40*/  @P3 FADD R86, R99, R86 ;  /* 0x0000005663563221 */ /* 0x001fe20000000000 */
[----:B------:R-:W-:Y:S02]  /*3e50*/  SEL R99, RZ, 0x2000000, P4 ;  /* 0x02000000ff637807 */ /* 0x000fe40002000000 */
[----:B------:R-:W-:Y:S02]  /*3e60*/  ISETP.NE.AND P4, PT, R74, RZ, PT ;  /* 0x000000ff4a00720c */ /* 0x000fe40003f85270 */
[----:B------:R-:W0:Y:S01]  /*3e70*/  SHFL.DOWN P3, R101, R86, 0x4, 0x1f ;  /* 0x08801f0056657f89 */ /* 0x000e220000060000 */
        /* <DEDUP_REMOVED lines=10> */
[----:B------:R-:W-:Y:S02]  /*3f20*/  ISETP.NE.AND P4, PT, R112, RZ, PT ;  /* 0x000000ff7000720c */ /* 0x000fe40003f85270 */
[----:B------:R-:W-:Y:S01]  /*3f30*/  SEL R98, RZ, 0x4000000, P5 ;  /* 0x04000000ff627807 */ /* 0x000fe20002800000 */
[----:B0-----:R-:W-:Y:S01]  /*3f40*/  @P3 FADD R101, R86, R101 ;  /* 0x0000006556653221 */ /* 0x001fe20000000000 */
[----:B------:R-:W-:Y:S02]  /*3f50*/  ISETP.NE.AND P5, PT, R76, RZ, PT ;  /* 0x000000ff4c00720c */ /* 0x000fe40003fa5270 */
[----:B------:R-:W-:-:S02]  /*3f60*/  SEL R155, RZ, 0x400, P4 ;  /* 0x00000400ff9b7807 */ /* 0x000fc40002000000 */
[----:B------:R-:W0:Y:S01]  /*3f70*/  SHFL.DOWN P3, R90, R101, 0x8, 0x1f ;  /* 0x09001f00655a7f89 */ /* 0x000e220000060000 */
[----:B------:R-:W-:Y:S02]  /*3f80*/  ISETP.NE.AND P4, PT, R121, RZ, PT ;  /* 0x000000ff7900720c */ /* 0x000fe40003f85270 */
[----:B------:R-:W-:Y:S02]  /*3f90*/  LOP3.LUT R118, R118, R119, R123, 0xfe, !PT ;  /* 0x0000007776767212 */ /* 0x000fe400078efe7b */
        /* <DEDUP_REMOVED lines=31> */
[----:B------:R-:W-:Y:S01]  /*4190*/  ISETP.NE.AND P6, PT, R12, RZ, PT ;  /* 0x000000ff0c00720c */ /* 0x000fe20003fc5270 */
[----:B------:R-:W-:Y:S01]  /*41a0*/  IMAD.SHL.U32 R121, R42, 0x2, RZ ;  /* 0x000000022a797824 */ /* 0x000fe200078e00ff */
[----:B------:R-:W-:Y:S02]  /*41b0*/  ISETP.NE.AND P5, PT, R0, RZ, PT ;  /* 0x000000ff0000720c */ /* 0x000fe40003fa5270 */
[----:B------:R-:W-:-:S02]  /*41c0*/  SEL R40, RZ, 0x1, P6 ;  /* 0x00000001ff287807 */ /* 0x000fc40003000000 */
[----:B------:R-:W-:Y:S02]  /*41d0*/  ISETP.NE.AND P3, PT, R38, RZ, PT ;  /* 0x000000ff2600720c */ /* 0x000fe40003f65270 */
[----:B------:R-:W-:Y:S02]  /*41e0*/  ISETP.NE.AND P6, PT, R36, RZ, PT ;  /* 0x000000ff2400720c */ /* 0x000fe40003fc5270 */
[----:B------:R-:W-:Y:S02]  /*41f0*/  SEL R44, RZ, 0x8, P5 ;  /* 0x00000008ff2c7807 */ /* 0x000fe40002800000 */
[----:B------:R-:W-:Y:S02]  /*4200*/  SEL R46, RZ, 0x20, P3 ;  /* 0x00000020ff2e7807 */ /* 0x000fe40001800000 */
[----:B------:R-:W-:Y:S02]  /*4210*/  LOP3.LUT R40, R121, 0x2, R40, 0xe2, !PT ;  /* 0x0000000279287812 */ /* 0x000fe400078ee228 */
[----:B------:R-:W-:-:S02]  /*4220*/  ISETP.NE.AND P3, PT, R96, RZ, PT ;  /* 0x000000ff6000720c */ /* 0x000fc40003f65270 */
[----:B------:R-:W-:Y:S02]  /*4230*/  SEL R145, RZ, 0x10, P6 ;  /* 0x00000010ff917807 */ /* 0x000fe40003000000 */
[----:B------:R-:W-:Y:S02]  /*4240*/  LOP3.LUT R40, R44, R143, R40, 0xfe, !PT ;  /* 0x0000008f2c287212 */ /* 0x000fe400078efe28 */
[----:B------:R-:W-:Y:S02]  /*4250*/  LOP3.LUT R116, R116, R117, R118, 0xfe, !PT ;  /* 0x0000007574747212 */ /* 0x000fe400078efe76 */
[----:B------:R-:W-:Y:S02]  /*4260*/  SEL R153, RZ, 0x200, P3 ;  /* 0x00000200ff997807 */ /* 0x000fe40001800000 */
[----:B------:R-:W-:Y:S02]  /*4270*/  ISETP.NE.AND P3, PT, R114, RZ, PT ;  /* 0x000000ff7200720c */ /* 0x000fe40003f65270 */
[----:B------:R-:W-:-:S02]  /*4280*/  ISETP.NE.AND P5, PT, R88, RZ, PT ;  /* 0x000000ff5800720c */ /* 0x000fc40003fa5270 */
[----:B------:R-:W-:Y:S02]  /*4290*/  LOP3.LUT R40, R46, R145, R40, 0xfe, !PT ;  /* 0x000000912e287212 */ /* 0x000fe400078efe28 */
[----:B------:R-:W-:Y:S02]  /*42a0*/  LOP3.LUT R115, R115, R116, RZ, 0xfc, !PT ;  /* 0x0000007473737212 */ /* 0x000fe400078efcff */
[----:B------:R-:W-:Y:S02]  /*42b0*/  SEL R161, RZ, 0x2000, P3 ;  /* 0x00002000ffa17807 */ /* 0x000fe40001800000 */
[----:B------:R-:W-:Y:S02]  /*42c0*/  ISETP.NE.AND P3, PT, R125, RZ, PT ;  /* 0x000000ff7d00720c */ /* 0x000fe40003f65270 */
[----:B------:R-:W-:Y:S02]  /*42d0*/  ISETP.NE.AND P6, PT, R102, RZ, PT ;  /* 0x000000ff6600720c */ /* 0x000fe40003fc5270 */
[----:B------:R-:W-:-:S02]  /*42e0*/  SEL R149, RZ, 0x80, P5 ;  /* 0x00000080ff957807 */ /* 0x000fc40002800000 */
[----:B------:R-:W-:Y:S02]  /*42f0*/  LOP3.LUT R40, R147, R40, RZ, 0xfc, !PT ;  /* 0x0000002893287212 */ /* 0x000fe400078efcff */
[----:B------:R-:W-:Y:S02]  /*4300*/  LOP3.LUT R125, R92, R115, RZ, 0xfc, !PT ;  /* 0x000000735c7d7212 */ /* 0x000fe400078efcff */
[----:B------:R-:W-:Y:S02]  /*4310*/  SEL R151, RZ, 0x100, P6 ;  /* 0x00000100ff977807 */ /* 0x000fe40003000000 */
[----:B------:R-:W-:Y:S02]  /*4320*/  LOP3.LUT R42, R149, R40, RZ, 0xfc, !PT ;  /* 0x00000028952a7212 */ /* 0x000fe400078efcff */
[----:B------:R-:W-:Y:S02]  /*4330*/  LOP3.LUT R123, R108, R125, RZ, 0xfc, !PT ;  /* 0x0000007d6c7b7212 */ /* 0x000fe400078efcff */
[----:B------:R-:W-:-:S02]  /*4340*/  LOP3.LUT R44, R151, R42, RZ, 0xfc, !PT ;  /* 0x0000002a972c7212 */ /* 0x000fc400078efcff */
[----:B------:R-:W-:Y:S02]  /*4350*/  LOP3.LUT R116, R94, R123, RZ, 0xfc, !PT ;  /* 0x0000007b5e747212 */ /* 0x000fe400078efcff */
[----:B------:R-:W-:Y:S02]  /*4360*/  ISETP.NE.AND P5, PT, R113, RZ, PT ;  /* 0x000000ff7100720c */ /* 0x000fe40003fa5270 */
[----:B------:R-:W-:Y:S02]  /*4370*/  LOP3.LUT R46, R153, R44, RZ, 0xfc, !PT ;  /* 0x0000002c992e7212 */ /* 0x000fe400078efcff */
[----:B------:R-:W-:Y:S02]  /*4380*/  LOP3.LUT R121, R9, R116, RZ, 0xfc, !PT ;  /* 0x0000007409797212 */ /* 0x000fe400078efcff */
        /* <DEDUP_REMOVED lines=12> */
[----:B------:R-:W-:Y:S02]  /*4450*/  SEL R165, RZ, 0x8000, P5 ;  /* 0x00008000ffa57807 */ /* 0x000fe40002800000 */
[----:B------:R-:W-:-:S02]  /*4460*/  ISETP.NE.AND P6, PT, R126, RZ, PT ;  /* 0x000000ff7e00720c */ /* 0x000fc40003fc5270 */
[----:B------:R-:W-:Y:S02]  /*4470*/  ISETP.NE.AND P5, PT, R128, RZ, PT ;  /* 0x000000ff8000720c */ /* 0x000fe40003fa5270 */
[----:B------:R-:W-:Y:S02]  /*4480*/  SEL R62, RZ, 0x20000, P3 ;  /* 0x00020000ff3e7807 */ /* 0x000fe40001800000 */
[----:B------:R-:W-:Y:S02]  /*4490*/  LOP3.LUT R56, R163, R54, RZ, 0xfc, !PT ;  /* 0x00000036a3387212 */ /* 0x000fe400078efcff */
[----:B------:R-:W-:Y:S02]  /*44a0*/  LOP3.LUT R127, R4, R111, RZ, 0xfc, !PT ;  /* 0x0000006f047f7212 */ /* 0x000fe400078efcff */
[----:B------:R-:W-:Y:S02]  /*44b0*/  ISETP.NE.AND P3, PT, R130, RZ, PT ;  /* 0x000000ff8200720c */ /* 0x000fe40003f65270 */
[----:B------:R-:W-:-:S02]  /*44c0*/  SEL R64, RZ, 0x40000, P4 ;  /* 0x00040000ff407807 */ /* 0x000fc40002000000 */
[----:B------:R-:W-:Y:S02]  /*44d0*/  ISETP.NE.AND P4, PT, R129, RZ, PT ;  /* 0x000000ff8100720c */ /* 0x000fe40003f85270 */
[----:B------:R-:W-:Y:S02]  /*44e0*/  SEL R60, RZ, 0x10000, P6 ;  /* 0x00010000ff3c7807 */ /* 0x000fe40003000000 */
[----:B------:R-:W-:Y:S02]  /*44f0*/  SEL R139, RZ, 0x80000, P5 ;  /* 0x00080000ff8b7807 */ /* 0x000fe40002800000 */
[----:B------:R-:W-:Y:S02]  /*4500*/  LOP3.LUT R58, R165, R56, RZ, 0xfc, !PT ;  /* 0x00000038a53a7212 */ /* 0x000fe400078efcff */
[----:B------:R-:W-:Y:S02]  /*4510*/  LOP3.LUT R110, R110, R127, RZ, 0xfc, !PT ;  /* 0x0000007f6e6e7212 */ /* 0x000fe400078efcff */
[----:B------:R-:W-:-:S02]  /*4520*/  ISETP.NE.AND P5, PT, R132, RZ, PT ;  /* 0x000000ff8400720c */ /* 0x000fc40003fa5270 */
[----:B------:R-:W-:Y:S02]  /*4530*/  SEL R141, RZ, 0x200000, P3 ;  /* 0x00200000ff8d7807 */ /* 0x000fe40001800000 */
[----:B------:R-:W-:Y:S02]  /*4540*/  ISETP.NE.AND P3, PT, R137, RZ, PT ;  /* 0x000000ff8900720c */ /* 0x000fe40003f65270 */
[----:B------:R-:W-:Y:S02]  /*4550*/  SEL R137, RZ, 0x400000, P4 ;  /* 0x00400000ff897807 */ /* 0x000fe40002000000 */
[----:B------:R-:W-:Y:S02]  /*4560*/  ISETP.NE.AND P4, PT, R135, RZ, PT ;  /* 0x000000ff8700720c */ /* 0x000fe40003f85270 */
[----:B------:R-:W-:Y:S02]  /*4570*/  LOP3.LUT R60, R60, R58, RZ, 0xfc, !PT ;  /* 0x0000003a3c3c7212 */ /* 0x000fe400078efcff */
[----:B------:R-:W-:-:S02]  /*4580*/  LOP3.LUT R108, R7, R110, RZ, 0xfc, !PT ;  /* 0x0000006e076c7212 */ /* 0x000fc400078efcff */
[----:B------:R-:W-:Y:S02]  /*4590*/  SEL R135, RZ, 0x800000, P5 ;  /* 0x00800000ff877807 */ /* 0x000fe40002800000 */
[----:B------:R-:W-:Y:S02]  /*45a0*/  ISETP.NE.AND P5, PT, R140, RZ, PT ;  /* 0x000000ff8c00720c */ /* 0x000fe40003fa5270 */
[----:B------:R-:W-:Y:S02]  /*45b0*/  LOP3.LUT R62, R62, R60, RZ, 0xfc, !PT ;  /* 0x0000003c3e3e7212 */ /* 0x000fe400078efcff */
[----:B------:R-:W-:Y:S02]  /*45c0*/  LOP3.LUT R107, R107, R108, RZ, 0xfc, !PT ;  /* 0x0000006c6b6b7212 */ /* 0x000fe400078efcff */
[----:B------:R-:W-:Y:S02]  /*45d0*/  SEL R113, RZ, 0x4000000, P5 ;  /* 0x04000000ff717807 */ /* 0x000fe40002800000 */
[----:B------:R-:W-:-:S02]  /*45e0*/  ISETP.NE.AND P5, PT, R97, RZ, PT ;  /* 0x000000ff6100720c */ /* 0x000fc40003fa5270 */
[----:B------:R-:W-:Y:S02]  /*45f0*/  ISETP.NE.AND P6, PT, R133, RZ, PT ;  /* 0x000000ff8500720c */ /* 0x000fe40003fc5270 */
[----:B------:R-:W-:Y:S02]  /*4600*/  LOP3.LUT R64, R64, R62, RZ, 0xfc, !PT ;  /* 0x0000003e40407212 */ /* 0x000fe400078efcff */
[----:B------:R-:W-:Y:S02]  /*4610*/  LOP3.LUT R106, R106, R107, RZ, 0xfc, !PT ;  /* 0x0000006b6a6a7212 */ /* 0x000fe400078efcff */
[----:B------:R-:W-:Y:S02]  /*4620*/  SEL R133, RZ, 0x100000, P6 ;  /* 0x00100000ff857807 */ /* 0x000fe40003000000 */
[----:B------:R-:W-:Y:S02]  /*4630*/  LOP3.LUT R66, R139, R64, RZ, 0xfc, !PT ;  /* 0x000000408b427212 */ /* 0x000fe400078efcff */
[----:B------:R-:W-:Y:S01]  /*4640*/  LOP3.LUT R105, R105, R106, RZ, 0xfc, !PT ;  /* 0x0000006a69697212 */ /* 0x000fe200078efcff */
[----:B------:R0:W-:Y:S01]  /*4650*/  @!P5 STS [R18+0x8], R95 ;  /* 0x0000085f1200d388 */ /* 0x0001e20000000800 */
[----:B------:R-:W-:-:S02]  /*4660*/  LOP3.LUT R68, R133, R66, RZ, 0xfc, !PT ;  /* 0x0000004285447212 */ /* 0x000fc400078efcff */
[----:B------:R-:W-:Y:S02]  /*4670*/  LOP3.LUT R104, R104, R105, RZ, 0xfc, !PT ;  /* 0x0000006968687212 */ /* 0x000fe400078efcff */
[----:B------:R-:W-:Y:S02]  /*4680*/  LOP3.LUT R70, R141, R68, RZ, 0xfc, !PT ;  /* 0x000000448d467212 */ /* 0x000fe400078efcff */
[----:B------:R-:W-:Y:S01]  /*4690*/  LOP3.LUT R102, R5, R104, RZ, 0xfc, !PT ;  /* 0x0000006805667212 */ /* 0x000fe200078efcff */
[----:B------:R-:W-:Y:S01]  /*46a0*/  BAR.SYNC.DEFER_BLOCKING 0x0 ;  /* 0x0000000000007b1d */ /* 0x000fe20000010000 */
[----:B------:R-:W-:Y:S02]  /*46b0*/  ISETP.NE.AND P5, PT, R134, RZ, PT ;  /* 0x000000ff8600720c */ /* 0x000fe40003fa5270 */
[----:B------:R-:W-:Y:S02]  /*46c0*/  ISETP.NE.AND P6, PT, R131, RZ, PT ;  /* 0x000000ff8300720c */ /* 0x000fe40003fc5270 */
[----:B------:R-:W-:-:S02]  /*46d0*/  LOP3.LUT R72, R137, R70, RZ, 0xfc, !PT ;  /* 0x0000004689487212 */ /* 0x000fc400078efcff */
[----:B------:R-:W-:Y:S02]  /*46e0*/  LOP3.LUT R101, R101, R102, RZ, 0xfc, !PT ;  /* 0x0000006665657212 */ /* 0x000fe400078efcff */
[----:B------:R-:W-:Y:S02]  /*46f0*/  SEL R131, RZ, 0x1000000, P6 ;  /* 0x01000000ff837807 */ /* 0x000fe40003000000 */
[----:B------:R-:W-:Y:S02]  /*4700*/  ISETP.NE.AND P6, PT, R138, RZ, PT ;  /* 0x000000ff8a00720c */ /* 0x000fe40003fc5270 */
[----:B------:R-:W-:Y:S02]  /*4710*/  LOP3.LUT R74, R135, R72, RZ, 0xfc, !PT ;  /* 0x00000048874a7212 */ /* 0x000fe400078efcff */
[----:B------:R-:W-:Y:S02]  /*4720*/  LOP3.LUT R100, R100, R101, RZ, 0xfc, !PT ;  /* 0x0000006564647212 */ /* 0x000fe400078efcff */
[----:B------:R-:W-:-:S02]  /*4730*/  SEL R129, RZ, 0x2000000, P6 ;  /* 0x02000000ff817807 */ /* 0x000fc40003000000 */
[----:B------:R-:W-:Y:S02]  /*4740*/  LOP3.LUT R76, R131, R74, RZ, 0xfc, !PT ;  /* 0x0000004a834c7212 */ /* 0x000fe400078efcff */
[----:B------:R-:W-:Y:S02]  /*4750*/  LOP3.LUT R99, R99, R100, RZ, 0xfc, !PT ;  /* 0x0000006463637212 */ /* 0x000fe400078efcff */
[----:B------:R-:W-:Y:S02]  /*4760*/  ISETP.NE.AND P6, PT, R136, RZ, PT ;  /* 0x000000ff8800720c */ /* 0x000fe40003fc5270 */
[----:B------:R-:W-:Y:S02]  /*4770*/  LOP3.LUT R78, R129, R76, RZ, 0xfc, !PT ;  /* 0x0000004c814e7212 */ /* 0x000fe400078efcff */
[----:B------:R-:W-:Y:S01]  /*4780*/  LOP3.LUT R98, R98, R99, RZ, 0xfc, !PT ;  /* 0x0000006362627212 */ /* 0x000fe200078efcff */
[----:B0-----:R-:W-:Y:S08]  /*4790*/  @P5 BRA `(.L_x_207) ;  /* 0x0000000000385947 */ /* 0x001ff00003800000 */
        /* <DEDUP_REMOVED lines=14> */
.L_x_207:
[----:B------:R-:W-:Y:S05]  /*4880*/  BSYNC B0 ;  /* 0x0000000000007941 */ /* 0x000fea0003800000 */
.L_x_206:
[----:B------:R-:W0:Y:S01]  /*4890*/  S2UR UR5, SR_CgaCtaId ;  /* 0x00000000000579c3 */ /* 0x000e220000008800 */
[----:B------:R-:W-:Y:S01]  /*48a0*/  UMOV UR4, 0x400 ;  /* 0x0000040000047882 */ /* 0x000fe20000000000 */
[----:B------:R-:W-:Y:S01]  /*48b0*/  @!P5 FADD.FTZ R95, R95, R24 ;  /* 0x000000185f5fd221 */ /* 0x000fe20000010000 */
[----:B------:R-:W-:Y:S02]  /*48c0*/  LOP3.LUT R109, R109, R98, RZ, 0xfc, !PT ;  /* 0x000000626d6d7212 */ /* 0x000fe400078efcff */
[----:B------:R-:W-:Y:S02]  /*48d0*/  SEL R5, RZ, 0x8000000, P4 ;  /* 0x08000000ff057807 */ /* 0x000fe40002000000 */
[----:B------:R-:W-:Y:S02]  /*48e0*/  LOP3.LUT R84, R113, R78, RZ, 0xfc, !PT ;  /* 0x0000004e71547212 */ /* 0x000fe400078efcff */
[----:B------:R-:W-:Y:S02]  /*48f0*/  LOP3.LUT R112, R86, R109, RZ, 0xfc, !PT ;  /* 0x0000006d56707212 */ /* 0x000fe400078efcff */
[----:B------:R-:W-:-:S02]  /*4900*/  SEL R7, RZ, 0x10000000, P3 ;  /* 0x10000000ff077807 */ /* 0x000fc40001800000 */
[----:B------:R-:W-:Y:S02]  /*4910*/  LOP3.LUT R86, R5, R84, RZ, 0xfc, !PT ;  /* 0x0000005405567212 */ /* 0x000fe400078efcff */
[----:B------:R-:W-:Y:S02]  /*4920*/  LOP3.LUT R103, R103, R112, RZ, 0xfc, !PT ;  /* 0x0000007067677212 */ /* 0x000fe400078efcff */
[----:B------:R-:W-:Y:S02]  /*4930*/  SEL R5, RZ, 0x20000000, P2 ;  /* 0x20000000ff057807 */ /* 0x000fe40001000000 */
[----:B------:R-:W-:Y:S02]  /*4940*/  LOP3.LUT R88, R7, R86, RZ, 0xfc, !PT ;  /* 0x0000005607587212 */ /* 0x000fe400078efcff */
[----:B------:R-:W-:Y:S02]  /*4950*/  LOP3.LUT R9, R90, R103, RZ, 0xfc, !PT ;  /* 0x000000675a097212 */ /* 0x000fe400078efcff */
[----:B------:R-:W-:Y:S01]  /*4960*/  SEL R7, RZ, 0x40000000, P1 ;  /* 0x40000000ff077807 */ /* 0x000fe20000800000 */
[----:B0-----:R-:W-:Y:S01]  /*4970*/  ULEA UR4, UR5, UR4, 0x18 ;  /* 0x0000000405047291 */ /* 0x001fe2000f8ec03f */
[----:B------:R-:W-:-:S02]  /*4980*/  LOP3.LUT R90, R5, R88, RZ, 0xfc, !PT ;  /* 0x00000058055a7212 */ /* 0x000fc400078efcff */
[----:B------:R-:W-:Y:S02]  /*4990*/  SEL R8, RZ, 0x80000000, P6 ;  /* 0x80000000ff087807 */ /* 0x000fe40003000000 */
[----:B------:R-:W-:Y:S02]  /*49a0*/  SEL R5, RZ, 0x80000000, P0 ;  /* 0x80000000ff057807 */ /* 0x000fe40000000000 */
[----:B------:R-:W-:Y:S02]  /*49b0*/  LOP3.LUT R92, R7, R90, RZ, 0xfc, !PT ;  /* 0x0000005a075c7212 */ /* 0x000fe400078efcff */
[----:B------:R0:W-:Y:S01]  /*49c0*/  @!P5 STS [UR4+0x4], R95 ;  /* 0x0000045fff00d988 */ /* 0x0001e20008000804 */
[----:B------:R-:W-:Y:S02]  /*49d0*/  LOP3.LUT R8, R8, R9, RZ, 0xfc, !PT ;  /* 0x0000000908087212 */ /* 0x000fe400078efcff */
[----:B------:R-:W-:Y:S01]  /*49e0*/  LOP3.LUT R94, R5, R92, RZ, 0xfc, !PT ;  /* 0x0000005c055e7212 */ /* 0x000fe200078efcff */
[----:B------:R-:W-:Y:S01]  /*49f0*/  BAR.SYNC.DEFER_BLOCKING 0x0 ;  /* 0x0000000000007b1d */ /* 0x000fe20000010000 */
[----:B------:R-:W-:-:S02]  /*4a00*/  ISETP.GT.U32.AND P0, PT, R75, 0x1f, PT ;  /* 0x0000001f4b00780c */ /* 0x000fc40003f04070 */
[----:B------:R-:W-:-:S03]  /*4a10*/  LEA.HI R5, R75, R75, RZ, 0x1d ;  /* 0x0000004b4b057211 */ /* 0x000fc600078fe8ff */
[----:B------:R-:W-:Y:S02]  /*4a20*/  POPC R7, R8 ;  /* 0x0000000800077309 */ /* 0x000fe40000000000 */
[----:B------:R-:W-:-:S06]  /*4a30*/  IMAD R133, R5, 0x4, R28 ;  /* 0x0000000405857824 */ /* 0x000fcc00078e021c */
[----:B------:R-:W1:Y:S01]  /*4a40*/  POPC R4, R94 ;  /* 0x0000005e00047309 */ /* 0x000e620000000000 */
[----:B------:R-:W2:Y:S01]  /*4a50*/  LDS R24, [UR4+0x4] ;  /* 0x00000404ff187984 */ /* 0x000ea20008000800 */
[----:B-1----:R-:W-:Y:S01]  /*4a60*/  IMAD.IADD R4, R4, 0x1, R7 ;  /* 0x0000000104047824 */ /* 0x002fe200078e0207 */
        /* <DEDUP_REMOVED lines=34> */
.L_x_226:
        /* <DEDUP_REMOVED lines=18> */
.L_x_208:
[----:B------:R-:W-:Y:S05]  /*4db0*/  WARPSYNC.ALL ;  /* 0x0000000000007948 */ /* 0x000fea0003800000 */
[----:B------:R-:W-:Y:S01]  /*4dc0*/  BAR.SYNC.DEFER_BLOCKING 0x0 ;  /* 0x0000000000007b1d */ /* 0x000fe20000010000 */
[----:B-1----:R-:W-:Y:S01]  /*4dd0*/  FADD.FTZ R5, R35, 0.0099999997764825820923 ;  /* 0x3c23d70a23057421 */ /* 0x002fe20000010000 */
[----:B--2---:R-:W-:-:S04]  /*4de0*/  FSETP.GT.FTZ.AND P1, PT, R24, RZ, PT ;  /* 0x000000ff1800720b */ /* 0x004fc80003f34000 */
[----:B------:R-:W-:Y:S01]  /*4df0*/  FSETP.GTU.FTZ.AND P0, PT, R24, R5, PT ;  /* 0x000000051800720b */ /* 0x000fe20003f1c000 */
[----:B0-----:R0:W1:Y:S04]  /*4e00*/  LDS R95, [R133+0x10] ;  /* 0x00001000855f7984 */ /* 0x0010680000000800 */
        /* <DEDUP_REMOVED lines=11> */
.L_x_210:
        /* <DEDUP_REMOVED lines=514> */
.L_x_211:
        /* <DEDUP_REMOVED lines=18> */
[----:B------:R-:W2:Y:S01]  /*7000*/  @!P1 LDS R20, [UR4] ;  /* 0x00000004ff149984 */ /* 0x000ea20008000800 */
[----:B------:R-:W-:Y:S05]  /*7010*/  BRA `(.L_x_214) ;  /* 0x0000000000207947 */ /* 0x000fea0003800000 */
.L_x_213:
        /* <DEDUP_REMOVED lines=8> */
.L_x_214:
[----:B------:R-:W-:Y:S01]  /*70a0*/  VIADD R19, R19, 0xffffffff ;  /* 0xffffffff13137836 */ /* 0x000fe20000000000 */
[----:B------:R-:W-:Y:S06]  /*70b0*/  BRA `(.L_x_215) ;  /* 0xffffffac00e47947 */ /* 0x000fec000383ffff */
.L_x_212:
        /* <DEDUP_REMOVED lines=23> */
.L_x_217:
[----:B------:R-:W-:Y:S05]  /*7230*/  BSYNC B0 ;  /* 0x0000000000007941 */ /* 0x000fea0003800000 */
.L_x_216:
[----:B------:R-:W-:Y:S05]  /*7240*/  @P0 EXIT ;  /* 0x000000000000094d */ /* 0x000fea0003800000 */
[----:B------:R-:W-:Y:S01]  /*7250*/  ULDC UR4, c[0x0][0x0] ;  /* 0x0000000000047ab9 */ /* 0x000fe20000000800 */
[----:B------:R-:W-:Y:S01]  /*7260*/  ULDC.64 UR8, c[0x0][0x218] ;  /* 0x0000860000087ab9 */ /* 0x000fe20000000a00 */
[----:B------:R-:W-:-:S05]  /*7270*/  ULDC.64 UR10, c[0x0][0x220] ;  /* 0x00008800000a7ab9 */ /* 0x000fca0000000a00 */
.L_x_218:
        /* <DEDUP_REMOVED lines=14> */
.L_x_193:
        /* <DEDUP_REMOVED lines=8> */
.L_x_209:
[----:B------:R-:W-:Y:S02]  /*73e0*/  IMAD.MOV.U32 R135, RZ, RZ, R95 ;  /* 0x000000ffff877224 */ /* 0x000fe400078e005f */
[----:B------:R-:W-:Y:S02]  /*73f0*/  IMAD.MOV.U32 R130, RZ, RZ, 0x1 ;  /* 0x00000001ff827424 */ /* 0x000fe400078e00ff */
[----:B------:R-:W-:Y:S02]  /*7400*/  IMAD.MOV.U32 R137, RZ, RZ, RZ ;  /* 0x000000ffff897224 */ /* 0x000fe400078e00ff */
[----:B------:R-:W-:-:S07]  /*7410*/  IMAD.MOV.U32 R132, RZ, RZ, -0x1 ;  /* 0xffffffffff847424 */ /* 0x000fce00078e00ff */
[----:B--2---:R-:W-:Y:S05]  /*7420*/  WARPSYNC.COLLECTIVE R132, `(.L_x_219) ;  /* 0x0000000084087348 */ /* 0x004fea0003c00000 */
[----:B------:R0:W1:Y:S02]  /*7430*/  SHFL.UP P0, R126, R135, R130, R137 ;  /* 0x04000082877e7389 */ /* 0x0000640000000089 */
[----:B012---:R-:W-:Y:S01]  /*7440*/  ENDCOLLECTIVE ;  /* 0x000000000000791b */ /* 0x007fe20003800000 */
.L_x_219:
[----:B------:R-:W-:Y:S02]  /*7450*/  IMAD.MOV.U32 R130, RZ, RZ, 0x2 ;  /* 0x00000002ff827424 */ /* 0x000fe400078e00ff */
[----:B------:R-:W-:-:S04]  /*7460*/  IMAD.MOV.U32 R122, RZ, RZ, R126 ;  /* 0x000000ffff7a7224 */ /* 0x000fc800078e007e */
[----:B------:R-:W-:-:S04]  /*7470*/  @P0 IMAD.IADD R122, R95, 0x1, R122 ;  /* 0x000000015f7a0824 */ /* 0x000fc800078e027a */
[----:B------:R-:W-:-:S07]  /*7480*/  IMAD.MOV.U32 R135, RZ, RZ, R122 ;  /* 0x000000ffff877224 */ /* 0x000fce00078e007a */
[----:B------:R-:W-:Y:S05]  /*7490*/  WARPSYNC.COLLECTIVE R132, `(.L_x_220) ;  /* 0x0000000084087348 */ /* 0x000fea0003c00000 */
[----:B------:R0:W1:Y:S02]  /*74a0*/  SHFL.UP P0, R126, R135, R130, R137 ;  /* 0x04000082877e7389 */ /* 0x0000640000000089 */
[----:B01----:R-:W-:Y:S01]  /*74b0*/  ENDCOLLECTIVE ;  /* 0x000000000000791b */ /* 0x003fe20003800000 */
.L_x_220:
[----:B------:R-:W-:Y:S02]  /*74c0*/  IMAD.MOV.U32 R130, RZ, RZ, 0x4 ;  /* 0x00000004ff827424 */ /* 0x000fe400078e00ff */
[----:B------:R-:W-:-:S04]  /*74d0*/  IMAD.MOV.U32 R129, RZ, RZ, R126 ;  /* 0x000000ffff817224 */ /* 0x000fc800078e007e */
[----:B------:R-:W-:-:S04]  /*74e0*/  @P0 IMAD.IADD R129, R122, 0x1, R129 ;  /* 0x000000017a810824 */ /* 0x000fc800078e0281 */
[----:B------:R-:W-:-:S07]  /*74f0*/  IMAD.MOV.U32 R135, RZ, RZ, R129 ;  /* 0x000000ffff877224 */ /* 0x000fce00078e0081 */
[----:B------:R-:W-:Y:S05]  /*7500*/  WARPSYNC.COLLECTIVE R132, `(.L_x_221) ;  /* 0x0000000084087348 */ /* 0x000fea0003c00000 */
[----:B------:R0:W1:Y:S02]  /*7510*/  SHFL.UP P0, R126, R135, R130, R137 ;  /* 0x04000082877e7389 */ /* 0x0000640000000089 */
[----:B01----:R-:W-:Y:S01]  /*7520*/  ENDCOLLECTIVE ;  /* 0x000000000000791b */ /* 0x003fe20003800000 */
.L_x_221:
[----:B------:R-:W-:Y:S02]  /*7530*/  IMAD.MOV.U32 R130, RZ, RZ, 0x8 ;  /* 0x00000008ff827424 */ /* 0x000fe400078e00ff */
[----:B------:R-:W-:-:S04]  /*7540*/  IMAD.MOV.U32 R124, RZ, RZ, R126 ;  /* 0x000000ffff7c7224 */ /* 0x000fc800078e007e */
[----:B------:R-:W-:-:S04]  /*7550*/  @P0 IMAD.IADD R124, R129, 0x1, R124 ;  /* 0x00000001817c0824 */ /* 0x000fc800078e027c */
[----:B------:R-:W-:-:S07]  /*7560*/  IMAD.MOV.U32 R135, RZ, RZ, R124 ;  /* 0x000000ffff877224 */ /* 0x000fce00078e007c */
[----:B------:R-:W-:Y:S05]  /*7570*/  WARPSYNC.COLLECTIVE R132, `(.L_x_222) ;  /* 0x0000000084087348 */ /* 0x000fea0003c00000 */
[----:B------:R0:W1:Y:S02]  /*7580*/  SHFL.UP P0, R126, R135, R130, R137 ;  /* 0x04000082877e7389 */ /* 0x0000640000000089 */
[----:B01----:R-:W-:Y:S01]  /*7590*/  ENDCOLLECTIVE ;  /* 0x000000000000791b */ /* 0x003fe20003800000 */
.L_x_222:
        /* <DEDUP_REMOVED lines=8> */
.L_x_223:
[----:B------:R-:W-:Y:S02]  /*7620*/  @P0 IMAD.IADD R126, R131, 0x1, R126 ;  /* 0x00000001837e0824 */ /* 0x000fe400078e027e */
[----:B------:R-:W-:Y:S02]  /*7630*/  IMAD.MOV.U32 R131, RZ, RZ, 0x1f ;  /* 0x0000001fff837424 */ /* 0x000fe400078e00ff */
[----:B------:R-:W-:Y:S02]  /*7640*/  IMAD.MOV.U32 R129, RZ, RZ, R126 ;  /* 0x000000ffff817224 */ /* 0x000fe400078e007e */
[----:B------:R-:W-:-:S07]  /*7650*/  IMAD.IADD R95, R126, 0x1, -R95 ;  /* 0x000000017e5f7824 */ /* 0x000fce00078e0a5f */
[----:B------:R-:W-:Y:S05]  /*7660*/  WARPSYNC.COLLECTIVE R132, `(.L_x_224) ;  /* 0x0000000084087348 */ /* 0x000fea0003c00000 */
[----:B------:R0:W1:Y:S02]  /*7670*/  SHFL.IDX P0, R122, R129, R124, R131 ;  /* 0x0000007c817a7389 */ /* 0x0000640000000083 */
[----:B01----:R-:W-:Y:S01]  /*7680*/  ENDCOLLECTIVE ;  /* 0x000000000000791b */ /* 0x003fe20003800000 */
.L_x_224:
[----:B------:R-:W-:Y:S02]  /*7690*/  IMAD.MOV.U32 R129, RZ, RZ, R25 ;  /* 0x000000ffff817224 */ /* 0x000fe400078e0019 */
[----:B------:R-:W-:Y:S02]  /*76a0*/  IMAD.MOV.U32 R124, RZ, RZ, RZ ;  /* 0x000000ffff7c7224 */ /* 0x000fe400078e00ff */
[----:B------:R-:W-:-:S07]  /*76b0*/  IMAD.MOV.U32 R128, RZ, RZ, R122 ;  /* 0x000000ffff807224 */ /* 0x000fce00078e007a */
[----:B------:R-:W-:Y:S05]  /*76c0*/  WARPSYNC.COLLECTIVE R132, `(.L_x_225) ;  /* 0x0000000084087348 */ /* 0x000fea0003c00000 */
[----:B------:R0:W1:Y:S02]  /*76d0*/  SHFL.IDX P0, R122, R129, R124, R131 ;  /* 0x0000007c817a7389 */ /* 0x0000640000000083 */
[----:B01----:R-:W-:Y:S01]  /*76e0*/  ENDCOLLECTIVE ;  /* 0x000000000000791b */ /* 0x003fe20003800000 */
.L_x_225:
[----:B------:R-:W-:Y:S01]  /*76f0*/  IMAD.MOV.U32 R130, RZ, RZ, R122 ;  /* 0x000000ffff827224 */ /* 0x000fe200078e007a */
[----:B------:R-:W-:Y:S06]  /*7700*/  BRA `(.L_x_226) ;  /* 0xffffffd400607947 */ /* 0x000fec000383ffff */
.L_x_227:
        /* <DEDUP_REMOVED lines=15> */
.L_x_1994:


//--------------------- .text._ZN17fastertransformer19segmented_topp_impl27segmented_top_p_single_passINS0_28Segmented_topk_kernel_paramsI6__halfiLi256ELi1EEELi32EEEvNS0_20TopKPerSegmentParamsE --------------------------
	.section	.text._ZN17fastertransformer19segmented_topp_impl27segmented_top_p_single_passINS0_28Segmented_topk_kernel_paramsI6__halfiLi256ELi1EEELi32EEEvNS0_20TopKPerSegmentParamsE,"ax",@progbits
	.align	128
        .global         _ZN17fastertransformer19segmented_topp_impl27segmented_top_p_single_passINS0_28Segmented_topk_kernel_paramsI6__halfiLi256ELi1EEELi32EEEvNS0_20TopKPerSegmentParamsE
        .type           _ZN17fastertransformer19segmented_topp_impl27segmented_top_p_single_passINS0_28Segmented_topk_kernel_paramsI6__halfiLi256ELi1EEELi32EEEvNS0_20TopKPerSegmentParamsE,@function
        .size           _ZN17fastertransformer19segmented_topp_impl27segmented_top_p_single_passINS0_28Segmented_topk_kernel_paramsI6__halfiLi256ELi1EEELi32EEEvNS0_20TopKPerSegmentParamsE,(.L_x_1995 - _ZN17fastertransformer19segmented_topp_impl27segmented_top_p_single_passINS0_28Segmented_topk_kernel_paramsI6__halfiLi256ELi1EEELi32EEEvNS0_20TopKPerSegmentParamsE)
        .other          _ZN17fastertransformer19segmented_topp_impl27segmented_top_p_single_passINS0_28Segmented_topk_kernel_paramsI6__halfiLi256ELi1EEELi32EEEvNS0_20TopKPerSegmentParamsE,@"STO_CUDA_ENTRY STV_DEFAULT"
_ZN17fastertransformer19segmented_topp_impl27segmented_top_p_single_passINS0_28Segmented_topk_kernel_paramsI6__halfiLi256ELi1EEELi32EEEvNS0_20TopKPerSegmentParamsE:
.text._ZN17fastertransformer19segmented_topp_impl27segmented_top_p_single_passINS0_28Segmented_topk_kernel_paramsI6__halfiLi256ELi1EEELi32EEEvNS0_20TopKPerSegmentParamsE:
        /* <DEDUP_REMOVED lines=19> */
[----:B------:R-:W-:Y:S02]  /*0130*/  IMAD.MOV.U32 R31, RZ, RZ, RZ ;  /* 0x000000ffff1f7224 */ /* 0x000fe400078e00ff */
[----:B------:R-:W-:Y:S02]  /*0140*/  IMAD.MOV.U32 R29, RZ, RZ, RZ ;  /* 0x000000ffff1d7224 */ /* 0x000fe400078e00ff */
[----:B------:R-:W-:Y:S02]  /*0150*/  IMAD.MOV.U32 R37, RZ, RZ, RZ ;  /* 0x000000ffff257224 */ /* 0x000fe400078e00ff */
[----:B------:R-:W-:Y:S02]  /*0160*/  IMAD.MOV.U32 R35, RZ, RZ, RZ ;  /* 0x000000ffff237224 */ /* 0x000fe400078e00ff */
[----:B------:R-:W-:-:S02]  /*0170*/  IMAD.MOV.U32 R39, RZ, RZ, RZ ;  /* 0x000000ffff277224 */ /* 0x000fc400078e00ff */
[----:B------:R-:W-:Y:S02]  /*0180*/  IMAD.MOV.U32 R27, RZ, RZ, RZ ;  /* 0x000000ffff1b7224 */ /* 0x000fe400078e00ff */
[----:B------:R-:W-:Y:S01]  /*0190*/  IMAD.MOV.U32 R25, RZ, RZ, RZ ;  /* 0x000000ffff197224 */ /* 0x000fe200078e00ff */
[----:B------:R-:W-:Y:S01]  /*01a0*/  PRMT R59, RZ, 0x7610, R59 ;  /* 0x00007610ff3b7816 */ /* 0x000fe2000000003b */
[----:B------:R-:W-:Y:S01]  /*01b0*/  ULDC.64 UR10, c[0x0][0x210] ;  /* 0x00008400000a7ab9 */ /* 0x000fe20000000a00 */
[----:B------:R-:W-:Y:S01]  /*01c0*/  PRMT R57, RZ, 0x7610, R57 ;  /* 0x00007610ff397816 */ /* 0x000fe20000000039 */
[----:B------:R-:W-:Y:S01]  /*01d0*/  ULDC.64 UR8, c[0x0][0x210] ;  /* 0x0000840000087ab9 */ /* 0x000fe20000000a00 */
        /* <DEDUP_REMOVED lines=25> */
[----:B------:R-:W-:Y:S01]  /*0370*/  @!P1 LOP3.LUT R32, RZ, R11, RZ, 0x33, !PT ;  /* 0x0000000bff209212 */ /* 0x000fe200078e33ff */
[----:B------:R-:W-:-:S03]  /*0380*/  VIADD R11, R3, 0x3 ;  /* 0x00000003030b7836 */ /* 0x000fc60000000000 */
[-C--:B------:R-:W-:Y:S01]  /*0390*/  ISETP.GE.AND P2, PT, R3, R32.reuse, PT ;  /* 0x000000200300720c */ /* 0x080fe20003f46270 */
[-C--:B------:R-:W-:Y:S01]  /*03a0*/  IMAD R30, R9, R32.reuse, RZ ;  /* 0x00000020091e7224 */ /* 0x080fe200078e02ff */
[----:B------:R-:W-:Y:S02]  /*03b0*/  SHF.R.S32.HI R9, RZ, 0x1f, R3 ;  /* 0x0000001fff097819 */ /* 0x000fe40000011403 */
[-C--:B------:R-:W-:Y:S01]  /*03c0*/  ISETP.GE.AND P1, PT, R5, R32.reuse, PT ;  /* 0x000000200500720c */ /* 0x080fe20003f26270 */
[----:B------:R-:W-:Y:S01]  /*03d0*/  VIADD R5, R3, 0x4 ;  /* 0x0000000403057836 */ /* 0x000fe20000000000 */
[----:B------:R-:W-:Y:S02]  /*03e0*/  SHF.R.S32.HI R28, RZ, 0x1f, R30 ;  /* 0x0000001fff1c7819 */ /* 0x000fe4000001141e */
[----:B------:R-:W-:Y:S02]  /*03f0*/  IADD3 R0, P3, R30, R3, RZ ;  /* 0x000000031e007210 */ /* 0x000fe40007f7e0ff */
[-C--:B------:R-:W-:Y:S01]  /*0400*/  ISETP.GE.AND P0, PT, R7, R32.reuse, PT ;  /* 0x000000200700720c */ /* 0x080fe20003f06270 */
[----:B------:R-:W-:Y:S01]  /*0410*/  VIADD R7, R3, 0x5 ;  /* 0x0000000503077836 */ /* 0x000fe20000000000 */
[-C--:B------:R-:W-:Y:S01]  /*0420*/  ISETP.GE.AND P4, PT, R11, R32.reuse, PT ;  /* 0x000000200b00720c */ /* 0x080fe20003f86270 */
[----:B------:R-:W-:Y:S01]  /*0430*/  IMAD.X R11, R28, 0x1, R9, P3 ;  /* 0x000000011c0b7824 */ /* 0x000fe200018e0609 */
[----:B------:R-:W-:Y:S01]  /*0440*/  LEA R4, P3, R0, UR4, 0x1 ;  /* 0x0000000400047c11 */ /* 0x000fe2000f8608ff */
[----:B------:R-:W-:Y:S01]  /*0450*/  VIADD R9, R3, 0x6 ;  /* 0x0000000603097836 */ /* 0x000fe20000000000 */
        /* <DEDUP_REMOVED lines=54> */
[----:B------:R-:W-:-:S04]  /*07c0*/  LEA.HI R0, R10, 0x1, RZ, 0x1d ;  /* 0x000000010a007811 */ /* 0x000fc800078fe8ff */
[----:B------:R-:W-:Y:S02]  /*07d0*/  LOP3.LUT P0, R2, R0, 0x3, RZ, 0xc0, !PT ;  /* 0x0000000300027812 */ /* 0x000fe4000780c0ff */
[----:B------:R-:W-:-:S11]  /*07e0*/  LOP3.LUT R0, R41, 0x1f, RZ, 0xc0, !PT ;  /* 0x0000001f29007812 */ /* 0x000fd600078ec0ff */
[----:B------:R-:W-:Y:S05]  /*07f0*/  @!P0 BRA `(.L_x_232) ;  /* 0x0000000000788947 */ /* 0x000fea0003800000 */
[----:B------:R-:W0:Y:S01]  /*0800*/  S2UR UR5, SR_CgaCtaId ;  /* 0x00000000000579c3 */ /* 0x000e220000008800 */
[----:B------:R-:W-:Y:S01]  /*0810*/  UMOV UR4, 0x400 ;  /* 0x0000040000047882 */ /* 0x000fe20000000000 */
[----:B------:R-:W-:Y:S01]  /*0820*/  IMAD R5, R7, 0x20, R0 ;  /* 0x0000002007057824 */ /* 0x000fe200078e0200 */
[----:B------:R-:W-:Y:S01]  /*0830*/  UIADD3 UR4, UR4, 0x4b0, URZ ;  /* 0x000004b004047890 */ /* 0x000fe2000fffe03f */
[----:B------:R-:W-:Y:S02]  /*0840*/  ISETP.GT.U32.AND P2, PT, R0, 0xf, PT ;  /* 0x0000000f0000780c */ /* 0x000fe40003f44070 */
[----:B------:R-:W-:Y:S01]  /*0850*/  VIADD R9, R5, 0x10 ;  /* 0x0000001005097836 */ /* 0x000fe20000000000 */
[----:B0-----:R-:W-:-:S06]  /*0860*/  ULEA UR4, UR5, UR4, 0x18 ;  /* 0x0000000405047291 */ /* 0x001fcc000f8ec03f */
[----:B------:R-:W-:-:S05]  /*0870*/  LEA R4, R0, UR4, 0x9 ;  /* 0x0000000400047c11 */ /* 0x000fca000f8e48ff */
[----:B------:R-:W-:-:S04]  /*0880*/  IMAD R4, R7, 0x2, R4 ;  /* 0x0000000207047824 */ /* 0x000fc800078e0204 */
[----:B------:R-:W-:-:S07]  /*0890*/  VIADD R6, R4, 0x6000 ;  /* 0x0000600004067836 */ /* 0x000fce0000000000 */
.L_x_237:
[----:B------:R-:W-:Y:S01]  /*08a0*/  VIADD R2, R2, 0xffffffff ;  /* 0xffffffff02027836 */ /* 0x000fe20000000000 */
[----:B------:R-:W-:Y:S04]  /*08b0*/  BSSY B2, `(.L_x_233) ;  /* 0x000000e000027945 */ /* 0x000fe80003800000 */
[----:B------:R-:W-:Y:S01]  /*08c0*/  ISETP.NE.AND P1, PT, R2, RZ, PT ;  /* 0x000000ff0200720c */ /* 0x000fe20003f25270 */
[----:B0-----:R-:W-:-:S12]  /*08d0*/  @P2 BRA `(.L_x_234) ;  /* 0x00000000002c2947 */ /* 0x001fd80003800000 */
[----:B------:R-:W-:Y:S01]  /*08e0*/  ISETP.GE.AND P0, PT, R9, R32, PT ;  /* 0x000000200900720c */ /* 0x000fe20003f06270 */
[----:B------:R-:W-:Y:S01]  /*08f0*/  BSSY B3, `(.L_x_235) ;  /* 0x0000008000037945 */ /* 0x000fe20003800000 */
[----:B------:R-:W-:-:S11]  /*0900*/  PRMT R5, RZ, 0x7610, R5 ;  /* 0x00007610ff057816 */ /* 0x000fd60000000005 */
[----:B------:R-:W-:Y:S05]  /*0910*/  @P0 BRA `(.L_x_236) ;  /* 0x0000000000140947 */ /* 0x000fea0003800000 */
[----:B------:R-:W-:-:S04]  /*0920*/  IADD3 R5, P0, R30, R9, RZ ;  /* 0x000000091e057210 */ /* 0x000fc80007f1e0ff */
[----:B------:R-:W-:Y:S02]  /*0930*/  LEA.HI.X.SX32 R8, R9, R28, 0x1, P0 ;  /* 0x0000001c09087211 */ /* 0x000fe400000f0eff */
[----:B------:R-:W-:-:S04]  /*0940*/  LEA R4, P0, R5, UR8, 0x1 ;  /* 0x0000000805047c11 */ /* 0x000fc8000f8008ff */
[----:B------:R-:W-:-:S06]  /*0950*/  LEA.HI.X R5, R5, UR9, R8, 0x1, P0 ;  /* 0x0000000905057c11 */ /* 0x000fcc00080f0c08 */
[----:B------:R0:W5:Y:S03]  /*0960*/  LDG.E.U16 R5, desc[UR6][R4.64] ;  /* 0x0000000604057981 */ /* 0x000166000c1e1500 */
.L_x_236:
[----:B------:R-:W-:Y:S05]  /*0970*/  BSYNC B3 ;  /* 0x0000000000037941 */ /* 0x000fea0003800000 */
.L_x_235:
[----:B-----5:R1:W-:Y:S02]  /*0980*/  STS.U16 [R6], R5 ;  /* 0x0000000506007388 */ /* 0x0203e40000000400 */
.L_x_234:
[----:B------:R-:W-:Y:S05]  /*0990*/  BSYNC B2 ;  /* 0x0000000000027941 */ /* 0x000fea0003800000 */
.L_x_233:
[----:B------:R-:W-:Y:S02]  /*09a0*/  VIADD R7, R7, 0x8 ;  /* 0x0000000807077836 */ /* 0x000fe40000000000 */
[----:B-1----:R-:W-:Y:S02]  /*09b0*/  VIADD R6, R6, 0x10 ;  /* 0x0000001006067836 */ /* 0x002fe40000000000 */
[----:B------:R-:W-:Y:S01]  /*09c0*/  VIADD R9, R9, 0x100 ;  /* 0x0000010009097836 */ /* 0x000fe20000000000 */
[----:B------:R-:W-:Y:S06]  /*09d0*/  @P1 BRA `(.L_x_237) ;  /* 0xfffffffc00b01947 */ /* 0x000fec000383ffff */
.L_x_232:
[----:B------:R-:W-:Y:S05]  /*09e0*/  BSYNC B1 ;  /* 0x0000000000017941 */ /* 0x000fea0003800000 */
.L_x_231:
[----:B------:R-:W-:-:S13]  /*09f0*/  ISETP.GE.U32.AND P0, PT, R10, 0x18, PT ;  /* 0x000000180a00780c */ /* 0x000fda0003f06070 */
[----:B------:R-:W-:Y:S05]  /*0a00*/  @!P0 BRA `(.L_x_230) ;  /* 0x0000000000e48947 */ /* 0x000fea0003800000 */
[----:B------:R-:W1:Y:S01]  /*0a10*/  S2UR UR5, SR_CgaCtaId ;  /* 0x00000000000579c3 */ /* 0x000e620000008800 */
[----:B------:R-:W-:Y:S01]  /*0a20*/  UMOV UR4, 0x400 ;  /* 0x0000040000047882 */ /* 0x000fe20000000000 */
[----:B------:R-:W-:Y:S01]  /*0a30*/  ISETP.GT.U32.AND P0, PT, R0, 0xf, PT ;  /* 0x0000000f0000780c */ /* 0x000fe20003f04070 */
[----:B------:R-:W-:-:S04]  /*0a40*/  UIADD3 UR4, UR4, 0x4b0, URZ ;  /* 0x000004b004047890 */ /* 0x000fc8000fffe03f */
[----:B-1----:R-:W-:-:S06]  /*0a50*/  ULEA UR4, UR5, UR4, 0x18 ;  /* 0x0000000405047291 */ /* 0x002fcc000f8ec03f */
[----:B------:R-:W-:Y:S01]  /*0a60*/  LEA R2, R0, UR4, 0x9 ;  /* 0x0000000400027c11 */ /* 0x000fe2000f8e48ff */
[----:B------:R-:W-:-:S04]  /*0a70*/  IMAD R0, R7, 0x20, R0 ;  /* 0x0000002007007824 */ /* 0x000fc800078e0200 */
[----:B------:R-:W-:Y:S02]  /*0a80*/  IMAD R2, R7, 0x2, R2 ;  /* 0x0000000207027824 */ /* 0x000fe400078e0202 */
[----:B------:R-:W-:Y:S02]  /*0a90*/  VIADD R9, R0, 0x110 ;  /* 0x0000011000097836 */ /* 0x000fe40000000000 */
[----:B------:R-:W-:-:S07]  /*0aa0*/  VIADD R0, R2, 0x6030 ;  /* 0x0000603002007836 */ /* 0x000fce0000000000 */
.L_x_250:
[----:B------:R-:W-:Y:S01]  /*0ab0*/  VIADD R11, R9, 0xffffff00 ;  /* 0xffffff00090b7836 */ /* 0x000fe20000000000 */
[----:B------:R-:W-:Y:S04]  /*0ac0*/  BSSY B1, `(.L_x_238) ;  /* 0x0000014000017945 */ /* 0x000fe80003800000 */
[----:B------:R-:W-:-:S04]  /*0ad0*/  IADD3 R2, P1, R30, R11, RZ ;  /* 0x0000000b1e027210 */ /* 0x000fc80007f3e0ff */
[----:B-1-3--:R-:W-:Y:S02]  /*0ae0*/  LEA.HI.X.SX32 R5, R11, R28, 0x1, P1 ;  /* 0x0000001c0b057211 */ /* 0x00afe400008f0eff */
[----:B0-----:R-:W-:-:S04]  /*0af0*/  LEA R4, P1, R2, UR10, 0x1 ;  /* 0x0000000a02047c11 */ /* 0x001fc8000f8208ff */
[----:B------:R-:W-:Y:S01]  /*0b00*/  LEA.HI.X R5, R2, UR11, R5, 0x1, P1 ;  /* 0x0000000b02057c11 */ /* 0x000fe200088f0c05 */
[----:B------:R-:W-:Y:S08]  /*0b10*/  @P0 BRA `(.L_x_239) ;  /* 0x0000000000380947 */ /* 0x000ff00003800000 */
[----:B------:R-:W-:Y:S01]  /*0b20*/  ISETP.GE.AND P1, PT, R11, R32, PT ;  /* 0x000000200b00720c */ /* 0x000fe20003f26270 */
[----:B------:R-:W-:Y:S01]  /*0b30*/  BSSY B2, `(.L_x_240) ;  /* 0x0000004000027945 */ /* 0x000fe20003800000 */
[----:B------:R-:W-:-:S11]  /*0b40*/  PRMT R11, RZ, 0x7610, R11 ;  /* 0x00007610ff0b7816 */ /* 0x000fd6000000000b */
[----:B------:R-:W-:Y:S05]  /*0b50*/  @P1 BRA `(.L_x_241) ;  /* 0x0000000000041947 */ /* 0x000fea0003800000 */
[----:B------:R0:W5:Y:S02]  /*0b60*/  LDG.E.U16 R11, desc[UR6][R4.64] ;  /* 0x00000006040b7981 */ /* 0x000164000c1e1500 */
.L_x_241:
[----:B------:R-:W-:Y:S05]  /*0b70*/  BSYNC B2 ;  /* 0x0000000000027941 */ /* 0x000fea0003800000 */
.L_x_240:
[----:B-----5:R1:W-:Y:S01]  /*0b80*/  STS.U16 [R0+-0x30], R11 ;  /* 0xffffd00b00007388 */ /* 0x0203e20000000400 */
[----:B------:R-:W-:Y:S01]  /*0b90*/  ISETP.GE.AND P1, PT, R9, R32, PT ;  /* 0x000000200900720c */ /* 0x000fe20003f26270 */
[----:B------:R-:W-:Y:S01]  /*0ba0*/  BSSY B2, `(.L_x_242) ;  /* 0x0000004000027945 */ /* 0x000fe20003800000 */
[----:B------:R-:W-:-:S11]  /*0bb0*/  PRMT R13, RZ, 0x7610, R13 ;  /* 0x00007610ff0d7816 */ /* 0x000fd6000000000d */
[----:B-1----:R-:W-:Y:S05]  /*0bc0*/  @P1 BRA `(.L_x_243) ;  /* 0x0000000000041947 */ /* 0x002fea0003800000 */
[----:B------:R1:W5:Y:S02]  /*0bd0*/  LDG.E.U16 R13, desc[UR6][R4.64+0x200] ;  /* 0x00020006040d7981 */ /* 0x000364000c1e1500 */
.L_x_243:
[----:B------:R-:W-:Y:S05]  /*0be0*/  BSYNC B2 ;  /* 0x0000000000027941 */ /* 0x000fea0003800000 */
.L_x_242:
[----:B-----5:R2:W-:Y:S02]  /*0bf0*/  STS.U16 [R0+-0x20], R13 ;  /* 0xffffe00d00007388 */ /* 0x0205e40000000400 */
.L_x_239:
[----:B------:R-:W-:Y:S05]  /*0c00*/  BSYNC B1 ;  /* 0x0000000000017941 */ /* 0x000fea0003800000 */
.L_x_238:
[----:B------:R-:W-:Y:S04]  /*0c10*/  BSSY B1, `(.L_x_244) ;  /* 0x0000013000017945 */ /* 0x000fe80003800000 */
[----:B------:R-:W-:Y:S05]  /*0c20*/  @P0 BRA `(.L_x_245) ;  /* 0x0000000000440947 */ /* 0x000fea0003800000 */
[----:B------:R-:W-:Y:S01]  /*0c30*/  VIADD R11, R9, 0x100 ;  /* 0x00000100090b7836 */ /* 0x000fe20000000000 */
[----:B------:R-:W-:Y:S04]  /*0c40*/  BSSY B2, `(.L_x_246) ;  /* 0x0000005000027945 */ /* 0x000fe80003800000 */
[----:B------:R-:W-:Y:S02]  /*0c50*/  ISETP.GE.AND P1, PT, R11, R32, PT ;  /* 0x000000200b00720c */ /* 0x000fe40003f26270 */
[----:B------:R-:W-:-:S11]  /*0c60*/  PRMT R11, RZ, 0x7610, R11 ;  /* 0x00007610ff0b7816 */ /* 0x000fd6000000000b */
[----:B------:R-:W-:Y:S05]  /*0c70*/  @P1 BRA `(.L_x_247) ;  /* 0x0000000000041947 */ /* 0x000fea0003800000 */
[----:B------:R3:W5:Y:S02]  /*0c80*/  LDG.E.U16 R11, desc[UR6][R4.64+0x400] ;  /* 0x00040006040b7981 */ /* 0x000764000c1e1500 */
.L_x_247:
[----:B------:R-:W-:Y:S05]  /*0c90*/  BSYNC B2 ;  /* 0x0000000000027941 */ /* 0x000fea0003800000 */
.L_x_246:
[----:B-----5:R4:W-:Y:S01]  /*0ca0*/  STS.U16 [R0+-0x10], R11 ;  /* 0xfffff00b00007388 */ /* 0x0209e20000000400 */
[----:B------:R-:W-:Y:S05]  /*0cb0*/  @P0 BRA `(.L_x_245) ;  /* 0x0000000000200947 */ /* 0x000fea0003800000 */
[----:B----4-:R-:W-:Y:S01]  /*0cc0*/  VIADD R11, R9, 0x200 ;  /* 0x00000200090b7836 */ /* 0x010fe20000000000 */
[----:B------:R-:W-:Y:S04]  /*0cd0*/  BSSY B2, `(.L_x_248) ;  /* 0x0000005000027945 */ /* 0x000fe80003800000 */
[----:B------:R-:W-:Y:S02]  /*0ce0*/  ISETP.GE.AND P1, PT, R11, R32, PT ;  /* 0x000000200b00720c */ /* 0x000fe40003f26270 */
[----:B------:R-:W-:-:S11]  /*0cf0*/  PRMT R11, RZ, 0x7610, R11 ;  /* 0x00007610ff0b7816 */ /* 0x000fd6000000000b */
[----:B------:R-:W-:Y:S05]  /*0d00*/  @P1 BRA `(.L_x_249) ;  /* 0x0000000000041947 */ /* 0x000fea0003800000 */
[----:B------:R4:W5:Y:S02]  /*0d10*/  LDG.E.U16 R11, desc[UR6][R4.64+0x600] ;  /* 0x00060006040b7981 */ /* 0x000964000c1e1500 */
.L_x_249:
[----:B------:R-:W-:Y:S05]  /*0d20*/  BSYNC B2 ;  /* 0x0000000000027941 */ /* 0x000fea0003800000 */
.L_x_248:
[----:B-----5:R0:W-:Y:S02]  /*0d30*/  STS.U16 [R0], R11 ;  /* 0x0000000b00007388 */ /* 0x0201e40000000400 */
.L_x_245:
[----:B------:R-:W-:Y:S05]  /*0d40*/  BSYNC B1 ;  /* 0x0000000000017941 */ /* 0x000fea0003800000 */
.L_x_244:
[----:B------:R-:W-:Y:S02]  /*0d50*/  VIADD R7, R7, 0x20 ;  /* 0x0000002007077836 */ /* 0x000fe40000000000 */
[----:B0-2-4-:R-:W-:Y:S02]  /*0d60*/  VIADD R0, R0, 0x40 ;  /* 0x0000004000007836 */ /* 0x015fe40000000000 */
[----:B------:R-:W-:Y:S01]  /*0d70*/  VIADD R9, R9, 0x400 ;  /* 0x0000040009097836 */ /* 0x000fe20000000000 */
[----:B------:R-:W-:-:S13]  /*0d80*/  ISETP.GE.U32.AND P1, PT, R7, 0x100, PT ;  /* 0x000001000700780c */ /* 0x000fda0003f26070 */
[----:B------:R-:W-:Y:S05]  /*0d90*/  @!P1 BRA `(.L_x_250) ;  /* 0xfffffffc00449947 */ /* 0x000fea000383ffff */
.L_x_230:
[----:B------:R-:W-:Y:S05]  /*0da0*/  BSYNC B0 ;  /* 0x0000000000007941 */ /* 0x000fea0003800000 */
.L_x_229:
[----:B-1-3--:R-:W1:Y:S01]  /*0db0*/  S2R R5, SR_CgaCtaId ;  /* 0x0000000000057919 */ /* 0x00ae620000008800 */
[----:B------:R-:W-:Y:S01]  /*0dc0*/  ISETP.NE.AND P6, PT, R41, RZ, PT ;  /* 0x000000ff2900720c */ /* 0x000fe20003fc5270 */
[----:B------:R-:W2:Y:S01]  /*0dd0*/  LDC R33, c[0x0][0x264] ;  /* 0x00009900ff217b82 */ /* 0x000ea20000000800 */
[----:B------:R-:W-:Y:S01]  /*0de0*/  MOV R2, 0x400 ;  /* 0x0000040000027802 */ /* 0x000fe20000000f00 */
[----:B------:R-:W3:Y:S01]  /*0df0*/  S2R R48, SR_LANEID ;  /* 0x0000000000307919 */ /* 0x000ee20000000000 */
[----:B------:R-:W-:Y:S01]  /*0e00*/  IMAD.MOV.U32 R17, RZ, RZ, 0xd ;  /* 0x0000000dff117424 */ /* 0x000fe200078e00ff */
[----:B------:R-:W-:Y:S02]  /*0e10*/  CS2R R22, SRZ ;  /* 0x0000000000167805 */ /* 0x000fe4000001ff00 */
[----:B------:R-:W-:Y:S01]  /*0e20*/  PRMT R21, RZ, 0x7610, R21 ;  /* 0x00007610ff157816 */ /* 0x000fe20000000015 */
[C---:B------:R-:W-:Y:S01]  /*0e30*/  VIADD R26, R2.reuse, 0x10 ;  /* 0x00000010021a7836 */ /* 0x040fe20000000000 */
[----:B------:R-:W-:Y:S01]  /*0e40*/  PRMT R20, RZ, 0x7610, R20 ;  /* 0x00007610ff147816 */ /* 0x000fe20000000014 */
[----:B------:R-:W-:Y:S01]  /*0e50*/  VIADD R24, R2, 0x4b0 ;  /* 0x000004b002187836 */ /* 0x000fe20000000000 */
[----:B------:R-:W-:-:S02]  /*0e60*/  CS2R R18, SRZ ;  /* 0x0000000000127805 */ /* 0x000fc4000001ff00 */
[C---:B-1----:R-:W-:Y:S02]  /*0e70*/  @!P6 LEA R0, R5.reuse, R2, 0x18 ;  /* 0x000000020500e211 */ /* 0x042fe400078ec0ff */
[----:B------:R-:W-:Y:S02]  /*0e80*/  SHF.R.S32.HI R2, RZ, 0x1f, R41 ;  /* 0x0000001fff027819 */ /* 0x000fe40000011429 */
[C---:B------:R-:W-:Y:S01]  /*0e90*/  LEA R26, R5.reuse, R26, 0x18 ;  /* 0x0000001a051a7211 */ /* 0x040fe200078ec0ff */
[----:B------:R1:W-:Y:S01]  /*0ea0*/  @!P6 STS [R0], RZ ;  /* 0x000000ff0000e388 */ /* 0x0003e20000000800 */
[----:B------:R-:W-:Y:S02]  /*0eb0*/  LEA.HI R2, R2, R41, RZ, 0x5 ;  /* 0x0000002902027211 */ /* 0x000fe400078f28ff */
[----:B------:R-:W-:Y:S02]  /*0ec0*/  LEA R24, R5, R24, 0x18 ;  /* 0x0000001805187211 */ /* 0x000fe400078ec0ff */
[----:B------:R-:W-:-:S03]  /*0ed0*/  SHF.R.S32.HI R5, RZ, 0x5, R2 ;  /* 0x00000005ff057819 */ /* 0x000fc60000011402 */
[----:B------:R-:W-:Y:S02]  /*0ee0*/  IMAD R15, R41, 0x2, R24 ;  /* 0x00000002290f7824 */ /* 0x000fe400078e0218 */
[----:B-1-3--:R-:W-:-:S07]  /*0ef0*/  IMAD R16, R5, 0x4, R26 ;  /* 0x0000000405107824 */ /* 0x00afce00078e021a */
.L_x_260:
[----:B-1----:R-:W-:Y:S01]  /*0f00*/  IMAD.MOV.U32 R5, RZ, RZ, 0x1 ;  /* 0x00000001ff057424 */ /* 0x002fe200078e00ff */
[----:B------:R-:W-:Y:S01]  /*0f10*/  LOP3.LUT R0, R17, 0xffff, RZ, 0xc0, !PT ;  /* 0x0000ffff11007812 */ /* 0x000fe200078ec0ff */
[----:B0----5:R-:W-:Y:S01]  /*0f20*/  HADD2.F32 R4, -RZ, R35.H0_H0 ;  /* 0x20000023ff047230 */ /* 0x021fe20000004100 */
[----:B------:R-:W-:Y:S01]  /*0f30*/  BAR.SYNC.DEFER_BLOCKING 0x0 ;  /* 0x0000000000007b1d */ /* 0x000fe20000010000 */
[----:B------:R-:W-:Y:S01]  /*0f40*/  HADD2.F32 R12, -RZ, R57.H0_H0 ;  /* 0x20000039ff0c7230 */ /* 0x000fe20000004100 */
[----:B------:R-:W-:Y:S01]  /*0f50*/  SHF.L.U32 R0, R5, R0, RZ ;  /* 0x0000000005007219 */ /* 0x000fe200000006ff */
[----:B------:R-:W-:Y:S01]  /*0f60*/  HADD2.F32 R5, -RZ, R31.H0_H0 ;  /* 0x2000001fff057230 */ /* 0x000fe20000004100 */
[----:B------:R-:W-:Y:S01]  /*0f70*/  P2R R66, PR, RZ, 0x40 ;  /* 0x00000040ff427803 */ /* 0x000fe20000000000 */
[----:B------:R-:W-:Y:S01]  /*0f80*/  HADD2.F32 R34, -RZ, R55.H0_H0 ;  /* 0x20000037ff227230 */ /* 0x000fe20000004100 */
[----:B------:R-:W-:Y:S01]  /*0f90*/  LOP3.LUT R14, R21, R0, RZ, 0xfc, !PT ;  /* 0x00000000150e7212 */ /* 0x000fe200078efcff */
[----:B------:R-:W-:Y:S03]  /*0fa0*/  BSSY B0, `(.L_x_251) ;  /* 0x0000149000007945 */ /* 0x000fe60003800000 */
[----:B------:R-:W-:-:S02]  /*0fb0*/  LOP3.LUT R0, R14, R31, RZ, 0x30, !PT ;  /* 0x0000001f0e007212 */ /* 0x000fc400078e30ff */
[----:B------:R-:W-:Y:S02]  /*0fc0*/  LOP3.LUT R2, R14, R35, RZ, 0x30, !PT ;  /* 0x000000230e027212 */ /* 0x000fe400078e30ff */
[----:B------:R-:W-:Y:S02]  /*0fd0*/  PRMT R0, R0, 0x9910, RZ ;  /* 0x0000991000007816 */ /* 0x000fe400000000ff */
[----:B------:R-:W-:Y:S02]  /*0fe0*/  PRMT R10, R2, 0x9910, RZ ;  /* 0x00009910020a7816 */ /* 0x000fe400000000ff */
[----:B------:R-:W-:Y:S01]  /*0ff0*/  LOP3.LUT R6, R14, R29, RZ, 0x30, !PT ;  /* 0x0000001d0e067212 */ /* 0x000fe200078e30ff */
[----:B------:R-:W-:Y:S01]  /*1000*/  IMAD.MOV.U32 R2, RZ, RZ, R0 ;  /* 0x000000ffff027224 */ /* 0x000fe200078e0000 */
[----:B------:R-:W-:Y:S02]  /*1010*/  ISETP.NE.AND P0, PT, R10, RZ, PT ;  /* 0x000000ff0a00720c */ /* 0x000fe40003f05270 */
[----:B------:R-:W-:-:S02]  /*1020*/  LOP3.LUT R8, R14, R37, RZ, 0x30, !PT ;  /* 0x000000250e087212 */ /* 0x000fc400078e30ff */
[----:B------:R-:W-:Y:S01]  /*1030*/  ISETP.NE.AND P1, PT, R2, RZ, PT ;  /* 0x000000ff0200720c */ /* 0x000fe20003f25270 */
[----:B------:R-:W0:Y:S01]  /*1040*/  LDS.U16 R69, [R15+0x6000] ;  /* 0x006000000f457984 */ /* 0x000e220000000400 */
[----:B------:R-:W-:Y:S01]  /*1050*/  PRMT R11, R6, 0x9910, RZ ;  /* 0x00009910060b7816 */ /* 0x000fe200000000ff */
[----:B------:R-:W-:Y:S01]  /*1060*/  HADD2.F32 R6, -RZ, R37.H0_H0 ;  /* 0x20000025ff067230 */ /* 0x000fe20000004100 */
[----:B------:R-:W-:Y:S01]  /*1070*/  FSEL R0, RZ, 1, P1 ;  /* 0x3f800000ff007808 */ /* 0x000fe20000800000 */
[----:B------:R-:W1:Y:S01]  /*1080*/  LDS.U16 R71, [R15+0x6200] ;  /* 0x006200000f477984 */ /* 0x000e620000000400 */
[----:B------:R-:W-:Y:S02]  /*1090*/  FSEL R7, RZ, 1, P0 ;  /* 0x3f800000ff077808 */ /* 0x000fe40000000000 */
[----:B------:R-:W-:Y:S01]  /*10a0*/  PRMT R13, R8, 0x9910, RZ ;  /* 0x00009910080d7816 */ /* 0x000fe200000000ff */
[----:B------:R-:W-:Y:S01]  /*10b0*/  FFMA.FTZ R0, R0, R5, RZ ;  /* 0x0000000500007223 */ /* 0x000fe200000100ff */
[C---:B------:R-:W-:Y:S01]  /*10c0*/  LOP3.LUT R5, R14.reuse, R27, RZ, 0x30, !PT ;  /* 0x0000001b0e057212 */ /* 0x040fe200078e30ff */
[----:B---3--:R-:W3:Y:S01]  /*10d0*/  LDS.U16 R65, [R15+0x6400] ;  /* 0x006400000f417984 */ /* 0x008ee20000000400 */
[----:B------:R-:W-:Y:S01]  /*10e0*/  ISETP.NE.AND P1, PT, R11, RZ, PT ;  /* 0x000000ff0b00720c */ /* 0x000fe20003f25270 */
[----:B------:R-:W-:Y:S01]  /*10f0*/  FFMA.FTZ R0, R7, R4, R0 ;  /* 0x0000000407007223 */ /* 0x000fe20000010000 */
[----:B------:R-:W-:Y:S01]  /*1100*/  LOP3.LUT R7, R14, R39, RZ, 0x30, !PT ;  /* 0x000000270e077212 */ /* 0x000fe200078e30ff */
[----:B------:R-:W-:Y:S01]  /*1110*/  HADD2.F32 R4, -RZ, R29.H0_H0 ;  /* 0x2000001dff047230 */ /* 0x000fe20000004100 */
[----:B------:R-:W-:Y:S01]  /*1120*/  PRMT R60, R5, 0x9910, RZ ;  /* 0x00009910053c7816 */ /* 0x000fe200000000ff */
[----:B------:R-:W4:Y:S01]  /*1130*/  LDS.U16 R73, [R15+0x6600] ;  /* 0x006600000f497984 */ /* 0x000f220000000400 */
        /* <DEDUP_REMOVED lines=12> */
[----:B------:R-:W-:-:S02]  /*1200*/  FSEL R5, RZ, 1, P1 ;  /* 0x3f800000ff057808 */ /* 0x000fc40000800000 */
[----:B------:R-:W-:Y:S02]  /*1210*/  PRMT R9, R7, 0x9910, RZ ;  /* 0x0000991007097816 */ /* 0x000fe400000000ff */
[----:B------:R-:W-:Y:S01]  /*1220*/  LOP3.LUT R8, R14, R59, RZ, 0x30, !PT ;  /* 0x0000003b0e087212 */ /* 0x000fe200078e30ff */
[----:B------:R-:W-:Y:S01]  /*1230*/  FFMA.FTZ R4, R5, R4, R0 ;  /* 0x0000000405047223 */ /* 0x000fe20000010000 */
[----:B------:R-:W-:Y:S01]  /*1240*/  FSEL R7, RZ, 1, P0 ;  /* 0x3f800000ff077808 */ /* 0x000fe20000000000 */
[----:B------:R-:W-:Y:S01]  /*1250*/  IMAD.MOV.U32 R0, RZ, RZ, R9 ;  /* 0x000000ffff007224 */ /* 0x000fe200078e0009 */
[----:B------:R-:W-:Y:S01]  /*1260*/  PRMT R8, R8, 0x9910, RZ ;  /* 0x0000991008087816 */ /* 0x000fe200000000ff */
[----:B------:R-:W-:Y:S01]  /*1270*/  HADD2.F32 R9, -RZ, R59.H0_H0 ;  /* 0x2000003bff097230 */ /* 0x000fe20000004100 */
[----:B------:R-:W-:Y:S01]  /*1280*/  LOP3.LUT R36, R14, R51, RZ, 0x30, !PT ;  /* 0x000000330e247212 */ /* 0x000fe200078e30ff */
[----:B------:R-:W-:Y:S01]  /*1290*/  FFMA.FTZ R6, R7, R6, R4 ;  /* 0x0000000607067223 */ /* 0x000fe20000010004 */
[----:B------:R-:W-:Y:S01]  /*12a0*/  ISETP.NE.AND P0, PT, R0, RZ, PT ;  /* 0x000000ff0000720c */ /* 0x000fe20003f05270 */
[----:B------:R-:W-:Y:S01]  /*12b0*/  IMAD.MOV.U32 R4, RZ, RZ, R8 ;  /* 0x000000ffff047224 */ /* 0x000fe200078e0008 */
[----:B------:R-:W-:Y:S01]  /*12c0*/  PRMT R36, R36, 0x9910, RZ ;  /* 0x0000991024247816 */ /* 0x000fe200000000ff */
[----:B------:R-:W-:Y:S01]  /*12d0*/  HADD2.F32 R7, -RZ, R25.H0_H0 ;  /* 0x20000019ff077230 */ /* 0x000fe20000004100 */
[----:B------:R-:W-:Y:S01]  /*12e0*/  FSEL R5, RZ, 1, P0 ;  /* 0x3f800000ff057808 */ /* 0x000fe20000000000 */
[----:B0-----:R-:W-:Y:S01]  /*12f0*/  HADD2.F32 R44, -RZ, R69.H0_H0 ;  /* 0x20000045ff2c7230 */ /* 0x001fe20000004100 */
[----:B------:R-:W-:Y:S01]  /*1300*/  ISETP.NE.AND P0, PT, R4, RZ, PT ;  /* 0x000000ff0400720c */ /* 0x000fe20003f05270 */
[----:B-1----:R-:W-:Y:S01]  /*1310*/  HADD2.F32 R46, -RZ, R71.H0_H0 ;  /* 0x20000047ff2e7230 */ /* 0x002fe20000004100 */
[----:B------:R-:W-:Y:S01]  /*1320*/  LOP3.LUT R40, R14, R45, RZ, 0x30, !PT ;  /* 0x0000002d0e287212 */ /* 0x000fe200078e30ff */
[----:B------:R-:W-:Y:S01]  /*1330*/  FFMA.FTZ R5, R5, R7, R6 ;  /* 0x0000000705057223 */ /* 0x000fe20000010006 */
[----:B------:R-:W-:-:S02]  /*1340*/  FSEL R8, RZ, 1, P0 ;  /* 0x3f800000ff087808 */ /* 0x000fc40000000000 */
[C---:B------:R-:W-:Y:S02]  /*1350*/  LOP3.LUT R6, R14.reuse, R57, RZ, 0x30, !PT ;  /* 0x000000390e067212 */ /* 0x040fe400078e30ff */
[----:B------:R-:W-:Y:S01]  /*1360*/  LOP3.LUT R7, R14, R53, RZ, 0x30, !PT ;  /* 0x000000350e077212 */ /* 0x000fe200078e30ff */
[----:B------:R-:W-:Y:S01]  /*1370*/  FFMA.FTZ R8, R8, R9, R5 ;  /* 0x0000000908087223 */ /* 0x000fe20000010005 */
[----:B------:R-:W-:Y:S02]  /*1380*/  PRMT R6, R6, 0x9910, RZ ;  /* 0x0000991006067816 */ /* 0x000fe400000000ff */
[----:B------:R-:W-:Y:S02]  /*1390*/  LOP3.LUT R5, R14, R55, RZ, 0x30, !PT ;  /* 0x000000370e057212 */ /* 0x000fe400078e30ff */
[----:B------:R-:W-:Y:S02]  /*13a0*/  ISETP.NE.AND P0, PT, R6, RZ, PT ;  /* 0x000000ff0600720c */ /* 0x000fe40003f05270 */
[----:B------:R-:W-:-:S02]  /*13b0*/  PRMT R5, R5, 0x9910, RZ ;  /* 0x0000991005057816 */ /* 0x000fc400000000ff */
[----:B------:R-:W-:Y:S02]  /*13c0*/  PRMT R38, R7, 0x9910, RZ ;  /* 0x0000991007267816 */ /* 0x000fe400000000ff */
[----:B------:R-:W-:Y:S02]  /*13d0*/  FSEL R7, RZ, 1, P0 ;  /* 0x3f800000ff077808 */ /* 0x000fe40000000000 */
[----:B------:R-:W-:Y:S02]  /*13e0*/  ISETP.NE.AND P0, PT, R5, RZ, PT ;  /* 0x000000ff0500720c */ /* 0x000fe40003f05270 */
[----:B------:R-:W-:Y:S01]  /*13f0*/  PRMT R42, R40, 0x9910, RZ ;  /* 0x00009910282a7816 */ /* 0x000fe200000000ff */
[----:B------:R-:W-:Y:S01]  /*1400*/  FFMA.FTZ R8, R7, R12, R8 ;  /* 0x0000000c07087223 */ /* 0x000fe20000010008 */
[----:B------:R-:W-:Y:S01]  /*1410*/  FSEL R9, RZ, 1, P0 ;  /* 0x3f800000ff097808 */ /* 0x000fe20000000000 */
[----:B------:R-:W-:Y:S01]  /*1420*/  IMAD.MOV.U32 R7, RZ, RZ, R38 ;  /* 0x000000ffff077224 */ /* 0x000fe200078e0026 */
[----:B---3--:R-:W-:Y:S01]  /*1430*/  LOP3.LUT R50, R14, R65, RZ, 0x30, !PT ;  /* 0x000000410e327212 */ /* 0x008fe200078e30ff */
[----:B------:R-:W-:-:S02]  /*1440*/  HADD2.F32 R38, -RZ, R51.H0_H0 ;  /* 0x20000033ff267230 */ /* 0x000fc40000004100 */
[----:B------:R-:W-:Y:S01]  /*1450*/  FFMA.FTZ R9, R9, R34, R8 ;  /* 0x0000002209097223 */ /* 0x000fe20000010008 */
[----:B------:R-:W-:Y:S01]  /*1460*/  IMAD.MOV.U32 R8, RZ, RZ, R36 ;  /* 0x000000ffff087224 */ /* 0x000fe200078e0024 */
        /* <DEDUP_REMOVED lines=20> */
[----:B------:R-:W-:-:S03]  /*15b0*/  LOP3.LUT R36, R14, R43, RZ, 0x30, !PT ;  /* 0x0000002b0e247212 */ /* 0x000fc600078e30ff */
[----:B------:R-:W-:Y:S01]  /*15c0*/  FFMA.FTZ R38, R67, R38, R34 ;  /* 0x0000002643267223 */ /* 0x000fe20000010022 */
[----:B------:R-:W-:Y:S01]  /*15d0*/  PRMT R34, R36, 0x9910, RZ ;  /* 0x0000991024227816 */ /* 0x000fe200000000ff */
[----:B------:R-:W-:Y:S02]  /*15e0*/  IMAD.MOV.U32 R36, RZ, RZ, R42 ;  /* 0x000000ffff247224 */ /* 0x000fe400078e002a */
[----:B------:R-:W-:-:S03]  /*15f0*/  HADD2.F32 R42, -RZ, R43.H0_H0 ;  /* 0x2000002bff2a7230 */ /* 0x000fc60000004100 */
[----:B------:R-:W-:-:S04]  /*1600*/  ISETP.NE.AND P0, PT, R36, RZ, PT ;  /* 0x000000ff2400720c */ /* 0x000fc80003f05270 */
[----:B------:R-:W-:Y:S02]  /*1610*/  FSEL R63, RZ, 1, P0 ;  /* 0x3f800000ff3f7808 */ /* 0x000fe40000000000 */
[----:B------:R-:W-:-:S03]  /*1620*/  ISETP.NE.AND P0, PT, R34, RZ, PT ;  /* 0x000000ff2200720c */ /* 0x000fc60003f05270 */
[----:B------:R-:W-:Y:S01]  /*1630*/  FFMA.FTZ R38, R63, R40, R38 ;  /* 0x000000283f267223 */ /* 0x000fe20000010026 */
[----:B------:R-:W-:Y:S01]  /*1640*/  FSEL R67, RZ, 1, P0 ;  /* 0x3f800000ff437808 */ /* 0x000fe20000000000 */
[----:B------:R-:W0:Y:S01]  /*1650*/  LDS.U16 R63, [R15+0x6c00] ;  /* 0x006c00000f3f7984 */ /* 0x000e220000000400 */
[----:B------:R-:W-:-:S03]  /*1660*/  LOP3.LUT R40, R14, R71, RZ, 0x30, !PT ;  /* 0x000000470e287212 */ /* 0x000fc600078e30ff */
[----:B------:R-:W-:Y:S01]  /*1670*/  FFMA.FTZ R42, R67, R42, R38 ;  /* 0x0000002a432a7223 */ /* 0x000fe20000010026 */
[----:B------:R-:W-:Y:S01]  /*1680*/  LOP3.LUT R38, R14, R69, RZ, 0x30, !PT ;  /* 0x000000450e267212 */ /* 0x000fe200078e30ff */
[----:B------:R-:W1:Y:S01]  /*1690*/  LDS.U16 R67, [R15+0x6a00] ;  /* 0x006a00000f437984 */ /* 0x000e620000000400 */
[----:B------:R-:W-:Y:S02]  /*16a0*/  PRMT R52, R40, 0x9910, RZ ;  /* 0x0000991028347816 */ /* 0x000fe400000000ff */
[----:B------:R-:W-:-:S05]  /*16b0*/  PRMT R38, R38, 0x9910, RZ ;  /* 0x0000991026267816 */ /* 0x000fca00000000ff */
[----:B------:R-:W-:Y:S02]  /*16c0*/  IMAD.MOV.U32 R40, RZ, RZ, R38 ;  /* 0x000000ffff287224 */ /* 0x000fe400078e0026 */
[----:B------:R-:W-:-:S03]  /*16d0*/  IMAD.MOV.U32 R38, RZ, RZ, R52 ;  /* 0x000000ffff267224 */ /* 0x000fc600078e0034 */
        /* <DEDUP_REMOVED lines=9> */
[----:B------:R-:W-:Y:S01]  /*1770*/  IMAD.MOV.U32 R42, RZ, RZ, R50 ;  /* 0x000000ffff2a7224 */ /* 0x000fe200078e0032 */
[----:B------:R-:W-:Y:S01]  /*1780*/  PRMT R44, R44, 0x9910, RZ ;  /* 0x000099102c2c7816 */ /* 0x000fe200000000ff */
[----:B------:R-:W-:-:S03]  /*1790*/  HADD2.F32 R50, -RZ, R65.H0_H0 ;  /* 0x20000041ff327230 */ /* 0x000fc60000004100 */
[----:B------:R-:W-:Y:S02]  /*17a0*/  ISETP.NE.AND P0, PT, R42, RZ, PT ;  /* 0x000000ff2a00720c */ /* 0x000fe40003f05270 */
[----:B0-----:R-:W-:Y:S01]  /*17b0*/  LOP3.LUT R56, R14, R63, RZ, 0x30, !PT ;  /* 0x0000003f0e387212 */ /* 0x001fe200078e30ff */
[----:B------:R-:W-:Y:S01]  /*17c0*/  HADD2.F32 R63, -RZ, R63.H0_H0 ;  /* 0x2000003fff3f7230 */ /* 0x000fe20000004100 */
[----:B------:R-:W-:Y:S02]  /*17d0*/  FSEL R65, RZ, 1, P0 ;  /* 0x3f800000ff417808 */ /* 0x000fe40000000000 */
[----:B------:R-:W-:Y:S01]  /*17e0*/  ISETP.NE.AND P0, PT, R44, RZ, PT ;  /* 0x000000ff2c00720c */ /* 0x000fe20003f05270 */
[----:B-1----:R-:W-:Y:S01]  /*17f0*/  HADD2.F32 R54, -RZ, R67.H0_H0 ;  /* 0x20000043ff367230 */ /* 0x002fe20000004100 */
[----:B------:R-:W-:Y:S01]  /*1800*/  PRMT R56, R56, 0x9910, RZ ;  /* 0x0000991038387816 */ /* 0x000fe200000000ff */
[----:B------:R-:W-:Y:S01]  /*1810*/  FFMA.FTZ R46, R65, R50, R46 ;  /* 0x00000032412e7223 */ /* 0x000fe2000001002e */
[----:B------:R-:W-:Y:S01]  /*1820*/  FSEL R71, RZ, 1, P0 ;  /* 0x3f800000ff477808 */ /* 0x000fe20000000000 */
[----:B------:R-:W0:Y:S01]  /*1830*/  LDS.U16 R65, [R15+0x7400] ;  /* 0x007400000f417984 */ /* 0x000e220000000400 */
[----:B------:R-:W-:-:S03]  /*1840*/  LOP3.LUT R50, R14, R67, RZ, 0x30, !PT ;  /* 0x000000430e327212 */ /* 0x000fc600078e30ff */
[----:B------:R-:W-:Y:S01]  /*1850*/  FFMA.FTZ R52, R71, R73, R46 ;  /* 0x0000004947347223 */ /* 0x000fe2000001002e */
[----:B------:R-:W-:Y:S01]  /*1860*/  LOP3.LUT R46, R14, R75, RZ, 0x30, !PT ;  /* 0x0000004b0e2e7212 */ /* 0x000fe200078e30ff */
[----:B------:R-:W-:Y:S01]  /*1870*/  LDS.U16 R73, [R15+0x7000] ;  /* 0x007000000f497984 */ /* 0x000fe20000000400 */
[----:B------:R-:W-:Y:S01]  /*1880*/  PRMT R58, R50, 0x9910, RZ ;  /* 0x00009910323a7816 */ /* 0x000fe200000000ff */
[----:B------:R-:W-:Y:S01]  /*1890*/  HADD2.F32 R75, -RZ, R75.H0_H0 ;  /* 0x2000004bff4b7230 */ /* 0x000fe20000004100 */
[----:B------:R-:W-:Y:S01]  /*18a0*/  PRMT R46, R46, 0x9910, RZ ;  /* 0x000099102e2e7816 */ /* 0x000fe200000000ff */
[----:B------:R-:W1:Y:S04]  /*18b0*/  LDS.U16 R71, [R15+0x7200] ;  /* 0x007200000f477984 */ /* 0x000e680000000400 */
[----:B------:R-:W-:-:S02]  /*18c0*/  IMAD.MOV.U32 R50, RZ, RZ, R46 ;  /* 0x000000ffff327224 */ /* 0x000fc400078e002e */
[----:B------:R-:W-:-:S03]  /*18d0*/  IMAD.MOV.U32 R46, RZ, RZ, R58 ;  /* 0x000000ffff2e7224 */ /* 0x000fc600078e003a */
[----:B------:R-:W-:Y:S02]  /*18e0*/  ISETP.NE.AND P0, PT, R50, RZ, PT ;  /* 0x000000ff3200720c */ /* 0x000fe40003f05270 */
[----:B---3--:R-:W-:Y:S01]  /*18f0*/  LOP3.LUT R58, R14, R69, RZ, 0x30, !PT ;  /* 0x000000450e3a7212 */ /* 0x008fe200078e30ff */
[----:B------:R-:W-:Y:S01]  /*1900*/  HADD2.F32 R69, -RZ, R69.H0_H0 ;  /* 0x20000045ff457230 */ /* 0x000fe20000004100 */
[----:B------:R-:W-:Y:S02]  /*1910*/  FSEL R67, RZ, 1, P0 ;  /* 0x3f800000ff437808 */ /* 0x000fe40000000000 */
[----:B------:R-:W-:-:S03]  /*1920*/  ISETP.NE.AND P0, PT, R46, RZ, PT ;  /* 0x000000ff2e00720c */ /* 0x000fc60003f05270 */
[----:B------:R-:W-:Y:S01]  /*1930*/  FFMA.FTZ R52, R67, R75, R52 ;  /* 0x0000004b43347223 */ /* 0x000fe20000010034 */
[----:B------:R-:W-:Y:S01]  /*1940*/  FSEL R77, RZ, 1, P0 ;  /* 0x3f800000ff4d7808 */ /* 0x000fe20000000000 */
[----:B------:R-:W3:Y:S04]  /*1950*/  LDS.U16 R75, [R15+0x7600] ;  /* 0x007600000f4b7984 */ /* 0x000ee80000000400 */
[----:B------:R-:W-:Y:S01]  /*1960*/  FFMA.FTZ R77, R77, R54, R52 ;  /* 0x000000364d4d7223 */ /* 0x000fe20000010034 */
[----:B------:R-:W-:Y:S01]  /*1970*/  IMAD.MOV.U32 R52, RZ, RZ, R56 ;  /* 0x000000ffff347224 */ /* 0x000fe200078e0038 */
[----:B------:R-:W-:-:S04]  /*1980*/  PRMT R54, R58, 0x9910, RZ ;  /* 0x000099103a367816 */ /* 0x000fc800000000ff */
[----:B------:R-:W-:Y:S02]  /*1990*/  ISETP.NE.AND P0, PT, R52, RZ, PT ;  /* 0x000000ff3400720c */ /* 0x000fe40003f05270 */
[----:B0-----:R-:W-:Y:S02]  /*19a0*/  LOP3.LUT R64, R14, R65, RZ, 0x30, !PT ;  /* 0x000000410e407212 */ /* 0x001fe400078e30ff */
[----:B------:R-:W-:Y:S02]  /*19b0*/  FSEL R56, RZ, 1, P0 ;  /* 0x3f800000ff387808 */ /* 0x000fe40000000000 */
[----:B------:R-:W-:Y:S02]  /*19c0*/  ISETP.NE.AND P0, PT, R54, RZ, PT ;  /* 0x000000ff3600720c */ /* 0x000fe40003f05270 */
[----:B------:R-:W-:Y:S01]  /*19d0*/  PRMT R64, R64, 0x9910, RZ ;  /* 0x0000991040407816 */ /* 0x000fe200000000ff */
[----:B------:R-:W-:Y:S01]  /*19e0*/  FFMA.FTZ R56, R56, R63, R77 ;  /* 0x0000003f38387223 */ /* 0x000fe2000001004d */
[----:B------:R-:W-:Y:S01]  /*19f0*/  FSEL R67, RZ, 1, P0 ;  /* 0x3f800000ff437808 */ /* 0x000fe20000000000 */
[----:B------:R-:W0:Y:S01]  /*1a00*/  LDS.U16 R77, [R15+0x7800] ;  /* 0x007800000f4d7984 */ /* 0x000e220000000400 */
[----:B-1----:R-:W-:-:S02]  /*1a10*/  LOP3.LUT R62, R14, R71, RZ, 0x30, !PT ;  /* 0x000000470e3e7212 */ /* 0x002fc400078e30ff */
[----:B------:R-:W-:Y:S01]  /*1a20*/  ISETP.NE.AND P5, PT, R64, RZ, PT ;  /* 0x000000ff4000720c */ /* 0x000fe20003fa5270 */
[----:B------:R-:W1:Y:S01]  /*1a30*/  LDS.U16 R63, [R15+0x7c00] ;  /* 0x007c00000f3f7984 */ /* 0x000e620000000400 */
[----:B------:R-:W-:Y:S01]  /*1a40*/  FFMA.FTZ R58, R67, R69, R56 ;  /* 0x00000045433a7223 */ /* 0x000fe20000010038 */
[----:B------:R-:W-:Y:S01]  /*1a50*/  LOP3.LUT R56, R14, R73, RZ, 0x30, !PT ;  /* 0x000000490e387212 */ /* 0x000fe200078e30ff */
[----:B------:R-:W-:Y:S01]  /*1a60*/  HADD2.F32 R73, -RZ, R73.H0_H0 ;  /* 0x20000049ff497230 */ /* 0x000fe20000004100 */
[----:B------:R-:W4:Y:S01]  /*1a70*/  LDS.U16 R69, [R15+0x7a00] ;  /* 0x007a00000f457984 */ /* 0x000f220000000400 */
[----:B------:R-:W-:Y:S01]  /*1a80*/  PRMT R68, R62, 0x9910, RZ ;  /* 0x000099103e447816 */ /* 0x000fe200000000ff */
[----:B------:R-:W-:Y:S01]  /*1a90*/  HADD2.F32 R62, -RZ, R71.H0_H0 ;  /* 0x20000047ff3e7230 */ /* 0x000fe20000004100 */
[----:B------:R-:W-:Y:S01]  /*1aa0*/  PRMT R56, R56, 0x9910, RZ ;  /* 0x0000991038387816 */ /* 0x000fe200000000ff */
[----:B--2---:R-:W2:Y:S01]  /*1ab0*/  LDS.U16 R67, [R15+0x7e00] ;  /* 0x007e00000f437984 */ /* 0x004ea20000000400 */
[----:B------:R-:W-:-:S02]  /*1ac0*/  ISETP.NE.AND P6, PT, R68, RZ, PT ;  /* 0x000000ff4400720c */ /* 0x000fc40003fc5270 */
[----:B------:R-:W-:Y:S02]  /*1ad0*/  ISETP.NE.AND P0, PT, R56, RZ, PT ;  /* 0x000000ff3800720c */ /* 0x000fe40003f05270 */
[----:B------:R-:W-:Y:S02]  /*1ae0*/  FSEL R79, RZ, 1, P6 ;  /* 0x3f800000ff4f7808 */ /* 0x000fe40003000000 */
[----:B------:R-:W-:Y:S02]  /*1af0*/  FSEL R71, RZ, 1, P0 ;  /* 0x3f800000ff477808 */ /* 0x000fe40000000000 */
[----:B---3--:R-:W-:Y:S01]  /*1b00*/  LOP3.LUT R68, R14, R75, RZ, 0x30, !PT ;  /* 0x0000004b0e447212 */ /* 0x008fe200078e30ff */
[----:B------:R-:W-:Y:S01]  /*1b10*/  HADD2.F32 R75, -RZ, R75.H0_H0 ;  /* 0x2000004bff4b7230 */ /* 0x000fe20000004100 */
[----:B------:R-:W-:Y:S01]  /*1b20*/  P2R R76, PR, RZ, 0x40 ;  /* 0x00000040ff4c7803 */ /* 0x000fe20000000000 */
[----:B------:R-:W-:Y:S01]  /*1b30*/  FFMA.FTZ R58, R71, R73, R58 ;  /* 0x00000049473a7223 */ /* 0x000fe2000001003a */
[----:B------:R-:W-:-:S02]  /*1b40*/  PRMT R68, R68, 0x9910, RZ ;  /* 0x0000991044447816 */ /* 0x000fc400000000ff */
[----:B------:R-:W-:Y:S01]  /*1b50*/  P2R R78, PR, RZ, 0x20 ;  /* 0x00000020ff4e7803 */ /* 0x000fe20000000000 */
[----:B------:R-:W-:Y:S01]  /*1b60*/  FFMA.FTZ R58, R79, R62, R58 ;  /* 0x0000003e4f3a7223 */ /* 0x000fe2000001003a */
[----:B------:R-:W-:Y:S01]  /*1b70*/  HADD2.F32 R62, -RZ, R65.H0_H0 ;  /* 0x20000041ff3e7230 */ /* 0x000fe20000004100 */
[----:B------:R-:W-:Y:S02]  /*1b80*/  FSEL R65, RZ, 1, P5 ;  /* 0x3f800000ff417808 */ /* 0x000fe40002800000 */
[----:B------:R-:W-:Y:S02]  /*1b90*/  ISETP.NE.AND P4, PT, R68, RZ, PT ;  /* 0x000000ff4400720c */ /* 0x000fe40003f85270 */
[----:B------:R-:W-:Y:S01]  /*1ba0*/  ISETP.NE.AND P5, PT, R2, RZ, PT ;  /* 0x000000ff0200720c */ /* 0x000fe20003fa5270 */
[----:B------:R-:W-:Y:S01]  /*1bb0*/  FFMA.FTZ R58, R65, R62, R58 ;  /* 0x0000003e413a7223 */ /* 0x000fe2000001003a */
[----:B------:R-:W-:Y:S02]  /*1bc0*/  FSEL R71, RZ, 1, P4 ;  /* 0x3f800000ff477808 */ /* 0x000fe40002000000 */
[----:B------:R-:W-:-:S02]  /*1bd0*/  P2R R80, PR, RZ, 0x10 ;  /* 0x00000010ff507803 */ /* 0x000fc40000000000 */
[----:B0-----:R-:W-:Y:S01]  /*1be0*/  LOP3.LUT R62, R14, R77, RZ, 0x30, !PT ;  /* 0x0000004d0e3e7212 */ /* 0x001fe200078e30ff */
[----:B------:R-:W-:Y:S02]  /*1bf0*/  HADD2.F32 R77, -RZ, R77.H0_H0 ;  /* 0x2000004dff4d7230 */ /* 0x000fe40000004100 */
[----:B------:R-:W-:Y:S01]  /*1c00*/  FFMA.FTZ R58, R71, R75, R58 ;  /* 0x0000004b473a7223 */ /* 0x000fe2000001003a */
[----:B------:R-:W-:Y:S02]  /*1c10*/  ISETP.NE.AND P4, PT, R11, RZ, PT ;  /* 0x000000ff0b00720c */ /* 0x000fe40003f85270 */
[----:B------:R-:W-:Y:S02]  /*1c20*/  PRMT R68, R62, 0x9910, RZ ;  /* 0x000099103e447816 */ /* 0x000fe400000000ff */
[----:B-1----:R-:W-:Y:S01]  /*1c30*/  LOP3.LUT R65, R14, R63, RZ, 0x30, !PT ;  /* 0x0000003f0e417212 */ /* 0x002fe200078e30ff */
[----:B----4-:R-:W-:Y:S01]  /*1c40*/  HADD2.F32 R62, -RZ, R69.H0_H0 ;  /* 0x20000045ff3e7230 */ /* 0x010fe20000004100 */
[----:B------:R-:W-:-:S02]  /*1c50*/  ISETP.NE.AND P3, PT, R68, RZ, PT ;  /* 0x000000ff4400720c */ /* 0x000fc40003f65270 */
[----:B------:R-:W-:Y:S02]  /*1c60*/  LOP3.LUT R64, R14, R69, RZ, 0x30, !PT ;  /* 0x000000450e407212 */ /* 0x000fe400078e30ff */
[----:B------:R-:W-:Y:S02]  /*1c70*/  PRMT R70, R65, 0x9910, RZ ;  /* 0x0000991041467816 */ /* 0x000fe400000000ff */
[----:B------:R-:W-:Y:S02]  /*1c80*/  FSEL R65, RZ, 1, P3 ;  /* 0x3f800000ff417808 */ /* 0x000fe40001800000 */
[----:B------:R-:W-:Y:S02]  /*1c90*/  PRMT R69, R64, 0x9910, RZ ;  /* 0x0000991040457816 */ /* 0x000fe400000000ff */
[----:B--2---:R-:W-:Y:S01]  /*1ca0*/  LOP3.LUT R64, R14, R67, RZ, 0x30, !PT ;  /* 0x000000430e407212 */ /* 0x004fe200078e30ff */
[----:B------:R-:W-:Y:S01]  /*1cb0*/  FFMA.FTZ R58, R65, R77, R58 ;  /* 0x0000004d413a7223 */ /* 0x000fe2000001003a */
[----:B------:R-:W-:Y:S01]  /*1cc0*/  ISETP.NE.AND P2, PT, R69, RZ, PT ;  /* 0x000000ff4500720c */ /* 0x000fe20003f45270 */
[----:B------:R-:W-:Y:S01]  /*1cd0*/  HADD2.F32 R67, -RZ, R67.H0_H0 ;  /* 0x20000043ff437230 */ /* 0x000fe20000004100 */
[----:B------:R-:W-:Y:S01]  /*1ce0*/  PRMT R65, R64, 0x9910, RZ ;  /* 0x0000991040417816 */ /* 0x000fe200000000ff */
[----:B------:R-:W-:Y:S01]  /*1cf0*/  IMAD.MOV.U32 R64, RZ, RZ, R70 ;  /* 0x000000ffff407224 */ /* 0x000fe200078e0046 */
[----:B------:R-:W-:-:S02]  /*1d00*/  FSEL R69, RZ, 1, P2 ;  /* 0x3f800000ff457808 */ /* 0x000fc40001000000 */
[----:B------:R-:W-:Y:S02]  /*1d10*/  ISETP.NE.AND P0, PT, R65, RZ, PT ;  /* 0x000000ff4100720c */ /* 0x000fe40003f05270 */
[----:B------:R-:W-:Y:S01]  /*1d20*/  ISETP.NE.AND P1, PT, R64, RZ, PT ;  /* 0x000000ff4000720c */ /* 0x000fe20003f25270 */
[----:B------:R-:W-:Y:S01]  /*1d30*/  FFMA.FTZ R58, R69, R62, R58 ;  /* 0x0000003e453a7223 */ /* 0x000fe2000001003a */
[----:B------:R-:W-:Y:S01]  /*1d40*/  HADD2.F32 R62, -RZ, R63.H0_H0 ;  /* 0x2000003fff3e7230 */ /* 0x000fe20000004100 */
[----:B------:R-:W-:Y:S02]  /*1d50*/  FSEL R65, RZ, 1, P0 ;  /* 0x3f800000ff417808 */ /* 0x000fe40000000000 */
[----:B------:R-:W-:Y:S02]  /*1d60*/  FSEL R63, RZ, 1, P1 ;  /* 0x3f800000ff3f7808 */ /* 0x000fe40000800000 */
[----:B------:R-:W-:Y:S02]  /*1d70*/  P2R R82, PR, RZ, 0x8 ;  /* 0x00000008ff527803 */ /* 0x000fe40000000000 */
[----:B------:R-:W-:Y:S01]  /*1d80*/  SEL R64, RZ, 0x1, P5 ;  /* 0x00000001ff407807 */ /* 0x000fe20002800000 */
[----:B------:R-:W-:Y:S01]  /*1d90*/  FFMA.FTZ R58, R63, R62, R58 ;  /* 0x0000003e3f3a7223 */ /* 0x000fe2000001003a */
[----:B------:R-:W-:-:S03]  /*1da0*/  ISETP.NE.AND P5, PT, R13, RZ, PT ;  /* 0x000000ff0d00720c */ /* 0x000fc60003fa5270 */
[----:B------:R-:W-:Y:S01]  /*1db0*/  FFMA.FTZ R58, R65, R67, R58 ;  /* 0x00000043413a7223 */ /* 0x000fe2000001003a */
[----:B------:R-:W-:Y:S02]  /*1dc0*/  SEL R65, RZ, 0x4, P4 ;  /* 0x00000004ff417807 */ /* 0x000fe40002000000 */
[----:B------:R-:W-:Y:S02]  /*1dd0*/  SEL R62, RZ, 0x8, P5 ;  /* 0x00000008ff3e7807 */ /* 0x000fe40002800000 */
[----:B------:R-:W0:Y:S01]  /*1de0*/  SHFL.DOWN P6, R67, R58, 0x1, 0x1f ;  /* 0x08201f003a437f89 */ /* 0x000e2200000c0000 */
[----:B------:R-:W-:Y:S02]  /*1df0*/  ISETP.NE.AND P4, PT, R0, RZ, PT ;  /* 0x000000ff0000720c */ /* 0x000fe40003f85270 */
[----:B------:R-:W-:Y:S02]  /*1e00*/  ISETP.NE.AND P5, PT, R4, RZ, PT ;  /* 0x000000ff0400720c */ /* 0x000fe40003fa5270 */
[----:B------:R-:W-:-:S02]  /*1e10*/  SEL R75, RZ, 0x40, P4 ;  /* 0x00000040ff4b7807 */ /* 0x000fc40002000000 */
[----:B------:R-:W-:Y:S02]  /*1e20*/  SEL R74, RZ, 0x80, P5 ;  /* 0x00000080ff4a7807 */ /* 0x000fe40002800000 */
[----:B------:R-:W-:Y:S02]  /*1e30*/  ISETP.NE.AND P4, PT, R7, RZ, PT ;  /* 0x000000ff0700720c */ /* 0x000fe40003f85270 */
[----:B------:R-:W-:Y:S02]  /*1e40*/  ISETP.NE.AND P5, PT, R8, RZ, PT ;  /* 0x000000ff0800720c */ /* 0x000fe40003fa5270 */
[----:B------:R-:W-:Y:S02]  /*1e50*/  SEL R71, RZ, 0x400, P4 ;  /* 0x00000400ff477807 */ /* 0x000fe40002000000 */
[----:B------:R-:W-:Y:S01]  /*1e60*/  ISETP.NE.AND P4, PT, R36, RZ, PT ;  /* 0x000000ff2400720c */ /* 0x000fe20003f85270 */
[----:B0-----:R-:W-:Y:S01]  /*1e70*/  @P6 FADD R67, R58, R67 ;  /* 0x000000433a436221 */ /* 0x001fe20000000000 */
[----:B------:R-:W-:-:S04]  /*1e80*/  ISETP.NE.AND P6, PT, R10, RZ, PT ;  /* 0x000000ff0a00720c */ /* 0x000fc80003fc5270 */
[----:B------:R-:W0:Y:S01]  /*1e90*/  SHFL.DOWN P3, R70, R67, 0x2, 0x1f ;  /* 0x08401f0043467f89 */ /* 0x000e220000060000 */
[----:B------:R-:W-:Y:S02]  /*1ea0*/  SEL R68, RZ, 0xffffffff, P6 ;  /* 0xffffffffff447807 */ /* 0x000fe40003000000 */
[----:B------:R-:W-:-:S03]  /*1eb0*/  ISETP.NE.AND P6, PT, R60, RZ, PT ;  /* 0x000000ff3c00720c */ /* 0x000fc60003fc5270 */
[----:B------:R-:W-:Y:S01]  /*1ec0*/  IMAD.SHL.U32 R89, R68, 0x2, RZ ;  /* 0x0000000244597824 */ /* 0x000fe200078e00ff */
[----:B------:R-:W-:Y:S02]  /*1ed0*/  SEL R58, RZ, 0x10, P6 ;  /* 0x00000010ff3a7807 */ /* 0x000fe40003000000 */
[----:B------:R-:W-:Y:S02]  /*1ee0*/  ISETP.NE.AND P6, PT, R6, RZ, PT ;  /* 0x000000ff0600720c */ /* 0x000fe40003fc5270 */
[----:B------:R-:W-:Y:S02]  /*1ef0*/  LOP3.LUT R64, R89, 0x2, R64, 0xe2, !PT ;  /* 0x0000000259407812 */ /* 0x000fe400078ee240 */
[----:B------:R-:W-:Y:S02]  /*1f00*/  SEL R73, RZ, 0x100, P6 ;  /* 0x00000100ff497807 */ /* 0x000fe40003000000 */
[----:B------:R-:W-:Y:S02]  /*1f10*/  ISETP.NE.AND P6, PT, R12, RZ, PT ;  /* 0x000000ff0c00720c */ /* 0x000fe40003fc5270 */
[----:B------:R-:W-:Y:S01]  /*1f20*/  LOP3.LUT R65, R62, R65, R64, 0xfe, !PT ;  /* 0x000000413e417212 */ /* 0x000fe200078efe40 */
[----:B0-----:R-:W-:-:S05]  /*1f30*/  @P3 FADD R70, R67, R70 ;  /* 0x0000004643463221 */ /* 0x001fca0000000000 */
[----:B------:R-:W0:Y:S02]  /*1f40*/  SHFL.DOWN P3, R69, R70, 0x4, 0x1f ;  /* 0x08801f0046457f89 */ /* 0x000e240000060000 */
[----:B0-----:R-:W-:Y:S01]  /*1f50*/  @P3 FADD R69, R70, R69 ;  /* 0x0000004546453221 */ /* 0x001fe20000000000 */
[----:B------:R-:W-:Y:S02]  /*1f60*/  SEL R70, RZ, 0x800, P5 ;  /* 0x00000800ff467807 */ /* 0x000fe40002800000 */
[----:B------:R-:W-:Y:S02]  /*1f70*/  ISETP.NE.AND P5, PT, R34, RZ, PT ;  /* 0x000000ff2200720c */ /* 0x000fe40003fa5270 */
[----:B------:R-:W0:Y:S02]  /*1f80*/  SHFL.DOWN P3, R84, R69, 0x8, 0x1f ;  /* 0x09001f0045547f89 */ /* 0x000e240000060000 */
[----:B------:R-:W-:Y:S02]  /*1f90*/  SEL R67, RZ, 0x8000, P5 ;  /* 0x00008000ff437807 */ /* 0x000fe40002800000 */
[----:B------:R-:W-:-:S04]  /*1fa0*/  ISETP.NE.AND P5, PT, R44, RZ, PT ;  /* 0x000000ff2c00720c */ /* 0x000fc80003fa5270 */
[----:B------:R-:W-:Y:S02]  /*1fb0*/  SEL R7, RZ, 0x80000, P5 ;  /* 0x00080000ff077807 */ /* 0x000fe40002800000 */
[----:B------:R-:W-:-:S04]  /*1fc0*/  ISETP.NE.AND P5, PT, R54, RZ, PT ;  /* 0x000000ff3600720c */ /* 0x000fc80003fa5270 */
[----:B------:R-:W-:Y:S02]  /*1fd0*/  SEL R85, RZ, 0x800000, P5 ;  /* 0x00800000ff557807 */ /* 0x000fe40002800000 */
[----:B------:R-:W-:Y:S01]  /*1fe0*/  ISETP.NE.AND P5, PT, R78, RZ, PT ;  /* 0x000000ff4e00720c */ /* 0x000fe20003fa5270 */
[----:B0-----:R-:W-:Y:S01]  /*1ff0*/  @P3 FADD R84, R69, R84 ;  /* 0x0000005445543221 */ /* 0x001fe20000000000 */
[----:B------:R-:W-:Y:S02]  /*2000*/  SEL R69, RZ, 0x1000, P6 ;  /* 0x00001000ff457807 */ /* 0x000fe40003000000 */
[----:B------:R-:W-:Y:S02]  /*2010*/  ISETP.NE.AND P6, PT, R40, RZ, PT ;  /* 0x000000ff2800720c */ /* 0x000fe40003fc5270 */
[----:B------:R-:W0:Y:S02]  /*2020*/  SHFL.DOWN P3, R63, R84, 0x10, 0x1f ;  /* 0x0a001f00543f7f89 */ /* 0x000e240000060000 */
[----:B------:R-:W-:-:S02]  /*2030*/  SEL R12, RZ, 0x10000, P6 ;  /* 0x00010000ff0c7807 */ /* 0x000fc40003000000 */
[----:B------:R-:W-:Y:S01]  /*2040*/  ISETP.NE.AND P6, PT, R50, RZ, PT ;  /* 0x000000ff3200720c */ /* 0x000fe20003fc5270 */
[----:B0-----:R-:W-:Y:S01]  /*2050*/  @P3 FADD R63, R84, R63 ;  /* 0x0000003f543f3221 */ /* 0x001fe20000000000 */
[----:B------:R-:W-:-:S04]  /*2060*/  ISETP.NE.AND P3, PT, R61, RZ, PT ;  /* 0x000000ff3d00720c */ /* 0x000fc80003f65270 */
[----:B------:R-:W-:Y:S02]  /*2070*/  SEL R0, RZ, 0x20, P3 ;  /* 0x00000020ff007807 */ /* 0x000fe40001800000 */
[----:B------:R-:W-:Y:S02]  /*2080*/  ISETP.NE.AND P3, PT, R5, RZ, PT ;  /* 0x000000ff0500720c */ /* 0x000fe40003f65270 */
[----:B------:R-:W-:Y:S02]  /*2090*/  LOP3.LUT R0, R0, R58, R65, 0xfe, !PT ;  /* 0x0000003a00007212 */ /* 0x000fe400078efe41 */
[----:B------:R-:W-:Y:S02]  /*20a0*/  SEL R5, RZ, 0x100000, P6 ;  /* 0x00100000ff057807 */ /* 0x000fe40003000000 */
[----:B------:R-:W-:Y:S02]  /*20b0*/  LOP3.LUT R75, R75, R0, RZ, 0xfc, !PT ;  /* 0x000000004b4b7212 */ /* 0x000fe400078efcff */
[----:B------:R-:W-:-:S02]  /*20c0*/  ISETP.NE.AND P6, PT, R56, RZ, PT ;  /* 0x000000ff3800720c */ /* 0x000fc40003fc5270 */
[----:B------:R-:W-:Y:S02]  /*20d0*/  LOP3.LUT R74, R74, R75, RZ, 0xfc, !PT ;  /* 0x0000004b4a4a7212 */ /* 0x000fe400078efcff */
[----:B------:R-:W-:Y:S02]  /*20e0*/  SEL R72, RZ, 0x200, P3 ;  /* 0x00000200ff487807 */ /* 0x000fe40001800000 */
[----:B------:R-:W-:Y:S02]  /*20f0*/  LOP3.LUT R73, R73, R74, RZ, 0xfc, !PT ;  /* 0x0000004a49497212 */ /* 0x000fe400078efcff */
[----:B------:R-:W-:Y:S02]  /*2100*/  SEL R87, RZ, 0x1000000, P6 ;  /* 0x01000000ff577807 */ /* 0x000fe40003000000 */
[----:B------:R-:W-:Y:S02]  /*2110*/  ISETP.NE.AND P6, PT, R76, RZ, PT ;  /* 0x000000ff4c00720c */ /* 0x000fe40003fc5270 */
[----:B------:R-:W-:-:S02]  /*2120*/  LOP3.LUT R72, R72, R73, RZ, 0xfc, !PT ;  /* 0x0000004948487212 */ /* 0x000fc400078efcff */
[----:B------:R-:W-:Y:S02]  /*2130*/  SEL R77, RZ, 0x2000000, P6 ;  /* 0x02000000ff4d7807 */ /* 0x000fe40003000000 */
[----:B------:R-:W-:Y:S02]  /*2140*/  LOP3.LUT R71, R71, R72, RZ, 0xfc, !PT ;  /* 0x0000004847477212 */ /* 0x000fe400078efcff */
[----:B------:R-:W-:Y:S02]  /*2150*/  ISETP.NE.AND P6, PT, R48, RZ, PT ;  /* 0x000000ff3000720c */ /* 0x000fe40003fc5270 */
[----:B------:R-:W-:Y:S02]  /*2160*/  ISETP.NE.AND P3, PT, R9, RZ, PT ;  /* 0x000000ff0900720c */ /* 0x000fe40003f65270 */
[----:B------:R-:W-:Y:S02]  /*2170*/  LOP3.LUT R70, R70, R71, RZ, 0xfc, !PT ;  /* 0x0000004746467212 */ /* 0x000fe400078efcff */
[----:B------:R-:W-:-:S02]  /*2180*/  SEL R4, RZ, 0x2000, P3 ;  /* 0x00002000ff047807 */ /* 0x000fc40001800000 */
[----:B------:R-:W-:Y:S02]  /*2190*/  LOP3.LUT R69, R69, R70, RZ, 0xfc, !PT ;  /* 0x0000004645457212 */ /* 0x000fe400078efcff */
[----:B------:R-:W-:Y:S02]  /*21a0*/  SEL R9, RZ, 0x4000, P4 ;  /* 0x00004000ff097807 */ /* 0x000fe40002000000 */
[----:B------:R-:W-:Y:S01]  /*21b0*/  LOP3.LUT R68, R4, R69, RZ, 0xfc, !PT ;  /* 0x0000004504447212 */ /* 0x000fe200078efcff */
[----:B------:R0:W-:Y:S01]  /*21c0*/  @!P6 STS [R16+0x8], R63 ;  /* 0x0000083f1000e388 */ /* 0x0001e20000000800 */
[----:B------:R-:W-:Y:S01]  /*21d0*/  BAR.SYNC.DEFER_BLOCKING 0x0 ;  /* 0x0000000000007b1d */ /* 0x000fe20000010000 */
[----:B------:R-:W-:Y:S02]  /*21e0*/  ISETP.NE.AND P6, PT, R66, RZ, PT ;  /* 0x000000ff4200720c */ /* 0x000fe40003fc5270 */
[----:B------:R-:W-:Y:S02]  /*21f0*/  LOP3.LUT R66, R9, R68, RZ, 0xfc, !PT ;  /* 0x0000004409427212 */ /* 0x000fe400078efcff */
[----:B------:R-:W-:-:S02]  /*2200*/  ISETP.NE.AND P3, PT, R38, RZ, PT ;  /* 0x000000ff2600720c */ /* 0x000fc40003f65270 */
[----:B------:R-:W-:Y:S02]  /*2210*/  LOP3.LUT R67, R67, R66, RZ, 0xfc, !PT ;  /* 0x0000004243437212 */ /* 0x000fe400078efcff */
[----:B------:R-:W-:Y:S02]  /*2220*/  ISETP.NE.AND P4, PT, R42, RZ, PT ;  /* 0x000000ff2a00720c */ /* 0x000fe40003f85270 */
[----:B------:R-:W-:Y:S02]  /*2230*/  SEL R79, RZ, 0x20000, P3 ;  /* 0x00020000ff4f7807 */ /* 0x000fe40001800000 */
[----:B------:R-:W-:Y:S02]  /*2240*/  LOP3.LUT R12, R12, R67, RZ, 0xfc, !PT ;  /* 0x000000430c0c7212 */ /* 0x000fe400078efcff */
[----:B------:R-:W-:Y:S02]  /*2250*/  SEL R6, RZ, 0x40000, P4 ;  /* 0x00040000ff067807 */ /* 0x000fe40002000000 */
[----:B------:R-:W-:-:S02]  /*2260*/  LOP3.LUT R65, R79, R12, RZ, 0xfc, !PT ;  /* 0x0000000c4f417212 */ /* 0x000fc400078efcff */
[----:B------:R-:W-:Y:S02]  /*2270*/  ISETP.NE.AND P3, PT, R46, RZ, PT ;  /* 0x000000ff2e00720c */ /* 0x000fe40003f65270 */
[----:B------:R-:W-:Y:S02]  /*2280*/  LOP3.LUT R64, R6, R65, RZ, 0xfc, !PT ;  /* 0x0000004106407212 */ /* 0x000fe400078efcff */
[----:B------:R-:W-:Y:S02]  /*2290*/  ISETP.NE.AND P4, PT, R52, RZ, PT ;  /* 0x000000ff3400720c */ /* 0x000fe40003f85270 */
[----:B------:R-:W-:Y:S02]  /*22a0*/  LOP3.LUT R62, R7, R64, RZ, 0xfc, !PT ;  /* 0x00000040073e7212 */ /* 0x000fe400078efcff */
[----:B------:R-:W-:Y:S02]  /*22b0*/  SEL R81, RZ, 0x200000, P3 ;  /* 0x00200000ff517807 */ /* 0x000fe40001800000 */
[----:B------:R-:W-:-:S02]  /*22c0*/  LOP3.LUT R58, R5, R62, RZ, 0xfc, !PT ;  /* 0x0000003e053a7212 */ /* 0x000fc400078efcff */
[----:B------:R-:W-:Y:S02]  /*22d0*/  SEL R83, RZ, 0x400000, P4 ;  /* 0x00400000ff537807 */ /* 0x000fe40002000000 */
[----:B------:R-:W-:Y:S02]  /*22e0*/  LOP3.LUT R38, R81, R58, RZ, 0xfc, !PT ;  /* 0x0000003a51267212 */ /* 0x000fe400078efcff */
[----:B------:R-:W-:Y:S02]  /*22f0*/  ISETP.NE.AND P3, PT, R82, RZ, PT ;  /* 0x000000ff5200720c */ /* 0x000fe40003f65270 */
[----:B------:R-:W-:Y:S02]  /*2300*/  LOP3.LUT R36, R83, R38, RZ, 0xfc, !PT ;  /* 0x0000002653247212 */ /* 0x000fe400078efcff */
[----:B------:R-:W-:Y:S02]  /*2310*/  ISETP.NE.AND P4, PT, R80, RZ, PT ;  /* 0x000000ff5000720c */ /* 0x000fe40003f85270 */
[----:B------:R-:W-:-:S04]  /*2320*/  LOP3.LUT R34, R85, R36, RZ, 0xfc, !PT ;  /* 0x0000002455227212 */ /* 0x000fc800078efcff */
[----:B------:R-:W-:Y:S01]  /*2330*/  LOP3.LUT R0, R87, R34, RZ, 0xfc, !PT ;  /* 0x0000002257007212 */ /* 0x000fe200078efcff */
[----:B0-----:R-:W-:Y:S06]  /*2340*/  @P6 BRA `(.L_x_252) ;  /* 0x0000000000386947 */ /* 0x001fec0003800000 */
        /* <DEDUP_REMOVED lines=14> */
.L_x_252:
[----:B------:R-:W-:Y:S05]  /*2430*/  BSYNC B0 ;  /* 0x0000000000007941 */ /* 0x000fea0003800000 */
.L_x_251:
[----:B------:R-:W0:Y:S01]  /*2440*/  S2UR UR5, SR_CgaCtaId ;  /* 0x00000000000579c3 */ /* 0x000e220000008800 */
[----:B------:R-:W-:Y:S01]  /*2450*/  UMOV UR4, 0x400 ;  /* 0x0000040000047882 */ /* 0x000fe20000000000 */
[----:B------:R-:W-:Y:S01]  /*2460*/  @!P6 FADD.FTZ R4, R63, R22 ;  /* 0x000000163f04e221 */ /* 0x000fe20000010000 */
[----:B------:R-:W-:Y:S02]  /*2470*/  SEL R5, RZ, 0x4000000, P5 ;  /* 0x04000000ff057807 */ /* 0x000fe40002800000 */
[----:B------:R-:W-:Y:S02]  /*2480*/  LOP3.LUT R40, R77, R0, RZ, 0xfc, !PT ;  /* 0x000000004d287212 */ /* 0x000fe400078efcff */
[----:B------:R-:W-:Y:S02]  /*2490*/  SEL R7, RZ, 0x8000000, P4 ;  /* 0x08000000ff077807 */ /* 0x000fe40002000000 */
[----:B------:R-:W-:Y:S02]  /*24a0*/  LOP3.LUT R42, R5, R40, RZ, 0xfc, !PT ;  /* 0x00000028052a7212 */ /* 0x000fe400078efcff */
[----:B------:R-:W-:-:S02]  /*24b0*/  SEL R5, RZ, 0x10000000, P3 ;  /* 0x10000000ff057807 */ /* 0x000fc40001800000 */
[----:B------:R-:W-:Y:S02]  /*24c0*/  LOP3.LUT R44, R7, R42, RZ, 0xfc, !PT ;  /* 0x0000002a072c7212 */ /* 0x000fe400078efcff */
[----:B------:R-:W-:Y:S02]  /*24d0*/  SEL R7, RZ, 0x20000000, P2 ;  /* 0x20000000ff077807 */ /* 0x000fe40001000000 */
[----:B------:R-:W-:Y:S02]  /*24e0*/  LOP3.LUT R46, R5, R44, RZ, 0xfc, !PT ;  /* 0x0000002c052e7212 */ /* 0x000fe400078efcff */
[----:B------:R-:W-:Y:S02]  /*24f0*/  SEL R5, RZ, 0x40000000, P1 ;  /* 0x40000000ff057807 */ /* 0x000fe40000800000 */
[----:B------:R-:W-:Y:S02]  /*2500*/  LOP3.LUT R50, R7, R46, RZ, 0xfc, !PT ;  /* 0x0000002e07327212 */ /* 0x000fe400078efcff */
[----:B------:R-:W-:Y:S01]  /*2510*/  SEL R7, RZ, 0x80000000, P0 ;  /* 0x80000000ff077807 */ /* 0x000fe20000000000 */
[----:B0-----:R-:W-:Y:S01]  /*2520*/  ULEA UR4, UR5, UR4, 0x18 ;  /* 0x0000000405047291 */ /* 0x001fe2000f8ec03f */
[----:B------:R-:W-:-:S02]  /*2530*/  LOP3.LUT R52, R5, R50, RZ, 0xfc, !PT ;  /* 0x0000003205347212 */ /* 0x000fc400078efcff */
[----:B------:R-:W-:Y:S02]  /*2540*/  ISETP.GT.U32.AND P0, PT, R41, 0x1f, PT ;  /* 0x0000001f2900780c */ /* 0x000fe40003f04070 */
[----:B------:R-:W-:Y:S02]  /*2550*/  LOP3.LUT R54, R7, R52, RZ, 0xfc, !PT ;  /* 0x0000003407367212 */ /* 0x000fe400078efcff */
[----:B------:R-:W-:Y:S02]  /*2560*/  LEA.HI R63, R41, R41, RZ, 0x1d ;  /* 0x00000029293f7211 */ /* 0x000fe400078fe8ff */
[----:B------:R0:W-:Y:S01]  /*2570*/  @!P6 STS [UR4+0x4], R4 ;  /* 0x00000404ff00e988 */ /* 0x0001e20008000804 */
[----:B------:R-:W1:Y:S02]  /*2580*/  POPC R6, R54 ;  /* 0x0000003600067309 */ /* 0x000e640000000000 */
[----:B------:R-:W-:Y:S01]  /*2590*/  IMAD R63, R63, 0x4, R26 ;  /* 0x000000043f3f7824 */ /* 0x000fe200078e021a */
[----:B------:R-:W-:Y:S06]  /*25a0*/  BAR.SYNC.DEFER_BLOCKING 0x0 ;  /* 0x0000000000007b1d */ /* 0x000fec0000010000 */
[----:B------:R-:W2:Y:S02]  /*25b0*/  LDS R22, [UR4+0x4] ;  /* 0x00000404ff167984 */ /* 0x000ea40008000800 */
[----:B------:R-:W-:Y:S06]  /*25c0*/  BAR.SYNC.DEFER_BLOCKING 0x0 ;  /* 0x0000000000007b1d */ /* 0x000fec0000010000 */
[----:B-1----:R0:W-:Y:S02]  /*25d0*/  STS [R63+0x10], R6 ;  /* 0x000010063f007388 */ /* 0x0021e40000000800 */
        /* <DEDUP_REMOVED lines=32> */
.L_x_271:
        /* <DEDUP_REMOVED lines=18> */
.L_x_253:
[----:B------:R-:W-:Y:S05]  /*2900*/  WARPSYNC.ALL ;  /* 0x0000000000007948 */ /* 0x000fea0003800000 */
[----:B------:R-:W-:Y:S01]  /*2910*/  BAR.SYNC.DEFER_BLOCKING 0x0 ;  /* 0x0000000000007b1d */ /* 0x000fe20000010000 */
[----:B-1----:R-:W-:Y:S01]  /*2920*/  FADD.FTZ R5, R33, 0.0099999997764825820923 ;  /* 0x3c23d70a21057421 */ /* 0x002fe20000010000 */
[----:B--2---:R-:W-:-:S04]  /*2930*/  FSETP.GT.FTZ.AND P1, PT, R22, RZ, PT ;  /* 0x000000ff1600720b */ /* 0x004fc80003f34000 */
        /* <DEDUP_REMOVED lines=13> */
.L_x_255:
[----:B------:R-:W-:Y:S02]  /*2a10*/  ISETP.NE.AND P1, PT, R2, RZ, PT ;  /* 0x000000ff0200720c */ /* 0x000fe40003f25270 */
[----:B------:R-:W-:Y:S02]  /*2a20*/  ISETP.NE.AND P2, PT, R10, RZ, PT ;  /* 0x000000ff0a00720c */ /* 0x000fe40003f45270 */
[----:B0-----:R-:W-:Y:S02]  /*2a30*/  ISETP.GT.U32.OR P1, PT, R63, 0xbff, P1 ;  /* 0x00000bff3f00780c */ /* 0x001fe40000f24470 */
        /* <DEDUP_REMOVED lines=254> */
.L_x_256:
        /* <DEDUP_REMOVED lines=20> */
.L_x_258:
        /* <DEDUP_REMOVED lines=8> */
.L_x_259:
[----:B------:R-:W-:Y:S01]  /*3be0*/  VIADD R17, R17, 0xffffffff ;  /* 0xffffffff11117836 */ /* 0x000fe20000000000 */
[----:B------:R-:W-:Y:S06]  /*3bf0*/  BRA `(.L_x_260) ;  /* 0xffffffd000c07947 */ /* 0x000fec000383ffff */
.L_x_257:
        /* <DEDUP_REMOVED lines=23> */
.L_x_262:
[----:B------:R-:W-:Y:S05]  /*3d70*/  BSYNC B0 ;  /* 0x0000000000007941 */ /* 0x000fea0003800000 */
.L_x_261:
[----:B------:R-:W-:Y:S05]  /*3d80*/  @P0 EXIT ;  /* 0x000000000000094d */ /* 0x000fea0003800000 */
[----:B------:R-:W-:Y:S01]  /*3d90*/  ULDC UR4, c[0x0][0x0] ;  /* 0x0000000000047ab9 */ /* 0x000fe20000000800 */
[----:B------:R-:W-:Y:S01]  /*3da0*/  ULDC.64 UR8, c[0x0][0x218] ;  /* 0x0000860000087ab9 */ /* 0x000fe20000000a00 */
[----:B------:R-:W-:-:S05]  /*3db0*/  ULDC.64 UR10, c[0x0][0x220] ;  /* 0x00008800000a7ab9 */ /* 0x000fca0000000a00 */
.L_x_263:
[----:B------:R-:W-:Y:S01]  /*3dc0*/  IMAD R0, R41, 0x8, R24 ;  /* 0x0000000829007824 */ /* 0x000fe200078e0218 */
[----:B-1-34-:R-:W-:-:S04]  /*3dd0*/  IADD3 R5, P0, R30, R41, RZ ;  /* 0x000000291e057210 */ /* 0x01afc80007f1e0ff */
        /* <DEDUP_REMOVED lines=12> */
.L_x_228:
        /* <DEDUP_REMOVED lines=8> */
.L_x_254:
[----:B------:R-:W-:Y:S02]  /*3f20*/  IMAD.MOV.U32 R86, RZ, RZ, R77 ;  /* 0x000000ffff567224 */ /* 0x000fe400078e004d */
[----:B------:R-:W-:Y:S02]  /*3f30*/  IMAD.MOV.U32 R83, RZ, RZ, 0x1 ;  /* 0x00000001ff537424 */ /* 0x000fe400078e00ff */
[----:B------:R-:W-:Y:S02]  /*3f40*/  IMAD.MOV.U32 R88, RZ, RZ, RZ ;  /* 0x000000ffff587224 */ /* 0x000fe400078e00ff */
[----:B------:R-:W-:-:S07]  /*3f50*/  IMAD.MOV.U32 R85, RZ, RZ, -0x1 ;  /* 0xffffffffff557424 */ /* 0x000fce00078e00ff */
[----:B--2---:R-:W-:Y:S05]  /*3f60*/  WARPSYNC.COLLECTIVE R85, `(.L_x_264) ;  /* 0x0000000055087348 */ /* 0x004fea0003c00000 */
[----:B------:R0:W1:Y:S02]  /*3f70*/  SHFL.UP P0, R84, R86, R83, R88 ;  /* 0x0400005356547389 */ /* 0x0000640000000058 */
[----:B012---:R-:W-:Y:S01]  /*3f80*/  ENDCOLLECTIVE ;  /* 0x000000000000791b */ /* 0x007fe20003800000 */
.L_x_264:
[----:B------:R-:W-:Y:S02]  /*3f90*/  IMAD.MOV.U32 R83, RZ, RZ, 0x2 ;  /* 0x00000002ff537424 */ /* 0x000fe400078e00ff */
[----:B------:R-:W-:-:S04]  /*3fa0*/  IMAD.MOV.U32 R80, RZ, RZ, R84 ;  /* 0x000000ffff507224 */ /* 0x000fc800078e0054 */
[----:B------:R-:W-:-:S04]  /*3fb0*/  @P0 IMAD.IADD R80, R77, 0x1, R80 ;  /* 0x000000014d500824 */ /* 0x000fc800078e0250 */
[----:B------:R-:W-:-:S07]  /*3fc0*/  IMAD.MOV.U32 R86, RZ, RZ, R80 ;  /* 0x000000ffff567224 */ /* 0x000fce00078e0050 */
[----:B------:R-:W-:Y:S05]  /*3fd0*/  WARPSYNC.COLLECTIVE R85, `(.L_x_265) ;  /* 0x0000000055087348 */ /* 0x000fea0003c00000 */
[----:B------:R0:W1:Y:S02]  /*3fe0*/  SHFL.UP P0, R84, R86, R83, R88 ;  /* 0x0400005356547389 */ /* 0x0000640000000058 */
[----:B01----:R-:W-:Y:S01]  /*3ff0*/  ENDCOLLECTIVE ;  /* 0x000000000000791b */ /* 0x003fe20003800000 */
.L_x_265:
[----:B------:R-:W-:Y:S02]  /*4000*/  IMAD.MOV.U32 R83, RZ, RZ, 0x4 ;  /* 0x00000004ff537424 */ /* 0x000fe400078e00ff */
[----:B------:R-:W-:-:S04]  /*4010*/  IMAD.MOV.U32 R79, RZ, RZ, R84 ;  /* 0x000000ffff4f7224 */ /* 0x000fc800078e0054 */
[----:B------:R-:W-:-:S04]  /*4020*/  @P0 IMAD.IADD R79, R80, 0x1, R79 ;  /* 0x00000001504f0824 */ /* 0x000fc800078e024f */
[----:B------:R-:W-:-:S07]  /*4030*/  IMAD.MOV.U32 R86, RZ, RZ, R79 ;  /* 0x000000ffff567224 */ /* 0x000fce00078e004f */
[----:B------:R-:W-:Y:S05]  /*4040*/  WARPSYNC.COLLECTIVE R85, `(.L_x_266) ;  /* 0x0000000055087348 */ /* 0x000fea0003c00000 */
[----:B------:R0:W1:Y:S02]  /*4050*/  SHFL.UP P0, R84, R86, R83, R88 ;  /* 0x0400005356547389 */ /* 0x0000640000000058 */
[----:B01----:R-:W-:Y:S01]  /*4060*/  ENDCOLLECTIVE ;  /* 0x000000000000791b */ /* 0x003fe20003800000 */
.L_x_266:
[----:B------:R-:W-:Y:S02]  /*4070*/  IMAD.MOV.U32 R83, RZ, RZ, 0x8 ;  /* 0x00000008ff537424 */ /* 0x000fe400078e00ff */
[----:B------:R-:W-:-:S04]  /*4080*/  IMAD.MOV.U32 R82, RZ, RZ, R84 ;  /* 0x000000ffff527224 */ /* 0x000fc800078e0054 */
[----:B------:R-:W-:-:S04]  /*4090*/  @P0 IMAD.IADD R82, R79, 0x1, R82 ;  /* 0x000000014f520824 */ /* 0x000fc800078e0252 */
[----:B------:R-:W-:-:S07]  /*40a0*/  IMAD.MOV.U32 R86, RZ, RZ, R82 ;  /* 0x000000ffff567224 */ /* 0x000fce00078e0052 */
[----:B------:R-:W-:Y:S05]  /*40b0*/  WARPSYNC.COLLECTIVE R85, `(.L_x_267) ;  /* 0x0000000055087348 */ /* 0x000fea0003c00000 */
[----:B------:R0:W1:Y:S02]  /*40c0*/  SHFL.UP P0, R84, R86, R83, R88 ;  /* 0x0400005356547389 */ /* 0x0000640000000058 */
[----:B01----:R-:W-:Y:S01]  /*40d0*/  ENDCOLLECTIVE ;  /* 0x000000000000791b */ /* 0x003fe20003800000 */
.L_x_267:
        /* <DEDUP_REMOVED lines=8> */
.L_x_268:
[----:B------:R-:W-:Y:S02]  /*4160*/  @P0 IMAD.IADD R84, R81, 0x1, R84 ;  /* 0x0000000151540824 */ /* 0x000fe400078e0254 */
[----:B------:R-:W-:Y:S02]  /*4170*/  IMAD.MOV.U32 R81, RZ, RZ, 0x1f ;  /* 0x0000001fff517424 */ /* 0x000fe400078e00ff */
[----:B------:R-:W-:Y:S02]  /*4180*/  IMAD.MOV.U32 R80, RZ, RZ, R84 ;  /* 0x000000ffff507224 */ /* 0x000fe400078e0054 */
[----:B------:R-:W-:-:S07]  /*4190*/  IMAD.IADD R77, R84, 0x1, -R77 ;  /* 0x00000001544d7824 */ /* 0x000fce00078e0a4d */
[----:B------:R-:W-:Y:S05]  /*41a0*/  WARPSYNC.COLLECTIVE R85, `(.L_x_269) ;  /* 0x0000000055087348 */ /* 0x000fea0003c00000 */
[----:B------:R0:W1:Y:S02]  /*41b0*/  SHFL.IDX P0, R79, R80, R81, R82 ;  /* 0x00000051504f7389 */ /* 0x0000640000000052 */
[----:B01----:R-:W-:Y:S01]  /*41c0*/  ENDCOLLECTIVE ;  /* 0x000000000000791b */ /* 0x003fe20003800000 */
.L_x_269:
[----:B------:R-:W-:Y:S02]  /*41d0*/  IMAD.MOV.U32 R80, RZ, RZ, R23 ;  /* 0x000000ffff507224 */ /* 0x000fe400078e0017 */
[----:B------:R-:W-:Y:S02]  /*41e0*/  IMAD.MOV.U32 R81, RZ, RZ, RZ ;  /* 0x000000ffff517224 */ /* 0x000fe400078e00ff */
[----:B------:R-:W-:-:S07]  /*41f0*/  IMAD.MOV.U32 R78, RZ, RZ, R79 ;  /* 0x000000ffff4e7224 */ /* 0x000fce00078e004f */
[----:B------:R-:W-:Y:S05]  /*4200*/  WARPSYNC.COLLECTIVE R85, `(.L_x_270) ;  /* 0x0000000055087348 */ /* 0x000fea0003c00000 */
[----:B------:R0:W1:Y:S02]  /*4210*/  SHFL.IDX P0, R79, R80, R81, R82 ;  /* 0x00000051504f7389 */ /* 0x0000640000000052 */
[----:B01----:R-:W-:Y:S01]  /*4220*/  ENDCOLLECTIVE ;  /* 0x000000000000791b */ /* 0x003fe20003800000 */
.L_x_270:
[----:B------:R-:W-:Y:S01]  /*4230*/  IMAD.MOV.U32 R83, RZ, RZ, R79 ;  /* 0x000000ffff537224 */ /* 0x000fe200078e004f */
[----:B------:R-:W-:Y:S06]  /*4240*/  BRA `(.L_x_271) ;  /* 0xffffffe400647947 */ /* 0x000fec000383ffff */
.L_x_272:
        /* <DEDUP_REMOVED lines=11> */
.L_x_1995:


//--------------------- .text._ZN17fastertransformer19segmented_topp_impl15blockSortKernelI6__halfLi1024ELi4EEEvPKT_PS3_PKiPiS8_iii --------------------------
	.section	.text._ZN17fastertransformer19segmented_topp_impl15blockSortKernelI6__halfLi1024ELi4EEEvPKT_PS3_PKiPiS8_iii,"ax",@progbits
	.align	128
        .global         _ZN17fastertransformer19segmented_topp_impl15blockSortKernelI6__halfLi1024ELi4EEEvPKT_PS3_PKiPiS8_iii
        .type           _ZN17fastertransformer19segmented_topp_impl15blockSortKernelI6__halfLi1024ELi4EEEvPKT_PS3_PKiPiS8_iii,@function
        .size           _ZN17fastertransformer19segmented_topp_impl15blockSortKernelI6__halfLi1024ELi4EEEvPKT_PS3_PKiPiS8_iii,(.L_x_1996 - _ZN17fastertransformer19segmented_topp_impl15blockSortKernelI6__halfLi1024ELi4EEEvPKT_PS3_PKiPiS8_iii)
        .other          _ZN17fastertransformer19segmented_topp_impl15blockSortKernelI6__halfLi1024ELi4EEEvPKT_PS3_PKiPiS8_iii,@"STO_CUDA_ENTRY STV_DEFAULT"
_ZN17fastertransformer19segmented_topp_impl15blockSortKernelI6__halfLi1024ELi4EEEvPKT_PS3_PKiPiS8_iii:
.text._ZN17fastertransformer19segmented_topp_impl15blockSortKernelI6__halfLi1024ELi4EEEvPKT_PS3_PKiPiS8_iii:
[----:B------:R-:W-:Y:S01]  /*0000*/  LDC R1, c[0x0][0x28] ;  /* 0x00000a00ff017b82 */ /* 0x000fe20000000800 */
[----:B------:R-:W0:Y:S01]  /*0010*/  S2R R5, SR_CTAID.X ;  /* 0x0000000000057919 */ /* 0x000e220000002500 */
[----:B------:R-:W-:Y:S02]  /*0020*/  ULDC UR4, c[0x0][0x240] ;  /* 0x0000900000047ab9 */ /* 0x000fe40000000800 */
[----:B0-----:R-:W-:-:S13]  /*0030*/  ISETP.GE.U32.AND P0, PT, R5, UR4, PT ;  /* 0x0000000405007c0c */ /* 0x001fda000bf06070 */
[----:B------:R-:W-:Y:S05]  /*0040*/  @P0 EXIT ;  /* 0x000000000000094d */ /* 0x000fea0003800000 */
[----:B------:R-:W0:Y:S01]  /*0050*/  LDC.64 R2, c[0x0][0x230] ;  /* 0x00008c00ff027b82 */ /* 0x000e220000000a00 */
[----:B------:R-:W-:Y:S01]  /*0060*/  ULDC.64 UR8, c[0x0][0x208] ;  /* 0x0000820000087ab9 */ /* 0x000fe20000000a00 */
[----:B0-----:R-:W-:-:S06]  /*0070*/  IMAD.WIDE.U32 R2, R5, 0x4, R2 ;  /* 0x0000000405027825 */ /* 0x001fcc00078e0002 */
[----:B------:R-:W2:Y:S02]  /*0080*/  LDG.E R2, desc[UR8][R2.64] ;  /* 0x0000000802027981 */ /* 0x000ea4000c1e1900 */
[----:B--2---:R-:W-:-:S13]  /*0090*/  ISETP.NE.AND P0, PT, R2, RZ, PT ;  /* 0x000000ff0200720c */ /* 0x004fda0003f05270 */
[----:B------:R-:W-:Y:S05]  /*00a0*/  @!P0 EXIT ;  /* 0x000000000000894d */ /* 0x000fea0003800000 */
[----:B------:R-:W0:Y:S01]  /*00b0*/  S2R R29, SR_TID.X ;  /* 0x00000000001d7919 */ /* 0x000e220000002100 */
[----:B------:R-:W-:Y:S01]  /*00c0*/  ULDC UR4, c[0x0][0x23c] ;  /* 0x00008f0000047ab9 */ /* 0x000fe20000000800 */
[----:B------:R-:W-:Y:S01]  /*00d0*/  PRMT R28, RZ, 0x7610, R28 ;  /* 0x00007610ff1c7816 */ /* 0x000fe2000000001c */
[----:B------:R-:W-:Y:S01]  /*00e0*/  IMAD R0, R5, UR4, RZ ;  /* 0x0000000405007c24 */ /* 0x000fe2000f8e02ff */
[----:B------:R-:W-:Y:S01]  /*00f0*/  ULDC.64 UR4, c[0x0][0x218] ;  /* 0x0000860000047ab9 */ /* 0x000fe20000000a00 */
[----:B------:R-:W-:Y:S02]  /*0100*/  PRMT R9, RZ, 0x7610, R9 ;  /* 0x00007610ff097816 */ /* 0x000fe40000000009 */
[----:B------:R-:W-:Y:S01]  /*0110*/  PRMT R6, RZ, 0x7610, R6 ;  /* 0x00007610ff067816 */ /* 0x000fe20000000006 */
[----:B------:R-:W-:Y:S01]  /*0120*/  UBMSK UR6, URZ, 0x4 ;  /* 0x000000043f06789b */ /* 0x000fe20008000000 */
[----:B------:R-:W-:Y:S01]  /*0130*/  ULDC.64 UR10, c[0x0][0x228] ;  /* 0x00008a00000a7ab9 */ /* 0x000fe20000000a00 */
[----:B0-----:R-:W-:-:S02]  /*0140*/  SHF.R.S32.HI R3, RZ, 0x1f, R29 ;  /* 0x0000001fff037819 */ /* 0x001fc4000001141d */
[C---:B------:R-:W-:Y:S02]  /*0150*/  IADD3 R7, P1, R0.reuse, R29, RZ ;  /* 0x0000001d00077210 */ /* 0x040fe40007f3e0ff */
[----:B------:R-:W-:Y:S02]  /*0160*/  ISETP.GE.AND P0, PT, R29, R2, PT ;  /* 0x000000021d00720c */ /* 0x000fe40003f06270 */
[----:B------:R-:W-:Y:S02]  /*0170*/  LEA.HI.X.SX32 R8, R0, R3, 0x1, P1 ;  /* 0x0000000300087211 */ /* 0x000fe400008f0eff */
[----:B------:R-:W-:-:S04]  /*0180*/  LEA R48, P1, R7, UR4, 0x1 ;  /* 0x0000000407307c11 */ /* 0x000fc8000f8208ff */
[----:B------:R-:W-:-:S05]  /*0190*/  LEA.HI.X R49, R7, UR5, R8, 0x1, P1 ;  /* 0x0000000507317c11 */ /* 0x000fca00088f0c08 */
[----:B------:R-:W2:Y:S01]  /*01a0*/  @!P0 LDG.E.U16 R28, desc[UR8][R48.64] ;  /* 0x00000008301c8981 */ /* 0x000ea2000c1e1500 */
[----:B------:R-:W-:-:S05]  /*01b0*/  VIADD R3, R29, 0x400 ;  /* 0x000004001d037836 */ /* 0x000fca0000000000 */
[----:B------:R-:W-:-:S13]  /*01c0*/  ISETP.GE.AND P1, PT, R3, R2, PT ;  /* 0x000000020300720c */ /* 0x000fda0003f26270 */
[----:B------:R-:W3:Y:S01]  /*01d0*/  @!P1 LDG.E.U16 R9, desc[UR8][R48.64+0x800] ;  /* 0x0008000830099981 */ /* 0x000ee2000c1e1500 */
[----:B------:R-:W-:-:S05]  /*01e0*/  VIADD R3, R29, 0x800 ;  /* 0x000008001d037836 */ /* 0x000fca0000000000 */
[----:B------:R-:W-:-:S13]  /*01f0*/  ISETP.GE.AND P2, PT, R3, R2, PT ;  /* 0x000000020300720c */ /* 0x000fda0003f46270 */
[----:B------:R-:W4:Y:S01]  /*0200*/  @!P2 LDG.E.U16 R6, desc[UR8][R48.64+0x1000] ;  /* 0x001000083006a981 */ /* 0x000f22000c1e1500 */
[----:B------:R-:W-:-:S05]  /*0210*/  VIADD R3, R29, 0xc00 ;  /* 0x00000c001d037836 */ /* 0x000fca0000000000 */
[----:B------:R-:W-:Y:S02]  /*0220*/  ISETP.GE.AND P3, PT, R3, R2, PT ;  /* 0x000000020300720c */ /* 0x000fe40003f66270 */
[----:B------:R-:W-:-:S11]  /*0230*/  PRMT R3, RZ, 0x7610, R3 ;  /* 0x00007610ff037816 */ /* 0x000fd60000000003 */
[----:B------:R-:W4:Y:S01]  /*0240*/  @!P3 LDG.E.U16 R3, desc[UR8][R48.64+0x1800] ;  /* 0x001800083003b981 */ /* 0x000f22000c1e1500 */
[----:B------:R-:W0:Y:S01]  /*0250*/  S2UR UR5, SR_CgaCtaId ;  /* 0x00000000000579c3 */ /* 0x000e220000008800 */
[C---:B------:R-:W-:Y:S01]  /*0260*/  LEA R46, P5, R7.reuse, UR10, 0x2 ;  /* 0x0000000a072e7c11 */ /* 0x040fe2000f8a10ff */
[----:B------:R-:W-:Y:S01]  /*0270*/  IMAD.MOV.U32 R20, RZ, RZ, -0x1 ;  /* 0xffffffffff147424 */ /* 0x000fe200078e00ff */
[----:B------:R-:W-:Y:S01]  /*0280*/  UMOV UR4, 0x400 ;  /* 0x0000040000047882 */ /* 0x000fe20000000000 */
[----:B------:R-:W-:Y:S01]  /*0290*/  IMAD.MOV.U32 R21, RZ, RZ, -0x1 ;  /* 0xffffffffff157424 */ /* 0x000fe200078e00ff */
[----:B------:R-:W-:Y:S01]  /*02a0*/  LEA.HI.X R47, R7, UR11, R8, 0x2, P5 ;  /* 0x0000000b072f7c11 */ /* 0x000fe2000a8f1408 */
[----:B------:R-:W-:Y:S02]  /*02b0*/  IMAD.MOV.U32 R22, RZ, RZ, -0x1 ;  /* 0xffffffffff167424 */ /* 0x000fe400078e00ff */
[----:B------:R-:W-:Y:S02]  /*02c0*/  IMAD.MOV.U32 R23, RZ, RZ, -0x1 ;  /* 0xffffffffff177424 */ /* 0x000fe400078e00ff */
[----:B------:R1:W5:Y:S04]  /*02d0*/  @!P0 LDG.E R20, desc[UR8][R46.64] ;  /* 0x000000082e148981 */ /* 0x000368000c1e1900 */
[----:B------:R1:W5:Y:S04]  /*02e0*/  @!P1 LDG.E R21, desc[UR8][R46.64+0x1000] ;  /* 0x001000082e159981 */ /* 0x000368000c1e1900 */
[----:B------:R1:W5:Y:S04]  /*02f0*/  @!P2 LDG.E R22, desc[UR8][R46.64+0x2000] ;  /* 0x002000082e16a981 */ /* 0x000368000c1e1900 */
[----:B------:R1:W5:Y:S01]  /*0300*/  @!P3 LDG.E R23, desc[UR8][R46.64+0x3000] ;  /* 0x003000082e17b981 */ /* 0x000362000c1e1900 */
[----:B0-----:R-:W-:Y:S01]  /*0310*/  ULEA UR4, UR5, UR4, 0x18 ;  /* 0x0000000405047291 */ /* 0x001fe2000f8ec03f */
[----:B------:R-:W-:Y:S05]  /*0320*/  BAR.SYNC.DEFER_BLOCKING 0x0 ;  /* 0x0000000000007b1d */ /* 0x000fea0000010000 */
[----:B------:R-:W-:-:S05]  /*0330*/  LEA R44, R29, UR4, 0x2 ;  /* 0x000000041d2c7c11 */ /* 0x000fca000f8e10ff */
[----:B------:R-:W-:Y:S04]  /*0340*/  STS [R44], RZ ;  /* 0x000000ff2c007388 */ /* 0x000fe80000000800 */
[----:B------:R-:W-:Y:S04]  /*0350*/  STS [R44+0x1000], RZ ;  /* 0x001000ff2c007388 */ /* 0x000fe80000000800 */
[----:B------:R-:W-:Y:S04]  /*0360*/  STS [R44+0x2000], RZ ;  /* 0x002000ff2c007388 */ /* 0x000fe80000000800 */
[----:B------:R-:W-:Y:S04]  /*0370*/  STS [R44+0x3000], RZ ;  /* 0x003000ff2c007388 */ /* 0x000fe80000000800 */
[----:B------:R-:W-:Y:S04]  /*0380*/  STS [R44+0x4000], RZ ;  /* 0x004000ff2c007388 */ /* 0x000fe80000000800 */
[----:B------:R-:W-:Y:S04]  /*0390*/  STS [R44+0x5000], RZ ;  /* 0x005000ff2c007388 */ /* 0x000fe80000000800 */
[----:B------:R-:W-:Y:S04]  /*03a0*/  STS [R44+0x6000], RZ ;  /* 0x006000ff2c007388 */ /* 0x000fe80000000800 */
[----:B------:R-:W-:Y:S04]  /*03b0*/  STS [R44+0x7000], RZ ;  /* 0x007000ff2c007388 */ /* 0x000fe80000000800 */
[----:B------:R-:W-:Y:S01]  /*03c0*/  STS [R44+0x8000], RZ ;  /* 0x008000ff2c007388 */ /* 0x000fe20000000800 */
[----:B--2---:R-:W-:-:S04]  /*03d0*/  PRMT R0, R28, 0x9910, RZ ;  /* 0x000099101c007816 */ /* 0x004fc800000000ff */
[----:B------:R-:W-:Y:S01]  /*03e0*/  ISETP.GE.AND P4, PT, R0, RZ, PT ;  /* 0x000000ff0000720c */ /* 0x000fe20003f86270 */
[----:B------:R-:W-:-:S05]  /*03f0*/  IMAD.MOV.U32 R0, RZ, RZ, 0xffff ;  /* 0x0000ffffff007424 */ /* 0x000fca00078e00ff */
[----:B------:R-:W-:-:S04]  /*0400*/  SEL R5, R0, 0x8000, !P4 ;  /* 0x0000800000057807 */ /* 0x000fc80006000000 */
[----:B------:R-:W-:Y:S01]  /*0410*/  LOP3.LUT R28, R5, R28, RZ, 0x3c, !PT ;  /* 0x0000001c051c7212 */ /* 0x000fe200078e3cff */
[----:B------:R-:W-:-:S03]  /*0420*/  IMAD.U32 R5, RZ, RZ, UR6 ;  /* 0x00000006ff057e24 */ /* 0x000fc6000f8e00ff */
[----:B------:R-:W-:Y:S02]  /*0430*/  PRMT R2, R28, 0x9910, RZ ;  /* 0x000099101c027816 */ /* 0x000fe400000000ff */
[----:B---3--:R-:W-:Y:S02]  /*0440*/  PRMT R4, R9, 0x9910, RZ ;  /* 0x0000991009047816 */ /* 0x008fe400000000ff */
[----:B------:R-:W-:-:S04]  /*0450*/  ISETP.NE.AND P4, PT, R2, 0x7fff, PT ;  /* 0x00007fff0200780c */ /* 0x000fc80003f85270 */
[----:B------:R-:W-:Y:S02]  /*0460*/  SEL R2, R28, 0x8000, P4 ;  /* 0x000080001c027807 */ /* 0x000fe40002000000 */
[----:B------:R-:W-:Y:S02]  /*0470*/  ISETP.GE.AND P4, PT, R4, RZ, PT ;  /* 0x000000ff0400720c */ /* 0x000fe40003f86270 */
[----:B------:R-:W-:-:S05]  /*0480*/  LOP3.LUT R2, R5, 0xffff, R2, 0x80, !PT ;  /* 0x0000ffff05027812 */ /* 0x000fca00078e8002 */
[C---:B------:R-:W-:Y:S01]  /*0490*/  IMAD.SHL.U32 R4, R2.reuse, 0x1000, RZ ;  /* 0x0000100002047824 */ /* 0x040fe200078e00ff */
[----:B------:R-:W-:-:S04]  /*04a0*/  LOP3.LUT R2, R2, 0xfff8, RZ, 0xc0, !PT ;  /* 0x0000fff802027812 */ /* 0x000fc800078ec0ff */
[----:B------:R-:W-:Y:S02]  /*04b0*/  LOP3.LUT R4, R4, 0x7000, RZ, 0xc, !PT ;  /* 0x0000700004047812 */ /* 0x000fe400078e0cff */
[----:B------:R-:W-:-:S03]  /*04c0*/  SHF.R.U32.HI R2, RZ, 0x3, R2 ;  /* 0x00000003ff027819 */ /* 0x000fc60000011602 */
[----:B------:R-:W-:Y:S01]  /*04d0*/  VIADD R4, R4, UR4 ;  /* 0x0000000404047c36 */ /* 0x000fe20008000000 */
[----:B------:R-:W-:-:S03]  /*04e0*/  IADD3 R2, -R2, 0x1, RZ ;  /* 0x0000000102027810 */ /* 0x000fc60007ffe1ff */
[----:B------:R-:W-:-:S04]  /*04f0*/  IMAD R11, R29, 0x4, R4 ;  /* 0x000000041d0b7824 */ /* 0x000fc800078e0204 */
[----:B------:R-:W-:Y:S01]  /*0500*/  IMAD R11, R2, 0x2, R11 ;  /* 0x00000002020b7824 */ /* 0x000fe200078e020b */
[----:B------:R-:W-:-:S04]  /*0510*/  SEL R2, R0, 0x8000, !P4 ;  /* 0x0000800000027807 */ /* 0x000fc80006000000 */
[----:B------:R-:W0:Y:S01]  /*0520*/  LDS.U16 R10, [R11] ;  /* 0x000000000b0a7984 */ /* 0x000e220000000400 */
[----:B------:R-:W-:-:S04]  /*0530*/  LOP3.LUT R9, R2, R9, RZ, 0x3c, !PT ;  /* 0x0000000902097212 */ /* 0x000fc800078e3cff */
[----:B------:R-:W-:-:S04]  /*0540*/  PRMT R2, R9, 0x9910, RZ ;  /* 0x0000991009027816 */ /* 0x000fc800000000ff */
[----:B------:R-:W-:-:S04]  /*0550*/  ISETP.NE.AND P4, PT, R2, 0x7fff, PT ;  /* 0x00007fff0200780c */ /* 0x000fc80003f85270 */
[----:B------:R-:W-:-:S04]  /*0560*/  SEL R2, R9, 0x8000, P4 ;  /* 0x0000800009027807 */ /* 0x000fc80002000000 */
[----:B------:R-:W-:-:S05]  /*0570*/  LOP3.LUT R2, R5, 0xffff, R2, 0x80, !PT ;  /* 0x0000ffff05027812 */ /* 0x000fca00078e8002 */
[C---:B------:R-:W-:Y:S01]  /*0580*/  IMAD.SHL.U32 R4, R2.reuse, 0x1000, RZ ;  /* 0x0000100002047824 */ /* 0x040fe200078e00ff */
[----:B------:R-:W-:-:S04]  /*0590*/  LOP3.LUT R2, R2, 0xfff8, RZ, 0xc0, !PT ;  /* 0x0000fff802027812 */ /* 0x000fc800078ec0ff */
[----:B------:R-:W-:Y:S02]  /*05a0*/  LOP3.LUT R4, R4, 0x7000, RZ, 0xc, !PT ;  /* 0x0000700004047812 */ /* 0x000fe400078e0cff */
[----:B------:R-:W-:-:S03]  /*05b0*/  SHF.R.U32.HI R2, RZ, 0x3, R2 ;  /* 0x00000003ff027819 */ /* 0x000fc60000011602 */
[----:B------:R-:W-:Y:S01]  /*05c0*/  VIADD R4, R4, UR4 ;  /* 0x0000000404047c36 */ /* 0x000fe20008000000 */
[----:B----4-:R-:W-:Y:S02]  /*05d0*/  PRMT R7, R6, 0x9910, RZ ;  /* 0x0000991006077816 */ /* 0x010fe400000000ff */
[----:B------:R-:W-:Y:S01]  /*05e0*/  IADD3 R8, -R2, 0x1, RZ ;  /* 0x0000000102087810 */ /* 0x000fe20007ffe1ff */
[----:B------:R-:W-:Y:S01]  /*05f0*/  IMAD R5, R29, 0x4, R4 ;  /* 0x000000041d057824 */ /* 0x000fe200078e0204 */
[----:B------:R-:W-:Y:S01]  /*0600*/  ISETP.GE.AND P4, PT, R7, RZ, PT ;  /* 0x000000ff0700720c */ /* 0x000fe20003f86270 */
[----:B0-----:R-:W-:Y:S02]  /*0610*/  VIADD R2, R10, 0x1 ;  /* 0x000000010a027836 */ /* 0x001fe40000000000 */
[----:B------:R-:W-:Y:S01]  /*0620*/  IMAD R8, R8, 0x2, R5 ;  /* 0x0000000208087824 */ /* 0x000fe200078e0205 */
[----:B------:R-:W-:Y:S02]  /*0630*/  SEL R5, R0, 0x8000, !P4 ;  /* 0x0000800000057807 */ /* 0x000fe40006000000 */
[----:B------:R0:W-:Y:S02]  /*0640*/  STS.U16 [R11], R2 ;  /* 0x000000020b007388 */ /* 0x0001e40000000400 */
[----:B------:R-:W-:-:S02]  /*0650*/  LOP3.LUT R6, R5, R6, RZ, 0x3c, !PT ;  /* 0x0000000605067212 */ /* 0x000fc400078e3cff */
[----:B------:R-:W2:Y:S02]  /*0660*/  LDS.U16 R7, [R8] ;  /* 0x0000000008077984 */ /* 0x000ea40000000400 */
[----:B------:R-:W-:Y:S01]  /*0670*/  PRMT R4, R6, 0x9910, RZ ;  /* 0x0000991006047816 */ /* 0x000fe200000000ff */
[----:B------:R-:W-:-:S03]  /*0680*/  IMAD.U32 R5, RZ, RZ, UR6 ;  /* 0x00000006ff057e24 */ /* 0x000fc6000f8e00ff */
[----:B------:R-:W-:-:S04]  /*0690*/  ISETP.NE.AND P4, PT, R4, 0x7fff, PT ;  /* 0x00007fff0400780c */ /* 0x000fc80003f85270 */
[----:B------:R-:W-:-:S04]  /*06a0*/  SEL R4, R6, 0x8000, P4 ;  /* 0x0000800006047807 */ /* 0x000fc80002000000 */
[----:B------:R-:W-:-:S05]  /*06b0*/  LOP3.LUT R4, R5, 0xffff, R4, 0x80, !PT ;  /* 0x0000ffff05047812 */ /* 0x000fca00078e8004 */
[C---:B------:R-:W-:Y:S01]  /*06c0*/  IMAD.SHL.U32 R5, R4.reuse, 0x1000, RZ ;  /* 0x0000100004057824 */ /* 0x040fe200078e00ff */
[----:B------:R-:W-:-:S04]  /*06d0*/  LOP3.LUT R4, R4, 0xfff8, RZ, 0xc0, !PT ;  /* 0x0000fff804047812 */ /* 0x000fc800078ec0ff */
[----:B------:R-:W-:Y:S02]  /*06e0*/  LOP3.LUT R5, R5, 0x7000, RZ, 0xc, !PT ;  /* 0x0000700005057812 */ /* 0x000fe400078e0cff */
[----:B------:R-:W-:-:S03]  /*06f0*/  SHF.R.U32.HI R4, RZ, 0x3, R4 ;  /* 0x00000003ff047819 */ /* 0x000fc60000011604 */
[----:B0-----:R-:W-:Y:S01]  /*0700*/  VIADD R2, R5, UR4 ;  /* 0x0000000405027c36 */ /* 0x001fe20008000000 */
[----:B------:R-:W-:Y:S02]  /*0710*/  PRMT R12, R3, 0x9910, RZ ;  /* 0x00009910030c7816 */ /* 0x000fe400000000ff */
[----:B------:R-:W-:Y:S01]  /*0720*/  IADD3 R4, -R4, 0x1, RZ ;  /* 0x0000000104047810 */ /* 0x000fe20007ffe1ff */
[----:B------:R-:W-:Y:S01]  /*0730*/  IMAD R5, R29, 0x4, R2 ;  /* 0x000000041d057824 */ /* 0x000fe200078e0202 */
[----:B------:R-:W-:-:S03]  /*0740*/  ISETP.GE.AND P4, PT, R12, RZ, PT ;  /* 0x000000ff0c00720c */ /* 0x000fc60003f86270 */
[----:B------:R-:W-:Y:S02]  /*0750*/  IMAD R5, R4, 0x2, R5 ;  /* 0x0000000204057824 */ /* 0x000fe400078e0205 */
[----:B--2---:R-:W-:Y:S01]  /*0760*/  VIADD R13, R7, 0x1 ;  /* 0x00000001070d7836 */ /* 0x004fe20000000000 */
[----:B------:R-:W-:-:S04]  /*0770*/  SEL R0, R0, 0x8000, !P4 ;  /* 0x0000800000007807 */ /* 0x000fc80006000000 */
[----:B------:R0:W-:Y:S01]  /*0780*/  STS.U16 [R8], R13 ;  /* 0x0000000d08007388 */ /* 0x0001e20000000400 */
[----:B------:R-:W-:-:S03]  /*0790*/  LOP3.LUT R3, R0, R3, RZ, 0x3c, !PT ;  /* 0x0000000300037212 */ /* 0x000fc600078e3cff */
[----:B------:R-:W2:Y:S01]  /*07a0*/  LDS.U16 R4, [R5] ;  /* 0x0000000005047984 */ /* 0x000ea20000000400 */
        /* <DEDUP_REMOVED lines=10> */
[----:B------:R-:W-:-:S03]  /*0850*/  IADD3 R0, -R0, 0x1, RZ ;  /* 0x0000000100007810 */ /* 0x000fc60007ffe1ff */
[----:B0-----:R-:W-:-:S04]  /*0860*/  IMAD R13, R29, 0x4, R2 ;  /* 0x000000041d0d7824 */ /* 0x001fc800078e0202 */
[----:B------:R-:W-:Y:S02]  /*0870*/  IMAD R2, R0, 0x2, R13 ;  /* 0x0000000200027824 */ /* 0x000fe400078e020d */
[----:B--2---:R-:W-:-:S05]  /*0880*/  VIADD R12, R4, 0x1 ;  /* 0x00000001040c7836 */ /* 0x004fca0000000000 */
[----:B------:R-:W-:Y:S04]  /*0890*/  STS.U16 [R5], R12 ;  /* 0x0000000c05007388 */ /* 0x000fe80000000400 */
[----:B------:R-:W0:Y:S01]  /*08a0*/  LDS.U16 R0, [R2] ;  /* 0x0000000002007984 */ /* 0x000e220000000400 */
[----:B------:R-:W-:-:S04]  /*08b0*/  IMAD.MOV.U32 R14, RZ, RZ, 0x24 ;  /* 0x00000024ff0e7424 */ /* 0x000fc800078e00ff */
[----:B------:R-:W-:Y:S02]  /*08c0*/  IMAD R43, R29, R14, UR4 ;  /* 0x000000041d2b7e24 */ /* 0x000fe4000f8e020e */
[----:B0-----:R-:W-:-:S05]  /*08d0*/  VIADD R13, R0, 0x1 ;  /* 0x00000001000d7836 */ /* 0x001fca0000000000 */
[----:B------:R-:W-:Y:S01]  /*08e0*/  STS.U16 [R2], R13 ;  /* 0x0000000d02007388 */ /* 0x000fe20000000400 */
[----:B------:R-:W-:Y:S06]  /*08f0*/  BAR.SYNC.DEFER_BLOCKING 0x0 ;  /* 0x0000000000007b1d */ /* 0x000fec0000010000 */
[----:B------:R-:W-:Y:S04]  /*0900*/  LDS R40, [R43+0x4] ;  /* 0x000004002b287984 */ /* 0x000fe80000000800 */
[----:B------:R-:W-:Y:S04]  /*0910*/  LDS R39, [R43] ;  /* 0x000000002b277984 */ /* 0x000fe80000000800 */
[----:B------:R-:W0:Y:S04]  /*0920*/  LDS R38, [R43+0x8] ;  /* 0x000008002b267984 */ /* 0x000e280000000800 */
[----:B------:R-:W-:Y:S04]  /*0930*/  LDS R37, [R43+0xc] ;  /* 0x00000c002b257984 */ /* 0x000fe80000000800 */
[----:B------:R-:W2:Y:S04]  /*0940*/  LDS R36, [R43+0x10] ;  /* 0x000010002b247984 */ /* 0x000ea80000000800 */
[----:B------:R-:W-:Y:S04]  /*0950*/  LDS R35, [R43+0x14] ;  /* 0x000014002b237984 */ /* 0x000fe80000000800 */
[----:B------:R-:W3:Y:S04]  /*0960*/  LDS R34, [R43+0x18] ;  /* 0x000018002b227984 */ /* 0x000ee80000000800 */
[----:B------:R-:W-:Y:S04]  /*0970*/  LDS R30, [R43+0x1c] ;  /* 0x00001c002b1e7984 */ /* 0x000fe80000000800 */
[----:B------:R-:W4:Y:S01]  /*0980*/  LDS R32, [R43+0x20] ;  /* 0x000020002b207984 */ /* 0x000f220000000800 */
[----:B0-----:R-:W-:-:S04]  /*0990*/  IADD3 R12, R38, R40, R39 ;  /* 0x00000028260c7210 */ /* 0x001fc80007ffe027 */
[----:B--2---:R-:W-:-:S04]  /*09a0*/  IADD3 R12, R36, R37, R12 ;  /* 0x00000025240c7210 */ /* 0x004fc80007ffe00c */
[----:B---3--:R-:W-:-:S04]  /*09b0*/  IADD3 R13, R34, R35, R12 ;  /* 0x00000023220d7210 */ /* 0x008fc80007ffe00c */
[----:B----4-:R-:W-:-:S05]  /*09c0*/  IADD3 R32, R32, R30, R13 ;  /* 0x0000001e20207210 */ /* 0x010fca0007ffe00d */
[----:B------:R-:W0:Y:S02]  /*09d0*/  SHFL.UP P4, R13, R32, 0x1, RZ ;  /* 0x04200000200d7989 */ /* 0x000e2400000800ff */
[----:B0-----:R-:W-:-:S05]  /*09e0*/  @P4 IMAD.IADD R13, R32, 0x1, R13 ;  /* 0x00000001200d4824 */ /* 0x001fca00078e020d */
[----:B------:R-:W0:Y:S02]  /*09f0*/  SHFL.UP P4, R12, R13, 0x2, RZ ;  /* 0x044000000d0c7989 */ /* 0x000e2400000800ff */
[----:B0-----:R-:W-:-:S05]  /*0a00*/  @P4 IMAD.IADD R12, R13, 0x1, R12 ;  /* 0x000000010d0c4824 */ /* 0x001fca00078e020c */
[----:B------:R-:W0:Y:S01]  /*0a10*/  SHFL.UP P4, R17, R12, 0x4, RZ ;  /* 0x048000000c117989 */ /* 0x000e2200000800ff */
[----:B------:R-:W2:Y:S01]  /*0a20*/  S2R R31, SR_LANEID ;  /* 0x00000000001f7919 */ /* 0x000ea20000000000 */
[----:B0-----:R-:W-:-:S05]  /*0a30*/  @P4 IMAD.IADD R17, R12, 0x1, R17 ;  /* 0x000000010c114824 */ /* 0x001fca00078e0211 */
[----:B------:R-:W0:Y:S02]  /*0a40*/  SHFL.UP P4, R24, R17, 0x8, RZ ;  /* 0x0500000011187989 */ /* 0x000e2400000800ff */
[----:B0-----:R-:W-:-:S05]  /*0a50*/  @P4 IMAD.IADD R24, R17, 0x1, R24 ;  /* 0x0000000111184824 */ /* 0x001fca00078e0218 */
[----:B------:R-:W0:Y:S01]  /*0a60*/  SHFL.UP P5, R33, R24, 0x10, RZ ;  /* 0x0600000018217989 */ /* 0x000e2200000a00ff */
[----:B--2---:R-:W-:Y:S02]  /*0a70*/  ISETP.NE.AND P4, PT, R31, 0x1f, PT ;  /* 0x0000001f1f00780c */ /* 0x004fe40003f85270 */
[----:B------:R-:W-:-:S04]  /*0a80*/  SHF.R.U32.HI R41, RZ, 0x5, R29 ;  /* 0x00000005ff297819 */ /* 0x000fc8000001161d */
[----:B------:R-:W-:Y:S01]  /*0a90*/  LEA R42, R41, UR4, 0x2 ;  /* 0x00000004292a7c11 */ /* 0x000fe2000f8e10ff */
[----:B0-----:R-:W-:-:S06]  /*0aa0*/  @P5 IMAD.IADD R33, R24, 0x1, R33 ;  /* 0x0000000118215824 */ /* 0x001fcc00078e0221 */
[----:B------:R-:W-:Y:S01]  /*0ab0*/  @!P4 STS [R42+0x9000], R33 ;  /* 0x009000212a00c388 */ /* 0x000fe20000000800 */
[----:B------:R-:W-:Y:S06]  /*0ac0*/  BAR.SYNC.DEFER_BLOCKING 0x0 ;  /* 0x0000000000007b1d */ /* 0x000fec0000010000 */
[----:B------:R-:W0:Y:S04]  /*0ad0*/  LDS.128 R12, [UR4+0x9000] ;  /* 0x00900004ff0c7984 */ /* 0x000e280008000c00 */
[----:B------:R-:W2:Y:S04]  /*0ae0*/  LDS R50, [UR4+0x9008] ;  /* 0x00900804ff327984 */ /* 0x000ea80008000800 */
[----:B------:R-:W3:Y:S04]  /*0af0*/  LDS R45, [UR4+0x9010] ;  /* 0x00901004ff2d7984 */ /* 0x000ee80008000800 */
[----:B------:R-:W4:Y:S01]  /*0b00*/  LDS.128 R16, [UR4+0x9010] ;  /* 0x00901004ff107984 */ /* 0x000f220008000c00 */
[----:B------:R-:W-:-:S03]  /*0b10*/  ISETP.NE.AND P5, PT, R41, 0x2, PT ;  /* 0x000000022900780c */ /* 0x000fc60003fa5270 */
[----:B------:R-:W1:Y:S01]  /*0b20*/  LDS.128 R24, [UR4+0x9020] ;  /* 0x00902004ff187984 */ /* 0x000e620008000c00 */
[----:B0-----:R-:W-:-:S04]  /*0b30*/  IMAD.IADD R13, R12, 0x1, R13 ;  /* 0x000000010c0d7824 */ /* 0x001fc800078e020d */
[C---:B--2---:R-:W-:Y:S01]  /*0b40*/  IMAD.IADD R50, R13.reuse, 0x1, R50 ;  /* 0x000000010d327824 */ /* 0x044fe200078e0232 */
[----:B------:R-:W-:Y:S02]  /*0b50*/  SEL R12, R13, R12, !P5 ;  /* 0x0000000c0d0c7207 */ /* 0x000fe40006800000 */
[----:B------:R-:W-:Y:S01]  /*0b60*/  ISETP.NE.AND P5, PT, R41, 0x3, PT ;  /* 0x000000032900780c */ /* 0x000fe20003fa5270 */
[----:B------:R-:W-:-:S03]  /*0b70*/  IMAD.IADD R15, R15, 0x1, R50 ;  /* 0x000000010f0f7824 */ /* 0x000fc600078e0232 */
[----:B------:R-:W-:Y:S02]  /*0b80*/  SEL R12, R50, R12, !P5 ;  /* 0x0000000c320c7207 */ /* 0x000fe40006800000 */
[----:B------:R-:W-:Y:S01]  /*0b90*/  ISETP.NE.AND P5, PT, R41, 0x4, PT ;  /* 0x000000042900780c */ /* 0x000fe20003fa5270 */
[----:B---3--:R-:W-:-:S03]  /*0ba0*/  IMAD.IADD R45, R15, 0x1, R45 ;  /* 0x000000010f2d7824 */ /* 0x008fc600078e022d */
[----:B------:R-:W-:Y:S02]  /*0bb0*/  SEL R12, R15, R12, !P5 ;  /* 0x0000000c0f0c7207 */ /* 0x000fe40006800000 */
[----:B------:R-:W-:-:S04]  /*0bc0*/  ISETP.NE.AND P5, PT, R41, 0x5, PT ;  /* 0x000000052900780c */ /* 0x000fc80003fa5270 */
[C---:B------:R-:W-:Y:S02]  /*0bd0*/  SEL R50, R45.reuse, R12, !P5 ;  /* 0x0000000c2d327207 */ /* 0x040fe40006800000 */
[----:B------:R-:W0:Y:S01]  /*0be0*/  LDS.128 R12, [UR4+0x9030] ;  /* 0x00903004ff0c7984 */ /* 0x000e220008000c00 */
[----:B----4-:R-:W-:Y:S01]  /*0bf0*/  IMAD.IADD R17, R45, 0x1, R17 ;  /* 0x000000012d117824 */ /* 0x010fe200078e0211 */
[----:B------:R-:W-:Y:S02]  /*0c00*/  ISETP.NE.AND P5, PT, R41, 0x6, PT ;  /* 0x000000062900780c */ /* 0x000fe40003fa5270 */
[----:B------:R-:W2:Y:S01]  /*0c10*/  LDS R45, [UR4+0x9038] ;  /* 0x00903804ff2d7984 */ /* 0x000ea20008000800 */
[----:B------:R-:W-:Y:S01]  /*0c20*/  IMAD.IADD R18, R18, 0x1, R17 ;  /* 0x0000000112127824 */ /* 0x000fe200078e0211 */
[----:B------:R-:W-:Y:S02]  /*0c30*/  SEL R50, R17, R50, !P5 ;  /* 0x0000003211327207 */ /* 0x000fe40006800000 */
[----:B------:R-:W-:Y:S01]  /*0c40*/  ISETP.NE.AND P5, PT, R41, 0x7, PT ;  /* 0x000000072900780c */ /* 0x000fe20003fa5270 */
[----:B------:R-:W-:-:S03]  /*0c50*/  IMAD.IADD R19, R19, 0x1, R18 ;  /* 0x0000000113137824 */ /* 0x000fc600078e0212 */
[----:B------:R-:W-:Y:S02]  /*0c60*/  SEL R50, R18, R50, !P5 ;  /* 0x0000003212327207 */ /* 0x000fe40006800000 */
[----:B------:R-:W-:Y:S01]  /*0c70*/  ISETP.NE.AND P5, PT, R41, 0x8, PT ;  /* 0x000000082900780c */ /* 0x000fe20003fa5270 */
[----:B-1----:R-:W-:-:S03]  /*0c80*/  IMAD.IADD R24, R19, 0x1, R24 ;  /* 0x0000000113187824 */ /* 0x002fc600078e0218 */
[----:B------:R-:W-:Y:S02]  /*0c90*/  SEL R50, R19, R50, !P5 ;  /* 0x0000003213327207 */ /* 0x000fe40006800000 */
[----:B------:R-:W-:Y:S01]  /*0ca0*/  ISETP.NE.AND P5, PT, R41, 0x9, PT ;  /* 0x000000092900780c */ /* 0x000fe20003fa5270 */
[----:B------:R-:W-:-:S03]  /*0cb0*/  IMAD.IADD R25, R24, 0x1, R25 ;  /* 0x0000000118197824 */ /* 0x000fc600078e0219 */
[----:B------:R-:W-:Y:S02]  /*0cc0*/  SEL R16, R24, R50, !P5 ;  /* 0x0000003218107207 */ /* 0x000fe40006800000 */
[----:B------:R-:W-:Y:S01]  /*0cd0*/  ISETP.NE.AND P5, PT, R41, 0xa, PT ;  /* 0x0000000a2900780c */ /* 0x000fe20003fa5270 */
[----:B------:R-:W1:Y:S01]  /*0ce0*/  LDS R50, [UR4+0x9040] ;  /* 0x00904004ff327984 */ /* 0x000e620008000800 */
[C---:B------:R-:W-:Y:S02]  /*0cf0*/  IMAD.IADD R26, R25.reuse, 0x1, R26 ;  /* 0x00000001191a7824 */ /* 0x040fe400078e021a */
[----:B------:R-:W-:Y:S02]  /*0d00*/  SEL R24, R25, R16, !P5 ;  /* 0x0000001019187207 */ /* 0x000fe40006800000 */
[----:B------:R-:W3:Y:S01]  /*0d10*/  LDS.128 R16, [UR4+0x9040] ;  /* 0x00904004ff107984 */ /* 0x000ee20008000c00 */
[----:B------:R-:W-:Y:S01]  /*0d20*/  ISETP.NE.AND P5, PT, R41, 0xb, PT ;  /* 0x0000000b2900780c */ /* 0x000fe20003fa5270 */
[----:B------:R-:W-:-:S03]  /*0d30*/  IMAD.IADD R27, R27, 0x1, R26 ;  /* 0x000000011b1b7824 */ /* 0x000fc600078e021a */
[----:B------:R-:W-:Y:S02]  /*0d40*/  SEL R24, R26, R24, !P5 ;  /* 0x000000181a187207 */ /* 0x000fe40006800000 */
[----:B------:R-:W-:Y:S01]  /*0d50*/  ISETP.NE.AND P5, PT, R41, 0xc, PT ;  /* 0x0000000c2900780c */ /* 0x000fe20003fa5270 */
[----:B0-----:R-:W-:-:S03]  /*0d60*/  IMAD.IADD R12, R27, 0x1, R12 ;  /* 0x000000011b0c7824 */ /* 0x001fc600078e020c */
[----:B------:R-:W-:Y:S02]  /*0d70*/  SEL R24, R27, R24, !P5 ;  /* 0x000000181b187207 */ /* 0x000fe40006800000 */
[----:B------:R-:W-:-:S04]  /*0d80*/  ISETP.NE.AND P5, PT, R41, 0xd, PT ;  /* 0x0000000d2900780c */ /* 0x000fc80003fa5270 */
[----:B------:R-:W-:Y:S02]  /*0d90*/  SEL R14, R12, R24, !P5 ;  /* 0x000000180c0e7207 */ /* 0x000fe40006800000 */
[----:B------:R-:W0:Y:S01]  /*0da0*/  LDS.128 R24, [UR4+0x9050] ;  /* 0x00905004ff187984 */ /* 0x000e220008000c00 */
[----:B------:R-:W-:Y:S01]  /*0db0*/  IMAD.IADD R13, R13, 0x1, R12 ;  /* 0x000000010d0d7824 */ /* 0x000fe200078e020c */
[----:B------:R-:W-:-:S03]  /*0dc0*/  ISETP.NE.AND P5, PT, R41, 0xe, PT ;  /* 0x0000000e2900780c */ /* 0x000fc60003fa5270 */
[C---:B--2---:R-:W-:Y:S01]  /*0dd0*/  IMAD.IADD R45, R13.reuse, 0x1, R45 ;  /* 0x000000010d2d7824 */ /* 0x044fe200078e022d */
[----:B------:R-:W-:Y:S02]  /*0de0*/  SEL R14, R13, R14, !P5 ;  /* 0x0000000e0d0e7207 */ /* 0x000fe40006800000 */
[----:B------:R-:W-:Y:S01]  /*0df0*/  ISETP.NE.AND P5, PT, R41, 0xf, PT ;  /* 0x0000000f2900780c */ /* 0x000fe20003fa5270 */
[----:B------:R-:W-:-:S03]  /*0e00*/  IMAD.IADD R15, R15, 0x1, R45 ;  /* 0x000000010f0f7824 */ /* 0x000fc600078e022d */
[----:B------:R-:W-:Y:S02]  /*0e10*/  SEL R14, R45, R14, !P5 ;  /* 0x0000000e2d0e7207 */ /* 0x000fe40006800000 */
[----:B------:R-:W-:Y:S01]  /*0e20*/  ISETP.NE.AND P5, PT, R41, 0x10, PT ;  /* 0x000000102900780c */ /* 0x000fe20003fa5270 */
[----:B------:R-:W-:Y:S01]  /*0e30*/  LDS R45, [UR4+0x9068] ;  /* 0x00906804ff2d7984 */ /* 0x000fe20008000800 */
[C---:B-1----:R-:W-:Y:S02]  /*0e40*/  IMAD.IADD R50, R15.reuse, 0x1, R50 ;  /* 0x000000010f327824 */ /* 0x042fe400078e0232 */
[----:B------:R-:W-:Y:S02]  /*0e50*/  SEL R14, R15, R14, !P5 ;  /* 0x0000000e0f0e7207 */ /* 0x000fe40006800000 */
[----:B------:R-:W-:Y:S01]  /*0e60*/  ISETP.NE.AND P5, PT, R41, 0x11, PT ;  /* 0x000000112900780c */ /* 0x000fe20003fa5270 */
[----:B---3--:R-:W-:-:S03]  /*0e70*/  IMAD.IADD R17, R50, 0x1, R17 ;  /* 0x0000000132117824 */ /* 0x008fc600078e0211 */
[----:B------:R-:W-:Y:S02]  /*0e80*/  SEL R16, R50, R14, !P5 ;  /* 0x0000000e32107207 */ /* 0x000fe40006800000 */
[----:B------:R-:W-:Y:S01]  /*0e90*/  ISETP.NE.AND P5, PT, R41, 0x12, PT ;  /* 0x000000122900780c */ /* 0x000fe20003fa5270 */
[----:B------:R-:W1:Y:S01]  /*0ea0*/  LDS.128 R12, [UR4+0x9060] ;  /* 0x00906004ff0c7984 */ /* 0x000e620008000c00 */
[----:B------:R-:W-:Y:S02]  /*0eb0*/  IMAD.IADD R18, R18, 0x1, R17 ;  /* 0x0000000112127824 */ /* 0x000fe400078e0211 */
[----:B------:R-:W-:Y:S02]  /*0ec0*/  SEL R16, R17, R16, !P5 ;  /* 0x0000001011107207 */ /* 0x000fe40006800000 */
[----:B------:R-:W-:Y:S01]  /*0ed0*/  ISETP.NE.AND P5, PT, R41, 0x13, PT ;  /* 0x000000132900780c */ /* 0x000fe20003fa5270 */
[----:B------:R-:W-:-:S03]  /*0ee0*/  IMAD.IADD R19, R19, 0x1, R18 ;  /* 0x0000000113137824 */ /* 0x000fc600078e0212 */
[----:B------:R-:W-:Y:S02]  /*0ef0*/  SEL R16, R18, R16, !P5 ;  /* 0x0000001012107207 */ /* 0x000fe40006800000 */
[----:B------:R-:W-:Y:S01]  /*0f00*/  ISETP.NE.AND P5, PT, R41, 0x14, PT ;  /* 0x000000142900780c */ /* 0x000fe20003fa5270 */
[----:B0-----:R-:W-:-:S03]  /*0f10*/  IMAD.IADD R24, R19, 0x1, R24 ;  /* 0x0000000113187824 */ /* 0x001fc600078e0218 */
[----:B------:R-:W-:Y:S02]  /*0f20*/  SEL R16, R19, R16, !P5 ;  /* 0x0000001013107207 */ /* 0x000fe40006800000 */
[----:B------:R-:W-:Y:S01]  /*0f30*/  ISETP.NE.AND P5, PT, R41, 0x15, PT ;  /* 0x000000152900780c */ /* 0x000fe20003fa5270 */
[----:B------:R-:W-:-:S03]  /*0f40*/  IMAD.IADD R25, R24, 0x1, R25 ;  /* 0x0000000118197824 */ /* 0x000fc600078e0219 */
[----:B------:R-:W-:Y:S02]  /*0f50*/  SEL R16, R24, R16, !P5 ;  /* 0x0000001018107207 */ /* 0x000fe40006800000 */
[----:B------:R-:W-:Y:S01]  /*0f60*/  ISETP.NE.AND P5, PT, R41, 0x16, PT ;  /* 0x000000162900780c */ /* 0x000fe20003fa5270 */
[----:B------:R-:W0:Y:S03]  /*0f70*/  LDS R24, [UR4+0x9070] ;  /* 0x00907004ff187984 */ /* 0x000e260008000800 */
[C---:B------:R-:W-:Y:S02]  /*0f80*/  SEL R50, R25.reuse, R16, !P5 ;  /* 0x0000001019327207 */ /* 0x040fe40006800000 */
[----:B------:R-:W2:Y:S01]  /*0f90*/  LDS.128 R16, [UR4+0x9070] ;  /* 0x00907004ff107984 */ /* 0x000ea20008000c00 */
[----:B------:R-:W-:Y:S01]  /*0fa0*/  IMAD.IADD R26, R25, 0x1, R26 ;  /* 0x00000001191a7824 */ /* 0x000fe200078e021a */
[----:B------:R-:W-:-:S03]  /*0fb0*/  ISETP.NE.AND P5, PT, R41, 0x17, PT ;  /* 0x000000172900780c */ /* 0x000fc60003fa5270 */
[----:B------:R-:W-:Y:S01]  /*0fc0*/  IMAD.IADD R27, R27, 0x1, R26 ;  /* 0x000000011b1b7824 */ /* 0x000fe200078e021a */
        /* <DEDUP_REMOVED lines=8> */
[----:B------:R-:W-:-:S03]  /*1050*/  IMAD.IADD R45, R13, 0x1, R45 ;  /* 0x000000010d2d7824 */ /* 0x000fc600078e022d */
[----:B------:R-:W-:Y:S02]  /*1060*/  SEL R50, R13, R50, !P5 ;  /* 0x000000320d327207 */ /* 0x000fe40006800000 */
[----:B------:R-:W-:Y:S01]  /*1070*/  ISETP.NE.AND P5, PT, R41, 0x1b, PT ;  /* 0x0000001b2900780c */ /* 0x000fe20003fa5270 */
[----:B------:R-:W-:-:S03]  /*1080*/  IMAD.IADD R15, R15, 0x1, R45 ;  /* 0x000000010f0f7824 */ /* 0x000fc600078e022d */
[----:B------:R-:W-:Y:S02]  /*1090*/  SEL R50, R45, R50, !P5 ;  /* 0x000000322d327207 */ /* 0x000fe40006800000 */
[C---:B------:R-:W-:Y:S02]  /*10a0*/  ISETP.NE.AND P5, PT, R41.reuse, 0x1c, PT ;  /* 0x0000001c2900780c */ /* 0x040fe40003fa5270 */
[----:B------:R-:W-:Y:S01]  /*10b0*/  ISETP.NE.AND P6, PT, R41, 0x1d, PT ;  /* 0x0000001d2900780c */ /* 0x000fe20003fc5270 */
[C---:B0-----:R-:W-:Y:S01]  /*10c0*/  IMAD.IADD R24, R15.reuse, 0x1, R24 ;  /* 0x000000010f187824 */ /* 0x041fe200078e0218 */
[----:B------:R-:W-:Y:S02]  /*10d0*/  SEL R50, R15, R50, !P5 ;  /* 0x000000320f327207 */ /* 0x000fe40006800000 */
[----:B------:R-:W-:Y:S01]  /*10e0*/  ISETP.NE.AND P5, PT, R41, 0x1e, PT ;  /* 0x0000001e2900780c */ /* 0x000fe20003fa5270 */
[C---:B--2---:R-:W-:Y:S01]  /*10f0*/  IMAD.IADD R17, R24.reuse, 0x1, R17 ;  /* 0x0000000118117824 */ /* 0x044fe200078e0211 */
[----:B------:R-:W-:-:S02]  /*1100*/  SEL R50, R24, R50, !P6 ;  /* 0x0000003218327207 */ /* 0x000fc40007000000 */
[----:B------:R-:W-:Y:S01]  /*1110*/  ISETP.NE.AND P6, PT, R41, 0x1f, PT ;  /* 0x0000001f2900780c */ /* 0x000fe20003fc5270 */
[----:B------:R-:W-:Y:S01]  /*1120*/  IMAD.IADD R18, R18, 0x1, R17 ;  /* 0x0000000112127824 */ /* 0x000fe200078e0211 */
[----:B------:R-:W-:-:S04]  /*1130*/  SEL R50, R17, R50, !P5 ;  /* 0x0000003211327207 */ /* 0x000fc80006800000 */
[----:B------:R-:W-:Y:S02]  /*1140*/  SEL R50, R18, R50, !P6 ;  /* 0x0000003212327207 */ /* 0x000fe40007000000 */
[----:B------:R-:W-:Y:S01]  /*1150*/  ISETP.NE.AND P6, PT, R41, RZ, PT ;  /* 0x000000ff2900720c */ /* 0x000fe20003fc5270 */
[----:B------:R-:W-:Y:S01]  /*1160*/  IMAD.IADD R32, R33, 0x1, -R32 ;  /* 0x0000000121207824 */ /* 0x000fe200078e0a20 */
[----:B------:R-:W-:Y:S01]  /*1170*/  ISETP.NE.AND P5, PT, R31, RZ, PT ;  /* 0x000000ff1f00720c */ /* 0x000fe20003fa5270 */
[----:B------:R-:W-:Y:S03]  /*1180*/  BSSY B0, `(.L_x_273) ;  /* 0x000000b000007945 */ /* 0x000fe60003800000 */
[----:B------:R-:W-:Y:S01]  /*1190*/  SEL R13, R32, RZ, P5 ;  /* 0x000000ff200d7207 */ /* 0x000fe20002800000 */
[----:B------:R-:W-:Y:S01]  /*11a0*/  IMAD.IADD R19, R19, 0x1, R18 ;  /* 0x0000000113137824 */ /* 0x000fe200078e0212 */
[----:B------:R-:W-:-:S03]  /*11b0*/  ISETP.NE.AND P5, PT, R29, RZ, PT ;  /* 0x000000ff1d00720c */ /* 0x000fc60003fa5270 */
[----:B------:R-:W-:Y:S02]  /*11c0*/  IMAD.IADD R50, R50, 0x1, R13 ;  /* 0x0000000132327824 */ /* 0x000fe400078e020d */
[----:B------:R-:W-:Y:S08]  /*11d0*/  @P6 BRA `(.L_x_274) ;  /* 0x0000000000146947 */ /* 0x000ff00003800000 */
[----:B------:R-:W-:Y:S01]  /*11e0*/  ISETP.NE.AND P6, PT, R31, RZ, PT ;  /* 0x000000ff1f00720c */ /* 0x000fe20003fc5270 */
[----:B------:R-:W-:Y:S02]  /*11f0*/  IMAD.U32 R19, R19, 0x10000, RZ ;  /* 0x0001000013137824 */ /* 0x000fe400078e00ff */
[----:B------:R-:W-:-:S10]  /*1200*/  IMAD.MOV.U32 R50, RZ, RZ, R32 ;  /* 0x000000ffff327224 */ /* 0x000fd400078e0020 */
[----:B------:R0:W-:Y:S01]  /*1210*/  @!P6 STS [UR4+0x90a0], R19 ;  /* 0x0090a013ff00e988 */ /* 0x0001e20008000804 */
[----:B------:R-:W-:-:S07]  /*1220*/  @!P6 IMAD.MOV.U32 R50, RZ, RZ, R19 ;  /* 0x000000ffff32e224 */ /* 0x000fce00078e0013 */
.L_x_274:
[----:B------:R-:W-:Y:S05]  /*1230*/  BSYNC B0 ;  /* 0x0000000000007941 */ /* 0x000fea0003800000 */
.L_x_273:
[----:B------:R-:W-:Y:S06]  /*1240*/  BAR.SYNC.DEFER_BLOCKING 0x0 ;  /* 0x0000000000007b1d */ /* 0x000fec0000010000 */
[----:B------:R-:W-:Y:S01]  /*1250*/  UMOV UR7, 0x4 ;  /* 0x0000000400077882 */ /* 0x000fe20000000000 */
[----:B------:R-:W1:Y:S02]  /*1260*/  @P5 LDS R13, [UR4+0x90a0] ;  /* 0x0090a004ff0d5984 */ /* 0x000e640008000800 */
[----:B-1----:R-:W-:-:S04]  /*1270*/  @P5 IMAD.IADD R50, R50, 0x1, R13 ;  /* 0x0000000132325824 */ /* 0x002fc800078e020d */
[----:B------:R-:W-:Y:S01]  /*1280*/  IMAD.IADD R39, R39, 0x1, R50 ;  /* 0x0000000127277824 */ /* 0x000fe200078e0232 */
[----:B------:R-:W-:Y:S03]  /*1290*/  STS [R43], R50 ;  /* 0x000000322b007388 */ /* 0x000fe60000000800 */
[----:B------:R-:W-:Y:S01]  /*12a0*/  IMAD.IADD R40, R40, 0x1, R39 ;  /* 0x0000000128287824 */ /* 0x000fe200078e0227 */
[----:B------:R1:W-:Y:S03]  /*12b0*/  STS [R43+0x4], R39 ;  /* 0x000004272b007388 */ /* 0x0003e60000000800 */
[----:B------:R-:W-:Y:S01]  /*12c0*/  IMAD.IADD R38, R38, 0x1, R40 ;  /* 0x0000000126267824 */ /* 0x000fe200078e0228 */
[----:B------:R2:W-:Y:S03]  /*12d0*/  STS [R43+0x8], R40 ;  /* 0x000008282b007388 */ /* 0x0005e60000000800 */
[----:B------:R-:W-:Y:S01]  /*12e0*/  IMAD.IADD R37, R37, 0x1, R38 ;  /* 0x0000000125257824 */ /* 0x000fe200078e0226 */
[----:B------:R-:W-:Y:S01]  /*12f0*/  STS [R43+0xc], R38 ;  /* 0x00000c262b007388 */ /* 0x000fe20000000800 */
[----:B-1----:R-:W-:-:S02]  /*1300*/  LEA R39, R29, UR4, 0x4 ;  /* 0x000000041d277c11 */ /* 0x002fc4000f8e20ff */
[----:B------:R-:W-:Y:S01]  /*1310*/  IMAD.IADD R36, R36, 0x1, R37 ;  /* 0x0000000124247824 */ /* 0x000fe200078e0225 */
[----:B------:R-:W-:Y:S01]  /*1320*/  STS [R43+0x10], R37 ;  /* 0x000010252b007388 */ /* 0x000fe20000000800 */
[----:B--2---:R-:W-:Y:S02]  /*1330*/  LEA R40, R29, UR4, 0x3 ;  /* 0x000000041d287c11 */ /* 0x004fe4000f8e18ff */
[----:B------:R-:W-:Y:S01]  /*1340*/  IMAD.IADD R35, R35, 0x1, R36 ;  /* 0x0000000123237824 */ /* 0x000fe200078e0224 */
[----:B------:R-:W-:Y:S03]  /*1350*/  STS [R43+0x14], R36 ;  /* 0x000014242b007388 */ /* 0x000fe60000000800 */
[----:B------:R-:W-:Y:S01]  /*1360*/  IMAD.IADD R34, R34, 0x1, R35 ;  /* 0x0000000122227824 */ /* 0x000fe200078e0223 */
[----:B------:R-:W-:Y:S03]  /*1370*/  STS [R43+0x18], R35 ;  /* 0x000018232b007388 */ /* 0x000fe60000000800 */
[----:B------:R-:W-:Y:S01]  /*1380*/  IMAD.IADD R30, R30, 0x1, R34 ;  /* 0x000000011e1e7824 */ /* 0x000fe200078e0222 */
[----:B------:R-:W-:Y:S04]  /*1390*/  STS [R43+0x1c], R34 ;  /* 0x00001c222b007388 */ /* 0x000fe80000000800 */
[----:B------:R-:W-:Y:S01]  /*13a0*/  STS [R43+0x20], R30 ;  /* 0x0000201e2b007388 */ /* 0x000fe20000000800 */
[----:B------:R-:W-:Y:S06]  /*13b0*/  BAR.SYNC.DEFER_BLOCKING 0x0 ;  /* 0x0000000000007b1d */ /* 0x000fec0000010000 */
[----:B------:R-:W1:Y:S04]  /*13c0*/  LDS.U16 R11, [R11] ;  /* 0x000000000b0b7984 */ /* 0x000e680000000400 */
[----:B------:R-:W2:Y:S04]  /*13d0*/  LDS.U16 R8, [R8] ;  /* 0x0000000008087984 */ /* 0x000ea80000000400 */
[----:B------:R-:W3:Y:S04]  /*13e0*/  LDS.U16 R5, [R5] ;  /* 0x0000000005057984 */ /* 0x000ee80000000400 */
[----:B------:R-:W4:Y:S01]  /*13f0*/  LDS.U16 R13, [R2] ;  /* 0x00000000020d7984 */ /* 0x000f220000000400 */
[----:B-1----:R-:W-:-:S02]  /*1400*/  IMAD.IADD R10, R10, 0x1, R11 ;  /* 0x000000010a0a7824 */ /* 0x002fc400078e020b */
[----:B--2---:R-:W-:-:S03]  /*1410*/  IMAD.IADD R7, R7, 0x1, R8 ;  /* 0x0000000107077824 */ /* 0x004fc600078e0208 */
[----:B------:R-:W-:Y:S01]  /*1420*/  LEA R15, R10, UR4, 0x1 ;  /* 0x000000040a0f7c11 */ /* 0x000fe2000f8e08ff */
[----:B------:R-:W-:Y:S01]  /*1430*/  BAR.SYNC.DEFER_BLOCKING 0x0 ;  /* 0x0000000000007b1d */ /* 0x000fe20000010000 */
[----:B---3--:R-:W-:Y:S01]  /*1440*/  IMAD.IADD R4, R4, 0x1, R5 ;  /* 0x0000000104047824 */ /* 0x008fe200078e0205 */
[C---:B------:R-:W-:Y:S02]  /*1450*/  LEA R12, R7.reuse, UR4, 0x1 ;  /* 0x00000004070c7c11 */ /* 0x040fe4000f8e08ff */
[----:B------:R-:W-:Y:S01]  /*1460*/  LEA R5, R10, UR4, 0x2 ;  /* 0x000000040a057c11 */ /* 0x000fe2000f8e10ff */
[----:B----4-:R-:W-:Y:S01]  /*1470*/  IMAD.IADD R13, R0, 0x1, R13 ;  /* 0x00000001000d7824 */ /* 0x010fe200078e020d */
[----:B------:R-:W-:Y:S02]  /*1480*/  LEA R17, R4, UR4, 0x1 ;  /* 0x0000000404117c11 */ /* 0x000fe4000f8e08ff */
[----:B------:R-:W-:Y:S02]  /*1490*/  LEA R0, R7, UR4, 0x2 ;  /* 0x0000000407007c11 */ /* 0x000fe4000f8e10ff */
[----:B------:R-:W-:-:S02]  /*14a0*/  LEA R14, R13, UR4, 0x1 ;  /* 0x000000040d0e7c11 */ /* 0x000fc4000f8e08ff */
[----:B------:R-:W-:Y:S02]  /*14b0*/  LEA R7, R4, UR4, 0x2 ;  /* 0x0000000404077c11 */ /* 0x000fe4000f8e10ff */
[----:B------:R-:W-:Y:S01]  /*14c0*/  LEA R4, R13, UR4, 0x2 ;  /* 0x000000040d047c11 */ /* 0x000fe2000f8e10ff */
[----:B------:R1:W-:Y:S04]  /*14d0*/  STS.U16 [R15], R28 ;  /* 0x0000001c0f007388 */ /* 0x0003e80000000400 */
[----:B------:R1:W-:Y:S04]  /*14e0*/  STS.U16 [R12], R9 ;  /* 0x000000090c007388 */ /* 0x0003e80000000400 */
[----:B------:R1:W-:Y:S04]  /*14f0*/  STS.U16 [R17], R6 ;  /* 0x0000000611007388 */ /* 0x0003e80000000400 */
[----:B------:R1:W-:Y:S02]  /*1500*/  STS.U16 [R14], R3 ;  /* 0x000000030e007388 */ /* 0x0003e40000000400 */
.L_x_277:
[----:B------:R-:W-:Y:S01]  /*1510*/  BAR.SYNC.DEFER_BLOCKING 0x0 ;  /* 0x0000000000007b1d */ /* 0x000fe20000010000 */
[----:B------:R-:W-:-:S07]  /*1520*/  ISETP.NE.AND P6, PT, R41, 0x1d, PT ;  /* 0x0000001d2900780c */ /* 0x000fce0003fc5270 */
[----:B--2---:R-:W2:Y:S01]  /*1530*/  S2UR UR5, SR_CgaCtaId ;  /* 0x00000000000579c3 */ /* 0x004ea20000008800 */
[----:B------:R-:W-:Y:S01]  /*1540*/  BSSY B0, `(.L_x_275) ;  /* 0x00000ea000007945 */ /* 0x000fe20003800000 */
[----:B-1----:R-:W1:Y:S06]  /*1550*/  LDS.64 R2, [R40] ;  /* 0x0000000028027984 */ /* 0x002e6c0000000a00 */
[----:B------:R-:W-:Y:S06]  /*1560*/  BAR.SYNC.DEFER_BLOCKING 0x0 ;  /* 0x0000000000007b1d */ /* 0x000fec0000010000 */
[----:B-----5:R-:W-:Y:S04]  /*1570*/  STS [R5], R20 ;  /* 0x0000001405007388 */ /* 0x020fe80000000800 */
[----:B------:R3:W-:Y:S04]  /*1580*/  STS [R0], R21 ;  /* 0x0000001500007388 */ /* 0x0007e80000000800 */
[----:B------:R-:W-:Y:S04]  /*1590*/  STS [R7], R22 ;  /* 0x0000001607007388 */ /* 0x000fe80000000800 */
[----:B------:R4:W-:Y:S01]  /*15a0*/  STS [R4], R23 ;  /* 0x0000001704007388 */ /* 0x0009e20000000800 */
[----:B-1----:R-:W-:-:S02]  /*15b0*/  PRMT R6, R2, 0x9910, RZ ;  /* 0x0000991002067816 */ /* 0x002fc400000000ff */
[----:B------:R-:W-:Y:S01]  /*15c0*/  PRMT R9, R2, 0xbb32, RZ ;  /* 0x0000bb3202097816 */ /* 0x000fe200000000ff */
[----:B------:R-:W-:Y:S01]  /*15d0*/  BAR.SYNC.DEFER_BLOCKING 0x0 ;  /* 0x0000000000007b1d */ /* 0x000fe20000010000 */
[----:B------:R-:W-:-:S03]  /*15e0*/  ISETP.NE.AND P5, PT, R6, 0x7fff, PT ;  /* 0x00007fff0600780c */ /* 0x000fc60003fa5270 */
[----:B---3--:R-:W-:Y:S01]  /*15f0*/  IMAD.MOV.U32 R0, RZ, RZ, R9 ;  /* 0x000000ffff007224 */ /* 0x008fe200078e0009 */
[C---:B------:R-:W-:Y:S02]  /*1600*/  SEL R6, R2.reuse, 0x8000, P5 ;  /* 0x0000800002067807 */ /* 0x040fe40002800000 */
[----:B----4-:R-:W-:Y:S02]  /*1610*/  PRMT R4, R2, 0x7632, R4 ;  /* 0x0000763202047816 */ /* 0x010fe40000000004 */
[----:B------:R-:W-:Y:S02]  /*1620*/  LOP3.LUT R6, R6, 0xffff, RZ, 0xc0, !PT ;  /* 0x0000ffff06067812 */ /* 0x000fe400078ec0ff */
[----:B------:R-:W-:Y:S02]  /*1630*/  ISETP.NE.AND P5, PT, R0, 0x7fff, PT ;  /* 0x00007fff0000780c */ /* 0x000fe40003fa5270 */
[----:B------:R-:W-:Y:S02]  /*1640*/  SHF.R.U32.HI R6, RZ, UR7, R6 ;  /* 0x00000007ff067c19 */ /* 0x000fe40008011606 */
[----:B------:R-:W-:-:S02]  /*1650*/  SEL R0, R4, 0x8000, P5 ;  /* 0x0000800004007807 */ /* 0x000fc40002800000 */
[----:B------:R-:W-:Y:S02]  /*1660*/  LOP3.LUT R6, R6, UR6, RZ, 0xc0, !PT ;  /* 0x0000000606067c12 */ /* 0x000fe4000f8ec0ff */
[----:B------:R-:W-:-:S03]  /*1670*/  LOP3.LUT R0, R0, 0xffff, RZ, 0xc0, !PT ;  /* 0x0000ffff00007812 */ /* 0x000fc600078ec0ff */
[C---:B------:R-:W-:Y:S01]  /*1680*/  IMAD.SHL.U32 R8, R6.reuse, 0x1000, RZ ;  /* 0x0000100006087824 */ /* 0x040fe200078e00ff */
[----:B------:R-:W-:Y:S01]  /*1690*/  LOP3.LUT R6, R6, 0xfff8, RZ, 0xc0, !PT ;  /* 0x0000fff806067812 */ /* 0x000fe200078ec0ff */
[----:B------:R-:W-:Y:S01]  /*16a0*/  LDS.128 R20, [R39] ;  /* 0x0000000027147984 */ /* 0x000fe20000000c00 */
[----:B------:R-:W-:Y:S02]  /*16b0*/  SHF.R.U32.HI R0, RZ, UR7, R0 ;  /* 0x00000007ff007c19 */ /* 0x000fe40008011600 */
[----:B------:R-:W-:Y:S01]  /*16c0*/  LOP3.LUT R8, R8, 0x7000, RZ, 0xc, !PT ;  /* 0x0000700008087812 */ /* 0x000fe200078e0cff */
[----:B------:R-:W-:Y:S01]  /*16d0*/  BAR.SYNC.DEFER_BLOCKING 0x0 ;  /* 0x0000000000007b1d */ /* 0x000fe20000010000 */
[----:B------:R-:W-:Y:S02]  /*16e0*/  SHF.R.U32.HI R6, RZ, 0x3, R6 ;  /* 0x00000003ff067819 */ /* 0x000fe40000011606 */
[----:B------:R-:W-:Y:S01]  /*16f0*/  LOP3.LUT R0, R0, UR6, RZ, 0xc0, !PT ;  /* 0x0000000600007c12 */ /* 0x000fe2000f8ec0ff */
[----:B------:R-:W-:Y:S01]  /*1700*/  VIADD R8, R8, UR4 ;  /* 0x0000000408087c36 */ /* 0x000fe20008000000 */
[----:B------:R-:W-:-:S03]  /*1710*/  IADD3 R6, -R6, 0x1, RZ ;  /* 0x0000000106067810 */ /* 0x000fc60007ffe1ff */
[----:B------:R-:W-:Y:S02]  /*1720*/  IMAD R5, R29, 0x4, R8 ;  /* 0x000000041d057824 */ /* 0x000fe400078e0208 */
[C---:B------:R-:W-:Y:S01]  /*1730*/  IMAD.SHL.U32 R4, R0.reuse, 0x1000, RZ ;  /* 0x0000100000047824 */ /* 0x040fe200078e00ff */
[----:B------:R-:W-:Y:S01]  /*1740*/  LOP3.LUT R0, R0, 0xfff8, RZ, 0xc0, !PT ;  /* 0x0000fff800007812 */ /* 0x000fe200078ec0ff */
[----:B------:R-:W-:-:S03]  /*1750*/  IMAD R26, R6, 0x2, R5 ;  /* 0x00000002061a7824 */ /* 0x000fc600078e0205 */
[----:B------:R-:W-:Y:S02]  /*1760*/  LOP3.LUT R4, R4, 0x7000, RZ, 0xc, !PT ;  /* 0x0000700004047812 */ /* 0x000fe400078e0cff */
[----:B------:R-:W-:-:S03]  /*1770*/  SHF.R.U32.HI R0, RZ, 0x3, R0 ;  /* 0x00000003ff007819 */ /* 0x000fc60000011600 */
[----:B------:R-:W-:Y:S01]  /*1780*/  VIADD R4, R4, UR4 ;  /* 0x0000000404047c36 */ /* 0x000fe20008000000 */
[----:B------:R-:W-:Y:S01]  /*1790*/  IADD3 R0, -R0, 0x1, RZ ;  /* 0x0000000100007810 */ /* 0x000fe20007ffe1ff */
[----:B------:R-:W-:Y:S02]  /*17a0*/  STS [R44], RZ ;  /* 0x000000ff2c007388 */ /* 0x000fe40000000800 */
[----:B------:R-:W-:Y:S01]  /*17b0*/  IMAD R7, R29, 0x4, R4 ;  /* 0x000000041d077824 */ /* 0x000fe200078e0204 */
[C---:B------:R-:W-:Y:S01]  /*17c0*/  PRMT R4, R3.reuse, 0x9910, RZ ;  /* 0x0000991003047816 */ /* 0x040fe200000000ff */
[----:B------:R-:W-:Y:S02]  /*17d0*/  STS [R44+0x1000], RZ ;  /* 0x001000ff2c007388 */ /* 0x000fe40000000800 */
[----:B------:R-:W-:Y:S01]  /*17e0*/  IMAD R24, R0, 0x2, R7 ;  /* 0x0000000200187824 */ /* 0x000fe200078e0207 */
[----:B------:R-:W-:Y:S01]  /*17f0*/  ISETP.NE.AND P5, PT, R4, 0x7fff, PT ;  /* 0x00007fff0400780c */ /* 0x000fe20003fa5270 */
[----:B------:R-:W-:Y:S03]  /*1800*/  STS [R44+0x2000], RZ ;  /* 0x002000ff2c007388 */ /* 0x000fe60000000800 */
[----:B------:R-:W-:Y:S01]  /*1810*/  SEL R4, R3, 0x8000, P5 ;  /* 0x0000800003047807 */ /* 0x000fe20002800000 */
[----:B------:R-:W-:Y:S03]  /*1820*/  STS [R44+0x3000], RZ ;  /* 0x003000ff2c007388 */ /* 0x000fe60000000800 */
[----:B------:R-:W-:Y:S01]  /*1830*/  LOP3.LUT R4, R4, 0xffff, RZ, 0xc0, !PT ;  /* 0x0000ffff04047812 */ /* 0x000fe200078ec0ff */
[----:B------:R-:W-:Y:S03]  /*1840*/  STS [R44+0x4000], RZ ;  /* 0x004000ff2c007388 */ /* 0x000fe60000000800 */
[----:B------:R-:W-:Y:S01]  /*1850*/  SHF.R.U32.HI R4, RZ, UR7, R4 ;  /* 0x00000007ff047c19 */ /* 0x000fe20008011604 */
[----:B------:R-:W-:Y:S03]  /*1860*/  STS [R44+0x5000], RZ ;  /* 0x005000ff2c007388 */ /* 0x000fe60000000800 */
[----:B------:R-:W-:Y:S01]  /*1870*/  LOP3.LUT R4, R4, UR6, RZ, 0xc0, !PT ;  /* 0x0000000604047c12 */ /* 0x000fe2000f8ec0ff */
[----:B------:R-:W-:Y:S04]  /*1880*/  STS [R44+0x6000], RZ ;  /* 0x006000ff2c007388 */ /* 0x000fe80000000800 */
[C---:B------:R-:W-:Y:S01]  /*1890*/  IMAD.SHL.U32 R6, R4.reuse, 0x1000, RZ ;  /* 0x0000100004067824 */ /* 0x040fe200078e00ff */
[----:B------:R-:W-:Y:S01]  /*18a0*/  STS [R44+0x7000], RZ ;  /* 0x007000ff2c007388 */ /* 0x000fe20000000800 */
[----:B------:R-:W-:-:S03]  /*18b0*/  LOP3.LUT R4, R4, 0xfff8, RZ, 0xc0, !PT ;  /* 0x0000fff804047812 */ /* 0x000fc600078ec0ff */
[----:B------:R-:W-:Y:S01]  /*18c0*/  STS [R44+0x8000], RZ ;  /* 0x008000ff2c007388 */ /* 0x000fe20000000800 */
[----:B------:R-:W-:Y:S02]  /*18d0*/  LOP3.LUT R6, R6, 0x7000, RZ, 0xc, !PT ;  /* 0x0000700006067812 */ /* 0x000fe400078e0cff */
[----:B------:R-:W-:Y:S01]  /*18e0*/  SHF.R.U32.HI R4, RZ, 0x3, R4 ;  /* 0x00000003ff047819 */ /* 0x000fe20000011604 */
[----:B------:R-:W1:Y:S02]  /*18f0*/  LDS.U16 R25, [R26] ;  /* 0x000000001a197984 */ /* 0x000e640000000400 */
[----:B------:R-:W-:Y:S01]  /*1900*/  VIADD R6, R6, UR4 ;  /* 0x0000000406067c36 */ /* 0x000fe20008000000 */
[----:B------:R-:W-:-:S03]  /*1910*/  IADD3 R4, -R4, 0x1, RZ ;  /* 0x0000000104047810 */ /* 0x000fc60007ffe1ff */
[--C-:B------:R-:W-:Y:S01]  /*1920*/  IMAD R7, R29, 0x4, R6.reuse ;  /* 0x000000041d077824 */ /* 0x100fe200078e0206 */
[----:B------:R-:W-:-:S03]  /*1930*/  PRMT R6, R3, 0x7632, R6 ;  /* 0x0000763203067816 */ /* 0x000fc60000000006 */
[----:B------:R-:W-:Y:S01]  /*1940*/  IMAD R16, R4, 0x2, R7 ;  /* 0x0000000204107824 */ /* 0x000fe200078e0207 */
[----:B------:R-:W-:-:S04]  /*1950*/  PRMT R4, R3, 0xbb32, RZ ;  /* 0x0000bb3203047816 */ /* 0x000fc800000000ff */
[----:B------:R-:W-:-:S04]  /*1960*/  ISETP.NE.AND P5, PT, R4, 0x7fff, PT ;  /* 0x00007fff0400780c */ /* 0x000fc80003fa5270 */
[----:B------:R-:W-:-:S04]  /*1970*/  SEL R4, R6, 0x8000, P5 ;  /* 0x0000800006047807 */ /* 0x000fc80002800000 */
[----:B------:R-:W-:-:S04]  /*1980*/  LOP3.LUT R4, R4, 0xffff, RZ, 0xc0, !PT ;  /* 0x0000ffff04047812 */ /* 0x000fc800078ec0ff */
[----:B------:R-:W-:-:S04]  /*1990*/  SHF.R.U32.HI R4, RZ, UR7, R4 ;  /* 0x00000007ff047c19 */ /* 0x000fc80008011604 */
[----:B------:R-:W-:-:S05]  /*19a0*/  LOP3.LUT R4, R4, UR6, RZ, 0xc0, !PT ;  /* 0x0000000604047c12 */ /* 0x000fca000f8ec0ff */
[C---:B------:R-:W-:Y:S01]  /*19b0*/  IMAD.SHL.U32 R6, R4.reuse, 0x1000, RZ ;  /* 0x0000100004067824 */ /* 0x040fe200078e00ff */
[----:B------:R-:W-:Y:S01]  /*19c0*/  LOP3.LUT R4, R4, 0xfff8, RZ, 0xc0, !PT ;  /* 0x0000fff804047812 */ /* 0x000fe200078ec0ff */
[----:B-1----:R-:W-:-:S03]  /*19d0*/  VIADD R5, R25, 0x1 ;  /* 0x0000000119057836 */ /* 0x002fc60000000000 */
[----:B------:R-:W-:Y:S02]  /*19e0*/  LOP3.LUT R6, R6, 0x7000, RZ, 0xc, !PT ;  /* 0x0000700006067812 */ /* 0x000fe400078e0cff */
[----:B------:R-:W-:Y:S01]  /*19f0*/  SHF.R.U32.HI R4, RZ, 0x3, R4 ;  /* 0x00000003ff047819 */ /* 0x000fe20000011604 */
[----:B------:R-:W-:Y:S02]  /*1a00*/  STS.U16 [R26], R5 ;  /* 0x000000051a007388 */ /* 0x000fe40000000400 */
[----:B------:R-:W-:Y:S01]  /*1a10*/  VIADD R6, R6, UR4 ;  /* 0x0000000406067c36 */ /* 0x000fe20008000000 */
[----:B------:R-:W-:Y:S01]  /*1a20*/  IADD3 R4, -R4, 0x1, RZ ;  /* 0x0000000104047810 */ /* 0x000fe20007ffe1ff */
[----:B------:R-:W-:Y:S01]  /*1a30*/  UMOV UR4, 0x400 ;  /* 0x0000040000047882 */ /* 0x000fe20000000000 */
[----:B------:R-:W1:Y:S01]  /*1a40*/  LDS.U16 R0, [R24] ;  /* 0x0000000018007984 */ /* 0x000e620000000400 */
[----:B------:R-:W-:Y:S01]  /*1a50*/  IMAD R7, R29, 0x4, R6 ;  /* 0x000000041d077824 */ /* 0x000fe200078e0206 */
[----:B--2---:R-:W-:-:S03]  /*1a60*/  ULEA UR4, UR5, UR4, 0x18 ;  /* 0x0000000405047291 */ /* 0x004fc6000f8ec03f */
[----:B------:R-:W-:Y:S02]  /*1a70*/  IMAD R18, R4, 0x2, R7 ;  /* 0x0000000204127824 */ /* 0x000fe400078e0207 */
[----:B-1----:R-:W-:-:S05]  /*1a80*/  VIADD R5, R0, 0x1 ;  /* 0x0000000100057836 */ /* 0x002fca0000000000 */
[----:B------:R-:W-:Y:S04]  /*1a90*/  STS.U16 [R24], R5 ;  /* 0x0000000518007388 */ /* 0x000fe80000000400 */
[----:B------:R-:W1:Y:S02]  /*1aa0*/  LDS.U16 R17, [R16] ;  /* 0x0000000010117984 */ /* 0x000e640000000400 */
[----:B-1----:R-:W-:-:S05]  /*1ab0*/  VIADD R5, R17, 0x1 ;  /* 0x0000000111057836 */ /* 0x002fca0000000000 */
[----:B------:R-:W-:Y:S04]  /*1ac0*/  STS.U16 [R16], R5 ;  /* 0x0000000510007388 */ /* 0x000fe80000000400 */
[----:B0-----:R-:W0:Y:S02]  /*1ad0*/  LDS.U16 R19, [R18] ;  /* 0x0000000012137984 */ /* 0x001e240000000400 */
[----:B0-----:R-:W-:-:S05]  /*1ae0*/  VIADD R7, R19, 0x1 ;  /* 0x0000000113077836 */ /* 0x001fca0000000000 */
[----:B------:R-:W-:Y:S01]  /*1af0*/  STS.U16 [R18], R7 ;  /* 0x0000000712007388 */ /* 0x000fe20000000400 */
[----:B------:R-:W-:Y:S06]  /*1b00*/  BAR.SYNC.DEFER_BLOCKING 0x0 ;  /* 0x0000000000007b1d */ /* 0x000fec0000010000 */
[----:B------:R-:W-:Y:S04]  /*1b10*/  LDS R38, [R43+0x4] ;  /* 0x000004002b267984 */ /* 0x000fe80000000800 */
[----:B------:R-:W-:Y:S04]  /*1b20*/  LDS R37, [R43] ;  /* 0x000000002b257984 */ /* 0x000fe80000000800 */
[----:B------:R-:W0:Y:S04]  /*1b30*/  LDS R36, [R43+0x8] ;  /* 0x000008002b247984 */ /* 0x000e280000000800 */
[----:B------:R-:W-:Y:S04]  /*1b40*/  LDS R35, [R43+0xc] ;  /* 0x00000c002b237984 */ /* 0x000fe80000000800 */
[----:B------:R-:W1:Y:S04]  /*1b50*/  LDS R34, [R43+0x10] ;  /* 0x000010002b227984 */ /* 0x000e680000000800 */
[----:B------:R-:W-:Y:S04]  /*1b60*/  LDS R33, [R43+0x14] ;  /* 0x000014002b217984 */ /* 0x000fe80000000800 */
[----:B------:R-:W2:Y:S04]  /*1b70*/  LDS R32, [R43+0x18] ;  /* 0x000018002b207984 */ /* 0x000ea80000000800 */
[----:B------:R-:W-:Y:S04]  /*1b80*/  LDS R30, [R43+0x1c] ;  /* 0x00001c002b1e7984 */ /* 0x000fe80000000800 */
[----:B------:R-:W3:Y:S01]  /*1b90*/  LDS R28, [R43+0x20] ;  /* 0x000020002b1c7984 */ /* 0x000ee20000000800 */
[----:B0-----:R-:W-:-:S04]  /*1ba0*/  IADD3 R4, R36, R38, R37 ;  /* 0x0000002624047210 */ /* 0x001fc80007ffe025 */
[----:B-1----:R-:W-:-:S04]  /*1bb0*/  IADD3 R4, R34, R35, R4 ;  /* 0x0000002322047210 */ /* 0x002fc80007ffe004 */
[----:B--2---:R-:W-:-:S04]  /*1bc0*/  IADD3 R5, R32, R33, R4 ;  /* 0x0000002120057210 */ /* 0x004fc80007ffe004 */
[----:B---3--:R-:W-:-:S05]  /*1bd0*/  IADD3 R28, R28, R30, R5 ;  /* 0x0000001e1c1c7210 */ /* 0x008fca0007ffe005 */
[----:B------:R-:W0:Y:S02]  /*1be0*/  SHFL.UP P5, R5, R28, 0x1, RZ ;  /* 0x042000001c057989 */ /* 0x000e2400000a00ff */
        /* <DEDUP_REMOVED lines=8> */
[----:B0-----:R-:W-:Y:S01]  /*1c70*/  @P5 IMAD.IADD R27, R12, 0x1, R27 ;  /* 0x000000010c1b5824 */ /* 0x001fe200078e021b */
[----:B------:R-:W-:-:S04]  /*1c80*/  ISETP.NE.AND P5, PT, R41, 0x2, PT ;  /* 0x000000022900780c */ /* 0x000fc80003fa5270 */
[----:B------:R0:W-:Y:S01]  /*1c90*/  @!P4 STS [R42+0x9000], R27 ;  /* 0x0090001b2a00c388 */ /* 0x0001e20000000800 */
[----:B------:R-:W-:Y:S01]  /*1ca0*/  BAR.SYNC.DEFER_BLOCKING 0x0 ;  /* 0x0000000000007b1d */ /* 0x000fe20000010000 */
[----:B0-----:R-:W-:-:S05]  /*1cb0*/  IMAD.IADD R27, R27, 0x1, -R28 ;  /* 0x000000011b1b7824 */ /* 0x001fca00078e0a1c */
[----:B------:R-:W0:Y:S04]  /*1cc0*/  LDS.128 R4, [UR4+0x9000] ;  /* 0x00900004ff047984 */ /* 0x000e280008000c00 */
[----:B------:R-:W1:Y:S04]  /*1cd0*/  LDS R50, [UR4+0x9008] ;  /* 0x00900804ff327984 */ /* 0x000e680008000800 */
[----:B------:R-:W2:Y:S04]  /*1ce0*/  LDS R45, [UR4+0x9010] ;  /* 0x00901004ff2d7984 */ /* 0x000ea80008000800 */
[----:B------:R-:W3:Y:S04]  /*1cf0*/  LDS.128 R8, [UR4+0x9010] ;  /* 0x00901004ff087984 */ /* 0x000ee80008000c00 */
[----:B------:R-:W4:Y:S01]  /*1d00*/  LDS.128 R12, [UR4+0x9020] ;  /* 0x00902004ff0c7984 */ /* 0x000f220008000c00 */
[----:B0-----:R-:W-:-:S04]  /*1d10*/  IMAD.IADD R5, R5, 0x1, R4 ;  /* 0x0000000105057824 */ /* 0x001fc800078e0204 */
[C---:B-1----:R-:W-:Y:S01]  /*1d20*/  IMAD.IADD R50, R5.reuse, 0x1, R50 ;  /* 0x0000000105327824 */ /* 0x042fe200078e0232 */
[----:B------:R-:W-:Y:S02]  /*1d30*/  SEL R4, R5, R4, !P5 ;  /* 0x0000000405047207 */ /* 0x000fe40006800000 */
[----:B------:R-:W-:Y:S01]  /*1d40*/  ISETP.NE.AND P5, PT, R41, 0x3, PT ;  /* 0x000000032900780c */ /* 0x000fe20003fa5270 */
[----:B------:R-:W-:-:S03]  /*1d50*/  IMAD.IADD R7, R7, 0x1, R50 ;  /* 0x0000000107077824 */ /* 0x000fc600078e0232 */
[----:B------:R-:W-:Y:S01]  /*1d60*/  SEL R4, R50, R4, !P5 ;  /* 0x0000000432047207 */ /* 0x000fe20006800000 */
[----:B--2---:R-:W-:Y:S01]  /*1d70*/  IMAD.IADD R45, R7, 0x1, R45 ;  /* 0x00000001072d7824 */ /* 0x004fe200078e022d */
[----:B------:R-:W-:-:S03]  /*1d80*/  ISETP.NE.AND P5, PT, R41, 0x4, PT ;  /* 0x000000042900780c */ /* 0x000fc60003fa5270 */
[----:B---3--:R-:W-:Y:S01]  /*1d90*/  IMAD.IADD R9, R45, 0x1, R9 ;  /* 0x000000012d097824 */ /* 0x008fe200078e0209 */
[----:B------:R-:W-:Y:S02]  /*1da0*/  SEL R4, R7, R4, !P5 ;  /* 0x0000000407047207 */ /* 0x000fe40006800000 */
[----:B------:R-:W-:Y:S01]  /*1db0*/  ISETP.NE.AND P5, PT, R41, 0x5, PT ;  /* 0x000000052900780c */ /* 0x000fe20003fa5270 */
[----:B------:R-:W-:-:S03]  /*1dc0*/  IMAD.IADD R10, R10, 0x1, R9 ;  /* 0x000000010a0a7824 */ /* 0x000fc600078e0209 */
[----:B------:R-:W-:Y:S01]  /*1dd0*/  SEL R50, R45, R4, !P5 ;  /* 0x000000042d327207 */ /* 0x000fe20006800000 */
[----:B------:R-:W-:Y:S01]  /*1de0*/  IMAD.IADD R11, R11, 0x1, R10 ;  /* 0x000000010b0b7824 */ /* 0x000fe200078e020a */
[----:B------:R-:W0:Y:S01]  /*1df0*/  LDS.128 R4, [UR4+0x9030] ;  /* 0x00903004ff047984 */ /* 0x000e220008000c00 */
[----:B------:R-:W-:Y:S02]  /*1e00*/  ISETP.NE.AND P5, PT, R41, 0x6, PT ;  /* 0x000000062900780c */ /* 0x000fe40003fa5270 */
[----:B----4-:R-:W-:Y:S01]  /*1e10*/  IMAD.IADD R12, R11, 0x1, R12 ;  /* 0x000000010b0c7824 */ /* 0x010fe200078e020c */
[----:B------:R-:W1:Y:S01]  /*1e20*/  LDS R45, [UR4+0x9038] ;  /* 0x00903804ff2d7984 */ /* 0x000e620008000800 */
[----:B------:R-:W-:Y:S02]  /*1e30*/  SEL R50, R9, R50, !P5 ;  /* 0x0000003209327207 */ /* 0x000fe40006800000 */
[----:B------:R-:W-:Y:S01]  /*1e40*/  ISETP.NE.AND P5, PT, R41, 0x7, PT ;  /* 0x000000072900780c */ /* 0x000fe20003fa5270 */
[----:B------:R-:W-:-:S03]  /*1e50*/  IMAD.IADD R13, R12, 0x1, R13 ;  /* 0x000000010c0d7824 */ /* 0x000fc600078e020d */
[----:B------:R-:W-:Y:S01]  /*1e60*/  SEL R50, R10, R50, !P5 ;  /* 0x000000320a327207 */ /* 0x000fe20006800000 */
[----:B------:R-:W-:Y:S01]  /*1e70*/  IMAD.IADD R14, R13, 0x1, R14 ;  /* 0x000000010d0e7824 */ /* 0x000fe200078e020e */
[----:B------:R-:W-:-:S03]  /*1e80*/  ISETP.NE.AND P5, PT, R41, 0x8, PT ;  /* 0x000000082900780c */ /* 0x000fc60003fa5270 */
[----:B------:R-:W-:Y:S01]  /*1e90*/  IMAD.IADD R15, R15, 0x1, R14 ;  /* 0x000000010f0f7824 */ /* 0x000fe200078e020e */
[----:B------:R-:W-:Y:S02]  /*1ea0*/  SEL R50, R11, R50, !P5 ;  /* 0x000000320b327207 */ /* 0x000fe40006800000 */
[----:B------:R-:W-:-:S04]  /*1eb0*/  ISETP.NE.AND P5, PT, R41, 0x9, PT ;  /* 0x000000092900780c */ /* 0x000fc80003fa5270 */
[----:B------:R-:W-:Y:S02]  /*1ec0*/  SEL R8, R12, R50, !P5 ;  /* 0x000000320c087207 */ /* 0x000fe40006800000 */
[----:B------:R-:W-:Y:S01]  /*1ed0*/  ISETP.NE.AND P5, PT, R41, 0xa, PT ;  /* 0x0000000a2900780c */ /* 0x000fe20003fa5270 */
[----:B------:R-:W2:Y:S03]  /*1ee0*/  LDS R50, [UR4+0x9040] ;  /* 0x00904004ff327984 */ /* 0x000ea60008000800 */
[----:B------:R-:W-:Y:S02]  /*1ef0*/  SEL R12, R13, R8, !P5 ;  /* 0x000000080d0c7207 */ /* 0x000fe40006800000 */
[----:B------:R-:W3:Y:S01]  /*1f00*/  LDS.128 R8, [UR4+0x9040] ;  /* 0x00904004ff087984 */ /* 0x000ee20008000c00 */
[----:B------:R-:W-:-:S04]  /*1f10*/  ISETP.NE.AND P5, PT, R41, 0xb, PT ;  /* 0x0000000b2900780c */ /* 0x000fc80003fa5270 */
[----:B------:R-:W-:Y:S02]  /*1f20*/  SEL R12, R14, R12, !P5 ;  /* 0x0000000c0e0c7207 */ /* 0x000fe40006800000 */
[----:B------:R-:W-:Y:S01]  /*1f30*/  ISETP.NE.AND P5, PT, R41, 0xc, PT ;  /* 0x0000000c2900780c */ /* 0x000fe20003fa5270 */
[----:B0-----:R-:W-:-:S03]  /*1f40*/  IMAD.IADD R4, R15, 0x1, R4 ;  /* 0x000000010f047824 */ /* 0x001fc600078e0204 */
[----:B------:R-:W-:Y:S02]  /*1f50*/  SEL R12, R15, R12, !P5 ;  /* 0x0000000c0f0c7207 */ /* 0x000fe40006800000 */
[----:B------:R-:W-:Y:S01]  /*1f60*/  ISETP.NE.AND P5, PT, R41, 0xd, PT ;  /* 0x0000000d2900780c */ /* 0x000fe20003fa5270 */
[----:B------:R-:W-:-:S03]  /*1f70*/  IMAD.IADD R5, R5, 0x1, R4 ;  /* 0x0000000105057824 */ /* 0x000fc600078e0204 */
[----:B------:R-:W-:Y:S01]  /*1f80*/  SEL R6, R4, R12, !P5 ;  /* 0x0000000c04067207 */ /* 0x000fe20006800000 */
[----:B-1----:R-:W-:Y:S01]  /*1f90*/  IMAD.IADD R45, R5, 0x1, R45 ;  /* 0x00000001052d7824 */ /* 0x002fe200078e022d */
[----:B------:R-:W0:Y:S01]  /*1fa0*/  LDS.128 R12, [UR4+0x9050] ;  /* 0x00905004ff0c7984 */ /* 0x000e220008000c00 */
[----:B------:R-:W-:Y:S02]  /*1fb0*/  ISETP.NE.AND P5, PT, R41, 0xe, PT ;  /* 0x0000000e2900780c */ /* 0x000fe40003fa5270 */
[----:B------:R-:W-:Y:S02]  /*1fc0*/  IMAD.IADD R7, R7, 0x1, R45 ;  /* 0x0000000107077824 */ /* 0x000fe400078e022d */
[----:B------:R-:W-:Y:S02]  /*1fd0*/  SEL R6, R5, R6, !P5 ;  /* 0x0000000605067207 */ /* 0x000fe40006800000 */
[----:B------:R-:W-:-:S04]  /*1fe0*/  ISETP.NE.AND P5, PT, R41, 0xf, PT ;  /* 0x0000000f2900780c */ /* 0x000fc80003fa5270 */
[----:B------:R-:W-:Y:S02]  /*1ff0*/  SEL R6, R45, R6, !P5 ;  /* 0x000000062d067207 */ /* 0x000fe40006800000 */
[----:B------:R-:W-:Y:S01]  /*2000*/  ISETP.NE.AND P5, PT, R41, 0x10, PT ;  /* 0x000000102900780c */ /* 0x000fe20003fa5270 */
[----:B------:R-:W-:Y:S01]  /*2010*/  LDS R45, [UR4+0x9068] ;  /* 0x00906804ff2d7984 */ /* 0x000fe20008000800 */
[C---:B--2---:R-:W-:Y:S02]  /*2020*/  IMAD.IADD R50, R7.reuse, 0x1, R50 ;  /* 0x0000000107327824 */ /* 0x044fe400078e0232 */
        /* <DEDUP_REMOVED lines=16> */
[----:B------:R-:W-:Y:S01]  /*2130*/  SEL R8, R12, R8, !P5 ;  /* 0x000000080c087207 */ /* 0x000fe20006800000 */
[----:B------:R-:W-:Y:S01]  /*2140*/  IMAD.IADD R14, R13, 0x1, R14 ;  /* 0x000000010d0e7824 */ /* 0x000fe200078e020e */
[----:B------:R-:W-:Y:S01]  /*2150*/  ISETP.NE.AND P5, PT, R41, 0x16, PT ;  /* 0x000000162900780c */ /* 0x000fe20003fa5270 */
[----:B------:R-:W0:Y:S02]  /*2160*/  LDS R12, [UR4+0x9070] ;  /* 0x00907004ff0c7984 */ /* 0x000e240008000800 */
[----:B------:R-:W-:Y:S01]  /*2170*/  IMAD.IADD R15, R15, 0x1, R14 ;  /* 0x000000010f0f7824 */ /* 0x000fe200078e020e */
[----:B------:R-:W-:Y:S02]  /*2180*/  SEL R50, R13, R8, !P5 ;  /* 0x000000080d327207 */ /* 0x000fe40006800000 */
[----:B------:R-:W2:Y:S01]  /*2190*/  LDS.128 R8, [UR4+0x9070] ;  /* 0x00907004ff087984 */ /* 0x000ea20008000c00 */
[----:B------:R-:W-:-:S04]  /*21a0*/  ISETP.NE.AND P5, PT, R41, 0x17, PT ;  /* 0x000000172900780c */ /* 0x000fc80003fa5270 */
[----:B------:R-:W-:Y:S02]  /*21b0*/  SEL R50, R14, R50, !P5 ;  /* 0x000000320e327207 */ /* 0x000fe40006800000 */
[----:B------:R-:W-:-:S04]  /*21c0*/  ISETP.NE.AND P5, PT, R41, 0x18, PT ;  /* 0x000000182900780c */ /* 0x000fc80003fa5270 */
[C---:B------:R-:W-:Y:S01]  /*21d0*/  SEL R50, R15.reuse, R50, !P5 ;  /* 0x000000320f327207 */ /* 0x040fe20006800000 */
[----:B-1----:R-:W-:Y:S01]  /*21e0*/  IMAD.IADD R4, R15, 0x1, R4 ;  /* 0x000000010f047824 */ /* 0x002fe200078e0204 */
[----:B------:R-:W-:-:S03]  /*21f0*/  ISETP.NE.AND P5, PT, R41, 0x19, PT ;  /* 0x000000192900780c */ /* 0x000fc60003fa5270 */
[----:B------:R-:W-:Y:S01]  /*2200*/  IMAD.IADD R5, R5, 0x1, R4 ;  /* 0x0000000105057824 */ /* 0x000fe200078e0204 */
[----:B------:R-:W-:Y:S02]  /*2210*/  SEL R50, R4, R50, !P5 ;  /* 0x0000003204327207 */ /* 0x000fe40006800000 */
[----:B------:R-:W-:Y:S01]  /*2220*/  ISETP.NE.AND P5, PT, R41, 0x1a, PT ;  /* 0x0000001a2900780c */ /* 0x000fe20003fa5270 */
[----:B------:R-:W-:-:S03]  /*2230*/  IMAD.IADD R45, R5, 0x1, R45 ;  /* 0x00000001052d7824 */ /* 0x000fc600078e022d */
[----:B------:R-:W-:Y:S01]  /*2240*/  SEL R50, R5, R50, !P5 ;  /* 0x0000003205327207 */ /* 0x000fe20006800000 */
[----:B------:R-:W-:Y:S01]  /*2250*/  IMAD.IADD R7, R7, 0x1, R45 ;  /* 0x0000000107077824 */ /* 0x000fe200078e022d */
[----:B------:R-:W-:-:S04]  /*2260*/  ISETP.NE.AND P5, PT, R41, 0x1b, PT ;  /* 0x0000001b2900780c */ /* 0x000fc80003fa5270 */
[----:B------:R-:W-:Y:S02]  /*2270*/  SEL R50, R45, R50, !P5 ;  /* 0x000000322d327207 */ /* 0x000fe40006800000 */
[----:B------:R-:W-:Y:S01]  /*2280*/  ISETP.NE.AND P5, PT, R41, 0x1c, PT ;  /* 0x0000001c2900780c */ /* 0x000fe20003fa5270 */
[----:B0-----:R-:W-:-:S03]  /*2290*/  IMAD.IADD R12, R7, 0x1, R12 ;  /* 0x00000001070c7824 */ /* 0x001fc600078e020c */
[----:B------:R-:W-:Y:S02]  /*22a0*/  SEL R50, R7, R50, !P5 ;  /* 0x0000003207327207 */ /* 0x000fe40006800000 */
[C---:B------:R-:W-:Y:S01]  /*22b0*/  ISETP.NE.AND P5, PT, R41.reuse, 0x1e, PT ;  /* 0x0000001e2900780c */ /* 0x040fe20003fa5270 */
[C---:B--2---:R-:W-:Y:S01]  /*22c0*/  IMAD.IADD R9, R12.reuse, 0x1, R9 ;  /* 0x000000010c097824 */ /* 0x044fe200078e0209 */
[----:B------:R-:W-:Y:S02]  /*22d0*/  SEL R50, R12, R50, !P6 ;  /* 0x000000320c327207 */ /* 0x000fe40007000000 */
[----:B------:R-:W-:Y:S01]  /*22e0*/  ISETP.NE.AND P6, PT, R41, 0x1f, PT ;  /* 0x0000001f2900780c */ /* 0x000fe20003fc5270 */
[----:B------:R-:W-:Y:S01]  /*22f0*/  IMAD.IADD R10, R10, 0x1, R9 ;  /* 0x000000010a0a7824 */ /* 0x000fe200078e0209 */
[----:B------:R-:W-:Y:S02]  /*2300*/  SEL R50, R9, R50, !P5 ;  /* 0x0000003209327207 */ /* 0x000fe40006800000 */
[----:B------:R-:W-:Y:S01]  /*2310*/  ISETP.NE.AND P5, PT, R31, RZ, PT ;  /* 0x000000ff1f00720c */ /* 0x000fe20003fa5270 */
[----:B------:R-:W-:Y:S01]  /*2320*/  IMAD.IADD R4, R11, 0x1, R10 ;  /* 0x000000010b047824 */ /* 0x000fe200078e020a */
[----:B------:R-:W-:-:S02]  /*2330*/  SEL R50, R10, R50, !P6 ;  /* 0x000000320a327207 */ /* 0x000fc40007000000 */
[----:B------:R-:W-:Y:S02]  /*2340*/  ISETP.NE.AND P6, PT, R41, RZ, PT ;  /* 0x000000ff2900720c */ /* 0x000fe40003fc5270 */
[----:B------:R-:W-:Y:S02]  /*2350*/  SEL R5, R27, RZ, P5 ;  /* 0x000000ff1b057207 */ /* 0x000fe40002800000 */
[----:B------:R-:W-:-:S03]  /*2360*/  ISETP.NE.AND P5, PT, R29, RZ, PT ;  /* 0x000000ff1d00720c */ /* 0x000fc60003fa5270 */
[----:B------:R-:W-:-:S06]  /*2370*/  IMAD.IADD R50, R50, 0x1, R5 ;  /* 0x0000000132327824 */ /* 0x000fcc00078e0205 */
[----:B------:R-:W-:Y:S05]  /*2380*/  @P6 BRA `(.L_x_276) ;  /* 0x0000000000146947 */ /* 0x000fea0003800000 */
[----:B------:R-:W-:Y:S01]  /*2390*/  ISETP.NE.AND P6, PT, R31, RZ, PT ;  /* 0x000000ff1f00720c */ /* 0x000fe20003fc5270 */
[----:B------:R-:W-:Y:S02]  /*23a0*/  IMAD.U32 R4, R4, 0x10000, RZ ;  /* 0x0001000004047824 */ /* 0x000fe400078e00ff */
[----:B------:R-:W-:-:S10]  /*23b0*/  IMAD.MOV.U32 R50, RZ, RZ, R27 ;  /* 0x000000ffff327224 */ /* 0x000fd400078e001b */
[----:B------:R0:W-:Y:S01]  /*23c0*/  @!P6 STS [UR4+0x90a0], R4 ;  /* 0x0090a004ff00e988 */ /* 0x0001e20008000804 */
[----:B------:R-:W-:-:S07]  /*23d0*/  @!P6 IMAD.MOV.U32 R50, RZ, RZ, R4 ;  /* 0x000000ffff32e224 */ /* 0x000fce00078e0004 */
.L_x_276:
[----:B------:R-:W-:Y:S05]  /*23e0*/  BSYNC B0 ;  /* 0x0000000000007941 */ /* 0x000fea0003800000 */
.L_x_275:
[----:B------:R-:W-:Y:S01]  /*23f0*/  BAR.SYNC.DEFER_BLOCKING 0x0 ;  /* 0x0000000000007b1d */ /* 0x000fe20000010000 */
[----:B------:R-:W-:Y:S01]  /*2400*/  PRMT R11, R2, 0x7632, R11 ;  /* 0x00007632020b7816 */ /* 0x000fe2000000000b */
[----:B------:R-:W-:Y:S01]  /*2410*/  UIADD3 UR7, UR7, 0x4, URZ ;  /* 0x0000000407077890 */ /* 0x000fe2000fffe03f */
[----:B------:R-:W-:-:S03]  /*2420*/  PRMT R12, R3, 0x7632, R12 ;  /* 0x00007632030c7816 */ /* 0x000fc6000000000c */
[----:B------:R-:W-:Y:S01]  /*2430*/  UISETP.GE.U32.AND UP0, UPT, UR7, 0x10, UPT ;  /* 0x000000100700788c */ /* 0x000fe2000bf06070 */
[----:B0-----:R-:W0:Y:S02]  /*2440*/  @P5 LDS R4, [UR4+0x90a0] ;  /* 0x0090a004ff045984 */ /* 0x001e240008000800 */
[----:B0-----:R-:W-:-:S03]  /*2450*/  @P5 IMAD.IADD R50, R4, 0x1, R50 ;  /* 0x0000000104325824 */ /* 0x001fc600078e0232 */
[----:B------:R-:W-:Y:S01]  /*2460*/  PLOP3.LUT P5, PT, PT, PT, UP0, 0x80, 0x0 ;  /* 0x000000000000781c */ /* 0x000fe20003faf008 */
[----:B------:R-:W-:Y:S01]  /*2470*/  IMAD.IADD R37, R37, 0x1, R50 ;  /* 0x0000000125257824 */ /* 0x000fe200078e0232 */
[----:B------:R-:W-:Y:S03]  /*2480*/  STS [R43], R50 ;  /* 0x000000322b007388 */ /* 0x000fe60000000800 */
[----:B------:R-:W-:Y:S01]  /*2490*/  IMAD.IADD R38, R37, 0x1, R38 ;  /* 0x0000000125267824 */ /* 0x000fe200078e0226 */
[----:B------:R-:W-:Y:S03]  /*24a0*/  STS [R43+0x4], R37 ;  /* 0x000004252b007388 */ /* 0x000fe60000000800 */
        /* <DEDUP_REMOVED lines=14> */
[----:B------:R-:W0:Y:S04]  /*2590*/  LDS.U16 R26, [R26] ;  /* 0x000000001a1a7984 */ /* 0x000e280000000400 */
[----:B------:R-:W1:Y:S04]  /*25a0*/  LDS.U16 R7, [R24] ;  /* 0x0000000018077984 */ /* 0x000e680000000400 */
[----:B------:R-:W2:Y:S04]  /*25b0*/  LDS.U16 R16, [R16] ;  /* 0x0000000010107984 */ /* 0x000ea80000000400 */
[----:B------:R-:W3:Y:S01]  /*25c0*/  LDS.U16 R18, [R18] ;  /* 0x0000000012127984 */ /* 0x000ee20000000400 */
[----:B0-----:R-:W-:-:S02]  /*25d0*/  IMAD.IADD R5, R26, 0x1, R25 ;  /* 0x000000011a057824 */ /* 0x001fc400078e0219 */
[----:B-1----:R-:W-:-:S03]  /*25e0*/  IMAD.IADD R0, R7, 0x1, R0 ;  /* 0x0000000107007824 */ /* 0x002fc600078e0200 */
[C---:B------:R-:W-:Y:S01]  /*25f0*/  LEA R9, R5.reuse, UR4, 0x1 ;  /* 0x0000000405097c11 */ /* 0x040fe2000f8e08ff */
[----:B------:R-:W-:Y:S01]  /*2600*/  BAR.SYNC.DEFER_BLOCKING 0x0 ;  /* 0x0000000000007b1d */ /* 0x000fe20000010000 */
[----:B------:R-:W-:Y:S01]  /*2610*/  LEA R5, R5, UR4, 0x2 ;  /* 0x0000000405057c11 */ /* 0x000fe2000f8e10ff */
[----:B--2---:R-:W-:Y:S01]  /*2620*/  IMAD.IADD R7, R16, 0x1, R17 ;  /* 0x0000000110077824 */ /* 0x004fe200078e0211 */
[C---:B------:R-:W-:Y:S02]  /*2630*/  LEA R6, R0.reuse, UR4, 0x1 ;  /* 0x0000000400067c11 */ /* 0x040fe4000f8e08ff */
[----:B------:R-:W-:Y:S01]  /*2640*/  LEA R0, R0, UR4, 0x2 ;  /* 0x0000000400007c11 */ /* 0x000fe2000f8e10ff */
[----:B---3--:R-:W-:Y:S01]  /*2650*/  IMAD.IADD R4, R18, 0x1, R19 ;  /* 0x0000000112047824 */ /* 0x008fe200078e0213 */
[C---:B------:R-:W-:Y:S02]  /*2660*/  LEA R8, R7.reuse, UR4, 0x1 ;  /* 0x0000000407087c11 */ /* 0x040fe4000f8e08ff */
[----:B------:R-:W-:-:S02]  /*2670*/  LEA R7, R7, UR4, 0x2 ;  /* 0x0000000407077c11 */ /* 0x000fc4000f8e10ff */
[C---:B------:R-:W-:Y:S02]  /*2680*/  LEA R10, R4.reuse, UR4, 0x1 ;  /* 0x00000004040a7c11 */ /* 0x040fe4000f8e08ff */
[----:B------:R-:W-:Y:S01]  /*2690*/  LEA R4, R4, UR4, 0x2 ;  /* 0x0000000404047c11 */ /* 0x000fe2000f8e10ff */
[----:B------:R2:W-:Y:S04]  /*26a0*/  STS.U16 [R9], R2 ;  /* 0x0000000209007388 */ /* 0x0005e80000000400 */
[----:B------:R2:W-:Y:S04]  /*26b0*/  STS.U16 [R6], R11 ;  /* 0x0000000b06007388 */ /* 0x0005e80000000400 */
[----:B------:R2:W-:Y:S04]  /*26c0*/  STS.U16 [R8], R3 ;  /* 0x0000000308007388 */ /* 0x0005e80000000400 */
[----:B------:R2:W-:Y:S01]  /*26d0*/  STS.U16 [R10], R12 ;  /* 0x0000000c0a007388 */ /* 0x0005e20000000400 */
[----:B------:R-:W-:Y:S05]  /*26e0*/  @!P5 BRA `(.L_x_277) ;  /* 0xffffffec0088d947 */ /* 0x000fea000383ffff */
[----:B------:R-:W-:Y:S01]  /*26f0*/  BAR.SYNC.DEFER_BLOCKING 0x0 ;  /* 0x0000000000007b1d */ /* 0x000fe20000010000 */
[----:B------:R-:W-:Y:S01]  /*2700*/  LEA R29, R29, UR4, 0x1 ;  /* 0x000000041d1d7c11 */ /* 0x000fe2000f8e08ff */
[----:B------:R-:W-:-:S04]  /*2710*/  @!P3 IMAD.MOV.U32 R15, RZ, RZ, 0xffff ;  /* 0x0000ffffff0fb424 */ /* 0x000fc800078e00ff */
[----:B--2---:R-:W0:Y:S04]  /*2720*/  LDS.U16 R2, [R29] ;  /* 0x000000001d027984 */ /* 0x004e280000000400 */
[----:B------:R-:W1:Y:S04]  /*2730*/  LDS.U16 R3, [R29+0x800] ;  /* 0x000800001d037984 */ /* 0x000e680000000400 */
[----:B------:R-:W2:Y:S04]  /*2740*/  LDS.U16 R6, [R29+0x1000] ;  /* 0x001000001d067984 */ /* 0x000ea80000000400 */
[----:B------:R-:W3:Y:S01]  /*2750*/  LDS.U16 R8, [R29+0x1800] ;  /* 0x001800001d087984 */ /* 0x000ee20000000400 */
[----:B------:R-:W-:Y:S06]  /*2760*/  BAR.SYNC.DEFER_BLOCKING 0x0 ;  /* 0x0000000000007b1d */ /* 0x000fec0000010000 */
[----:B------:R2:W-:Y:S01]  /*2770*/  STS [R5], R20 ;  /* 0x0000001405007388 */ /* 0x0005e20000000800 */
[----:B0-----:R-:W-:-:S03]  /*2780*/  @!P0 PRMT R10, R2, 0x9910, RZ ;  /* 0x00009910020a8816 */ /* 0x001fc600000000ff */
[----:B------:R0:W-:Y:S01]  /*2790*/  STS [R0], R21 ;  /* 0x0000001500007388 */ /* 0x0001e20000000800 */
[----:B-1----:R-:W-:Y:S02]  /*27a0*/  @!P1 PRMT R12, R3, 0x9910, RZ ;  /* 0x00009910030c9816 */ /* 0x002fe400000000ff */
[----:B------:R-:W-:Y:S01]  /*27b0*/  @!P0 ISETP.GE.AND P6, PT, R10, RZ, PT ;  /* 0x000000ff0a00820c */ /* 0x000fe20003fc6270 */
[----:B------:R3:W-:Y:S01]  /*27c0*/  STS [R7], R22 ;  /* 0x0000001607007388 */ /* 0x0007e20000000800 */
[----:B--2---:R-:W-:-:S03]  /*27d0*/  @!P2 PRMT R5, R6, 0x9910, RZ ;  /* 0x000099100605a816 */ /* 0x004fc600000000ff */
[----:B------:R1:W-:Y:S01]  /*27e0*/  STS [R4], R23 ;  /* 0x0000001704007388 */ /* 0x0003e20000000800 */
[----:B0-----:R-:W-:Y:S01]  /*27f0*/  @!P1 IMAD.MOV.U32 R0, RZ, RZ, R12 ;  /* 0x000000ffff009224 */ /* 0x001fe200078e000c */
[----:B------:R-:W-:Y:S01]  /*2800*/  BAR.SYNC.DEFER_BLOCKING 0x0 ;  /* 0x0000000000007b1d */ /* 0x000fe20000010000 */
[----:B---3--:R-:W-:-:S03]  /*2810*/  @!P3 PRMT R7, R8, 0x9910, RZ ;  /* 0x000099100807b816 */ /* 0x008fc600000000ff */
[----:B------:R-:W-:Y:S01]  /*2820*/  @!P1 ISETP.GE.AND P5, PT, R0, RZ, PT ;  /* 0x000000ff0000920c */ /* 0x000fe20003fa6270 */
[----:B------:R-:W-:Y:S02]  /*2830*/  @!P1 IMAD.MOV.U32 R0, RZ, RZ, 0xffff ;  /* 0x0000ffffff009424 */ /* 0x000fe400078e00ff */
[----:B-1----:R-:W-:Y:S02]  /*2840*/  @!P2 IMAD.MOV.U32 R4, RZ, RZ, R5 ;  /* 0x000000ffff04a224 */ /* 0x002fe400078e0005 */
[----:B------:R-:W-:Y:S01]  /*2850*/  @!P0 IMAD.MOV.U32 R5, RZ, RZ, 0xffff ;  /* 0x0000ffffff058424 */ /* 0x000fe200078e00ff */
[----:B------:R-:W-:Y:S02]  /*2860*/  @!P1 SEL R0, R0, 0x8000, P5 ;  /* 0x0000800000009807 */ /* 0x000fe40002800000 */
[----:B------:R-:W-:Y:S02]  /*2870*/  @!P2 ISETP.GE.AND P4, PT, R4, RZ, PT ;  /* 0x000000ff0400a20c */ /* 0x000fe40003f86270 */
[----:B------:R-:W-:-:S02]  /*2880*/  @!P0 SEL R5, R5, 0x8000, P6 ;  /* 0x0000800005058807 */ /* 0x000fc40003000000 */
[----:B------:R-:W-:Y:S01]  /*2890*/  @!P3 ISETP.GE.AND P6, PT, R7, RZ, PT ;  /* 0x000000ff0700b20c */ /* 0x000fe20003fc6270 */
[----:B------:R-:W-:Y:S01]  /*28a0*/  @!P2 IMAD.MOV.U32 R7, RZ, RZ, 0xffff ;  /* 0x0000ffffff07a424 */ /* 0x000fe200078e00ff */
[----:B------:R-:W-:Y:S02]  /*28b0*/  @!P0 LOP3.LUT R5, R5, R2, RZ, 0x3c, !PT ;  /* 0x0000000205058212 */ /* 0x000fe400078e3cff */
[----:B------:R-:W-:Y:S02]  /*28c0*/  @!P3 SEL R15, R15, 0x8000, P6 ;  /* 0x000080000f0fb807 */ /* 0x000fe40003000000 */
[----:B------:R-:W-:Y:S01]  /*28d0*/  @!P2 SEL R7, R7, 0x8000, P4 ;  /* 0x000080000707a807 */ /* 0x000fe20002000000 */
[----:B------:R-:W0:Y:S01]  /*28e0*/  LDS R9, [R44] ;  /* 0x000000002c097984 */ /* 0x000e220000000800 */
[----:B------:R-:W-:Y:S02]  /*28f0*/  @!P1 LOP3.LUT R3, R0, R3, RZ, 0x3c, !PT ;  /* 0x0000000300039212 */ /* 0x000fe400078e3cff */
[----:B------:R-:W-:Y:S01]  /*2900*/  @!P2 LOP3.LUT R7, R7, R6, RZ, 0x3c, !PT ;  /* 0x000000060707a212 */ /* 0x000fe200078e3cff */
[----:B------:R-:W1:Y:S01]  /*2910*/  LDS R11, [R44+0x1000] ;  /* 0x001000002c0b7984 */ /* 0x000e620000000800 */
[----:B------:R-:W-:-:S03]  /*2920*/  @!P3 LOP3.LUT R15, R15, R8, RZ, 0x3c, !PT ;  /* 0x000000080f0fb212 */ /* 0x000fc600078e3cff */
[----:B------:R-:W2:Y:S04]  /*2930*/  LDS R13, [R44+0x2000] ;  /* 0x002000002c0d7984 */ /* 0x000ea80000000800 */
[----:B------:R3:W-:Y:S04]  /*2940*/  @!P0 STG.E.U16 desc[UR8][R48.64], R5 ;  /* 0x0000000530008986 */ /* 0x0007e8000c101508 */
[----:B------:R3:W-:Y:S04]  /*2950*/  @!P1 STG.E.U16 desc[UR8][R48.64+0x800], R3 ;  /* 0x0008000330009986 */ /* 0x0007e8000c101508 */
[----:B------:R3:W-:Y:S04]  /*2960*/  @!P2 STG.E.U16 desc[UR8][R48.64+0x1000], R7 ;  /* 0x001000073000a986 */ /* 0x0007e8000c101508 */
[----:B------:R3:W-:Y:S04]  /*2970*/  @!P3 STG.E.U16 desc[UR8][R48.64+0x1800], R15 ;  /* 0x0018000f3000b986 */ /* 0x0007e8000c101508 */
[----:B0-----:R3:W-:Y:S04]  /*2980*/  @!P0 STG.E desc[UR8][R46.64], R9 ;  /* 0x000000092e008986 */ /* 0x0017e8000c101908 */
[----:B-1----:R3:W-:Y:S04]  /*2990*/  @!P1 STG.E desc[UR8][R46.64+0x1000], R11 ;  /* 0x0010000b2e009986 */ /* 0x0027e8000c101908 */
[----:B--2---:R3:W-:Y:S01]  /*29a0*/  @!P2 STG.E desc[UR8][R46.64+0x2000], R13 ;  /* 0x0020000d2e00a986 */ /* 0x0047e2000c101908 */
[----:B------:R-:W-:Y:S05]  /*29b0*/  @P3 EXIT ;  /* 0x000000000000394d */ /* 0x000fea0003800000 */
[----:B---3--:R-:W0:Y:S04]  /*29c0*/  LDS R3, [R44+0x3000] ;  /* 0x003000002c037984 */ /* 0x008e280000000800 */
[----:B0-----:R-:W-:Y:S01]  /*29d0*/  STG.E desc[UR8][R46.64+0x3000], R3 ;  /* 0x003000032e007986 */ /* 0x001fe2000c101908 */
[----:B------:R-:W-:Y:S05]  /*29e0*/  EXIT ;  /* 0x000000000000794d */ /* 0x000fea0003800000 */
.L_x_278:
        /* <DEDUP_REMOVED lines=9> */
.L_x_1996:


//--------------------- .text._ZN17fastertransformer19segmented_topp_impl15blockSortKernelI6__halfLi1024ELi2EEEvPKT_PS3_PKiPiS8_iii --------------------------
	.section	.text._ZN17fastertransformer19segmented_topp_impl15blockSortKernelI6__halfLi1024ELi2EEEvPKT_PS3_PKiPiS8_iii,"ax",@progbits
	.align	128
        .global         _ZN17fastertransformer19segmented_topp_impl15blockSortKernelI6__halfLi1024ELi2EEEvPKT_PS3_PKiPiS8_iii
        .type           _ZN17fastertransformer19segmented_topp_impl15blockSortKernelI6__halfLi1024ELi2EEEvPKT_PS3_PKiPiS8_iii,@function
        .size           _ZN17fastertransformer19segmented_topp_impl15blockSortKernelI6__halfLi1024ELi2EEEvPKT_PS3_PKiPiS8_iii,(.L_x_1997 - _ZN17fastertransformer19segmented_topp_impl15blockSortKernelI6__halfLi1024ELi2EEEvPKT_PS3_PKiPiS8_iii)
        .other          _ZN17fastertransformer19segmented_topp_impl15blockSortKernelI6__halfLi1024ELi2EEEvPKT_PS3_PKiPiS8_iii,@"STO_CUDA_ENTRY STV_DEFAULT"
_ZN17fastertransformer19segmented_topp_impl15blockSortKernelI6__halfLi1024ELi2EEEvPKT_PS3_PKiPiS8_iii:
.text._ZN17fastertransformer19segmented_topp_impl15blockSortKernelI6__halfLi1024ELi2EEEvPKT_PS3_PKiPiS8_iii:
        /* <DEDUP_REMOVED lines=16> */
[----:B------:R-:W-:Y:S01]  /*0100*/  IMAD.MOV.U32 R10, RZ, RZ, 0xffff ;  /* 0x0000ffffff0a7424 */ /* 0x000fe200078e00ff */
[----:B------:R-:W-:Y:S01]  /*0110*/  ULDC.64 UR8, c[0x0][0x228] ;  /* 0x00008a0000087ab9 */ /* 0x000fe20000000a00 */
[----:B0-----:R-:W-:Y:S02]  /*0120*/  SHF.R.S32.HI R3, RZ, 0x1f, R7 ;  /* 0x0000001fff037819 */ /* 0x001fe40000011407 */
[----:B------:R-:W-:Y:S02]  /*0130*/  IADD3 R8, P1, R0, R7, RZ ;  /* 0x0000000700087210 */ /* 0x000fe40007f3e0ff */
[----:B------:R-:W-:-:S02]  /*0140*/  ISETP.GE.AND P0, PT, R7, R2, PT ;  /* 0x000000020700720c */ /* 0x000fc40003f06270 */
[----:B------:R-:W-:Y:S02]  /*0150*/  LEA.HI.X.SX32 R9, R0, R3, 0x1, P1 ;  /* 0x0000000300097211 */ /* 0x000fe400008f0eff */
[----:B------:R-:W-:-:S04]  /*0160*/  LEA R38, P1, R8, UR4, 0x1 ;  /* 0x0000000408267c11 */ /* 0x000fc8000f8208ff */
[----:B------:R-:W-:-:S05]  /*0170*/  LEA.HI.X R39, R8, UR5, R9, 0x1, P1 ;  /* 0x0000000508277c11 */ /* 0x000fca00088f0c09 */
[----:B------:R-:W2:Y:S01]  /*0180*/  @!P0 LDG.E.U16 R6, desc[UR6][R38.64] ;  /* 0x0000000626068981 */ /* 0x000ea2000c1e1500 */
[----:B------:R-:W-:-:S05]  /*0190*/  VIADD R3, R7, 0x400 ;  /* 0x0000040007037836 */ /* 0x000fca0000000000 */
[----:B------:R-:W-:Y:S02]  /*01a0*/  ISETP.GE.AND P1, PT, R3, R2, PT ;  /* 0x000000020300720c */ /* 0x000fe40003f26270 */
[----:B------:R-:W-:-:S11]  /*01b0*/  PRMT R3, RZ, 0x7610, R3 ;  /* 0x00007610ff037816 */ /* 0x000fd60000000003 */
[----:B------:R-:W3:Y:S01]  /*01c0*/  @!P1 LDG.E.U16 R3, desc[UR6][R38.64+0x800] ;  /* 0x0008000626039981 */ /* 0x000ee2000c1e1500 */
[----:B------:R-:W0:Y:S01]  /*01d0*/  S2UR UR5, SR_CgaCtaId ;  /* 0x00000000000579c3 */ /* 0x000e220000008800 */
[----:B------:R-:W-:Y:S01]  /*01e0*/  BMSK R11, RZ, 0x4 ;  /* 0x00000004ff0b781b */ /* 0x000fe20000000000 */
[----:B------:R-:W-:Y:S02]  /*01f0*/  UMOV UR4, 0x400 ;  /* 0x0000040000047882 */ /* 0x000fe40000000000 */
[----:B0-----:R-:W-:-:S06]  /*0200*/  ULEA UR4, UR5, UR4, 0x18 ;  /* 0x0000000405047291 */ /* 0x001fcc000f8ec03f */
[----:B------:R-:W-:Y:S01]  /*0210*/  LEA R35, R7, UR4, 0x2 ;  /* 0x0000000407237c11 */ /* 0x000fe2000f8e10ff */
[----:B------:R-:W-:-:S04]  /*0220*/  IMAD.MOV.U32 R12, RZ, RZ, 0x24 ;  /* 0x00000024ff0c7424 */ /* 0x000fc800078e00ff */
[----:B------:R-:W-:Y:S01]  /*0230*/  IMAD R33, R7, R12, UR4 ;  /* 0x0000000407217e24 */ /* 0x000fe2000f8e020c */
[----:B--2---:R-:W-:-:S04]  /*0240*/  PRMT R0, R6, 0x9910, RZ ;  /* 0x0000991006007816 */ /* 0x004fc800000000ff */
[----:B------:R-:W-:-:S04]  /*0250*/  ISETP.GE.AND P2, PT, R0, RZ, PT ;  /* 0x000000ff0000720c */ /* 0x000fc80003f46270 */
[----:B------:R-:W-:-:S04]  /*0260*/  SEL R5, R10, 0x8000, !P2 ;  /* 0x000080000a057807 */ /* 0x000fc80005000000 */
[----:B------:R-:W-:-:S04]  /*0270*/  LOP3.LUT R6, R5, R6, RZ, 0x3c, !PT ;  /* 0x0000000605067212 */ /* 0x000fc800078e3cff */
[----:B------:R-:W-:Y:S02]  /*0280*/  PRMT R0, R6, 0x9910, RZ ;  /* 0x0000991006007816 */ /* 0x000fe400000000ff */
[----:B---3--:R-:W-:Y:S02]  /*0290*/  PRMT R4, R3, 0x9910, RZ ;  /* 0x0000991003047816 */ /* 0x008fe400000000ff */
[----:B------:R-:W-:-:S04]  /*02a0*/  ISETP.NE.AND P2, PT, R0, 0x7fff, PT ;  /* 0x00007fff0000780c */ /* 0x000fc80003f45270 */
[----:B------:R-:W-:Y:S02]  /*02b0*/  SEL R0, R6, 0x8000, P2 ;  /* 0x0000800006007807 */ /* 0x000fe40001000000 */
[C---:B------:R-:W-:Y:S02]  /*02c0*/  LEA R36, P2, R8.reuse, UR8, 0x2 ;  /* 0x0000000808247c11 */ /* 0x040fe4000f8410ff */
[----:B------:R-:W-:Y:S02]  /*02d0*/  LOP3.LUT R0, R11, 0xffff, R0, 0x80, !PT ;  /* 0x0000ffff0b007812 */ /* 0x000fe400078e8000 */
[----:B------:R-:W-:Y:S01]  /*02e0*/  LEA.HI.X R37, R8, UR9, R9, 0x2, P2 ;  /* 0x0000000908257c11 */ /* 0x000fe200090f1409 */
[----:B------:R-:W-:Y:S01]  /*02f0*/  IMAD.MOV.U32 R8, RZ, RZ, -0x1 ;  /* 0xffffffffff087424 */ /* 0x000fe200078e00ff */
[----:B------:R-:W-:Y:S01]  /*0300*/  ISETP.GE.AND P2, PT, R4, RZ, PT ;  /* 0x000000ff0400720c */ /* 0x000fe20003f46270 */
[----:B------:R-:W-:Y:S02]  /*0310*/  IMAD.MOV.U32 R9, RZ, RZ, -0x1 ;  /* 0xffffffffff097424 */ /* 0x000fe400078e00ff */
[C---:B------:R-:W-:Y:S01]  /*0320*/  IMAD.SHL.U32 R2, R0.reuse, 0x1000, RZ ;  /* 0x0000100000027824 */ /* 0x040fe200078e00ff */
[----:B------:R-:W-:Y:S01]  /*0330*/  LOP3.LUT R0, R0, 0xfff8, RZ, 0xc0, !PT ;  /* 0x0000fff800007812 */ /* 0x000fe200078ec0ff */
[----:B------:R0:W5:Y:S03]  /*0340*/  @!P0 LDG.E R8, desc[UR6][R36.64] ;  /* 0x0000000624088981 */ /* 0x000166000c1e1900 */
[----:B------:R-:W-:Y:S01]  /*0350*/  LOP3.LUT R2, R2, 0x7000, RZ, 0xc, !PT ;  /* 0x0000700002027812 */ /* 0x000fe200078e0cff */
[----:B------:R0:W5:Y:S01]  /*0360*/  @!P1 LDG.E R9, desc[UR6][R36.64+0x1000] ;  /* 0x0010000624099981 */ /* 0x000162000c1e1900 */
[----:B------:R-:W-:Y:S01]  /*0370*/  SHF.R.U32.HI R0, RZ, 0x3, R0 ;  /* 0x00000003ff007819 */ /* 0x000fe20000011600 */
[----:B------:R-:W-:Y:S02]  /*0380*/  BAR.SYNC.DEFER_BLOCKING 0x0 ;  /* 0x0000000000007b1d */ /* 0x000fe40000010000 */
[----:B------:R-:W-:Y:S01]  /*0390*/  VIADD R2, R2, UR4 ;  /* 0x0000000402027c36 */ /* 0x000fe20008000000 */
[----:B------:R-:W-:-:S03]  /*03a0*/  IADD3 R0, -R0, 0x1, RZ ;  /* 0x0000000100007810 */ /* 0x000fc60007ffe1ff */
[----:B------:R-:W-:-:S04]  /*03b0*/  IMAD R5, R7, 0x4, R2 ;  /* 0x0000000407057824 */ /* 0x000fc800078e0202 */
[----:B------:R-:W-:Y:S01]  /*03c0*/  IMAD R5, R0, 0x2, R5 ;  /* 0x0000000200057824 */ /* 0x000fe200078e0205 */
[----:B------:R-:W-:-:S04]  /*03d0*/  SEL R0, R10, 0x8000, !P2 ;  /* 0x000080000a007807 */ /* 0x000fc80005000000 */
[----:B------:R-:W-:Y:S01]  /*03e0*/  LOP3.LUT R3, R0, R3, RZ, 0x3c, !PT ;  /* 0x0000000300037212 */ /* 0x000fe200078e3cff */
        /* <DEDUP_REMOVED lines=8> */
[----:B------:R-:W-:Y:S04]  /*0470*/  STS [R35+0x8000], RZ ;  /* 0x008000ff23007388 */ /* 0x000fe80000000800 */
[----:B------:R-:W1:Y:S01]  /*0480*/  LDS.U16 R4, [R5] ;  /* 0x0000000005047984 */ /* 0x000e620000000400 */
        /* <DEDUP_REMOVED lines=11> */
[----:B------:R-:W-:Y:S02]  /*0540*/  IMAD R2, R0, 0x2, R11 ;  /* 0x0000000200027824 */ /* 0x000fe400078e020b */
[----:B-1----:R-:W-:-:S05]  /*0550*/  VIADD R10, R4, 0x1 ;  /* 0x00000001040a7836 */ /* 0x002fca0000000000 */
[----:B------:R-:W-:Y:S04]  /*0560*/  STS.U16 [R5], R10 ;  /* 0x0000000a05007388 */ /* 0x000fe80000000400 */
[----:B------:R-:W1:Y:S02]  /*0570*/  LDS.U16 R0, [R2] ;  /* 0x0000000002007984 */ /* 0x000e640000000400 */
[----:B-1----:R-:W-:-:S05]  /*0580*/  VIADD R11, R0, 0x1 ;  /* 0x00000001000b7836 */ /* 0x002fca0000000000 */
[----:B------:R-:W-:Y:S01]  /*0590*/  STS.U16 [R2], R11 ;  /* 0x0000000b02007388 */ /* 0x000fe20000000400 */
[----:B------:R-:W-:Y:S06]  /*05a0*/  BAR.SYNC.DEFER_BLOCKING 0x0 ;  /* 0x0000000000007b1d */ /* 0x000fec0000010000 */
[----:B------:R-:W-:Y:S04]  /*05b0*/  LDS R32, [R33+0x4] ;  /* 0x0000040021207984 */ /* 0x000fe80000000800 */
[----:B------:R-:W-:Y:S04]  /*05c0*/  LDS R31, [R33] ;  /* 0x00000000211f7984 */ /* 0x000fe80000000800 */
[----:B------:R-:W1:Y:S04]  /*05d0*/  LDS R30, [R33+0x8] ;  /* 0x00000800211e7984 */ /* 0x000e680000000800 */
[----:B------:R-:W-:Y:S04]  /*05e0*/  LDS R29, [R33+0xc] ;  /* 0x00000c00211d7984 */ /* 0x000fe80000000800 */
[----:B------:R-:W2:Y:S04]  /*05f0*/  LDS R28, [R33+0x10] ;  /* 0x00001000211c7984 */ /* 0x000ea80000000800 */
[----:B------:R-:W-:Y:S04]  /*0600*/  LDS R27, [R33+0x14] ;  /* 0x00001400211b7984 */ /* 0x000fe80000000800 */
[----:B------:R-:W3:Y:S04]  /*0610*/  LDS R26, [R33+0x18] ;  /* 0x00001800211a7984 */ /* 0x000ee80000000800 */
[----:B------:R-:W-:Y:S04]  /*0620*/  LDS R10, [R33+0x1c] ;  /* 0x00001c00210a7984 */ /* 0x000fe80000000800 */
[----:B------:R-:W4:Y:S01]  /*0630*/  LDS R24, [R33+0x20] ;  /* 0x0000200021187984 */ /* 0x000f220000000800 */
[----:B-1----:R-:W-:-:S04]  /*0640*/  IADD3 R11, R30, R32, R31 ;  /* 0x000000201e0b7210 */ /* 0x002fc80007ffe01f */
[----:B--2---:R-:W-:-:S04]  /*0650*/  IADD3 R11, R28, R29, R11 ;  /* 0x0000001d1c0b7210 */ /* 0x004fc80007ffe00b */
[----:B---3--:R-:W-:-:S04]  /*0660*/  IADD3 R11, R26, R27, R11 ;  /* 0x0000001b1a0b7210 */ /* 0x008fc80007ffe00b */
[----:B----4-:R-:W-:-:S05]  /*0670*/  IADD3 R24, R24, R10, R11 ;  /* 0x0000000a18187210 */ /* 0x010fca0007ffe00b */
[----:B------:R-:W1:Y:S02]  /*0680*/  SHFL.UP P2, R13, R24, 0x1, RZ ;  /* 0x04200000180d7989 */ /* 0x000e6400000400ff */
[----:B-1----:R-:W-:-:S05]  /*0690*/  @P2 IMAD.IADD R13, R24, 0x1, R13 ;  /* 0x00000001180d2824 */ /* 0x002fca00078e020d */
[----:B------:R-:W1:Y:S02]  /*06a0*/  SHFL.UP P2, R12, R13, 0x2, RZ ;  /* 0x044000000d0c7989 */ /* 0x000e6400000400ff */
[----:B-1----:R-:W-:-:S05]  /*06b0*/  @P2 IMAD.IADD R12, R13, 0x1, R12 ;  /* 0x000000010d0c2824 */ /* 0x002fca00078e020c */
[----:B------:R-:W1:Y:S01]  /*06c0*/  SHFL.UP P2, R17, R12, 0x4, RZ ;  /* 0x048000000c117989 */ /* 0x000e6200000400ff */
[----:B------:R-:W2:Y:S01]  /*06d0*/  S2R R11, SR_LANEID ;  /* 0x00000000000b7919 */ /* 0x000ea20000000000 */
[----:B-1----:R-:W-:-:S05]  /*06e0*/  @P2 IMAD.IADD R17, R12, 0x1, R17 ;  /* 0x000000010c112824 */ /* 0x002fca00078e0211 */
[----:B------:R-:W1:Y:S02]  /*06f0*/  SHFL.UP P2, R20, R17, 0x8, RZ ;  /* 0x0500000011147989 */ /* 0x000e6400000400ff */
[----:B-1----:R-:W-:-:S05]  /*0700*/  @P2 IMAD.IADD R20, R17, 0x1, R20 ;  /* 0x0000000111142824 */ /* 0x002fca00078e0214 */
[----:B------:R-:W1:Y:S01]  /*0710*/  SHFL.UP P3, R25, R20, 0x10, RZ ;  /* 0x0600000014197989 */ /* 0x000e6200000600ff */
[----:B--2---:R-:W-:Y:S02]  /*0720*/  ISETP.NE.AND P2, PT, R11, 0x1f, PT ;  /* 0x0000001f0b00780c */ /* 0x004fe40003f45270 */
[----:B------:R-:W-:-:S04]  /*0730*/  SHF.R.U32.HI R34, RZ, 0x5, R7 ;  /* 0x00000005ff227819 */ /* 0x000fc80000011607 */
[----:B------:R-:W-:Y:S01]  /*0740*/  LEA R34, R34, UR4, 0x2 ;  /* 0x0000000422227c11 */ /* 0x000fe2000f8e10ff */
[----:B-1----:R-:W-:-:S06]  /*0750*/  @P3 IMAD.IADD R25, R20, 0x1, R25 ;  /* 0x0000000114193824 */ /* 0x002fcc00078e0219 */
[----:B------:R-:W-:Y:S01]  /*0760*/  @!P2 STS [R34+0x9000], R25 ;  /* 0x009000192200a388 */ /* 0x000fe20000000800 */
[----:B------:R-:W-:Y:S06]  /*0770*/  BAR.SYNC.DEFER_BLOCKING 0x0 ;  /* 0x0000000000007b1d */ /* 0x000fec0000010000 */
[----:B------:R-:W1:Y:S04]  /*0780*/  LDS.128 R12, [UR4+0x9000] ;  /* 0x00900004ff0c7984 */ /* 0x000e680008000c00 */
[----:B------:R-:W2:Y:S04]  /*0790*/  LDS R42, [UR4+0x9008] ;  /* 0x00900804ff2a7984 */ /* 0x000ea80008000800 */
[----:B------:R-:W3:Y:S04]  /*07a0*/  LDS R41, [UR4+0x9010] ;  /* 0x00901004ff297984 */ /* 0x000ee80008000800 */
[----:B------:R-:W4:Y:S01]  /*07b0*/  LDS.128 R16, [UR4+0x9010] ;  /* 0x00901004ff107984 */ /* 0x000f220008000c00 */
[----:B------:R-:W-:-:S03]  /*07c0*/  SHF.R.U32.HI R40, RZ, 0x5, R7 ;  /* 0x00000005ff287819 */ /* 0x000fc60000011607 */
[----:B------:R-:W0:Y:S01]  /*07d0*/  LDS.128 R20, [UR4+0x9020] ;  /* 0x00902004ff147984 */ /* 0x000e220008000c00 */
[----:B------:R-:W-:Y:S01]  /*07e0*/  ISETP.NE.AND P3, PT, R40, 0x2, PT ;  /* 0x000000022800780c */ /* 0x000fe20003f65270 */
[----:B-1----:R-:W-:-:S04]  /*07f0*/  IMAD.IADD R13, R12, 0x1, R13 ;  /* 0x000000010c0d7824 */ /* 0x002fc800078e020d */
        /* <DEDUP_REMOVED lines=10> */
[----:B------:R-:W1:Y:S01]  /*08a0*/  LDS.128 R12, [UR4+0x9030] ;  /* 0x00903004ff0c7984 */ /* 0x000e620008000c00 */
        /* <DEDUP_REMOVED lines=14> */
[C---:B------:R-:W-:Y:S01]  /*0990*/  ISETP.NE.AND P3, PT, R40.reuse, 0xa, PT ;  /* 0x0000000a2800780c */ /* 0x040fe20003f65270 */
[----:B------:R-:W0:Y:S01]  /*09a0*/  LDS R42, [UR4+0x9040] ;  /* 0x00904004ff2a7984 */ /* 0x000e220008000800 */
[C---:B------:R-:W-:Y:S02]  /*09b0*/  IMAD.IADD R22, R21.reuse, 0x1, R22 ;  /* 0x0000000115167824 */ /* 0x040fe400078e0216 */
[----:B------:R-:W-:Y:S02]  /*09c0*/  SEL R20, R21, R16, !P3 ;  /* 0x0000001015147207 */ /* 0x000fe40005800000 */
[----:B------:R-:W-:Y:S01]  /*09d0*/  ISETP.NE.AND P3, PT, R40, 0xb, PT ;  /* 0x0000000b2800780c */ /* 0x000fe20003f65270 */
[----:B------:R-:W3:Y:S01]  /*09e0*/  LDS.128 R16, [UR4+0x9040] ;  /* 0x00904004ff107984 */ /* 0x000ee20008000c00 */
[----:B------:R-:W-:-:S02]  /*09f0*/  IMAD.IADD R23, R23, 0x1, R22 ;  /* 0x0000000117177824 */ /* 0x000fc400078e0216 */
[----:B------:R-:W-:Y:S02]  /*0a00*/  SEL R20, R22, R20, !P3 ;  /* 0x0000001416147207 */ /* 0x000fe40005800000 */
[----:B------:R-:W-:Y:S01]  /*0a10*/  ISETP.NE.AND P3, PT, R40, 0xc, PT ;  /* 0x0000000c2800780c */ /* 0x000fe20003f65270 */
[----:B-1----:R-:W-:-:S03]  /*0a20*/  IMAD.IADD R12, R23, 0x1, R12 ;  /* 0x00000001170c7824 */ /* 0x002fc600078e020c */
[----:B------:R-:W-:Y:S02]  /*0a30*/  SEL R20, R23, R20, !P3 ;  /* 0x0000001417147207 */ /* 0x000fe40005800000 */
[----:B------:R-:W-:-:S04]  /*0a40*/  ISETP.NE.AND P3, PT, R40, 0xd, PT ;  /* 0x0000000d2800780c */ /* 0x000fc80003f65270 */
[----:B------:R-:W-:Y:S02]  /*0a50*/  SEL R14, R12, R20, !P3 ;  /* 0x000000140c0e7207 */ /* 0x000fe40005800000 */
[----:B------:R-:W1:Y:S01]  /*0a60*/  LDS.128 R20, [UR4+0x9050] ;  /* 0x00905004ff147984 */ /* 0x000e620008000c00 */
        /* <DEDUP_REMOVED lines=11> */
[----:B---3--:R-:W-:-:S03]  /*0b20*/  IMAD.IADD R17, R42, 0x1, R17 ;  /* 0x000000012a117824 */ /* 0x008fc600078e0211 */
[----:B------:R-:W-:Y:S02]  /*0b30*/  SEL R41, R42, R14, !P3 ;  /* 0x0000000e2a297207 */ /* 0x000fe40005800000 */
[----:B------:R-:W-:Y:S01]  /*0b40*/  ISETP.NE.AND P3, PT, R40, 0x12, PT ;  /* 0x000000122800780c */ /* 0x000fe20003f65270 */
[----:B------:R-:W0:Y:S01]  /*0b50*/  LDS.128 R12, [UR4+0x9060] ;  /* 0x00906004ff0c7984 */ /* 0x000e220008000c00 */
[----:B------:R-:W-:Y:S02]  /*0b60*/  IMAD.IADD R18, R18, 0x1, R17 ;  /* 0x0000000112127824 */ /* 0x000fe400078e0211 */
[----:B------:R-:W-:Y:S02]  /*0b70*/  SEL R41, R17, R41, !P3 ;  /* 0x0000002911297207 */ /* 0x000fe40005800000 */
[----:B------:R-:W-:Y:S01]  /*0b80*/  ISETP.NE.AND P3, PT, R40, 0x13, PT ;  /* 0x000000132800780c */ /* 0x000fe20003f65270 */
[----:B------:R-:W-:-:S03]  /*0b90*/  IMAD.IADD R19, R19, 0x1, R18 ;  /* 0x0000000113137824 */ /* 0x000fc600078e0212 */
[----:B------:R-:W-:Y:S02]  /*0ba0*/  SEL R16, R18, R41, !P3 ;  /* 0x0000002912107207 */ /* 0x000fe40005800000 */
[C---:B------:R-:W-:Y:S01]  /*0bb0*/  ISETP.NE.AND P3, PT, R40.reuse, 0x14, PT ;  /* 0x000000142800780c */ /* 0x040fe20003f65270 */
[----:B------:R-:W2:Y:S01]  /*0bc0*/  LDS R41, [UR4+0x9068] ;  /* 0x00906804ff297984 */ /* 0x000ea20008000800 */
[C---:B-1----:R-:W-:Y:S02]  /*0bd0*/  IMAD.IADD R20, R19.reuse, 0x1, R20 ;  /* 0x0000000113147824 */ /* 0x042fe400078e0214 */
[----:B------:R-:W-:Y:S02]  /*0be0*/  SEL R16, R19, R16, !P3 ;  /* 0x0000001013107207 */ /* 0x000fe40005800000 */
[----:B------:R-:W-:Y:S01]  /*0bf0*/  ISETP.NE.AND P3, PT, R40, 0x15, PT ;  /* 0x000000152800780c */ /* 0x000fe20003f65270 */
[----:B------:R-:W-:-:S03]  /*0c00*/  IMAD.IADD R21, R20, 0x1, R21 ;  /* 0x0000000114157824 */ /* 0x000fc600078e0215 */
[----:B------:R-:W-:Y:S02]  /*0c10*/  SEL R16, R20, R16, !P3 ;  /* 0x0000001014107207 */ /* 0x000fe40005800000 */
[C---:B------:R-:W-:Y:S01]  /*0c20*/  ISETP.NE.AND P3, PT, R40.reuse, 0x16, PT ;  /* 0x000000162800780c */ /* 0x040fe20003f65270 */
[----:B------:R-:W1:Y:S03]  /*0c30*/  LDS R20, [UR4+0x9070] ;  /* 0x00907004ff147984 */ /* 0x000e660008000800 */
[C---:B------:R-:W-:Y:S02]  /*0c40*/  SEL R42, R21.reuse, R16, !P3 ;  /* 0x00000010152a7207 */ /* 0x040fe40005800000 */
[----:B------:R-:W3:Y:S01]  /*0c50*/  LDS.128 R16, [UR4+0x9070] ;  /* 0x00907004ff107984 */ /* 0x000ee20008000c00 */
[----:B------:R-:W-:Y:S01]  /*0c60*/  IMAD.IADD R22, R21, 0x1, R22 ;  /* 0x0000000115167824 */ /* 0x000fe200078e0216 */
[----:B------:R-:W-:-:S03]  /*0c70*/  ISETP.NE.AND P3, PT, R40, 0x17, PT ;  /* 0x000000172800780c */ /* 0x000fc60003f65270 */
[----:B------:R-:W-:Y:S01]  /*0c80*/  IMAD.IADD R23, R23, 0x1, R22 ;  /* 0x0000000117177824 */ /* 0x000fe200078e0216 */
        /* <DEDUP_REMOVED lines=8> */
[----:B--2---:R-:W-:-:S03]  /*0d10*/  IMAD.IADD R41, R13, 0x1, R41 ;  /* 0x000000010d297824 */ /* 0x004fc600078e0229 */
[----:B------:R-:W-:Y:S02]  /*0d20*/  SEL R42, R13, R42, !P3 ;  /* 0x0000002a0d2a7207 */ /* 0x000fe40005800000 */
[----:B------:R-:W-:Y:S01]  /*0d30*/  ISETP.NE.AND P3, PT, R40, 0x1b, PT ;  /* 0x0000001b2800780c */ /* 0x000fe20003f65270 */
[----:B------:R-:W-:-:S03]  /*0d40*/  IMAD.IADD R15, R15, 0x1, R41 ;  /* 0x000000010f0f7824 */ /* 0x000fc600078e0229 */
[----:B------:R-:W-:Y:S02]  /*0d50*/  SEL R42, R41, R42, !P3 ;  /* 0x0000002a292a7207 */ /* 0x000fe40005800000 */
[C---:B------:R-:W-:Y:S02]  /*0d60*/  ISETP.NE.AND P3, PT, R40.reuse, 0x1c, PT ;  /* 0x0000001c2800780c */ /* 0x040fe40003f65270 */
[C---:B------:R-:W-:Y:S01]  /*0d70*/  ISETP.NE.AND P4, PT, R40.reuse, 0x1d, PT ;  /* 0x0000001d2800780c */ /* 0x040fe20003f85270 */
[C---:B-1----:R-:W-:Y:S01]  /*0d80*/  IMAD.IADD R20, R15.reuse, 0x1, R20 ;  /* 0x000000010f147824 */ /* 0x042fe200078e0214 */
[----:B------:R-:W-:Y:S02]  /*0d90*/  SEL R42, R15, R42, !P3 ;  /* 0x0000002a0f2a7207 */ /* 0x000fe40005800000 */
[----:B------:R-:W-:Y:S01]  /*0da0*/  ISETP.NE.AND P3, PT, R40, RZ, PT ;  /* 0x000000ff2800720c */ /* 0x000fe20003f65270 */
[C---:B---3--:R-:W-:Y:S01]  /*0db0*/  IMAD.IADD R17, R20.reuse, 0x1, R17 ;  /* 0x0000000114117824 */ /* 0x048fe200078e0211 */
[----:B------:R-:W-:-:S02]  /*0dc0*/  SEL R42, R20, R42, !P4 ;  /* 0x0000002a142a7207 */ /* 0x000fc40006000000 */
[C---:B------:R-:W-:Y:S01]  /*0dd0*/  ISETP.NE.AND P6, PT, R40.reuse, 0x1e, PT ;  /* 0x0000001e2800780c */ /* 0x040fe20003fc5270 */
[----:B------:R-:W-:Y:S01]  /*0de0*/  IMAD.IADD R24, R25, 0x1, -R24 ;  /* 0x0000000119187824 */ /* 0x000fe200078e0a18 */
[----:B------:R-:W-:Y:S01]  /*0df0*/  ISETP.NE.AND P4, PT, R40, 0x1f, PT ;  /* 0x0000001f2800780c */ /* 0x000fe20003f85270 */
[----:B------:R-:W-:Y:S01]  /*0e00*/  IMAD.IADD R18, R18, 0x1, R17 ;  /* 0x0000000112127824 */ /* 0x000fe200078e0211 */
[----:B------:R-:W-:Y:S02]  /*0e10*/  ISETP.NE.AND P5, PT, R11, RZ, PT ;  /* 0x000000ff0b00720c */ /* 0x000fe40003fa5270 */
[----:B------:R-:W-:Y:S02]  /*0e20*/  SEL R42, R17, R42, !P6 ;  /* 0x0000002a112a7207 */ /* 0x000fe40007000000 */
[----:B------:R-:W-:Y:S02]  /*0e30*/  SEL R13, R24, RZ, P5 ;  /* 0x000000ff180d7207 */ /* 0x000fe40002800000 */
[----:B------:R-:W-:Y:S01]  /*0e40*/  SEL R42, R18, R42, !P4 ;  /* 0x0000002a122a7207 */ /* 0x000fe20006000000 */
[----:B------:R-:W-:Y:S01]  /*0e50*/  BSSY B0, `(.L_x_279) ;  /* 0x000000a000007945 */ /* 0x000fe20003800000 */
[----:B------:R-:W-:Y:S01]  /*0e60*/  ISETP.NE.AND P6, PT, R7, RZ, PT ;  /* 0x000000ff0700720c */ /* 0x000fe20003fc5270 */
[----:B------:R-:W-:-:S02]  /*0e70*/  IMAD.IADD R19, R19, 0x1, R18 ;  /* 0x0000000113137824 */ /* 0x000fc400078e0212 */
[----:B------:R-:W-:Y:S01]  /*0e80*/  IMAD.IADD R42, R42, 0x1, R13 ;  /* 0x000000012a2a7824 */ /* 0x000fe200078e020d */
[----:B------:R-:W-:Y:S09]  /*0e90*/  @P3 BRA `(.L_x_280) ;  /* 0x0000000000143947 */ /* 0x000ff20003800000 */
[----:B------:R-:W-:Y:S01]  /*0ea0*/  ISETP.NE.AND P3, PT, R11, RZ, PT ;  /* 0x000000ff0b00720c */ /* 0x000fe20003f65270 */
[----:B------:R-:W-:Y:S02]  /*0eb0*/  IMAD.U32 R19, R19, 0x10000, RZ ;  /* 0x0001000013137824 */ /* 0x000fe400078e00ff */
[----:B------:R-:W-:-:S10]  /*0ec0*/  IMAD.MOV.U32 R42, RZ, RZ, R24 ;  /* 0x000000ffff2a7224 */ /* 0x000fd400078e0018 */
[----:B------:R0:W-:Y:S01]  /*0ed0*/  @!P3 STS [UR4+0x90a0], R19 ;  /* 0x0090a013ff00b988 */ /* 0x0001e20008000804 */
[----:B------:R-:W-:-:S07]  /*0ee0*/  @!P3 IMAD.MOV.U32 R42, RZ, RZ, R19 ;  /* 0x000000ffff2ab224 */ /* 0x000fce00078e0013 */
.L_x_280:
[----:B------:R-:W-:Y:S05]  /*0ef0*/  BSYNC B0 ;  /* 0x0000000000007941 */ /* 0x000fea0003800000 */
.L_x_279:
[----:B------:R-:W-:Y:S06]  /*0f00*/  BAR.SYNC.DEFER_BLOCKING 0x0 ;  /* 0x0000000000007b1d */ /* 0x000fec0000010000 */
[----:B------:R-:W-:Y:S01]  /*0f10*/  UMOV UR8, 0x4 ;  /* 0x0000000400087882 */ /* 0x000fe20000000000 */
[----:B------:R-:W1:Y:S02]  /*0f20*/  @P6 LDS R13, [UR4+0x90a0] ;  /* 0x0090a004ff0d6984 */ /* 0x000e640008000800 */
[----:B-1----:R-:W-:-:S04]  /*0f30*/  @P6 IMAD.IADD R42, R42, 0x1, R13 ;  /* 0x000000012a2a6824 */ /* 0x002fc800078e020d */
[----:B------:R-:W-:Y:S01]  /*0f40*/  IMAD.IADD R31, R31, 0x1, R42 ;  /* 0x000000011f1f7824 */ /* 0x000fe200078e022a */
[----:B------:R-:W-:Y:S03]  /*0f50*/  STS [R33], R42 ;  /* 0x0000002a21007388 */ /* 0x000fe60000000800 */
[----:B------:R-:W-:Y:S01]  /*0f60*/  IMAD.IADD R32, R32, 0x1, R31 ;  /* 0x0000000120207824 */ /* 0x000fe200078e021f */
[----:B------:R-:W-:Y:S03]  /*0f70*/  STS [R33+0x4], R31 ;  /* 0x0000041f21007388 */ /* 0x000fe60000000800 */
[----:B------:R-:W-:Y:S01]  /*0f80*/  IMAD.IADD R30, R30, 0x1, R32 ;  /* 0x000000011e1e7824 */ /* 0x000fe200078e0220 */
[----:B------:R1:W-:Y:S03]  /*0f90*/  STS [R33+0x8], R32 ;  /* 0x0000082021007388 */ /* 0x0003e60000000800 */
[----:B------:R-:W-:Y:S01]  /*0fa0*/  IMAD.IADD R29, R29, 0x1, R30 ;  /* 0x000000011d1d7824 */ /* 0x000fe200078e021e */
[----:B------:R-:W-:Y:S03]  /*0fb0*/  STS [R33+0xc], R30 ;  /* 0x00000c1e21007388 */ /* 0x000fe60000000800 */
[----:B------:R-:W-:Y:S01]  /*0fc0*/  IMAD.IADD R28, R28, 0x1, R29 ;  /* 0x000000011c1c7824 */ /* 0x000fe200078e021d */
[----:B------:R-:W-:Y:S01]  /*0fd0*/  STS [R33+0x10], R29 ;  /* 0x0000101d21007388 */ /* 0x000fe20000000800 */
[----:B-1----:R-:W-:-:S02]  /*0fe0*/  LEA R32, R7, UR4, 0x3 ;  /* 0x0000000407207c11 */ /* 0x002fc4000f8e18ff */
        /* <DEDUP_REMOVED lines=9> */
[----:B------:R-:W2:Y:S01]  /*1080*/  LDS.U16 R13, [R2] ;  /* 0x00000000020d7984 */ /* 0x000ea20000000400 */
[----:B-1----:R-:W-:-:S02]  /*1090*/  IMAD.IADD R4, R4, 0x1, R5 ;  /* 0x0000000104047824 */ /* 0x002fc400078e0205 */
[----:B--2---:R-:W-:-:S03]  /*10a0*/  IMAD.IADD R0, R0, 0x1, R13 ;  /* 0x0000000100007824 */ /* 0x004fc600078e020d */
[C---:B------:R-:W-:Y:S01]  /*10b0*/  LEA R15, R4.reuse, UR4, 0x1 ;  /* 0x00000004040f7c11 */ /* 0x040fe2000f8e08ff */
[----:B------:R-:W-:Y:S01]  /*10c0*/  BAR.SYNC.DEFER_BLOCKING 0x0 ;  /* 0x0000000000007b1d */ /* 0x000fe20000010000 */
[----:B------:R-:W-:Y:S02]  /*10d0*/  LEA R13, R4, UR4, 0x2 ;  /* 0x00000004040d7c11 */ /* 0x000fe4000f8e10ff */
[C---:B------:R-:W-:Y:S02]  /*10e0*/  LEA R12, R0.reuse, UR4, 0x1 ;  /* 0x00000004000c7c11 */ /* 0x040fe4000f8e08ff */
[----:B------:R-:W-:Y:S01]  /*10f0*/  LEA R0, R0, UR4, 0x2 ;  /* 0x0000000400007c11 */ /* 0x000fe2000f8e10ff */
[----:B------:R1:W-:Y:S04]  /*1100*/  STS.U16 [R15], R6 ;  /* 0x000000060f007388 */ /* 0x0003e80000000400 */
[----:B------:R1:W-:Y:S02]  /*1110*/  STS.U16 [R12], R3 ;  /* 0x000000030c007388 */ /* 0x0003e40000000400 */
.L_x_283:
[----:B------:R-:W-:Y:S01]  /*1120*/  BAR.SYNC.DEFER_BLOCKING 0x0 ;  /* 0x0000000000007b1d */ /* 0x000fe20000010000 */
[----:B------:R-:W-:Y:S01]  /*1130*/  UBMSK UR5, URZ, 0x4 ;  /* 0x000000043f05789b */ /* 0x000fe20008000000 */
[----:B------:R-:W-:Y:S02]  /*1140*/  SHF.R.U32.HI R40, RZ, 0x5, R7 ;  /* 0x00000005ff287819 */ /* 0x000fe40000011607 */
[----:B------:R-:W-:Y:S02]  /*1150*/  ISETP.NE.AND P5, PT, R11, RZ, PT ;  /* 0x000000ff0b00720c */ /* 0x000fe40003fa5270 */
[C---:B------:R-:W-:Y:S01]  /*1160*/  ISETP.NE.AND P4, PT, R40.reuse, 0x1d, PT ;  /* 0x0000001d2800780c */ /* 0x040fe20003f85270 */
[----:B------:R-:W-:Y:S01]  /*1170*/  BSSY B0, `(.L_x_281) ;  /* 0x00000c5000007945 */ /* 0x000fe20003800000 */
[----:B------:R-:W-:Y:S01]  /*1180*/  ISETP.NE.AND P6, PT, R40, 0x1e, PT ;  /* 0x0000001e2800780c */ /* 0x000fe20003fc5270 */
[----:B--2---:R-:W2:Y:S01]  /*1190*/  LDS R31, [R35] ;  /* 0x00000000231f7984 */ /* 0x004ea20000000800 */
[----:B------:R-:W-:Y:S06]  /*11a0*/  BAR.SYNC.DEFER_BLOCKING 0x0 ;  /* 0x0000000000007b1d */ /* 0x000fec0000010000 */
[----:B-----5:R-:W-:Y:S04]  /*11b0*/  STS [R13], R8 ;  /* 0x000000080d007388 */ /* 0x020fe80000000800 */
[----:B------:R3:W-:Y:S01]  /*11c0*/  STS [R0], R9 ;  /* 0x0000000900007388 */ /* 0x0007e20000000800 */
[----:B------:R-:W-:Y:S01]  /*11d0*/  BAR.SYNC.DEFER_BLOCKING 0x0 ;  /* 0x0000000000007b1d */ /* 0x000fe20000010000 */
[----:B--2---:R-:W-:-:S02]  /*11e0*/  PRMT R2, R31, 0x9910, RZ ;  /* 0x000099101f027816 */ /* 0x004fc400000000ff */
[----:B------:R-:W-:Y:S02]  /*11f0*/  PRMT R5, R31, 0xbb32, RZ ;  /* 0x0000bb321f057816 */ /* 0x000fe400000000ff */
[----:B------:R-:W-:-:S03]  /*1200*/  ISETP.NE.AND P3, PT, R2, 0x7fff, PT ;  /* 0x00007fff0200780c */ /* 0x000fc60003f65270 */
[----:B---3--:R-:W-:Y:S01]  /*1210*/  IMAD.MOV.U32 R0, RZ, RZ, R5 ;  /* 0x000000ffff007224 */ /* 0x008fe200078e0005 */
[----:B------:R-:W-:-:S04]  /*1220*/  SEL R2, R31, 0x8000, P3 ;  /* 0x000080001f027807 */ /* 0x000fc80001800000 */
[----:B------:R-:W-:Y:S02]  /*1230*/  LOP3.LUT R2, R2, 0xffff, RZ, 0xc0, !PT ;  /* 0x0000ffff02027812 */ /* 0x000fe400078ec0ff */
[----:B------:R-:W-:Y:S02]  /*1240*/  ISETP.NE.AND P3, PT, R0, 0x7fff, PT ;  /* 0x00007fff0000780c */ /* 0x000fe40003f65270 */
[----:B------:R-:W-:-:S04]  /*1250*/  SHF.R.U32.HI R2, RZ, UR8, R2 ;  /* 0x00000008ff027c19 */ /* 0x000fc80008011602 */
[----:B------:R-:W-:Y:S01]  /*1260*/  LOP3.LUT R2, R2, UR5, RZ, 0xc0, !PT ;  /* 0x0000000502027c12 */ /* 0x000fe2000f8ec0ff */
[----:B------:R-:W-:Y:S01]  /*1270*/  LDS.64 R8, [R32] ;  /* 0x0000000020087984 */ /* 0x000fe20000000a00 */
[----:B------:R-:W-:Y:S03]  /*1280*/  BAR.SYNC.DEFER_BLOCKING 0x0 ;  /* 0x0000000000007b1d */ /* 0x000fe60000010000 */
[C---:B-1----:R-:W-:Y:S01]  /*1290*/  IMAD.SHL.U32 R3, R2.reuse, 0x1000, RZ ;  /* 0x0000100002037824 */ /* 0x042fe200078e00ff */
[----:B------:R-:W-:-:S04]  /*12a0*/  LOP3.LUT R2, R2, 0xfff8, RZ, 0xc0, !PT ;  /* 0x0000fff802027812 */ /* 0x000fc800078ec0ff */
[----:B------:R-:W-:Y:S02]  /*12b0*/  LOP3.LUT R3, R3, 0x7000, RZ, 0xc, !PT ;  /* 0x0000700003037812 */ /* 0x000fe400078e0cff */
[----:B------:R-:W-:-:S03]  /*12c0*/  SHF.R.U32.HI R2, RZ, 0x3, R2 ;  /* 0x00000003ff027819 */ /* 0x000fc60000011602 */
[----:B------:R-:W-:Y:S01]  /*12d0*/  VIADD R4, R3, UR4 ;  /* 0x0000000403047c36 */ /* 0x000fe20008000000 */
[----:B------:R-:W-:-:S03]  /*12e0*/  IADD3 R2, -R2, 0x1, RZ ;  /* 0x0000000102027810 */ /* 0x000fc60007ffe1ff */
[----:B------:R-:W-:-:S04]  /*12f0*/  IMAD R3, R7, 0x4, R4 ;  /* 0x0000000407037824 */ /* 0x000fc800078e0204 */
[----:B------:R-:W-:Y:S01]  /*1300*/  IMAD R4, R2, 0x2, R3 ;  /* 0x0000000202047824 */ /* 0x000fe200078e0203 */
[----:B------:R-:W-:Y:S01]  /*1310*/  PRMT R2, R31, 0x7632, R2 ;  /* 0x000076321f027816 */ /* 0x000fe20000000002 */
[----:B------:R-:W-:Y:S03]  /*1320*/  STS [R35], RZ ;  /* 0x000000ff23007388 */ /* 0x000fe60000000800 */
[----:B------:R-:W-:Y:S01]  /*1330*/  SEL R0, R2, 0x8000, P3 ;  /* 0x0000800002007807 */ /* 0x000fe20001800000 */
[----:B------:R-:W-:Y:S03]  /*1340*/  STS [R35+0x1000], RZ ;  /* 0x001000ff23007388 */ /* 0x000fe60000000800 */
[----:B------:R-:W-:Y:S01]  /*1350*/  LOP3.LUT R0, R0, 0xffff, RZ, 0xc0, !PT ;  /* 0x0000ffff00007812 */ /* 0x000fe200078ec0ff */
[----:B------:R-:W-:Y:S03]  /*1360*/  STS [R35+0x2000], RZ ;  /* 0x002000ff23007388 */ /* 0x000fe60000000800 */
[----:B------:R-:W-:Y:S01]  /*1370*/  SHF.R.U32.HI R0, RZ, UR8, R0 ;  /* 0x00000008ff007c19 */ /* 0x000fe20008011600 */
[----:B------:R-:W-:Y:S03]  /*1380*/  STS [R35+0x3000], RZ ;  /* 0x003000ff23007388 */ /* 0x000fe60000000800 */
[----:B------:R-:W-:Y:S01]  /*1390*/  LOP3.LUT R0, R0, UR5, RZ, 0xc0, !PT ;  /* 0x0000000500007c12 */ /* 0x000fe2000f8ec0ff */
[----:B------:R-:W1:Y:S01]  /*13a0*/  S2UR UR5, SR_CgaCtaId ;  /* 0x00000000000579c3 */ /* 0x000e620000008800 */
[----:B------:R-:W-:Y:S03]  /*13b0*/  STS [R35+0x4000], RZ ;  /* 0x004000ff23007388 */ /* 0x000fe60000000800 */
[C---:B------:R-:W-:Y:S01]  /*13c0*/  IMAD.SHL.U32 R2, R0.reuse, 0x1000, RZ ;  /* 0x0000100000027824 */ /* 0x040fe200078e00ff */
[----:B------:R-:W-:Y:S01]  /*13d0*/  LOP3.LUT R0, R0, 0xfff8, RZ, 0xc0, !PT ;  /* 0x0000fff800007812 */ /* 0x000fe200078ec0ff */
[----:B------:R-:W-:Y:S03]  /*13e0*/  STS [R35+0x5000], RZ ;  /* 0x005000ff23007388 */ /* 0x000fe60000000800 */
[----:B------:R-:W-:Y:S01]  /*13f0*/  LOP3.LUT R2, R2, 0x7000, RZ, 0xc, !PT ;  /* 0x0000700002027812 */ /* 0x000fe200078e0cff */
[----:B------:R-:W-:Y:S01]  /*1400*/  STS [R35+0x6000], RZ ;  /* 0x006000ff23007388 */ /* 0x000fe20000000800 */
[----:B------:R-:W-:-:S03]  /*1410*/  SHF.R.U32.HI R0, RZ, 0x3, R0 ;  /* 0x00000003ff007819 */ /* 0x000fc60000011600 */
[----:B------:R-:W-:Y:S01]  /*1420*/  STS [R35+0x7000], RZ ;  /* 0x007000ff23007388 */ /* 0x000fe20000000800 */
[----:B------:R-:W-:Y:S01]  /*1430*/  VIADD R2, R2, UR4 ;  /* 0x0000000402027c36 */ /* 0x000fe20008000000 */
[----:B------:R-:W-:Y:S01]  /*1440*/  IADD3 R0, -R0, 0x1, RZ ;  /* 0x0000000100007810 */ /* 0x000fe20007ffe1ff */
[----:B------:R-:W-:Y:S01]  /*1450*/  UMOV UR4, 0x400 ;  /* 0x0000040000047882 */ /* 0x000fe20000000000 */
[----:B------:R-:W-:Y:S01]  /*1460*/  STS [R35+0x8000], RZ ;  /* 0x008000ff23007388 */ /* 0x000fe20000000800 */
[----:B------:R-:W-:-:S03]  /*1470*/  IMAD R13, R7, 0x4, R2 ;  /* 0x00000004070d7824 */ /* 0x000fc600078e0202 */
[----:B------:R-:W2:Y:S01]  /*1480*/  LDS.U16 R3, [R4] ;  /* 0x0000000004037984 */ /* 0x000ea20000000400 */
[----:B------:R-:W-:Y:S01]  /*1490*/  IMAD R0, R0, 0x2, R13 ;  /* 0x0000000200007824 */ /* 0x000fe200078e020d */
[----:B-1----:R-:W-:Y:S01]  /*14a0*/  ULEA UR4, UR5, UR4, 0x18 ;  /* 0x0000000405047291 */ /* 0x002fe2000f8ec03f */
[----:B--2---:R-:W-:-:S05]  /*14b0*/  VIADD R5, R3, 0x1 ;  /* 0x0000000103057836 */ /* 0x004fca0000000000 */
        /* <DEDUP_REMOVED lines=27> */
[----:B-1----:R-:W-:Y:S01]  /*1670*/  @P3 IMAD.IADD R5, R20, 0x1, R5 ;  /* 0x0000000114053824 */ /* 0x002fe200078e0205 */
[----:B------:R-:W-:-:S03]  /*1680*/  ISETP.NE.AND P3, PT, R40, 0x2, PT ;  /* 0x000000022800780c */ /* 0x000fc60003f65270 */
[----:B------:R-:W-:Y:S01]  /*1690*/  IMAD.IADD R6, R5, 0x1, -R6 ;  /* 0x0000000105067824 */ /* 0x000fe200078e0a06 */
[----:B------:R-:W-:Y:S01]  /*16a0*/  @!P2 STS [R34+0x9000], R5 ;  /* 0x009000052200a388 */ /* 0x000fe20000000800 */
[----:B------:R-:W-:Y:S06]  /*16b0*/  BAR.SYNC.DEFER_BLOCKING 0x0 ;  /* 0x0000000000007b1d */ /* 0x000fec0000010000 */
[----:B------:R-:W1:Y:S04]  /*16c0*/  LDS.128 R12, [UR4+0x9000] ;  /* 0x00900004ff0c7984 */ /* 0x000e680008000c00 */
[----:B------:R-:W2:Y:S04]  /*16d0*/  LDS R42, [UR4+0x9008] ;  /* 0x00900804ff2a7984 */ /* 0x000ea80008000800 */
[----:B------:R-:W3:Y:S04]  /*16e0*/  LDS R41, [UR4+0x9010] ;  /* 0x00901004ff297984 */ /* 0x000ee80008000800 */
[----:B0-----:R-:W0:Y:S04]  /*16f0*/  LDS.128 R16, [UR4+0x9010] ;  /* 0x00901004ff107984 */ /* 0x001e280008000c00 */
[----:B------:R-:W4:Y:S01]  /*1700*/  LDS.128 R20, [UR4+0x9020] ;  /* 0x00902004ff147984 */ /* 0x000f220008000c00 */
[----:B-1----:R-:W-:-:S04]  /*1710*/  IMAD.IADD R13, R13, 0x1, R12 ;  /* 0x000000010d0d7824 */ /* 0x002fc800078e020c */
[C---:B--2---:R-:W-:Y:S01]  /*1720*/  IMAD.IADD R42, R13.reuse, 0x1, R42 ;  /* 0x000000010d2a7824 */ /* 0x044fe200078e022a */
[----:B------:R-:W-:Y:S02]  /*1730*/  SEL R12, R13, R12, !P3 ;  /* 0x0000000c0d0c7207 */ /* 0x000fe40005800000 */
[----:B------:R-:W-:Y:S01]  /*1740*/  ISETP.NE.AND P3, PT, R40, 0x3, PT ;  /* 0x000000032800780c */ /* 0x000fe20003f65270 */
[----:B------:R-:W-:-:S03]  /*1750*/  IMAD.IADD R15, R15, 0x1, R42 ;  /* 0x000000010f0f7824 */ /* 0x000fc600078e022a */
[----:B------:R-:W-:Y:S01]  /*1760*/  SEL R12, R42, R12, !P3 ;  /* 0x0000000c2a0c7207 */ /* 0x000fe20005800000 */
[----:B---3--:R-:W-:Y:S01]  /*1770*/  IMAD.IADD R41, R15, 0x1, R41 ;  /* 0x000000010f297824 */ /* 0x008fe200078e0229 */
[----:B------:R-:W-:-:S03]  /*1780*/  ISETP.NE.AND P3, PT, R40, 0x4, PT ;  /* 0x000000042800780c */ /* 0x000fc60003f65270 */
[----:B0-----:R-:W-:Y:S01]  /*1790*/  IMAD.IADD R17, R41, 0x1, R17 ;  /* 0x0000000129117824 */ /* 0x001fe200078e0211 */
[----:B------:R-:W-:Y:S02]  /*17a0*/  SEL R12, R15, R12, !P3 ;  /* 0x0000000c0f0c7207 */ /* 0x000fe40005800000 */
[----:B------:R-:W-:Y:S01]  /*17b0*/  ISETP.NE.AND P3, PT, R40, 0x5, PT ;  /* 0x000000052800780c */ /* 0x000fe20003f65270 */
[----:B------:R-:W-:-:S03]  /*17c0*/  IMAD.IADD R18, R18, 0x1, R17 ;  /* 0x0000000112127824 */ /* 0x000fc600078e0211 */
[----:B------:R-:W-:Y:S01]  /*17d0*/  SEL R42, R41, R12, !P3 ;  /* 0x0000000c292a7207 */ /* 0x000fe20005800000 */
[----:B------:R-:W-:Y:S01]  /*17e0*/  IMAD.IADD R19, R19, 0x1, R18 ;  /* 0x0000000113137824 */ /* 0x000fe200078e0212 */
[----:B------:R-:W0:Y:S01]  /*17f0*/  LDS.128 R12, [UR4+0x9030] ;  /* 0x00903004ff0c7984 */ /* 0x000e220008000c00 */
[C---:B------:R-:W-:Y:S02]  /*1800*/  ISETP.NE.AND P3, PT, R40.reuse, 0x6, PT ;  /* 0x000000062800780c */ /* 0x040fe40003f65270 */
        /* <DEDUP_REMOVED lines=12> */
[C---:B------:R-:W-:Y:S01]  /*18d0*/  ISETP.NE.AND P3, PT, R40.reuse, 0xa, PT ;  /* 0x0000000a2800780c */ /* 0x040fe20003f65270 */
[----:B------:R-:W2:Y:S03]  /*18e0*/  LDS R42, [UR4+0x9040] ;  /* 0x00904004ff2a7984 */ /* 0x000ea60008000800 */
[----:B------:R-:W-:Y:S02]  /*18f0*/  SEL R20, R21, R16, !P3 ;  /* 0x0000001015147207 */ /* 0x000fe40005800000 */
[----:B------:R-:W-:Y:S01]  /*1900*/  ISETP.NE.AND P3, PT, R40, 0xb, PT ;  /* 0x0000000b2800780c */ /* 0x000fe20003f65270 */
[----:B------:R-:W3:Y:S03]  /*1910*/  LDS.128 R16, [UR4+0x9040] ;  /* 0x00904004ff107984 */ /* 0x000ee60008000c00 */
[----:B------:R-:W-:-:S02]  /*1920*/  SEL R20, R22, R20, !P3 ;  /* 0x0000001416147207 */ /* 0x000fc40005800000 */
        /* <DEDUP_REMOVED lines=8> */
[C---:B------:R-:W-:Y:S02]  /*19b0*/  ISETP.NE.AND P3, PT, R40.reuse, 0xe, PT ;  /* 0x0000000e2800780c */ /* 0x040fe40003f65270 */
[----:B------:R-:W-:Y:S02]  /*19c0*/  IMAD.IADD R15, R15, 0x1, R41 ;  /* 0x000000010f0f7824 */ /* 0x000fe400078e0229 */
[----:B------:R-:W-:Y:S02]  /*19d0*/  SEL R14, R13, R14, !P3 ;  /* 0x0000000e0d0e7207 */ /* 0x000fe40005800000 */
[----:B------:R-:W-:-:S04]  /*19e0*/  ISETP.NE.AND P3, PT, R40, 0xf, PT ;  /* 0x0000000f2800780c */ /* 0x000fc80003f65270 */
[----:B------:R-:W-:Y:S02]  /*19f0*/  SEL R14, R41, R14, !P3 ;  /* 0x0000000e290e7207 */ /* 0x000fe40005800000 */
[----:B------:R-:W-:-:S04]  /*1a00*/  ISETP.NE.AND P3, PT, R40, 0x10, PT ;  /* 0x000000102800780c */ /* 0x000fc80003f65270 */
[C---:B------:R-:W-:Y:S01]  /*1a10*/  SEL R14, R15.reuse, R14, !P3 ;  /* 0x0000000e0f0e7207 */ /* 0x040fe20005800000 */
[----:B--2---:R-:W-:Y:S01]  /*1a20*/  IMAD.IADD R42, R15, 0x1, R42 ;  /* 0x000000010f2a7824 */ /* 0x004fe200078e022a */
[----:B------:R-:W-:-:S04]  /*1a30*/  ISETP.NE.AND P3, PT, R40, 0x11, PT ;  /* 0x000000112800780c */ /* 0x000fc80003f65270 */
[C---:B------:R-:W-:Y:S01]  /*1a40*/  SEL R41, R42.reuse, R14, !P3 ;  /* 0x0000000e2a297207 */ /* 0x040fe20005800000 */
[----:B---3--:R-:W-:Y:S01]  /*1a50*/  IMAD.IADD R17, R42, 0x1, R17 ;  /* 0x000000012a117824 */ /* 0x008fe200078e0211 */
[----:B------:R-:W-:Y:S01]  /*1a60*/  ISETP.NE.AND P3, PT, R40, 0x12, PT ;  /* 0x000000122800780c */ /* 0x000fe20003f65270 */
[----:B------:R-:W1:Y:S02]  /*1a70*/  LDS.128 R12, [UR4+0x9060] ;  /* 0x00906004ff0c7984 */ /* 0x000e640008000c00 */
[----:B------:R-:W-:Y:S01]  /*1a80*/  IMAD.IADD R18, R18, 0x1, R17 ;  /* 0x0000000112127824 */ /* 0x000fe200078e0211 */
[----:B------:R-:W-:Y:S02]  /*1a90*/  SEL R41, R17, R41, !P3 ;  /* 0x0000002911297207 */ /* 0x000fe40005800000 */
[----:B------:R-:W-:Y:S01]  /*1aa0*/  ISETP.NE.AND P3, PT, R40, 0x13, PT ;  /* 0x000000132800780c */ /* 0x000fe20003f65270 */
[----:B------:R-:W-:-:S03]  /*1ab0*/  IMAD.IADD R19, R19, 0x1, R18 ;  /* 0x0000000113137824 */ /* 0x000fc600078e0212 */
[----:B------:R-:W-:Y:S02]  /*1ac0*/  SEL R16, R18, R41, !P3 ;  /* 0x0000002912107207 */ /* 0x000fe40005800000 */
[C---:B------:R-:W-:Y:S01]  /*1ad0*/  ISETP.NE.AND P3, PT, R40.reuse, 0x14, PT ;  /* 0x000000142800780c */ /* 0x040fe20003f65270 */
[----:B------:R-:W2:Y:S01]  /*1ae0*/  LDS R41, [UR4+0x9068] ;  /* 0x00906804ff297984 */ /* 0x000ea20008000800 */
[C---:B0-----:R-:W-:Y:S02]  /*1af0*/  IMAD.IADD R20, R19.reuse, 0x1, R20 ;  /* 0x0000000113147824 */ /* 0x041fe400078e0214 */
[----:B------:R-:W-:Y:S02]  /*1b00*/  SEL R16, R19, R16, !P3 ;  /* 0x0000001013107207 */ /* 0x000fe40005800000 */
[----:B------:R-:W-:Y:S01]  /*1b10*/  ISETP.NE.AND P3, PT, R40, 0x15, PT ;  /* 0x000000152800780c */ /* 0x000fe20003f65270 */
[----:B------:R-:W-:-:S03]  /*1b20*/  IMAD.IADD R21, R20, 0x1, R21 ;  /* 0x0000000114157824 */ /* 0x000fc600078e0215 */
[----:B------:R-:W-:Y:S01]  /*1b30*/  SEL R16, R20, R16, !P3 ;  /* 0x0000001014107207 */ /* 0x000fe20005800000 */
[----:B------:R-:W-:Y:S01]  /*1b40*/  IMAD.IADD R22, R21, 0x1, R22 ;  /* 0x0000000115167824 */ /* 0x000fe200078e0216 */
[C---:B------:R-:W-:Y:S01]  /*1b50*/  ISETP.NE.AND P3, PT, R40.reuse, 0x16, PT ;  /* 0x000000162800780c */ /* 0x040fe20003f65270 */
[----:B------:R-:W0:Y:S02]  /*1b60*/  LDS R20, [UR4+0x9070] ;  /* 0x00907004ff147984 */ /* 0x000e240008000800 */
[----:B------:R-:W-:Y:S01]  /*1b70*/  IMAD.IADD R23, R23, 0x1, R22 ;  /* 0x0000000117177824 */ /* 0x000fe200078e0216 */
[----:B------:R-:W-:Y:S02]  /*1b80*/  SEL R42, R21, R16, !P3 ;  /* 0x00000010152a7207 */ /* 0x000fe40005800000 */
[----:B------:R-:W3:Y:S01]  /*1b90*/  LDS.128 R16, [UR4+0x9070] ;  /* 0x00907004ff107984 */ /* 0x000ee20008000c00 */
        /* <DEDUP_REMOVED lines=8> */
[----:B------:R-:W-:-:S04]  /*1c20*/  ISETP.NE.AND P3, PT, R40, 0x1a, PT ;  /* 0x0000001a2800780c */ /* 0x000fc80003f65270 */
[C---:B------:R-:W-:Y:S01]  /*1c30*/  SEL R42, R13.reuse, R42, !P3 ;  /* 0x0000002a0d2a7207 */ /* 0x040fe20005800000 */
[----:B--2---:R-:W-:Y:S01]  /*1c40*/  IMAD.IADD R41, R13, 0x1, R41 ;  /* 0x000000010d297824 */ /* 0x004fe200078e0229 */
[----:B------:R-:W-:Y:S02]  /*1c50*/  ISETP.NE.AND P3, PT, R40, 0x1b, PT ;  /* 0x0000001b2800780c */ /* 0x000fe40003f65270 */
[----:B------:R-:W-:Y:S01]  /*1c60*/  SEL R13, R6, RZ, P5 ;  /* 0x000000ff060d7207 */ /* 0x000fe20002800000 */
[----:B------:R-:W-:Y:S01]  /*1c70*/  IMAD.IADD R15, R15, 0x1, R41 ;  /* 0x000000010f0f7824 */ /* 0x000fe200078e0229 */
[----:B------:R-:W-:Y:S02]  /*1c80*/  SEL R42, R41, R42, !P3 ;  /* 0x0000002a292a7207 */ /* 0x000fe40005800000 */
[----:B------:R-:W-:Y:S01]  /*1c90*/  ISETP.NE.AND P3, PT, R40, 0x1c, PT ;  /* 0x0000001c2800780c */ /* 0x000fe20003f65270 */
[----:B0-----:R-:W-:-:S03]  /*1ca0*/  IMAD.IADD R20, R15, 0x1, R20 ;  /* 0x000000010f147824 */ /* 0x001fc600078e0214 */
[----:B------:R-:W-:Y:S02]  /*1cb0*/  SEL R42, R15, R42, !P3 ;  /* 0x0000002a0f2a7207 */ /* 0x000fe40005800000 */
[----:B------:R-:W-:Y:S01]  /*1cc0*/  ISETP.NE.AND P3, PT, R40, RZ, PT ;  /* 0x000000ff2800720c */ /* 0x000fe20003f65270 */
[C---:B---3--:R-:W-:Y:S01]  /*1cd0*/  IMAD.IADD R17, R20.reuse, 0x1, R17 ;  /* 0x0000000114117824 */ /* 0x048fe200078e0211 */
[----:B------:R-:W-:Y:S02]  /*1ce0*/  SEL R42, R20, R42, !P4 ;  /* 0x0000002a142a7207 */ /* 0x000fe40006000000 */
[----:B------:R-:W-:Y:S01]  /*1cf0*/  ISETP.NE.AND P4, PT, R40, 0x1f, PT ;  /* 0x0000001f2800780c */ /* 0x000fe20003f85270 */
[----:B------:R-:W-:Y:S01]  /*1d00*/  IMAD.IADD R18, R18, 0x1, R17 ;  /* 0x0000000112127824 */ /* 0x000fe200078e0211 */
[----:B------:R-:W-:Y:S02]  /*1d10*/  SEL R42, R17, R42, !P6 ;  /* 0x0000002a112a7207 */ /* 0x000fe40007000000 */
[----:B------:R-:W-:Y:S01]  /*1d20*/  ISETP.NE.AND P6, PT, R7, RZ, PT ;  /* 0x000000ff0700720c */ /* 0x000fe20003fc5270 */
[----:B------:R-:W-:Y:S01]  /*1d30*/  IMAD.IADD R5, R19, 0x1, R18 ;  /* 0x0000000113057824 */ /* 0x000fe200078e0212 */
[----:B------:R-:W-:-:S05]  /*1d40*/  SEL R42, R18, R42, !P4 ;  /* 0x0000002a122a7207 */ /* 0x000fca0006000000 */
[----:B------:R-:W-:Y:S01]  /*1d50*/  IMAD.IADD R42, R42, 0x1, R13 ;  /* 0x000000012a2a7824 */ /* 0x000fe200078e020d */
[----:B------:R-:W-:Y:S06]  /*1d60*/  @P3 BRA `(.L_x_282) ;  /* 0x0000000000143947 */ /* 0x000fec0003800000 */
[----:B------:R-:W-:Y:S01]  /*1d70*/  ISETP.NE.AND P3, PT, R11, RZ, PT ;  /* 0x000000ff0b00720c */ /* 0x000fe20003f65270 */
[----:B------:R-:W-:Y:S02]  /*1d80*/  IMAD.U32 R5, R5, 0x10000, RZ ;  /* 0x0001000005057824 */ /* 0x000fe400078e00ff */
[----:B------:R-:W-:-:S10]  /*1d90*/  IMAD.MOV.U32 R42, RZ, RZ, R6 ;  /* 0x000000ffff2a7224 */ /* 0x000fd400078e0006 */
[----:B------:R0:W-:Y:S01]  /*1da0*/  @!P3 STS [UR4+0x90a0], R5 ;  /* 0x0090a005ff00b988 */ /* 0x0001e20008000804 */
[----:B------:R-:W-:-:S07]  /*1db0*/  @!P3 IMAD.MOV.U32 R42, RZ, RZ, R5 ;  /* 0x000000ffff2ab224 */ /* 0x000fce00078e0005 */
.L_x_282:
[----:B------:R-:W-:Y:S05]  /*1dc0*/  BSYNC B0 ;  /* 0x0000000000007941 */ /* 0x000fea0003800000 */
.L_x_281:
[----:B------:R-:W-:Y:S01]  /*1dd0*/  BAR.SYNC.DEFER_BLOCKING 0x0 ;  /* 0x0000000000007b1d */ /* 0x000fe20000010000 */
[----:B------:R-:W-:Y:S01]  /*1de0*/  PRMT R12, R31, 0x7632, R12 ;  /* 0x000076321f0c7816 */ /* 0x000fe2000000000c */
[----:B------:R-:W-:-:S04]  /*1df0*/  UIADD3 UR8, UR8, 0x4, URZ ;  /* 0x0000000408087890 */ /* 0x000fc8000fffe03f */
[----:B------:R-:W-:-:S06]  /*1e00*/  UISETP.GE.U32.AND UP0, UPT, UR8, 0x10, UPT ;  /* 0x000000100800788c */ /* 0x000fcc000bf06070 */
[----:B------:R-:W-:Y:S01]  /*1e10*/  PLOP3.LUT P3, PT, PT, PT, UP0, 0x80, 0x0 ;  /* 0x000000000000781c */ /* 0x000fe20003f6f008 */
[----:B0-----:R-:W0:Y:S02]  /*1e20*/  @P6 LDS R5, [UR4+0x90a0] ;  /* 0x0090a004ff056984 */ /* 0x001e240008000800 */
[----:B0-----:R-:W-:-:S04]  /*1e30*/  @P6 IMAD.IADD R42, R5, 0x1, R42 ;  /* 0x00000001052a6824 */ /* 0x001fc800078e022a */
        /* <DEDUP_REMOVED lines=19> */
[----:B------:R-:W1:Y:S01]  /*1f70*/  LDS.U16 R5, [R0] ;  /* 0x0000000000057984 */ /* 0x000e620000000400 */
[----:B0-----:R-:W-:-:S02]  /*1f80*/  IMAD.IADD R3, R4, 0x1, R3 ;  /* 0x0000000104037824 */ /* 0x001fc400078e0203 */
[----:B-1----:R-:W-:-:S03]  /*1f90*/  IMAD.IADD R5, R5, 0x1, R2 ;  /* 0x0000000105057824 */ /* 0x002fc600078e0202 */
[C---:B------:R-:W-:Y:S01]  /*1fa0*/  LEA R2, R3.reuse, UR4, 0x1 ;  /* 0x0000000403027c11 */ /* 0x040fe2000f8e08ff */
[----:B------:R-:W-:Y:S01]  /*1fb0*/  BAR.SYNC.DEFER_BLOCKING 0x0 ;  /* 0x0000000000007b1d */ /* 0x000fe20000010000 */
[----:B------:R-:W-:Y:S02]  /*1fc0*/  LEA R13, R3, UR4, 0x2 ;  /* 0x00000004030d7c11 */ /* 0x000fe4000f8e10ff */
[C---:B------:R-:W-:Y:S02]  /*1fd0*/  LEA R6, R5.reuse, UR4, 0x1 ;  /* 0x0000000405067c11 */ /* 0x040fe4000f8e08ff */
[----:B------:R-:W-:Y:S01]  /*1fe0*/  LEA R0, R5, UR4, 0x2 ;  /* 0x0000000405007c11 */ /* 0x000fe2000f8e10ff */
[----:B------:R2:W-:Y:S04]  /*1ff0*/  STS.U16 [R2], R31 ;  /* 0x0000001f02007388 */ /* 0x0005e80000000400 */
[----:B------:R2:W-:Y:S01]  /*2000*/  STS.U16 [R6], R12 ;  /* 0x0000000c06007388 */ /* 0x0005e20000000400 */
[----:B------:R-:W-:Y:S05]  /*2010*/  @!P3 BRA `(.L_x_283) ;  /* 0xfffffff00040b947 */ /* 0x000fea000383ffff */
[----:B------:R-:W-:Y:S01]  /*2020*/  BAR.SYNC.DEFER_BLOCKING 0x0 ;  /* 0x0000000000007b1d */ /* 0x000fe20000010000 */
[----:B------:R-:W-:-:S05]  /*2030*/  LEA R7, R7, UR4, 0x1 ;  /* 0x0000000407077c11 */ /* 0x000fca000f8e08ff */
[----:B--2---:R-:W0:Y:S04]  /*2040*/  LDS.U16 R2, [R7] ;  /* 0x0000000007027984 */ /* 0x004e280000000400 */
[----:B------:R1:W2:Y:S01]  /*2050*/  LDS.U16 R3, [R7+0x800] ;  /* 0x0008000007037984 */ /* 0x0002a20000000400 */
[----:B------:R-:W-:Y:S01]  /*2060*/  BAR.SYNC.DEFER_BLOCKING 0x0 ;  /* 0x0000000000007b1d */ /* 0x000fe20000010000 */
[----:B-1----:R-:W-:-:S05]  /*2070*/  @!P0 IMAD.MOV.U32 R7, RZ, RZ, 0xffff ;  /* 0x0000ffffff078424 */ /* 0x002fca00078e00ff */
[----:B------:R-:W-:Y:S04]  /*2080*/  STS [R13], R8 ;  /* 0x000000080d007388 */ /* 0x000fe80000000800 */
[----:B------:R1:W-:Y:S01]  /*2090*/  STS [R0], R9 ;  /* 0x0000000900007388 */ /* 0x0003e20000000800 */
[----:B------:R-:W-:Y:S01]  /*20a0*/  BAR.SYNC.DEFER_BLOCKING 0x0 ;  /* 0x0000000000007b1d */ /* 0x000fe20000010000 */
[----:B0-----:R-:W-:Y:S02]  /*20b0*/  @!P0 PRMT R4, R2, 0x9910, RZ ;  /* 0x0000991002048816 */ /* 0x001fe400000000ff */
[----:B--2---:R-:W-:Y:S02]  /*20c0*/  @!P1 PRMT R6, R3, 0x9910, RZ ;  /* 0x0000991003069816 */ /* 0x004fe400000000ff */
[----:B------:R-:W-:Y:S01]  /*20d0*/  @!P0 ISETP.GE.AND P2, PT, R4, RZ, PT ;  /* 0x000000ff0400820c */ /* 0x000fe20003f46270 */
[----:B------:R-:W-:Y:S01]  /*20e0*/  @!P1 IMAD.MOV.U32 R4, RZ, RZ, 0xffff ;  /* 0x0000ffffff049424 */ /* 0x000fe200078e00ff */
[----:B------:R-:W-:-:S02]  /*20f0*/  @!P1 ISETP.GE.AND P3, PT, R6, RZ, PT ;  /* 0x000000ff0600920c */ /* 0x000fc40003f66270 */
[----:B------:R-:W-:Y:S02]  /*2100*/  @!P0 SEL R7, R7, 0x8000, P2 ;  /* 0x0000800007078807 */ /* 0x000fe40001000000 */
[----:B-1----:R-:W-:Y:S02]  /*2110*/  @!P1 SEL R0, R4, 0x8000, P3 ;  /* 0x0000800004009807 */ /* 0x002fe40001800000 */
[----:B------:R-:W-:Y:S02]  /*2120*/  @!P0 LOP3.LUT R7, R7, R2, RZ, 0x3c, !PT ;  /* 0x0000000207078212 */ /* 0x000fe400078e3cff */
[----:B------:R-:W-:Y:S01]  /*2130*/  @!P1 LOP3.LUT R3, R0, R3, RZ, 0x3c, !PT ;  /* 0x0000000300039212 */ /* 0x000fe200078e3cff */
[----:B------:R-:W0:Y:S04]  /*2140*/  LDS R5, [R35] ;  /* 0x0000000023057984 */ /* 0x000e280000000800 */
[----:B------:R1:W-:Y:S04]  /*2150*/  @!P0 STG.E.U16 desc[UR6][R38.64], R7 ;  /* 0x0000000726008986 */ /* 0x0003e8000c101506 */
[----:B------:R1:W-:Y:S04]  /*2160*/  @!P1 STG.E.U16 desc[UR6][R38.64+0x800], R3 ;  /* 0x0008000326009986 */ /* 0x0003e8000c101506 */
[----:B0-----:R1:W-:Y:S01]  /*2170*/  @!P0 STG.E desc[UR6][R36.64], R5 ;  /* 0x0000000524008986 */ /* 0x0013e2000c101906 */
[----:B------:R-:W-:Y:S05]  /*2180*/  @P1 EXIT ;  /* 0x000000000000194d */ /* 0x000fea0003800000 */
[----:B------:R-:W0:Y:S04]  /*2190*/  LDS R35, [R35+0x1000] ;  /* 0x0010000023237984 */ /* 0x000e280000000800 */
[----:B0-----:R-:W-:Y:S01]  /*21a0*/  STG.E desc[UR6][R36.64+0x1000], R35 ;  /* 0x0010002324007986 */ /* 0x001fe2000c101906 */
[----:B------:R-:W-:Y:S05]  /*21b0*/  EXIT ;  /* 0x000000000000794d */ /* 0x000fea0003800000 */
.L_x_284:
        /* <DEDUP_REMOVED lines=12> */
.L_x_1997:


//--------------------- .text._ZN17fastertransformer19segmented_topp_impl15blockSortKernelI6__halfLi1024ELi1EEEvPKT_PS3_PKiPiS8_iii --------------------------
	.section	.text._ZN17fastertransformer19segmented_topp_impl15blockSortKernelI6__halfLi1024ELi1EEEvPKT_PS3_PKiPiS8_iii,"ax",@progbits
	.align	128
        .global         _ZN17fastertransformer19segmented_topp_impl15blockSortKernelI6__halfLi1024ELi1EEEvPKT_PS3_PKiPiS8_iii
        .type           _ZN17fastertransformer19segmented_topp_impl15blockSortKernelI6__halfLi1024ELi1EEEvPKT_PS3_PKiPiS8_iii,@function
        .size           _ZN17fastertransformer19segmented_topp_impl15blockSortKernelI6__halfLi1024ELi1EEEvPKT_PS3_PKiPiS8_iii,(.L_x_1998 - _ZN17fastertransformer19segmented_topp_impl15blockSortKernelI6__halfLi1024ELi1EEEvPKT_PS3_PKiPiS8_iii)
        .other          _ZN17fastertransformer19segmented_topp_impl15blockSortKernelI6__halfLi1024ELi1EEEvPKT_PS3_PKiPiS8_iii,@"STO_CUDA_ENTRY STV_DEFAULT"
_ZN17fastertransformer19segmented_topp_impl15blockSortKernelI6__halfLi1024ELi1EEEvPKT_PS3_PKiPiS8_iii:
.text._ZN17fastertransformer19segmented_topp_impl15blockSortKernelI6__halfLi1024ELi1EEEvPKT_PS3_PKiPiS8_iii:
        /* <DEDUP_REMOVED lines=24> */
[----:B------:R-:W-:Y:S01]  /*0180*/  IMAD.MOV.U32 R3, RZ, RZ, 0xffff ;  /* 0x0000ffffff037424 */ /* 0x000fe200078e00ff */
[----:B------:R-:W0:Y:S01]  /*0190*/  S2UR UR5, SR_CgaCtaId ;  /* 0x00000000000579c3 */ /* 0x000e220000008800 */
[----:B------:R-:W-:Y:S01]  /*01a0*/  IMAD.MOV.U32 R20, RZ, RZ, -0x1 ;  /* 0xffffffffff147424 */ /* 0x000fe200078e00ff */
[----:B------:R-:W-:Y:S02]  /*01b0*/  UMOV UR4, 0x400 ;  /* 0x0000040000047882 */ /* 0x000fe40000000000 */
[----:B0-----:R-:W-:-:S06]  /*01c0*/  ULEA UR4, UR5, UR4, 0x18 ;  /* 0x0000000405047291 */ /* 0x001fcc000f8ec03f */
[----:B------:R-:W-:-:S04]  /*01d0*/  IMAD.U32 R23, RZ, RZ, UR4 ;  /* 0x00000004ff177e24 */ /* 0x000fc8000f8e00ff */
[----:B------:R-:W-:Y:S01]  /*01e0*/  IMAD R21, R0, 0x2, R23 ;  /* 0x0000000200157824 */ /* 0x000fe200078e0217 */
[----:B--2---:R-:W-:-:S04]  /*01f0*/  PRMT R2, R25, 0x9910, RZ ;  /* 0x0000991019027816 */ /* 0x004fc800000000ff */
[----:B------:R-:W-:-:S04]  /*0200*/  ISETP.GE.AND P1, PT, R2, RZ, PT ;  /* 0x000000ff0200720c */ /* 0x000fc80003f26270 */
[----:B------:R-:W-:-:S04]  /*0210*/  SEL R2, R3, 0x8000, !P1 ;  /* 0x0000800003027807 */ /* 0x000fc80004800000 */
[----:B------:R-:W-:-:S04]  /*0220*/  LOP3.LUT R25, R2, R25, RZ, 0x3c, !PT ;  /* 0x0000001902197212 */ /* 0x000fc800078e3cff */
[----:B------:R-:W-:-:S04]  /*0230*/  PRMT R2, R25, 0x9910, RZ ;  /* 0x0000991019027816 */ /* 0x000fc800000000ff */
[----:B------:R-:W-:Y:S02]  /*0240*/  ISETP.NE.AND P1, PT, R2, 0x7fff, PT ;  /* 0x00007fff0200780c */ /* 0x000fe40003f25270 */
[----:B------:R-:W-:Y:S02]  /*0250*/  BMSK R2, RZ, 0x4 ;  /* 0x00000004ff02781b */ /* 0x000fe40000000000 */
[----:B------:R-:W-:Y:S02]  /*0260*/  SEL R3, R25, 0x8000, P1 ;  /* 0x0000800019037807 */ /* 0x000fe40000800000 */
[----:B------:R-:W-:Y:S02]  /*0270*/  LEA R38, P1, R4, UR8, 0x2 ;  /* 0x0000000804267c11 */ /* 0x000fe4000f8210ff */
[----:B------:R-:W-:Y:S02]  /*0280*/  LOP3.LUT R3, R2, 0xffff, R3, 0x80, !PT ;  /* 0x0000ffff02037812 */ /* 0x000fe400078e8003 */
[----:B------:R-:W-:-:S02]  /*0290*/  LEA.HI.X R39, R4, UR9, R7, 0x2, P1 ;  /* 0x0000000904277c11 */ /* 0x000fc400088f1407 */
[C---:B------:R-:W-:Y:S01]  /*02a0*/  LOP3.LUT R4, R3.reuse, 0xfff8, RZ, 0xc0, !PT ;  /* 0x0000fff803047812 */ /* 0x040fe200078ec0ff */
[----:B------:R-:W-:Y:S02]  /*02b0*/  IMAD.SHL.U32 R5, R3, 0x1000, RZ ;  /* 0x0000100003057824 */ /* 0x000fe400078e00ff */
[----:B------:R0:W5:Y:S01]  /*02c0*/  @!P0 LDG.E R20, desc[UR6][R38.64] ;  /* 0x0000000626148981 */ /* 0x000162000c1e1900 */
[----:B------:R-:W-:Y:S01]  /*02d0*/  SHF.R.U32.HI R4, RZ, 0x3, R4 ;  /* 0x00000003ff047819 */ /* 0x000fe20000011604 */
[----:B------:R-:W-:Y:S01]  /*02e0*/  IMAD R3, R0, 0x2, R21 ;  /* 0x0000000200037824 */ /* 0x000fe200078e0215 */
[----:B------:R-:W-:Y:S01]  /*02f0*/  LOP3.LUT R6, R5, 0x7000, RZ, 0xc, !PT ;  /* 0x0000700005067812 */ /* 0x000fe200078e0cff */
[----:B------:R-:W-:Y:S01]  /*0300*/  BAR.SYNC.DEFER_BLOCKING 0x0 ;  /* 0x0000000000007b1d */ /* 0x000fe20000010000 */
[----:B------:R-:W-:-:S03]  /*0310*/  IADD3 R4, -R4, 0x1, RZ ;  /* 0x0000000104047810 */ /* 0x000fc60007ffe1ff */
[----:B------:R-:W-:-:S04]  /*0320*/  IMAD.IADD R5, R23, 0x1, R6 ;  /* 0x0000000117057824 */ /* 0x000fc800078e0206 */
[----:B------:R-:W-:-:S04]  /*0330*/  IMAD R5, R0, 0x4, R5 ;  /* 0x0000000400057824 */ /* 0x000fc800078e0205 */
[----:B------:R-:W-:Y:S01]  /*0340*/  IMAD R24, R4, 0x2, R5 ;  /* 0x0000000204187824 */ /* 0x000fe200078e0205 */
        /* <DEDUP_REMOVED lines=10> */
[----:B------:R-:W-:-:S02]  /*03f0*/  IMAD R4, R0, 0x24, R23 ;  /* 0x0000002400047824 */ /* 0x000fc400078e0217 */
        /* <DEDUP_REMOVED lines=27> */
[----:B------:R-:W-:-:S05]  /*05b0*/  SHF.R.U32.HI R6, RZ, 0x5, R0 ;  /* 0x00000005ff067819 */ /* 0x000fca0000011600 */
[----:B------:R-:W-:Y:S02]  /*05c0*/  IMAD R7, R6, 0x4, R23 ;  /* 0x0000000406077824 */ /* 0x000fe400078e0217 */
[----:B-1----:R-:W-:-:S05]  /*05d0*/  @P2 IMAD.IADD R26, R17, 0x1, R26 ;  /* 0x00000001111a2824 */ /* 0x002fca00078e021a */
[----:B------:R-:W-:Y:S01]  /*05e0*/  @!P1 STS [R7+0x9000], R26 ;  /* 0x0090001a07009388 */ /* 0x000fe20000000800 */
[----:B------:R-:W-:Y:S06]  /*05f0*/  BAR.SYNC.DEFER_BLOCKING 0x0 ;  /* 0x0000000000007b1d */ /* 0x000fec0000010000 */
[----:B------:R-:W1:Y:S04]  /*0600*/  LDS.128 R8, [R23+0x9000] ;  /* 0x0090000017087984 */ /* 0x000e680000000c00 */
[----:B------:R-:W2:Y:S04]  /*0610*/  LDS R42, [R23+0x9008] ;  /* 0x00900800172a7984 */ /* 0x000ea80000000800 */
[----:B------:R-:W3:Y:S04]  /*0620*/  LDS R36, [R23+0x9010] ;  /* 0x0090100017247984 */ /* 0x000ee80000000800 */
[----:B------:R-:W4:Y:S01]  /*0630*/  LDS.128 R12, [R23+0x9010] ;  /* 0x00901000170c7984 */ /* 0x000f220000000c00 */
[----:B------:R-:W-:-:S03]  /*0640*/  ISETP.NE.AND P2, PT, R6, 0x2, PT ;  /* 0x000000020600780c */ /* 0x000fc60003f45270 */
[----:B------:R-:W0:Y:S01]  /*0650*/  LDS.128 R16, [R23+0x9020] ;  /* 0x0090200017107984 */ /* 0x000e220000000c00 */
        /* <DEDUP_REMOVED lines=11> */
[----:B------:R-:W1:Y:S01]  /*0710*/  LDS.128 R8, [R23+0x9030] ;  /* 0x0090300017087984 */ /* 0x000e620000000c00 */
[----:B----4-:R-:W-:Y:S01]  /*0720*/  IMAD.IADD R13, R36, 0x1, R13 ;  /* 0x00000001240d7824 */ /* 0x010fe200078e020d */
[----:B------:R-:W-:Y:S02]  /*0730*/  ISETP.NE.AND P2, PT, R6, 0x6, PT ;  /* 0x000000060600780c */ /* 0x000fe40003f45270 */
[----:B------:R-:W2:Y:S01]  /*0740*/  LDS R36, [R23+0x9038] ;  /* 0x0090380017247984 */ /* 0x000ea20000000800 */
        /* <DEDUP_REMOVED lines=12> */
[----:B------:R-:W0:Y:S01]  /*0810*/  LDS R37, [R23+0x9040] ;  /* 0x0090400017257984 */ /* 0x000e220000000800 */
[C---:B------:R-:W-:Y:S02]  /*0820*/  IMAD.IADD R18, R17.reuse, 0x1, R18 ;  /* 0x0000000111127824 */ /* 0x040fe400078e0212 */
[----:B------:R-:W-:Y:S02]  /*0830*/  SEL R16, R17, R12, !P2 ;  /* 0x0000000c11107207 */ /* 0x000fe40005000000 */
[----:B------:R-:W-:Y:S01]  /*0840*/  ISETP.NE.AND P2, PT, R6, 0xb, PT ;  /* 0x0000000b0600780c */ /* 0x000fe20003f45270 */
[----:B------:R-:W3:Y:S01]  /*0850*/  LDS.128 R12, [R23+0x9040] ;  /* 0x00904000170c7984 */ /* 0x000ee20000000c00 */
[----:B------:R-:W-:-:S02]  /*0860*/  IMAD.IADD R19, R19, 0x1, R18 ;  /* 0x0000000113137824 */ /* 0x000fc400078e0212 */
[----:B------:R-:W-:Y:S02]  /*0870*/  SEL R16, R18, R16, !P2 ;  /* 0x0000001012107207 */ /* 0x000fe40005000000 */
[----:B------:R-:W-:Y:S01]  /*0880*/  ISETP.NE.AND P2, PT, R6, 0xc, PT ;  /* 0x0000000c0600780c */ /* 0x000fe20003f45270 */
[----:B-1----:R-:W-:-:S03]  /*0890*/  IMAD.IADD R8, R19, 0x1, R8 ;  /* 0x0000000113087824 */ /* 0x002fc600078e0208 */
[----:B------:R-:W-:Y:S02]  /*08a0*/  SEL R16, R19, R16, !P2 ;  /* 0x0000001013107207 */ /* 0x000fe40005000000 */
[----:B------:R-:W-:-:S04]  /*08b0*/  ISETP.NE.AND P2, PT, R6, 0xd, PT ;  /* 0x0000000d0600780c */ /* 0x000fc80003f45270 */
[----:B------:R-:W-:Y:S02]  /*08c0*/  SEL R10, R8, R16, !P2 ;  /* 0x00000010080a7207 */ /* 0x000fe40005000000 */
[----:B------:R-:W1:Y:S01]  /*08d0*/  LDS.128 R16, [R23+0x9050] ;  /* 0x0090500017107984 */ /* 0x000e620000000c00 */
        /* <DEDUP_REMOVED lines=14> */
[----:B------:R-:W0:Y:S01]  /*09c0*/  LDS.128 R8, [R23+0x9060] ;  /* 0x0090600017087984 */ /* 0x000e220000000c00 */
[----:B------:R-:W-:Y:S02]  /*09d0*/  IMAD.IADD R14, R14, 0x1, R13 ;  /* 0x000000010e0e7824 */ /* 0x000fe400078e020d */
[----:B------:R-:W-:Y:S02]  /*09e0*/  SEL R36, R13, R36, !P2 ;  /* 0x000000240d247207 */ /* 0x000fe40005000000 */
[----:B------:R-:W-:Y:S01]  /*09f0*/  ISETP.NE.AND P2, PT, R6, 0x13, PT ;  /* 0x000000130600780c */ /* 0x000fe20003f45270 */
[----:B------:R-:W-:-:S03]  /*0a00*/  IMAD.IADD R15, R15, 0x1, R14 ;  /* 0x000000010f0f7824 */ /* 0x000fc600078e020e */
[----:B------:R-:W-:Y:S02]  /*0a10*/  SEL R12, R14, R36, !P2 ;  /* 0x000000240e0c7207 */ /* 0x000fe40005000000 */
[C---:B------:R-:W-:Y:S01]  /*0a20*/  ISETP.NE.AND P2, PT, R6.reuse, 0x14, PT ;  /* 0x000000140600780c */ /* 0x040fe20003f45270 */
[----:B------:R-:W2:Y:S01]  /*0a30*/  LDS R36, [R23+0x9068] ;  /* 0x0090680017247984 */ /* 0x000ea20000000800 */
[C---:B-1----:R-:W-:Y:S02]  /*0a40*/  IMAD.IADD R16, R15.reuse, 0x1, R16 ;  /* 0x000000010f107824 */ /* 0x042fe400078e0210 */
[----:B------:R-:W-:Y:S02]  /*0a50*/  SEL R12, R15, R12, !P2 ;  /* 0x0000000c0f0c7207 */ /* 0x000fe40005000000 */
[----:B------:R-:W-:Y:S01]  /*0a60*/  ISETP.NE.AND P2, PT, R6, 0x15, PT ;  /* 0x000000150600780c */ /* 0x000fe20003f45270 */
[----:B------:R-:W-:-:S03]  /*0a70*/  IMAD.IADD R17, R16, 0x1, R17 ;  /* 0x0000000110117824 */ /* 0x000fc600078e0211 */
[----:B------:R-:W-:Y:S02]  /*0a80*/  SEL R12, R16, R12, !P2 ;  /* 0x0000000c100c7207 */ /* 0x000fe40005000000 */
[C---:B------:R-:W-:Y:S01]  /*0a90*/  ISETP.NE.AND P2, PT, R6.reuse, 0x16, PT ;  /* 0x000000160600780c */ /* 0x040fe20003f45270 */
[----:B------:R-:W1:Y:S03]  /*0aa0*/  LDS R16, [R23+0x9070] ;  /* 0x0090700017107984 */ /* 0x000e660000000800 */
[C---:B------:R-:W-:Y:S02]  /*0ab0*/  SEL R37, R17.reuse, R12, !P2 ;  /* 0x0000000c11257207 */ /* 0x040fe40005000000 */
[----:B------:R-:W3:Y:S01]  /*0ac0*/  LDS.128 R12, [R23+0x9070] ;  /* 0x00907000170c7984 */ /* 0x000ee20000000c00 */
        /* <DEDUP_REMOVED lines=20> */
[----:B---3--:R-:W-:Y:S01]  /*0c10*/  IMAD.IADD R13, R16, 0x1, R13 ;  /* 0x00000001100d7824 */ /* 0x008fe200078e020d */
[C---:B------:R-:W-:Y:S02]  /*0c20*/  ISETP.NE.AND P5, PT, R6.reuse, RZ, PT ;  /* 0x000000ff0600720c */ /* 0x040fe40003fa5270 */
[----:B------:R-:W-:Y:S02]  /*0c30*/  ISETP.NE.AND P3, PT, R6, 0x1e, PT ;  /* 0x0000001e0600780c */ /* 0x000fe40003f65270 */
[----:B------:R-:W-:Y:S01]  /*0c40*/  SEL R37, R16, R37, !P2 ;  /* 0x0000002510257207 */ /* 0x000fe20005000000 */
[----:B------:R-:W-:Y:S01]  /*0c50*/  IMAD.IADD R26, R26, 0x1, -R27 ;  /* 0x000000011a1a7824 */ /* 0x000fe200078e0a1b */
[----:B------:R-:W-:Y:S01]  /*0c60*/  ISETP.NE.AND P4, PT, R5, RZ, PT ;  /* 0x000000ff0500720c */ /* 0x000fe20003f85270 */
[----:B------:R-:W-:Y:S01]  /*0c70*/  IMAD.IADD R14, R14, 0x1, R13 ;  /* 0x000000010e0e7824 */ /* 0x000fe200078e020d */
[----:B------:R-:W-:-:S02]  /*0c80*/  SEL R37, R13, R37, !P3 ;  /* 0x000000250d257207 */ /* 0x000fc40005800000 */
[----:B------:R-:W-:Y:S02]  /*0c90*/  ISETP.NE.AND P3, PT, R6, 0x1f, PT ;  /* 0x0000001f0600780c */ /* 0x000fe40003f65270 */
[----:B------:R-:W-:Y:S02]  /*0ca0*/  SEL R8, R26, RZ, P4 ;  /* 0x000000ff1a087207 */ /* 0x000fe40002000000 */
[----:B------:R-:W-:Y:S01]  /*0cb0*/  SEL R37, R14, R37, !P3 ;  /* 0x000000250e257207 */ /* 0x000fe20005800000 */
[----:B------:R-:W-:Y:S01]  /*0cc0*/  BSSY B0, `(.L_x_285) ;  /* 0x000000a000007945 */ /* 0x000fe20003800000 */
[----:B------:R-:W-:Y:S01]  /*0cd0*/  ISETP.NE.AND P2, PT, R0, RZ, PT ;  /* 0x000000ff0000720c */ /* 0x000fe20003f45270 */
[----:B------:R-:W-:Y:S02]  /*0ce0*/  IMAD.IADD R15, R15, 0x1, R14 ;  /* 0x000000010f0f7824 */ /* 0x000fe400078e020e */
[----:B------:R-:W-:Y:S01]  /*0cf0*/  IMAD.IADD R37, R37, 0x1, R8 ;  /* 0x0000000125257824 */ /* 0x000fe200078e0208 */
[----:B------:R-:W-:Y:S09]  /*0d00*/  @P5 BRA `(.L_x_286) ;  /* 0x0000000000145947 */ /* 0x000ff20003800000 */
[----:B------:R-:W-:Y:S01]  /*0d10*/  ISETP.NE.AND P3, PT, R5, RZ, PT ;  /* 0x000000ff0500720c */ /* 0x000fe20003f65270 */
[----:B------:R-:W-:Y:S02]  /*0d20*/  IMAD.U32 R8, R15, 0x10000, RZ ;  /* 0x000100000f087824 */ /* 0x000fe400078e00ff */
[----:B------:R-:W-:-:S10]  /*0d30*/  IMAD.MOV.U32 R37, RZ, RZ, R26 ;  /* 0x000000ffff257224 */ /* 0x000fd400078e001a */
[----:B------:R0:W-:Y:S01]  /*0d40*/  @!P3 STS [R23+0x90a0], R8 ;  /* 0x0090a0081700b388 */ /* 0x0001e20000000800 */
[----:B------:R-:W-:-:S07]  /*0d50*/  @!P3 IMAD.MOV.U32 R37, RZ, RZ, R8 ;  /* 0x000000ffff25b224 */ /* 0x000fce00078e0008 */
.L_x_286:
[----:B------:R-:W-:Y:S05]  /*0d60*/  BSYNC B0 ;  /* 0x0000000000007941 */ /* 0x000fea0003800000 */
.L_x_285:
[----:B------:R-:W-:Y:S06]  /*0d70*/  BAR.SYNC.DEFER_BLOCKING 0x0 ;  /* 0x0000000000007b1d */ /* 0x000fec0000010000 */
[----:B0-----:R-:W0:Y:S02]  /*0d80*/  @P2 LDS R8, [R23+0x90a0] ;  /* 0x0090a00017082984 */ /* 0x001e240000000800 */
        /* <DEDUP_REMOVED lines=19> */
[----:B------:R-:W0:Y:S02]  /*0ec0*/  LDS.U16 R9, [R24] ;  /* 0x0000000018097984 */ /* 0x000e240000000400 */
[----:B0-----:R-:W-:-:S02]  /*0ed0*/  IMAD.IADD R8, R22, 0x1, R9 ;  /* 0x0000000116087824 */ /* 0x001fc400078e0209 */
[----:B------:R-:W-:Y:S02]  /*0ee0*/  IMAD.MOV.U32 R22, RZ, RZ, 0x4 ;  /* 0x00000004ff167424 */ /* 0x000fe400078e00ff */
[C-C-:B------:R-:W-:Y:S01]  /*0ef0*/  IMAD R10, R8.reuse, 0x2, R23.reuse ;  /* 0x00000002080a7824 */ /* 0x140fe200078e0217 */
[----:B------:R-:W-:Y:S01]  /*0f00*/  BAR.SYNC.DEFER_BLOCKING 0x0 ;  /* 0x0000000000007b1d */ /* 0x000fe20000010000 */
[----:B------:R-:W-:-:S05]  /*0f10*/  IMAD R9, R8, 0x4, R23 ;  /* 0x0000000408097824 */ /* 0x000fca00078e0217 */
[----:B------:R0:W-:Y:S02]  /*0f20*/  STS.U16 [R10], R25 ;  /* 0x000000190a007388 */ /* 0x0001e40000000400 */
.L_x_289:
[----:B------:R-:W-:Y:S01]  /*0f30*/  BAR.SYNC.DEFER_BLOCKING 0x0 ;  /* 0x0000000000007b1d */ /* 0x000fe20000010000 */
[C---:B------:R-:W-:Y:S02]  /*0f40*/  ISETP.NE.AND P3, PT, R6.reuse, 0x1e, PT ;  /* 0x0000001e0600780c */ /* 0x040fe40003f65270 */
[----:B------:R-:W-:Y:S02]  /*0f50*/  ISETP.NE.AND P4, PT, R6, 0x1f, PT ;  /* 0x0000001f0600780c */ /* 0x000fe40003f85270 */
[----:B------:R-:W-:Y:S01]  /*0f60*/  ISETP.NE.AND P5, PT, R5, RZ, PT ;  /* 0x000000ff0500720c */ /* 0x000fe20003fa5270 */
[----:B------:R-:W-:Y:S01]  /*0f70*/  BSSY B0, `(.L_x_287) ;  /* 0x00000af000007945 */ /* 0x000fe20003800000 */
[----:B-1----:R-:W1:Y:S01]  /*0f80*/  LDS.U16 R36, [R21] ;  /* 0x0000000015247984 */ /* 0x002e620000000400 */
[----:B------:R-:W-:Y:S06]  /*0f90*/  BAR.SYNC.DEFER_BLOCKING 0x0 ;  /* 0x0000000000007b1d */ /* 0x000fec0000010000 */
[----:B-----5:R-:W-:Y:S02]  /*0fa0*/  STS [R9], R20 ;  /* 0x0000001409007388 */ /* 0x020fe40000000800 */
[----:B------:R-:W-:Y:S01]  /*0fb0*/  BAR.SYNC.DEFER_BLOCKING 0x0 ;  /* 0x0000000000007b1d */ /* 0x000fe20000010000 */
[----:B-1----:R-:W-:-:S04]  /*0fc0*/  PRMT R8, R36, 0x9910, RZ ;  /* 0x0000991024087816 */ /* 0x002fc800000000ff */
[----:B------:R-:W-:-:S04]  /*0fd0*/  ISETP.NE.AND P2, PT, R8, 0x7fff, PT ;  /* 0x00007fff0800780c */ /* 0x000fc80003f45270 */
[----:B------:R-:W-:-:S04]  /*0fe0*/  SEL R11, R36, 0x8000, P2 ;  /* 0x00008000240b7807 */ /* 0x000fc80001000000 */
[----:B------:R-:W-:-:S04]  /*0ff0*/  SHF.R.U32.HI R11, RZ, R22, R11 ;  /* 0x00000016ff0b7219 */ /* 0x000fc8000001160b */
[----:B------:R-:W-:Y:S01]  /*1000*/  LOP3.LUT R11, R2, R11, RZ, 0xc0, !PT ;  /* 0x0000000b020b7212 */ /* 0x000fe200078ec0ff */
[----:B------:R-:W-:Y:S01]  /*1010*/  LDS R20, [R3] ;  /* 0x0000000003147984 */ /* 0x000fe20000000800 */
[----:B------:R-:W-:Y:S03]  /*1020*/  BAR.SYNC.DEFER_BLOCKING 0x0 ;  /* 0x0000000000007b1d */ /* 0x000fe60000010000 */
[C---:B------:R-:W-:Y:S01]  /*1030*/  IMAD.SHL.U32 R8, R11.reuse, 0x1000, RZ ;  /* 0x000010000b087824 */ /* 0x040fe200078e00ff */
[----:B------:R-:W-:-:S04]  /*1040*/  LOP3.LUT R11, R11, 0xfff8, RZ, 0xc0, !PT ;  /* 0x0000fff80b0b7812 */ /* 0x000fc800078ec0ff */
[----:B------:R-:W-:Y:S02]  /*1050*/  LOP3.LUT R8, R8, 0x7000, RZ, 0xc, !PT ;  /* 0x0000700008087812 */ /* 0x000fe400078e0cff */
[----:B------:R-:W-:-:S03]  /*1060*/  SHF.R.U32.HI R11, RZ, 0x3, R11 ;  /* 0x00000003ff0b7819 */ /* 0x000fc6000001160b */
[----:B------:R-:W-:Y:S01]  /*1070*/  IMAD.IADD R23, R23, 0x1, R8 ;  /* 0x0000000117177824 */ /* 0x000fe200078e0208 */
[----:B------:R-:W-:-:S03]  /*1080*/  IADD3 R11, -R11, 0x1, RZ ;  /* 0x000000010b0b7810 */ /* 0x000fc60007ffe1ff */
[----:B------:R-:W-:Y:S01]  /*1090*/  IMAD R24, R0, 0x4, R23 ;  /* 0x0000000400187824 */ /* 0x000fe200078e0217 */
[----:B------:R-:W-:-:S03]  /*10a0*/  MOV R23, 0x400 ;  /* 0x0000040000177802 */ /* 0x000fc60000000f00 */
        /* <DEDUP_REMOVED lines=26> */
[----:B---3--:R-:W-:Y:S02]  /*1250*/  IADD3 R27, R10, R28, R27 ;  /* 0x0000001c0a1b7210 */ /* 0x008fe40007ffe01b */
[----:B------:R-:W0:Y:S03]  /*1260*/  S2R R10, SR_CgaCtaId ;  /* 0x00000000000a7919 */ /* 0x000e260000008800 */
[----:B------:R-:W1:Y:S02]  /*1270*/  SHFL.UP P2, R8, R27, 0x1, RZ ;  /* 0x042000001b087989 */ /* 0x000e6400000400ff */
[----:B-1----:R-:W-:Y:S01]  /*1280*/  @P2 IMAD.IADD R8, R27, 0x1, R8 ;  /* 0x000000011b082824 */ /* 0x002fe200078e0208 */
[----:B0-----:R-:W-:-:S04]  /*1290*/  LEA R23, R10, R23, 0x18 ;  /* 0x000000170a177211 */ /* 0x001fc800078ec0ff */
        /* <DEDUP_REMOVED lines=12> */
[----:B------:R-:W0:Y:S04]  /*1360*/  LDS.128 R8, [R23+0x9000] ;  /* 0x0090000017087984 */ /* 0x000e280000000c00 */
[----:B------:R-:W1:Y:S04]  /*1370*/  LDS R42, [R23+0x9008] ;  /* 0x00900800172a7984 */ /* 0x000e680000000800 */
[----:B------:R-:W2:Y:S04]  /*1380*/  LDS R37, [R23+0x9010] ;  /* 0x0090100017257984 */ /* 0x000ea80000000800 */
[----:B------:R-:W3:Y:S04]  /*1390*/  LDS.128 R12, [R23+0x9010] ;  /* 0x00901000170c7984 */ /* 0x000ee80000000c00 */
[----:B------:R-:W4:Y:S01]  /*13a0*/  LDS.128 R16, [R23+0x9020] ;  /* 0x0090200017107984 */ /* 0x000f220000000c00 */
        /* <DEDUP_REMOVED lines=14> */
[----:B------:R-:W0:Y:S01]  /*1490*/  LDS.128 R8, [R23+0x9030] ;  /* 0x0090300017087984 */ /* 0x000e220000000c00 */
[C---:B------:R-:W-:Y:S02]  /*14a0*/  ISETP.NE.AND P2, PT, R6.reuse, 0x6, PT ;  /* 0x000000060600780c */ /* 0x040fe40003f45270 */
[----:B----4-:R-:W-:Y:S01]  /*14b0*/  IMAD.IADD R16, R15, 0x1, R16 ;  /* 0x000000010f107824 */ /* 0x010fe200078e0210 */
[----:B------:R-:W1:Y:S01]  /*14c0*/  LDS R37, [R23+0x9038] ;  /* 0x0090380017257984 */ /* 0x000e620000000800 */
        /* <DEDUP_REMOVED lines=11> */
[----:B------:R-:W2:Y:S03]  /*1580*/  LDS R42, [R23+0x9040] ;  /* 0x00904000172a7984 */ /* 0x000ea60000000800 */
[----:B------:R-:W-:Y:S02]  /*1590*/  SEL R16, R17, R12, !P2 ;  /* 0x0000000c11107207 */ /* 0x000fe40005000000 */
[----:B------:R-:W-:Y:S01]  /*15a0*/  ISETP.NE.AND P2, PT, R6, 0xb, PT ;  /* 0x0000000b0600780c */ /* 0x000fe20003f45270 */
[----:B------:R-:W3:Y:S03]  /*15b0*/  LDS.128 R12, [R23+0x9040] ;  /* 0x00904000170c7984 */ /* 0x000ee60000000c00 */
        /* <DEDUP_REMOVED lines=8> */
[----:B------:R-:W0:Y:S01]  /*1640*/  LDS.128 R16, [R23+0x9050] ;  /* 0x0090500017107984 */ /* 0x000e220000000c00 */
        /* <DEDUP_REMOVED lines=12> */
[----:B------:R-:W1:Y:S02]  /*1710*/  LDS.128 R8, [R23+0x9060] ;  /* 0x0090600017087984 */ /* 0x000e640000000c00 */
[----:B------:R-:W-:Y:S01]  /*1720*/  IMAD.IADD R14, R14, 0x1, R13 ;  /* 0x000000010e0e7824 */ /* 0x000fe200078e020d */
[----:B------:R-:W-:Y:S02]  /*1730*/  SEL R37, R13, R37, !P2 ;  /* 0x000000250d257207 */ /* 0x000fe40005000000 */
[----:B------:R-:W-:Y:S01]  /*1740*/  ISETP.NE.AND P2, PT, R6, 0x13, PT ;  /* 0x000000130600780c */ /* 0x000fe20003f45270 */
[----:B------:R-:W-:-:S03]  /*1750*/  IMAD.IADD R15, R15, 0x1, R14 ;  /* 0x000000010f0f7824 */ /* 0x000fc600078e020e */
[----:B------:R-:W-:Y:S02]  /*1760*/  SEL R12, R14, R37, !P2 ;  /* 0x000000250e0c7207 */ /* 0x000fe40005000000 */
[C---:B------:R-:W-:Y:S01]  /*1770*/  ISETP.NE.AND P2, PT, R6.reuse, 0x14, PT ;  /* 0x000000140600780c */ /* 0x040fe20003f45270 */
[----:B------:R-:W2:Y:S01]  /*1780*/  LDS R37, [R23+0x9068] ;  /* 0x0090680017257984 */ /* 0x000ea20000000800 */
[C---:B0-----:R-:W-:Y:S02]  /*1790*/  IMAD.IADD R16, R15.reuse, 0x1, R16 ;  /* 0x000000010f107824 */ /* 0x041fe400078e0210 */
[----:B------:R-:W-:Y:S02]  /*17a0*/  SEL R12, R15, R12, !P2 ;  /* 0x0000000c0f0c7207 */ /* 0x000fe40005000000 */
[----:B------:R-:W-:Y:S01]  /*17b0*/  ISETP.NE.AND P2, PT, R6, 0x15, PT ;  /* 0x000000150600780c */ /* 0x000fe20003f45270 */
[----:B------:R-:W-:-:S03]  /*17c0*/  IMAD.IADD R17, R16, 0x1, R17 ;  /* 0x0000000110117824 */ /* 0x000fc600078e0211 */
[----:B------:R-:W-:Y:S01]  /*17d0*/  SEL R12, R16, R12, !P2 ;  /* 0x0000000c100c7207 */ /* 0x000fe20005000000 */
[----:B------:R-:W-:Y:S01]  /*17e0*/  IMAD.IADD R18, R17, 0x1, R18 ;  /* 0x0000000111127824 */ /* 0x000fe200078e0212 */
[C---:B------:R-:W-:Y:S01]  /*17f0*/  ISETP.NE.AND P2, PT, R6.reuse, 0x16, PT ;  /* 0x000000160600780c */ /* 0x040fe20003f45270 */
[----:B------:R-:W0:Y:S02]  /*1800*/  LDS R16, [R23+0x9070] ;  /* 0x0090700017107984 */ /* 0x000e240000000800 */
[----:B------:R-:W-:Y:S01]  /*1810*/  IMAD.IADD R19, R19, 0x1, R18 ;  /* 0x0000000113137824 */ /* 0x000fe200078e0212 */
[----:B------:R-:W-:Y:S02]  /*1820*/  SEL R42, R17, R12, !P2 ;  /* 0x0000000c112a7207 */ /* 0x000fe40005000000 */
[----:B------:R-:W3:Y:S01]  /*1830*/  LDS.128 R12, [R23+0x9070] ;  /* 0x00907000170c7984 */ /* 0x000ee20000000c00 */
        /* <DEDUP_REMOVED lines=15> */
[----:B------:R-:W-:-:S04]  /*1930*/  ISETP.NE.AND P2, PT, R6, 0x1c, PT ;  /* 0x0000001c0600780c */ /* 0x000fc80003f45270 */
[C---:B------:R-:W-:Y:S01]  /*1940*/  SEL R42, R11.reuse, R42, !P2 ;  /* 0x0000002a0b2a7207 */ /* 0x040fe20005000000 */
[----:B0-----:R-:W-:Y:S01]  /*1950*/  IMAD.IADD R16, R11, 0x1, R16 ;  /* 0x000000010b107824 */ /* 0x001fe200078e0210 */
[----:B------:R-:W-:-:S03]  /*1960*/  ISETP.NE.AND P2, PT, R6, 0x1d, PT ;  /* 0x0000001d0600780c */ /* 0x000fc60003f45270 */
[C---:B---3--:R-:W-:Y:S01]  /*1970*/  IMAD.IADD R13, R16.reuse, 0x1, R13 ;  /* 0x00000001100d7824 */ /* 0x048fe200078e020d */
[----:B------:R-:W-:Y:S02]  /*1980*/  SEL R42, R16, R42, !P2 ;  /* 0x0000002a102a7207 */ /* 0x000fe40005000000 */
[----:B------:R-:W-:Y:S01]  /*1990*/  ISETP.NE.AND P2, PT, R0, RZ, PT ;  /* 0x000000ff0000720c */ /* 0x000fe20003f45270 */
[----:B------:R-:W-:Y:S01]  /*19a0*/  IMAD.IADD R14, R14, 0x1, R13 ;  /* 0x000000010e0e7824 */ /* 0x000fe200078e020d */
[----:B------:R-:W-:Y:S02]  /*19b0*/  SEL R42, R13, R42, !P3 ;  /* 0x0000002a0d2a7207 */ /* 0x000fe40005800000 */
[----:B------:R-:W-:Y:S01]  /*19c0*/  ISETP.NE.AND P3, PT, R6, RZ, PT ;  /* 0x000000ff0600720c */ /* 0x000fe20003f65270 */
[----:B------:R-:W-:Y:S01]  /*19d0*/  IMAD.IADD R8, R15, 0x1, R14 ;  /* 0x000000010f087824 */ /* 0x000fe200078e020e */
[----:B------:R-:W-:-:S05]  /*19e0*/  SEL R42, R14, R42, !P4 ;  /* 0x0000002a0e2a7207 */ /* 0x000fca0006000000 */
[----:B------:R-:W-:-:S06]  /*19f0*/  IMAD.IADD R9, R42, 0x1, R9 ;  /* 0x000000012a097824 */ /* 0x000fcc00078e0209 */
[----:B------:R-:W-:Y:S05]  /*1a00*/  @P3 BRA `(.L_x_288) ;  /* 0x0000000000143947 */ /* 0x000fea0003800000 */
[----:B------:R-:W-:Y:S01]  /*1a10*/  ISETP.NE.AND P3, PT, R5, RZ, PT ;  /* 0x000000ff0500720c */ /* 0x000fe20003f65270 */
[----:B------:R-:W-:Y:S02]  /*1a20*/  IMAD.U32 R8, R8, 0x10000, RZ ;  /* 0x0001000008087824 */ /* 0x000fe400078e00ff */
[----:B------:R-:W-:-:S10]  /*1a30*/  IMAD.MOV.U32 R9, RZ, RZ, R26 ;  /* 0x000000ffff097224 */ /* 0x000fd400078e001a */
[----:B------:R0:W-:Y:S01]  /*1a40*/  @!P3 STS [R23+0x90a0], R8 ;  /* 0x0090a0081700b388 */ /* 0x0001e20000000800 */
[----:B------:R-:W-:-:S07]  /*1a50*/  @!P3 IMAD.MOV.U32 R9, RZ, RZ, R8 ;  /* 0x000000ffff09b224 */ /* 0x000fce00078e0008 */
.L_x_288:
[----:B------:R-:W-:Y:S05]  /*1a60*/  BSYNC B0 ;  /* 0x0000000000007941 */ /* 0x000fea0003800000 */
.L_x_287:
[----:B------:R-:W-:Y:S01]  /*1a70*/  BAR.SYNC.DEFER_BLOCKING 0x0 ;  /* 0x0000000000007b1d */ /* 0x000fe20000010000 */
[----:B------:R-:W-:-:S05]  /*1a80*/  VIADD R22, R22, 0x4 ;  /* 0x0000000416167836 */ /* 0x000fca0000000000 */
[----:B0-----:R-:W0:Y:S02]  /*1a90*/  @P2 LDS R8, [R23+0x90a0] ;  /* 0x0090a00017082984 */ /* 0x001e240000000800 */
[----:B0-----:R-:W-:Y:S01]  /*1aa0*/  @P2 IMAD.IADD R9, R8, 0x1, R9 ;  /* 0x0000000108092824 */ /* 0x001fe200078e0209 */
[----:B------:R-:W-:-:S03]  /*1ab0*/  ISETP.GE.U32.AND P2, PT, R22, 0x10, PT ;  /* 0x000000101600780c */ /* 0x000fc60003f46070 */
        /* <DEDUP_REMOVED lines=19> */
[----:B0-----:R-:W-:-:S04]  /*1bf0*/  IMAD.IADD R8, R24, 0x1, R25 ;  /* 0x0000000118087824 */ /* 0x001fc800078e0219 */
[C-C-:B------:R-:W-:Y:S01]  /*1c00*/  IMAD R13, R8.reuse, 0x2, R23.reuse ;  /* 0x00000002080d7824 */ /* 0x140fe200078e0217 */
[----:B------:R-:W-:Y:S01]  /*1c10*/  BAR.SYNC.DEFER_BLOCKING 0x0 ;  /* 0x0000000000007b1d */ /* 0x000fe20000010000 */
[----:B------:R-:W-:-:S05]  /*1c20*/  IMAD R9, R8, 0x4, R23 ;  /* 0x0000000408097824 */ /* 0x000fca00078e0217 */
[----:B------:R1:W-:Y:S01]  /*1c30*/  STS.U16 [R13], R36 ;  /* 0x000000240d007388 */ /* 0x0003e20000000400 */
[----:B------:R-:W-:Y:S05]  /*1c40*/  @!P2 BRA `(.L_x_289) ;  /* 0xfffffff000b8a947 */ /* 0x000fea000383ffff */
[----:B------:R-:W-:Y:S06]  /*1c50*/  BAR.SYNC.DEFER_BLOCKING 0x0 ;  /* 0x0000000000007b1d */ /* 0x000fec0000010000 */
[----:B------:R-:W0:Y:S02]  /*1c60*/  LDS.U16 R21, [R21] ;  /* 0x0000000015157984 */ /* 0x000e240000000400 */
[----:B------:R-:W-:Y:S06]  /*1c70*/  BAR.SYNC.DEFER_BLOCKING 0x0 ;  /* 0x0000000000007b1d */ /* 0x000fec0000010000 */
[----:B------:R2:W-:Y:S02]  /*1c80*/  STS [R9], R20 ;  /* 0x0000001409007388 */ /* 0x0005e40000000800 */
[----:B------:R-:W-:Y:S06]  /*1c90*/  BAR.SYNC.DEFER_BLOCKING 0x0 ;  /* 0x0000000000007b1d */ /* 0x000fec0000010000 */
[----:B------:R-:W-:Y:S05]  /*1ca0*/  @P0 EXIT ;  /* 0x000000000000094d */ /* 0x000fea0003800000 */
[----:B------:R-:W3:Y:S01]  /*1cb0*/  LDS R3, [R3] ;  /* 0x0000000003037984 */ /* 0x000ee20000000800 */
[----:B0-----:R-:W-:Y:S01]  /*1cc0*/  PRMT R0, R21, 0x9910, RZ ;  /* 0x0000991015007816 */ /* 0x001fe200000000ff */
[----:B------:R-:W-:-:S03]  /*1cd0*/  IMAD.MOV.U32 R2, RZ, RZ, 0xffff ;  /* 0x0000ffffff027424 */ /* 0x000fc600078e00ff */
[----:B------:R-:W-:-:S04]  /*1ce0*/  ISETP.GE.AND P0, PT, R0, RZ, PT ;  /* 0x000000ff0000720c */ /* 0x000fc80003f06270 */
[----:B------:R-:W-:-:S04]  /*1cf0*/  SEL R0, R2, 0x8000, P0 ;  /* 0x0000800002007807 */ /* 0x000fc80000000000 */
[----:B------:R-:W-:-:S05]  /*1d00*/  LOP3.LUT R21, R0, R21, RZ, 0x3c, !PT ;  /* 0x0000001500157212 */ /* 0x000fca00078e3cff */
[----:B------:R-:W-:Y:S04]  /*1d10*/  STG.E.U16 desc[UR6][R40.64], R21 ;  /* 0x0000001528007986 */ /* 0x000fe8000c101506 */
[----:B---3--:R-:W-:Y:S01]  /*1d20*/  STG.E desc[UR6][R38.64], R3 ;  /* 0x0000000326007986 */ /* 0x008fe2000c101906 */
[----:B------:R-:W-:Y:S05]  /*1d30*/  EXIT ;  /* 0x000000000000794d */ /* 0x000fea0003800000 */
.L_x_290:
        /* <DEDUP_REMOVED lines=12> */
.L_x_1998:


//--------------------- .text._ZN17fastertransformer19segmented_topp_impl15blockSortKernelI6__halfLi896ELi1EEEvPKT_PS3_PKiPiS8_iii --------------------------
	.section	.text._ZN17fastertransformer19segmented_topp_impl15blockSortKernelI6__halfLi896ELi1EEEvPKT_PS3_PKiPiS8_iii,"ax",@progbits
	.align	128
        .global         _ZN17fastertransformer19segmented_topp_impl15blockSortKernelI6__halfLi896ELi1EEEvPKT_PS3_PKiPiS8_iii
        .type           _ZN17fastertransformer19segmented_topp_impl15blockSortKernelI6__halfLi896ELi1EEEvPKT_PS3_PKiPiS8_iii,@function
        .size           _ZN17fastertransformer19segmented_topp_impl15blockSortKernelI6__halfLi896ELi1EEEvPKT_PS3_PKiPiS8_iii,(.L_x_1999 - _ZN17fastertransformer19segmented_topp_impl15blockSortKernelI6__halfLi896ELi1EEEvPKT_PS3_PKiPiS8_iii)
        .other          _ZN17fastertransformer19segmented_topp_impl15blockSortKernelI6__halfLi896ELi1EEEvPKT_PS3_PKiPiS8_iii,@"STO_CUDA_ENTRY STV_DEFAULT"
_ZN17fastertransformer19segmented_topp_impl15blockSortKernelI6__halfLi896ELi1EEEvPKT_PS3_PKiPiS8_iii:
.text._ZN17fastertransformer19segmented_topp_impl15blockSortKernelI6__halfLi896ELi1EEEvPKT_PS3_PKiPiS8_iii:
        /* <DEDUP_REMOVED lines=39> */
[C---:B------:R-:W-:Y:S02]  /*0270*/  LEA R38, P1, R7.reuse, UR8, 0x2 ;  /* 0x0000000807267c11 */ /* 0x040fe4000f8210ff */
[----:B------:R-:W-:Y:S02]  /*0280*/  LOP3.LUT R3, R2, 0xffff, R3, 0x80, !PT ;  /* 0x0000ffff02037812 */ /* 0x000fe400078e8003 */
[----:B------:R-:W-:-:S02]  /*0290*/  LEA.HI.X R39, R7, UR9, R8, 0x2, P1 ;  /* 0x0000000907277c11 */ /* 0x000fc400088f1408 */
[C---:B------:R-:W-:Y:S02]  /*02a0*/  LOP3.LUT R4, R3.reuse, 0xfff8, RZ, 0xc0, !PT ;  /* 0x0000fff803047812 */ /* 0x040fe400078ec0ff */
[----:B------:R-:W-:Y:S01]  /*02b0*/  LOP3.LUT R6, R3, 0x7, RZ, 0xc, !PT ;  /* 0x0000000703067812 */ /* 0x000fe200078e0cff */
[----:B------:R0:W5:Y:S01]  /*02c0*/  @!P0 LDG.E R20, desc[UR6][R38.64] ;  /* 0x0000000626148981 */ /* 0x000162000c1e1900 */
[----:B------:R-:W-:Y:S01]  /*02d0*/  SHF.R.U32.HI R4, RZ, 0x3, R4 ;  /* 0x00000003ff047819 */ /* 0x000fe20000011604 */
[----:B------:R-:W-:Y:S01]  /*02e0*/  IMAD R3, R0, 0x2, R21 ;  /* 0x0000000200037824 */ /* 0x000fe200078e0215 */
[----:B------:R-:W-:Y:S01]  /*02f0*/  BAR.SYNC.DEFER_BLOCKING 0x0 ;  /* 0x0000000000007b1d */ /* 0x000fe20000010000 */
[----:B------:R-:W-:Y:S01]  /*0300*/  IMAD R5, R6, 0xe00, R23 ;  /* 0x00000e0006057824 */ /* 0x000fe200078e0217 */
[----:B------:R-:W-:-:S03]  /*0310*/  IADD3 R4, -R4, 0x1, RZ ;  /* 0x0000000104047810 */ /* 0x000fc60007ffe1ff */
        /* <DEDUP_REMOVED lines=48> */
[----:B------:R-:W4:Y:S04]  /*0620*/  LDS.128 R16, [R23+0x7e10] ;  /* 0x007e100017107984 */ /* 0x000f280000000c00 */
[----:B------:R-:W0:Y:S01]  /*0630*/  LDS.128 R12, [R23+0x7e20] ;  /* 0x007e2000170c7984 */ /* 0x000e220000000c00 */
        /* <DEDUP_REMOVED lines=10> */
[----:B------:R-:W-:Y:S01]  /*06e0*/  ISETP.NE.AND P2, PT, R6, 0x5, PT ;  /* 0x000000050600780c */ /* 0x000fe20003f45270 */
[----:B----4-:R-:W-:-:S03]  /*06f0*/  IMAD.IADD R17, R36, 0x1, R17 ;  /* 0x0000000124117824 */ /* 0x010fc600078e0211 */
[----:B------:R-:W-:Y:S02]  /*0700*/  SEL R37, R36, R8, !P2 ;  /* 0x0000000824257207 */ /* 0x000fe40005000000 */
[----:B------:R-:W-:Y:S01]  /*0710*/  ISETP.NE.AND P2, PT, R6, 0x6, PT ;  /* 0x000000060600780c */ /* 0x000fe20003f45270 */
[----:B------:R-:W1:Y:S01]  /*0720*/  LDS.128 R8, [R23+0x7e30] ;  /* 0x007e300017087984 */ /* 0x000e620000000c00 */
[----:B------:R-:W-:Y:S02]  /*0730*/  IMAD.IADD R18, R18, 0x1, R17 ;  /* 0x0000000112127824 */ /* 0x000fe400078e0211 */
[----:B------:R-:W-:Y:S01]  /*0740*/  SEL R37, R17, R37, !P2 ;  /* 0x0000002511257207 */ /* 0x000fe20005000000 */
[----:B------:R-:W2:Y:S01]  /*0750*/  LDS R36, [R23+0x7e38] ;  /* 0x007e380017247984 */ /* 0x000ea20000000800 */
[----:B------:R-:W-:Y:S01]  /*0760*/  ISETP.NE.AND P2, PT, R6, 0x7, PT ;  /* 0x000000070600780c */ /* 0x000fe20003f45270 */
[----:B------:R-:W-:-:S03]  /*0770*/  IMAD.IADD R19, R19, 0x1, R18 ;  /* 0x0000000113137824 */ /* 0x000fc600078e0212 */
[----:B------:R-:W-:Y:S02]  /*0780*/  SEL R37, R18, R37, !P2 ;  /* 0x0000002512257207 */ /* 0x000fe40005000000 */
[----:B------:R-:W-:Y:S01]  /*0790*/  ISETP.NE.AND P2, PT, R6, 0x8, PT ;  /* 0x000000080600780c */ /* 0x000fe20003f45270 */
[----:B0-----:R-:W-:-:S03]  /*07a0*/  IMAD.IADD R12, R19, 0x1, R12 ;  /* 0x00000001130c7824 */ /* 0x001fc600078e020c */
[----:B------:R-:W-:Y:S02]  /*07b0*/  SEL R37, R19, R37, !P2 ;  /* 0x0000002513257207 */ /* 0x000fe40005000000 */
[----:B------:R-:W-:-:S04]  /*07c0*/  ISETP.NE.AND P2, PT, R6, 0x9, PT ;  /* 0x000000090600780c */ /* 0x000fc80003f45270 */
[C---:B------:R-:W-:Y:S02]  /*07d0*/  SEL R16, R12.reuse, R37, !P2 ;  /* 0x000000250c107207 */ /* 0x040fe40005000000 */
[----:B------:R-:W0:Y:S01]  /*07e0*/  LDS R37, [R23+0x7e40] ;  /* 0x007e400017257984 */ /* 0x000e220000000800 */
[----:B------:R-:W-:Y:S01]  /*07f0*/  IMAD.IADD R13, R12, 0x1, R13 ;  /* 0x000000010c0d7824 */ /* 0x000fe200078e020d */
[----:B------:R-:W-:-:S03]  /*0800*/  ISETP.NE.AND P2, PT, R6, 0xa, PT ;  /* 0x0000000a0600780c */ /* 0x000fc60003f45270 */
[C---:B------:R-:W-:Y:S01]  /*0810*/  IMAD.IADD R14, R13.reuse, 0x1, R14 ;  /* 0x000000010d0e7824 */ /* 0x040fe200078e020e */
[----:B------:R-:W-:Y:S02]  /*0820*/  SEL R12, R13, R16, !P2 ;  /* 0x000000100d0c7207 */ /* 0x000fe40005000000 */
[----:B------:R-:W-:Y:S01]  /*0830*/  ISETP.NE.AND P2, PT, R6, 0xb, PT ;  /* 0x0000000b0600780c */ /* 0x000fe20003f45270 */
[----:B------:R-:W3:Y:S01]  /*0840*/  LDS.128 R16, [R23+0x7e40] ;  /* 0x007e400017107984 */ /* 0x000ee20000000c00 */
[----:B------:R-:W-:Y:S02]  /*0850*/  IMAD.IADD R15, R15, 0x1, R14 ;  /* 0x000000010f0f7824 */ /* 0x000fe400078e020e */
[----:B------:R-:W-:Y:S01]  /*0860*/  SEL R12, R14, R12, !P2 ;  /* 0x0000000c0e0c7207 */ /* 0x000fe20005000000 */
[----:B------:R-:W-:Y:S01]  /*0870*/  LDS R16, [R23+0x7e68] ;  /* 0x007e680017107984 */ /* 0x000fe20000000800 */
[----:B------:R-:W-:Y:S01]  /*0880*/  ISETP.NE.AND P2, PT, R6, 0xc, PT ;  /* 0x0000000c0600780c */ /* 0x000fe20003f45270 */
[----:B-1----:R-:W-:-:S03]  /*0890*/  IMAD.IADD R8, R15, 0x1, R8 ;  /* 0x000000010f087824 */ /* 0x002fc600078e0208 */
[----:B------:R-:W-:Y:S02]  /*08a0*/  SEL R12, R15, R12, !P2 ;  /* 0x0000000c0f0c7207 */ /* 0x000fe40005000000 */
[----:B------:R-:W-:Y:S01]  /*08b0*/  ISETP.NE.AND P2, PT, R6, 0xd, PT ;  /* 0x0000000d0600780c */ /* 0x000fe20003f45270 */
[----:B------:R-:W-:-:S03]  /*08c0*/  IMAD.IADD R9, R9, 0x1, R8 ;  /* 0x0000000109097824 */ /* 0x000fc600078e0208 */
[----:B------:R-:W-:Y:S02]  /*08d0*/  SEL R10, R8, R12, !P2 ;  /* 0x0000000c080a7207 */ /* 0x000fe40005000000 */
[C---:B------:R-:W-:Y:S01]  /*08e0*/  ISETP.NE.AND P2, PT, R6.reuse, 0xe, PT ;  /* 0x0000000e0600780c */ /* 0x040fe20003f45270 */
[----:B------:R-:W1:Y:S01]  /*08f0*/  LDS.128 R12, [R23+0x7e50] ;  /* 0x007e5000170c7984 */ /* 0x000e620000000c00 */
[C---:B--2---:R-:W-:Y:S02]  /*0900*/  IMAD.IADD R36, R9.reuse, 0x1, R36 ;  /* 0x0000000109247824 */ /* 0x044fe400078e0224 */
[----:B------:R-:W-:Y:S02]  /*0910*/  SEL R10, R9, R10, !P2 ;  /* 0x0000000a090a7207 */ /* 0x000fe40005000000 */
        /* <DEDUP_REMOVED lines=8> */
[----:B------:R-:W0:Y:S01]  /*09a0*/  LDS.128 R8, [R23+0x7e60] ;  /* 0x007e600017087984 */ /* 0x000e220000000c00 */
[----:B---3--:R-:W-:Y:S01]  /*09b0*/  IMAD.IADD R17, R37, 0x1, R17 ;  /* 0x0000000125117824 */ /* 0x008fe200078e0211 */
[----:B------:R-:W-:-:S03]  /*09c0*/  ISETP.NE.AND P2, PT, R6, 0x12, PT ;  /* 0x000000120600780c */ /* 0x000fc60003f45270 */
        /* <DEDUP_REMOVED lines=18> */
[----:B0-----:R-:W-:-:S03]  /*0af0*/  IMAD.IADD R8, R15, 0x1, R8 ;  /* 0x000000010f087824 */ /* 0x001fc600078e0208 */
[----:B------:R-:W-:Y:S02]  /*0b00*/  SEL R36, R15, R36, !P2 ;  /* 0x000000240f247207 */ /* 0x000fe40005000000 */
[C---:B------:R-:W-:Y:S01]  /*0b10*/  ISETP.NE.AND P2, PT, R6.reuse, 0x19, PT ;  /* 0x000000190600780c */ /* 0x040fe20003f45270 */
[----:B------:R-:W-:Y:S01]  /*0b20*/  IMAD.IADD R9, R9, 0x1, R8 ;  /* 0x0000000109097824 */ /* 0x000fe200078e0208 */
[----:B------:R-:W-:Y:S02]  /*0b30*/  ISETP.NE.AND P5, PT, R6, RZ, PT ;  /* 0x000000ff0600720c */ /* 0x000fe40003fa5270 */
[----:B------:R-:W-:Y:S02]  /*0b40*/  SEL R36, R8, R36, !P2 ;  /* 0x0000002408247207 */ /* 0x000fe40005000000 */
[----:B------:R-:W-:Y:S01]  /*0b50*/  ISETP.NE.AND P2, PT, R6, 0x1a, PT ;  /* 0x0000001a0600780c */ /* 0x000fe20003f45270 */
[----:B------:R-:W-:Y:S01]  /*0b60*/  IMAD.IADD R26, R26, 0x1, -R27 ;  /* 0x000000011a1a7824 */ /* 0x000fe200078e0a1b */
[----:B------:R-:W-:Y:S01]  /*0b70*/  ISETP.NE.AND P4, PT, R5, RZ, PT ;  /* 0x000000ff0500720c */ /* 0x000fe20003f85270 */
[C---:B------:R-:W-:Y:S01]  /*0b80*/  IMAD.IADD R16, R9.reuse, 0x1, R16 ;  /* 0x0000000109107824 */ /* 0x040fe200078e0210 */
        /* <DEDUP_REMOVED lines=14> */
.L_x_292:
[----:B------:R-:W-:Y:S05]  /*0c70*/  BSYNC B0 ;  /* 0x0000000000007941 */ /* 0x000fea0003800000 */
.L_x_291:
        /* <DEDUP_REMOVED lines=28> */
.L_x_295:
[----:B------:R-:W-:Y:S01]  /*0e40*/  BAR.SYNC.DEFER_BLOCKING 0x0 ;  /* 0x0000000000007b1d */ /* 0x000fe20000010000 */
[C---:B------:R-:W-:Y:S02]  /*0e50*/  ISETP.NE.AND P3, PT, R6.reuse, RZ, PT ;  /* 0x000000ff0600720c */ /* 0x040fe40003f65270 */
[----:B------:R-:W-:Y:S02]  /*0e60*/  ISETP.NE.AND P4, PT, R6, 0x1b, PT ;  /* 0x0000001b0600780c */ /* 0x000fe40003f85270 */
[----:B------:R-:W-:Y:S01]  /*0e70*/  ISETP.NE.AND P5, PT, R5, RZ, PT ;  /* 0x000000ff0500720c */ /* 0x000fe20003fa5270 */
[----:B------:R-:W-:Y:S01]  /*0e80*/  BSSY B0, `(.L_x_293) ;  /* 0x00000a0000007945 */ /* 0x000fe20003800000 */
[----:B-1----:R-:W1:Y:S01]  /*0e90*/  S2R R10, SR_CgaCtaId ;  /* 0x00000000000a7919 */ /* 0x002e620000008800 */
[----:B------:R-:W2:Y:S01]  /*0ea0*/  LDS.U16 R36, [R21] ;  /* 0x0000000015247984 */ /* 0x000ea20000000400 */
[----:B------:R-:W-:Y:S06]  /*0eb0*/  BAR.SYNC.DEFER_BLOCKING 0x0 ;  /* 0x0000000000007b1d */ /* 0x000fec0000010000 */
[----:B-----5:R-:W-:Y:S02]  /*0ec0*/  STS [R9], R20 ;  /* 0x0000001409007388 */ /* 0x020fe40000000800 */
[----:B------:R-:W-:Y:S01]  /*0ed0*/  BAR.SYNC.DEFER_BLOCKING 0x0 ;  /* 0x0000000000007b1d */ /* 0x000fe20000010000 */
[----:B--2---:R-:W-:-:S04]  /*0ee0*/  PRMT R8, R36, 0x9910, RZ ;  /* 0x0000991024087816 */ /* 0x004fc800000000ff */
[----:B------:R-:W-:-:S04]  /*0ef0*/  ISETP.NE.AND P2, PT, R8, 0x7fff, PT ;  /* 0x00007fff0800780c */ /* 0x000fc80003f45270 */
[----:B------:R-:W-:-:S04]  /*0f00*/  SEL R8, R36, 0x8000, P2 ;  /* 0x0000800024087807 */ /* 0x000fc80001000000 */
[----:B------:R-:W-:Y:S01]  /*0f10*/  SHF.R.U32.HI R11, RZ, R25, R8 ;  /* 0x00000019ff0b7219 */ /* 0x000fe20000011608 */
[----:B------:R-:W-:Y:S03]  /*0f20*/  LDS R20, [R3] ;  /* 0x0000000003147984 */ /* 0x000fe60000000800 */
[----:B------:R-:W-:Y:S01]  /*0f30*/  LOP3.LUT R11, R2, R11, RZ, 0xc0, !PT ;  /* 0x0000000b020b7212 */ /* 0x000fe200078ec0ff */
[----:B------:R-:W-:Y:S03]  /*0f40*/  BAR.SYNC.DEFER_BLOCKING 0x0 ;  /* 0x0000000000007b1d */ /* 0x000fe60000010000 */
[C---:B------:R-:W-:Y:S02]  /*0f50*/  LOP3.LUT R8, R11.reuse, 0x7, RZ, 0xc, !PT ;  /* 0x000000070b087812 */ /* 0x040fe400078e0cff */
[----:B------:R-:W-:-:S03]  /*0f60*/  LOP3.LUT R11, R11, 0xfff8, RZ, 0xc0, !PT ;  /* 0x0000fff80b0b7812 */ /* 0x000fc600078ec0ff */
[----:B------:R-:W-:Y:S01]  /*0f70*/  IMAD R23, R8, 0xe00, R23 ;  /* 0x00000e0008177824 */ /* 0x000fe200078e0217 */
[----:B------:R-:W-:-:S03]  /*0f80*/  SHF.R.U32.HI R11, RZ, 0x3, R11 ;  /* 0x00000003ff0b7819 */ /* 0x000fc6000001160b */
[----:B------:R-:W-:Y:S01]  /*0f90*/  IMAD R24, R0, 0x4, R23 ;  /* 0x0000000400187824 */ /* 0x000fe200078e0217 */
[----:B------:R-:W-:Y:S02]  /*0fa0*/  IADD3 R11, -R11, 0x1, RZ ;  /* 0x000000010b0b7810 */ /* 0x000fe40007ffe1ff */
[----:B------:R-:W-:-:S03]  /*0fb0*/  MOV R23, 0x400 ;  /* 0x0000040000177802 */ /* 0x000fc60000000f00 */
[----:B------:R-:W-:Y:S01]  /*0fc0*/  IMAD R24, R11, 0x2, R24 ;  /* 0x000000020b187824 */ /* 0x000fe200078e0218 */
[----:B-1----:R-:W-:Y:S01]  /*0fd0*/  LEA R23, R10, R23, 0x18 ;  /* 0x000000170a177211 */ /* 0x002fe200078ec0ff */
        /* <DEDUP_REMOVED lines=36> */
[----:B------:R-:W-:-:S03]  /*1220*/  ISETP.NE.AND P2, PT, R6, 0x2, PT ;  /* 0x000000020600780c */ /* 0x000fc60003f45270 */
[----:B------:R-:W-:Y:S01]  /*1230*/  IMAD.IADD R28, R29, 0x1, -R28 ;  /* 0x000000011d1c7824 */ /* 0x000fe200078e0a1c */
[----:B------:R-:W-:Y:S01]  /*1240*/  @!P1 STS [R7+0x7e00], R29 ;  /* 0x007e001d07009388 */ /* 0x000fe20000000800 */
[----:B------:R-:W-:Y:S06]  /*1250*/  BAR.SYNC.DEFER_BLOCKING 0x0 ;  /* 0x0000000000007b1d */ /* 0x000fec0000010000 */
        /* <DEDUP_REMOVED lines=19> */
[C---:B------:R-:W-:Y:S01]  /*1390*/  ISETP.NE.AND P2, PT, R6.reuse, 0x6, PT ;  /* 0x000000060600780c */ /* 0x040fe20003f45270 */
[----:B------:R-:W0:Y:S02]  /*13a0*/  LDS.128 R8, [R23+0x7e30] ;  /* 0x007e300017087984 */ /* 0x000e240000000c00 */
[----:B----4-:R-:W-:Y:S01]  /*13b0*/  IMAD.IADD R12, R19, 0x1, R12 ;  /* 0x00000001130c7824 */ /* 0x010fe200078e020c */
[----:B------:R-:W-:Y:S01]  /*13c0*/  SEL R42, R17, R42, !P2 ;  /* 0x0000002a112a7207 */ /* 0x000fe20005000000 */
[----:B------:R-:W1:Y:S01]  /*13d0*/  LDS R37, [R23+0x7e38] ;  /* 0x007e380017257984 */ /* 0x000e620000000800 */
        /* <DEDUP_REMOVED lines=9> */
[----:B------:R-:W2:Y:S01]  /*1470*/  LDS R42, [R23+0x7e40] ;  /* 0x007e4000172a7984 */ /* 0x000ea20000000800 */
[----:B------:R-:W-:-:S04]  /*1480*/  ISETP.NE.AND P2, PT, R6, 0xa, PT ;  /* 0x0000000a0600780c */ /* 0x000fc80003f45270 */
[----:B------:R-:W-:Y:S02]  /*1490*/  SEL R12, R13, R16, !P2 ;  /* 0x000000100d0c7207 */ /* 0x000fe40005000000 */
[----:B------:R-:W-:Y:S01]  /*14a0*/  ISETP.NE.AND P2, PT, R6, 0xb, PT ;  /* 0x0000000b0600780c */ /* 0x000fe20003f45270 */
[----:B------:R-:W3:Y:S03]  /*14b0*/  LDS.128 R16, [R23+0x7e40] ;  /* 0x007e400017107984 */ /* 0x000ee60000000c00 */
[----:B------:R-:W-:Y:S01]  /*14c0*/  SEL R12, R14, R12, !P2 ;  /* 0x0000000c0e0c7207 */ /* 0x000fe20005000000 */
[----:B------:R-:W-:Y:S01]  /*14d0*/  LDS R16, [R23+0x7e68] ;  /* 0x007e680017107984 */ /* 0x000fe20000000800 */
[----:B------:R-:W-:-:S04]  /*14e0*/  ISETP.NE.AND P2, PT, R6, 0xc, PT ;  /* 0x0000000c0600780c */ /* 0x000fc80003f45270 */
[C---:B------:R-:W-:Y:S01]  /*14f0*/  SEL R12, R15.reuse, R12, !P2 ;  /* 0x0000000c0f0c7207 */ /* 0x040fe20005000000 */
[----:B0-----:R-:W-:Y:S01]  /*1500*/  IMAD.IADD R8, R15, 0x1, R8 ;  /* 0x000000010f087824 */ /* 0x001fe200078e0208 */
[----:B------:R-:W-:-:S03]  /*1510*/  ISETP.NE.AND P2, PT, R6, 0xd, PT ;  /* 0x0000000d0600780c */ /* 0x000fc60003f45270 */
[----:B------:R-:W-:Y:S01]  /*1520*/  IMAD.IADD R9, R9, 0x1, R8 ;  /* 0x0000000109097824 */ /* 0x000fe200078e0208 */
[----:B------:R-:W-:Y:S02]  /*1530*/  SEL R10, R8, R12, !P2 ;  /* 0x0000000c080a7207 */ /* 0x000fe40005000000 */
[C---:B------:R-:W-:Y:S01]  /*1540*/  ISETP.NE.AND P2, PT, R6.reuse, 0xe, PT ;  /* 0x0000000e0600780c */ /* 0x040fe20003f45270 */
[----:B------:R-:W0:Y:S01]  /*1550*/  LDS.128 R12, [R23+0x7e50] ;  /* 0x007e5000170c7984 */ /* 0x000e220000000c00 */
[C---:B-1----:R-:W-:Y:S02]  /*1560*/  IMAD.IADD R37, R9.reuse, 0x1, R37 ;  /* 0x0000000109257824 */ /* 0x042fe400078e0225 */
[----:B------:R-:W-:Y:S02]  /*1570*/  SEL R10, R9, R10, !P2 ;  /* 0x0000000a090a7207 */ /* 0x000fe40005000000 */
[----:B------:R-:W-:Y:S01]  /*1580*/  ISETP.NE.AND P2, PT, R6, 0xf, PT ;  /* 0x0000000f0600780c */ /* 0x000fe20003f45270 */
[----:B------:R-:W-:-:S03]  /*1590*/  IMAD.IADD R11, R11, 0x1, R37 ;  /* 0x000000010b0b7824 */ /* 0x000fc600078e0225 */
[----:B------:R-:W-:Y:S02]  /*15a0*/  SEL R10, R37, R10, !P2 ;  /* 0x0000000a250a7207 */ /* 0x000fe40005000000 */
[----:B------:R-:W-:Y:S01]  /*15b0*/  ISETP.NE.AND P2, PT, R6, 0x10, PT ;  /* 0x000000100600780c */ /* 0x000fe20003f45270 */
[----:B--2---:R-:W-:-:S03]  /*15c0*/  IMAD.IADD R42, R11, 0x1, R42 ;  /* 0x000000010b2a7824 */ /* 0x004fc600078e022a */
[----:B------:R-:W-:Y:S02]  /*15d0*/  SEL R10, R11, R10, !P2 ;  /* 0x0000000a0b0a7207 */ /* 0x000fe40005000000 */
[----:B------:R-:W-:-:S04]  /*15e0*/  ISETP.NE.AND P2, PT, R6, 0x11, PT ;  /* 0x000000110600780c */ /* 0x000fc80003f45270 */
[C---:B------:R-:W-:Y:S01]  /*15f0*/  SEL R37, R42.reuse, R10, !P2 ;  /* 0x0000000a2a257207 */ /* 0x040fe20005000000 */
[----:B---3--:R-:W-:Y:S01]  /*1600*/  IMAD.IADD R17, R42, 0x1, R17 ;  /* 0x000000012a117824 */ /* 0x008fe200078e0211 */
[----:B------:R-:W1:Y:S01]  /*1610*/  LDS.128 R8, [R23+0x7e60] ;  /* 0x007e600017087984 */ /* 0x000e620000000c00 */
[----:B------:R-:W-:Y:S02]  /*1620*/  ISETP.NE.AND P2, PT, R6, 0x12, PT ;  /* 0x000000120600780c */ /* 0x000fe40003f45270 */
[----:B------:R-:W-:Y:S02]  /*1630*/  IMAD.IADD R18, R18, 0x1, R17 ;  /* 0x0000000112127824 */ /* 0x000fe400078e0211 */
[----:B------:R-:W-:Y:S02]  /*1640*/  SEL R37, R17, R37, !P2 ;  /* 0x0000002511257207 */ /* 0x000fe40005000000 */
[----:B------:R-:W-:Y:S01]  /*1650*/  ISETP.NE.AND P2, PT, R6, 0x13, PT ;  /* 0x000000130600780c */ /* 0x000fe20003f45270 */
[----:B------:R-:W-:-:S03]  /*1660*/  IMAD.IADD R19, R19, 0x1, R18 ;  /* 0x0000000113137824 */ /* 0x000fc600078e0212 */
[----:B------:R-:W-:Y:S02]  /*1670*/  SEL R37, R18, R37, !P2 ;  /* 0x0000002512257207 */ /* 0x000fe40005000000 */
[----:B------:R-:W-:-:S04]  /*1680*/  ISETP.NE.AND P2, PT, R6, 0x14, PT ;  /* 0x000000140600780c */ /* 0x000fc80003f45270 */
[C---:B------:R-:W-:Y:S01]  /*1690*/  SEL R37, R19.reuse, R37, !P2 ;  /* 0x0000002513257207 */ /* 0x040fe20005000000 */
[----:B0-----:R-:W-:Y:S01]  /*16a0*/  IMAD.IADD R12, R19, 0x1, R12 ;  /* 0x00000001130c7824 */ /* 0x001fe200078e020c */
[----:B------:R-:W-:-:S03]  /*16b0*/  ISETP.NE.AND P2, PT, R6, 0x15, PT ;  /* 0x000000150600780c */ /* 0x000fc60003f45270 */
[C---:B------:R-:W-:Y:S01]  /*16c0*/  IMAD.IADD R13, R12.reuse, 0x1, R13 ;  /* 0x000000010c0d7824 */ /* 0x040fe200078e020d */
        /* <DEDUP_REMOVED lines=8> */
[----:B-1----:R-:W-:-:S03]  /*1750*/  IMAD.IADD R8, R15, 0x1, R8 ;  /* 0x000000010f087824 */ /* 0x002fc600078e0208 */
[----:B------:R-:W-:Y:S02]  /*1760*/  SEL R37, R15, R37, !P2 ;  /* 0x000000250f257207 */ /* 0x000fe40005000000 */
[----:B------:R-:W-:Y:S01]  /*1770*/  ISETP.NE.AND P2, PT, R6, 0x19, PT ;  /* 0x000000190600780c */ /* 0x000fe20003f45270 */
[----:B------:R-:W-:Y:S01]  /*1780*/  IMAD.IADD R9, R9, 0x1, R8 ;  /* 0x0000000109097824 */ /* 0x000fe200078e0208 */
[----:B------:R-:W-:Y:S02]  /*1790*/  SEL R10, R28, RZ, P5 ;  /* 0x000000ff1c0a7207 */ /* 0x000fe40002800000 */
[----:B------:R-:W-:Y:S01]  /*17a0*/  SEL R37, R8, R37, !P2 ;  /* 0x0000002508257207 */ /* 0x000fe20005000000 */
[----:B------:R-:W-:Y:S01]  /*17b0*/  IMAD.IADD R16, R9, 0x1, R16 ;  /* 0x0000000109107824 */ /* 0x000fe200078e0210 */
[----:B------:R-:W-:-:S03]  /*17c0*/  ISETP.NE.AND P2, PT, R6, 0x1a, PT ;  /* 0x0000001a0600780c */ /* 0x000fc60003f45270 */
[----:B------:R-:W-:Y:S01]  /*17d0*/  IMAD.IADD R8, R11, 0x1, R16 ;  /* 0x000000010b087824 */ /* 0x000fe200078e0210 */
[----:B------:R-:W-:Y:S02]  /*17e0*/  SEL R37, R9, R37, !P2 ;  /* 0x0000002509257207 */ /* 0x000fe40005000000 */
[----:B------:R-:W-:Y:S02]  /*17f0*/  ISETP.NE.AND P2, PT, R0, RZ, PT ;  /* 0x000000ff0000720c */ /* 0x000fe40003f45270 */
[----:B------:R-:W-:-:S05]  /*1800*/  SEL R37, R16, R37, !P4 ;  /* 0x0000002510257207 */ /* 0x000fca0006000000 */
[----:B------:R-:W-:Y:S01]  /*1810*/  IMAD.IADD R37, R37, 0x1, R10 ;  /* 0x0000000125257824 */ /* 0x000fe200078e020a */
[----:B------:R-:W-:Y:S06]  /*1820*/  @P3 BRA `(.L_x_294) ;  /* 0x0000000000143947 */ /* 0x000fec0003800000 */
[----:B------:R-:W-:Y:S01]  /*1830*/  ISETP.NE.AND P3, PT, R5, RZ, PT ;  /* 0x000000ff0500720c */ /* 0x000fe20003f65270 */
[----:B------:R-:W-:Y:S02]  /*1840*/  IMAD.U32 R8, R8, 0x10000, RZ ;  /* 0x0001000008087824 */ /* 0x000fe400078e00ff */
[----:B------:R-:W-:-:S10]  /*1850*/  IMAD.MOV.U32 R37, RZ, RZ, R28 ;  /* 0x000000ffff257224 */ /* 0x000fd400078e001c */
[----:B------:R0:W-:Y:S01]  /*1860*/  @!P3 STS [R23+0x7e8c], R8 ;  /* 0x007e8c081700b388 */ /* 0x0001e20000000800 */
[----:B------:R-:W-:-:S07]  /*1870*/  @!P3 IMAD.MOV.U32 R37, RZ, RZ, R8 ;  /* 0x000000ffff25b224 */ /* 0x000fce00078e0008 */
.L_x_294:
[----:B------:R-:W-:Y:S05]  /*1880*/  BSYNC B0 ;  /* 0x0000000000007941 */ /* 0x000fea0003800000 */
.L_x_293:
        /* <DEDUP_REMOVED lines=45> */
.L_x_296:
        /* <DEDUP_REMOVED lines=10> */
.L_x_1999:


//--------------------- .text._ZN17fastertransformer19segmented_topp_impl15blockSortKernelI6__halfLi768ELi1EEEvPKT_PS3_PKiPiS8_iii --------------------------
	.section	.text._ZN17fastertransformer19segmented_topp_impl15blockSortKernelI6__halfLi768ELi1EEEvPKT_PS3_PKiPiS8_iii,"ax",@progbits
	.align	128
        .global         _ZN17fastertransformer19segmented_topp_impl15blockSortKernelI6__halfLi768ELi1EEEvPKT_PS3_PKiPiS8_iii
        .type           _ZN17fastertransformer19segmented_topp_impl15blockSortKernelI6__halfLi768ELi1EEEvPKT_PS3_PKiPiS8_iii,@function
        .size           _ZN17fastertransformer19segmented_topp_impl15blockSortKernelI6__halfLi768ELi1EEEvPKT_PS3_PKiPiS8_iii,(.L_x_2000 - _ZN17fastertransformer19segmented_topp_impl15blockSortKernelI6__halfLi768ELi1EEEvPKT_PS3_PKiPiS8_iii)
        .other          _ZN17fastertransformer19segmented_topp_impl15blockSortKernelI6__halfLi768ELi1EEEvPKT_PS3_PKiPiS8_iii,@"STO_CUDA_ENTRY STV_DEFAULT"
_ZN17fastertransformer19segmented_topp_impl15blockSortKernelI6__halfLi768ELi1EEEvPKT_PS3_PKiPiS8_iii:
.text._ZN17fastertransformer19segmented_topp_impl15blockSortKernelI6__halfLi768ELi1EEEvPKT_PS3_PKiPiS8_iii:
        /* <DEDUP_REMOVED lines=155> */
[----:B------:R-:W-:-:S03]  /*09b0*/  IMAD.IADD R18, R18, 0x1, R17 ;  /* 0x0000000112127824 */ /* 0x000fc600078e0211 */
[----:B------:R-:W-:Y:S02]  /*09c0*/  SEL R14, R17, R14, !P2 ;  /* 0x0000000e110e7207 */ /* 0x000fe40005000000 */
[----:B------:R-:W-:Y:S01]  /*09d0*/  ISETP.NE.AND P2, PT, R6, 0x13, PT ;  /* 0x000000130600780c */ /* 0x000fe20003f45270 */
[----:B------:R-:W-:-:S03]  /*09e0*/  IMAD.IADD R19, R19, 0x1, R18 ;  /* 0x0000000113137824 */ /* 0x000fc600078e0212 */
[----:B------:R-:W-:Y:S02]  /*09f0*/  SEL R14, R18, R14, !P2 ;  /* 0x0000000e120e7207 */ /* 0x000fe40005000000 */
[C---:B------:R-:W-:Y:S01]  /*0a00*/  ISETP.NE.AND P2, PT, R6.reuse, 0x14, PT ;  /* 0x000000140600780c */ /* 0x040fe20003f45270 */
[C---:B-1----:R-:W-:Y:S01]  /*0a10*/  IMAD.IADD R8, R19.reuse, 0x1, R8 ;  /* 0x0000000113087824 */ /* 0x042fe200078e0208 */
[----:B------:R-:W-:Y:S02]  /*0a20*/  ISETP.NE.AND P3, PT, R6, 0x15, PT ;  /* 0x000000150600780c */ /* 0x000fe40003f65270 */
[----:B------:R-:W-:Y:S01]  /*0a30*/  SEL R14, R19, R14, !P2 ;  /* 0x0000000e130e7207 */ /* 0x000fe20005000000 */
[----:B------:R-:W-:Y:S01]  /*0a40*/  IMAD.IADD R9, R8, 0x1, R9 ;  /* 0x0000000108097824 */ /* 0x000fe200078e0209 */
[C---:B------:R-:W-:Y:S02]  /*0a50*/  ISETP.NE.AND P5, PT, R6.reuse, RZ, PT ;  /* 0x000000ff0600720c */ /* 0x040fe40003fa5270 */
[----:B------:R-:W-:-:S02]  /*0a60*/  ISETP.NE.AND P2, PT, R6, 0x16, PT ;  /* 0x000000160600780c */ /* 0x000fc40003f45270 */
[----:B------:R-:W-:Y:S01]  /*0a70*/  SEL R14, R8, R14, !P3 ;  /* 0x0000000e080e7207 */ /* 0x000fe20005800000 */
[----:B------:R-:W-:Y:S01]  /*0a80*/  IMAD.IADD R28, R29, 0x1, -R28 ;  /* 0x000000011d1c7824 */ /* 0x000fe200078e0a1c */
[----:B------:R-:W-:Y:S01]  /*0a90*/  ISETP.NE.AND P4, PT, R5, RZ, PT ;  /* 0x000000ff0500720c */ /* 0x000fe20003f85270 */
[C---:B------:R-:W-:Y:S01]  /*0aa0*/  IMAD.IADD R10, R9.reuse, 0x1, R10 ;  /* 0x00000001090a7824 */ /* 0x040fe200078e020a */
[----:B------:R-:W-:Y:S02]  /*0ab0*/  SEL R14, R9, R14, !P2 ;  /* 0x0000000e090e7207 */ /* 0x000fe40005000000 */
[----:B------:R-:W-:Y:S02]  /*0ac0*/  ISETP.NE.AND P3, PT, R6, 0x17, PT ;  /* 0x000000170600780c */ /* 0x000fe40003f65270 */
        /* <DEDUP_REMOVED lines=10> */
[----:B------:R0:W-:Y:S01]  /*0b70*/  @!P3 STS [R23+0x6c78], R8 ;  /* 0x006c78081700b388 */ /* 0x0001e20000000800 */
[----:B------:R-:W-:-:S07]  /*0b80*/  @!P3 IMAD.MOV.U32 R9, RZ, RZ, R8 ;  /* 0x000000ffff09b224 */ /* 0x000fce00078e0008 */
.L_x_298:
[----:B------:R-:W-:Y:S05]  /*0b90*/  BSYNC B0 ;  /* 0x0000000000007941 */ /* 0x000fea0003800000 */
.L_x_297:
        /* <DEDUP_REMOVED lines=16> */
[----:B------:R-:W-:Y:S01]  /*0ca0*/  STS [R4+0x18], R30 ;  /* 0x0000181e04007388 */ /* 0x000fe20000000800 */
[----:B------:R-:W-:-:S02]  /*0cb0*/  IMAD.MOV.U32 R25, RZ, RZ, 0x4 ;  /* 0x00000004ff197424 */ /* 0x000fc400078e00ff */
        /* <DEDUP_REMOVED lines=9> */
[----:B------:R0:W-:Y:S02]  /*0d50*/  STS.U16 [R11], R26 ;  /* 0x0000001a0b007388 */ /* 0x0001e40000000400 */
.L_x_301:
[----:B------:R-:W-:Y:S01]  /*0d60*/  BAR.SYNC.DEFER_BLOCKING 0x0 ;  /* 0x0000000000007b1d */ /* 0x000fe20000010000 */
[C---:B------:R-:W-:Y:S02]  /*0d70*/  ISETP.NE.AND P3, PT, R6.reuse, 0x15, PT ;  /* 0x000000150600780c */ /* 0x040fe40003f65270 */
        /* <DEDUP_REMOVED lines=11> */
[----:B0-----:R-:W-:Y:S01]  /*0e30*/  SHF.R.U32.HI R11, RZ, R25, R8 ;  /* 0x00000019ff0b7219 */ /* 0x001fe20000011608 */
        /* <DEDUP_REMOVED lines=21> */
[----:B------:R-:W0:Y:S02]  /*0f90*/  LDS.U16 R22, [R24] ;  /* 0x0000000018167984 */ /* 0x000e240000000400 */
        /* <DEDUP_REMOVED lines=98> */
[C---:B------:R-:W-:Y:S01]  /*15c0*/  IMAD.IADD R9, R8.reuse, 0x1, R9 ;  /* 0x0000000108097824 */ /* 0x040fe200078e0209 */
[----:B------:R-:W-:Y:S02]  /*15d0*/  SEL R14, R8, R14, !P3 ;  /* 0x0000000e080e7207 */ /* 0x000fe40005800000 */
[----:B------:R-:W-:Y:S01]  /*15e0*/  ISETP.NE.AND P3, PT, R6, RZ, PT ;  /* 0x000000ff0600720c */ /* 0x000fe20003f65270 */
[C---:B------:R-:W-:Y:S01]  /*15f0*/  IMAD.IADD R10, R9.reuse, 0x1, R10 ;  /* 0x00000001090a7824 */ /* 0x040fe200078e020a */
[----:B------:R-:W-:Y:S02]  /*1600*/  SEL R14, R9, R14, !P2 ;  /* 0x0000000e090e7207 */ /* 0x000fe40005000000 */
[----:B------:R-:W-:Y:S01]  /*1610*/  SEL R9, R32, RZ, P5 ;  /* 0x000000ff20097207 */ /* 0x000fe20002800000 */
[----:B------:R-:W-:Y:S01]  /*1620*/  IMAD.IADD R8, R11, 0x1, R10 ;  /* 0x000000010b087824 */ /* 0x000fe200078e020a */
[----:B------:R-:W-:-:S02]  /*1630*/  SEL R14, R10, R14, !P4 ;  /* 0x0000000e0a0e7207 */ /* 0x000fc40006000000 */
[----:B------:R-:W-:-:S03]  /*1640*/  ISETP.NE.AND P2, PT, R0, RZ, PT ;  /* 0x000000ff0000720c */ /* 0x000fc60003f45270 */
[----:B------:R-:W-:Y:S02]  /*1650*/  IMAD.IADD R11, R14, 0x1, R9 ;  /* 0x000000010e0b7824 */ /* 0x000fe400078e0209 */
[----:B------:R-:W-:Y:S08]  /*1660*/  @P3 BRA `(.L_x_300) ;  /* 0x0000000000143947 */ /* 0x000ff00003800000 */
[----:B------:R-:W-:Y:S01]  /*1670*/  ISETP.NE.AND P3, PT, R5, RZ, PT ;  /* 0x000000ff0500720c */ /* 0x000fe20003f65270 */
[----:B------:R-:W-:Y:S02]  /*1680*/  IMAD.U32 R8, R8, 0x10000, RZ ;  /* 0x0001000008087824 */ /* 0x000fe400078e00ff */
[----:B------:R-:W-:-:S10]  /*1690*/  IMAD.MOV.U32 R11, RZ, RZ, R32 ;  /* 0x000000ffff0b7224 */ /* 0x000fd400078e0020 */
[----:B------:R0:W-:Y:S01]  /*16a0*/  @!P3 STS [R23+0x6c78], R8 ;  /* 0x006c78081700b388 */ /* 0x0001e20000000800 */
[----:B------:R-:W-:-:S07]  /*16b0*/  @!P3 IMAD.MOV.U32 R11, RZ, RZ, R8 ;  /* 0x000000ffff0bb224 */ /* 0x000fce00078e0008 */
.L_x_300:
[----:B------:R-:W-:Y:S05]  /*16c0*/  BSYNC B0 ;  /* 0x0000000000007941 */ /* 0x000fea0003800000 */
.L_x_299:
        /* <DEDUP_REMOVED lines=45> */
.L_x_302:
        /* <DEDUP_REMOVED lines=14> */
.L_x_2000:


//--------------------- .text._ZN17fastertransformer19segmented_topp_impl15blockSortKernelI6__halfLi640ELi1EEEvPKT_PS3_PKiPiS8_iii --------------------------
	.section	.text._ZN17fastertransformer19segmented_topp_impl15blockSortKernelI6__halfLi640ELi1EEEvPKT_PS3_PKiPiS8_iii,"ax",@progbits
	.align	128
        .global         _ZN17fastertransformer19segmented_topp_impl15blockSortKernelI6__halfLi640ELi1EEEvPKT_PS3_PKiPiS8_iii
        .type           _ZN17fastertransformer19segmented_topp_impl15blockSortKernelI6__halfLi640ELi1EEEvPKT_PS3_PKiPiS8_iii,@function
        .size           _ZN17fastertransformer19segmented_topp_impl15blockSortKernelI6__halfLi640ELi1EEEvPKT_PS3_PKiPiS8_iii,(.L_x_2001 - _ZN17fastertransformer19segmented_topp_impl15blockSortKernelI6__halfLi640ELi1EEEvPKT_PS3_PKiPiS8_iii)
        .other          _ZN17fastertransformer19segmented_topp_impl15blockSortKernelI6__halfLi640ELi1EEEvPKT_PS3_PKiPiS8_iii,@"STO_CUDA_ENTRY STV_DEFAULT"
_ZN17fastertransformer19segmented_topp_impl15blockSortKernelI6__halfLi640ELi1EEEvPKT_PS3_PKiPiS8_iii:
.text._ZN17fastertransformer19segmented_topp_impl15blockSortKernelI6__halfLi640ELi1EEEvPKT_PS3_PKiPiS8_iii:
        /* <DEDUP_REMOVED lines=126> */
[----:B------:R-:W-:Y:S02]  /*07e0*/  LDS.128 R8, [R23+0x5a40] ;  /* 0x005a400017087984 */ /* 0x000fe40000000c00 */
[----:B------:R-:W-:Y:S02]  /*07f0*/  SEL R37, R12, R37, !P2 ;  /* 0x000000250c257207 */ /* 0x000fe40005000000 */
[----:B------:R-:W0:Y:S01]  /*0800*/  LDS R12, [R23+0x5a40] ;  /* 0x005a4000170c7984 */ /* 0x000e220000000800 */
[----:B------:R-:W-:Y:S01]  /*0810*/  ISETP.NE.AND P2, PT, R6, 0xa, PT ;  /* 0x0000000a0600780c */ /* 0x000fe20003f45270 */
[----:B------:R-:W-:-:S03]  /*0820*/  IMAD.IADD R14, R13, 0x1, R14 ;  /* 0x000000010d0e7824 */ /* 0x000fc600078e020e */
[----:B------:R-:W-:Y:S02]  /*0830*/  SEL R37, R13, R37, !P2 ;  /* 0x000000250d257207 */ /* 0x000fe40005000000 */
[----:B------:R-:W-:Y:S01]  /*0840*/  ISETP.NE.AND P2, PT, R6, 0xb, PT ;  /* 0x0000000b0600780c */ /* 0x000fe20003f45270 */
[----:B------:R-:W-:-:S03]  /*0850*/  IMAD.IADD R15, R15, 0x1, R14 ;  /* 0x000000010f0f7824 */ /* 0x000fc600078e020e */
        /* <DEDUP_REMOVED lines=17> */
[----:B------:R-:W-:Y:S01]  /*0970*/  IMAD.IADD R9, R12, 0x1, R9 ;  /* 0x000000010c097824 */ /* 0x000fe200078e0209 */
        /* <DEDUP_REMOVED lines=20> */
.L_x_304:
[----:B------:R-:W-:Y:S05]  /*0ac0*/  BSYNC B0 ;  /* 0x0000000000007941 */ /* 0x000fea0003800000 */
.L_x_303:
[----:B------:R-:W-:Y:S06]  /*0ad0*/  BAR.SYNC.DEFER_BLOCKING 0x0 ;  /* 0x0000000000007b1d */ /* 0x000fec0000010000 */
[----:B------:R-:W1:Y:S02]  /*0ae0*/  @P2 LDS R9, [R23+0x5a64] ;  /* 0x005a640017092984 */ /* 0x000e640000000800 */
[----:B-1----:R-:W-:-:S04]  /*0af0*/  @P2 IMAD.IADD R8, R8, 0x1, R9 ;  /* 0x0000000108082824 */ /* 0x002fc800078e0209 */
        /* <DEDUP_REMOVED lines=18> */
[----:B------:R-:W1:Y:S02]  /*0c20*/  LDS.U16 R11, [R24] ;  /* 0x00000000180b7984 */ /* 0x000e640000000400 */
[----:B-1----:R-:W-:-:S02]  /*0c30*/  IMAD.IADD R8, R22, 0x1, R11 ;  /* 0x0000000116087824 */ /* 0x002fc400078e020b */
[----:B------:R-:W-:Y:S02]  /*0c40*/  IMAD.MOV.U32 R22, RZ, RZ, 0x4 ;  /* 0x00000004ff167424 */ /* 0x000fe400078e00ff */
[C-C-:B0-----:R-:W-:Y:S01]  /*0c50*/  IMAD R10, R8.reuse, 0x2, R23.reuse ;  /* 0x00000002080a7824 */ /* 0x141fe200078e0217 */
[----:B------:R-:W-:Y:S01]  /*0c60*/  BAR.SYNC.DEFER_BLOCKING 0x0 ;  /* 0x0000000000007b1d */ /* 0x000fe20000010000 */
[----:B------:R-:W-:-:S05]  /*0c70*/  IMAD R9, R8, 0x4, R23 ;  /* 0x0000000408097824 */ /* 0x000fca00078e0217 */
[----:B------:R0:W-:Y:S02]  /*0c80*/  STS.U16 [R10], R25 ;  /* 0x000000190a007388 */ /* 0x0001e40000000400 */
.L_x_307:
        /* <DEDUP_REMOVED lines=24> */
[----:B0-----:R-:W-:Y:S01]  /*0e10*/  IMAD R25, R11, 0x2, R8 ;  /* 0x000000020b197824 */ /* 0x001fe200078e0208 */
        /* <DEDUP_REMOVED lines=72> */
[----:B------:R-:W-:Y:S01]  /*12a0*/  ISETP.NE.AND P2, PT, R6, 0x9, PT ;  /* 0x000000090600780c */ /* 0x000fe20003f45270 */
[----:B------:R-:W-:Y:S03]  /*12b0*/  LDS.128 R8, [R23+0x5a40] ;  /* 0x005a400017087984 */ /* 0x000fe60000000c00 */
[----:B------:R-:W-:Y:S02]  /*12c0*/  SEL R42, R12, R42, !P2 ;  /* 0x0000002a0c2a7207 */ /* 0x000fe40005000000 */
[----:B------:R-:W2:Y:S01]  /*12d0*/  LDS R12, [R23+0x5a40] ;  /* 0x005a4000170c7984 */ /* 0x000ea20000000800 */
[----:B------:R-:W-:-:S04]  /*12e0*/  ISETP.NE.AND P2, PT, R6, 0xa, PT ;  /* 0x0000000a0600780c */ /* 0x000fc80003f45270 */
[----:B------:R-:W-:Y:S02]  /*12f0*/  SEL R42, R13, R42, !P2 ;  /* 0x0000002a0d2a7207 */ /* 0x000fe40005000000 */
[----:B------:R-:W-:-:S04]  /*1300*/  ISETP.NE.AND P2, PT, R6, 0xb, PT ;  /* 0x0000000b0600780c */ /* 0x000fc80003f45270 */
[----:B------:R-:W-:Y:S02]  /*1310*/  SEL R42, R14, R42, !P2 ;  /* 0x0000002a0e2a7207 */ /* 0x000fe40005000000 */
[----:B------:R-:W-:-:S04]  /*1320*/  ISETP.NE.AND P2, PT, R6, 0xc, PT ;  /* 0x0000000c0600780c */ /* 0x000fc80003f45270 */
[C---:B------:R-:W-:Y:S01]  /*1330*/  SEL R42, R15.reuse, R42, !P2 ;  /* 0x0000002a0f2a7207 */ /* 0x040fe20005000000 */
[----:B0-----:R-:W-:Y:S01]  /*1340*/  IMAD.IADD R16, R15, 0x1, R16 ;  /* 0x000000010f107824 */ /* 0x001fe200078e0210 */
[----:B------:R-:W-:-:S03]  /*1350*/  ISETP.NE.AND P2, PT, R6, 0xd, PT ;  /* 0x0000000d0600780c */ /* 0x000fc60003f45270 */
[----:B------:R-:W-:Y:S01]  /*1360*/  IMAD.IADD R17, R17, 0x1, R16 ;  /* 0x0000000111117824 */ /* 0x000fe200078e0210 */
[----:B------:R-:W-:Y:S02]  /*1370*/  SEL R42, R16, R42, !P2 ;  /* 0x0000002a102a7207 */ /* 0x000fe40005000000 */
[----:B------:R-:W-:Y:S01]  /*1380*/  ISETP.NE.AND P2, PT, R6, 0xe, PT ;  /* 0x0000000e0600780c */ /* 0x000fe20003f45270 */
[----:B-1----:R-:W-:-:S03]  /*1390*/  IMAD.IADD R37, R17, 0x1, R37 ;  /* 0x0000000111257824 */ /* 0x002fc600078e0225 */
[----:B------:R-:W-:Y:S01]  /*13a0*/  SEL R42, R17, R42, !P2 ;  /* 0x0000002a112a7207 */ /* 0x000fe20005000000 */
[----:B------:R-:W-:Y:S01]  /*13b0*/  IMAD.IADD R19, R19, 0x1, R37 ;  /* 0x0000000113137824 */ /* 0x000fe200078e0225 */
[----:B------:R-:W-:-:S04]  /*13c0*/  ISETP.NE.AND P2, PT, R6, 0xf, PT ;  /* 0x0000000f0600780c */ /* 0x000fc80003f45270 */
[----:B------:R-:W-:Y:S02]  /*13d0*/  SEL R42, R37, R42, !P2 ;  /* 0x0000002a252a7207 */ /* 0x000fe40005000000 */
[----:B------:R-:W-:Y:S01]  /*13e0*/  ISETP.NE.AND P2, PT, R6, 0x10, PT ;  /* 0x000000100600780c */ /* 0x000fe20003f45270 */
[----:B--2---:R-:W-:-:S03]  /*13f0*/  IMAD.IADD R12, R19, 0x1, R12 ;  /* 0x00000001130c7824 */ /* 0x004fc600078e020c */
[----:B------:R-:W-:Y:S02]  /*1400*/  SEL R42, R19, R42, !P2 ;  /* 0x0000002a132a7207 */ /* 0x000fe40005000000 */
[----:B------:R-:W-:Y:S01]  /*1410*/  ISETP.NE.AND P2, PT, R6, 0x11, PT ;  /* 0x000000110600780c */ /* 0x000fe20003f45270 */
[----:B------:R-:W-:-:S03]  /*1420*/  IMAD.IADD R9, R12, 0x1, R9 ;  /* 0x000000010c097824 */ /* 0x000fc600078e0209 */
[----:B------:R-:W-:Y:S01]  /*1430*/  SEL R42, R12, R42, !P2 ;  /* 0x0000002a0c2a7207 */ /* 0x000fe20005000000 */
[----:B------:R-:W-:Y:S01]  /*1440*/  IMAD.IADD R10, R10, 0x1, R9 ;  /* 0x000000010a0a7824 */ /* 0x000fe200078e0209 */
[----:B------:R-:W-:Y:S02]  /*1450*/  ISETP.NE.AND P2, PT, R0, RZ, PT ;  /* 0x000000ff0000720c */ /* 0x000fe40003f45270 */
[----:B------:R-:W-:Y:S01]  /*1460*/  SEL R42, R9, R42, !P3 ;  /* 0x0000002a092a7207 */ /* 0x000fe20005800000 */
[----:B------:R-:W-:Y:S01]  /*1470*/  IMAD.IADD R8, R11, 0x1, R10 ;  /* 0x000000010b087824 */ /* 0x000fe200078e020a */
[----:B------:R-:W-:Y:S02]  /*1480*/  ISETP.NE.AND P3, PT, R6, RZ, PT ;  /* 0x000000ff0600720c */ /* 0x000fe40003f65270 */
[----:B------:R-:W-:Y:S02]  /*1490*/  SEL R9, R35, RZ, P5 ;  /* 0x000000ff23097207 */ /* 0x000fe40002800000 */
[----:B------:R-:W-:-:S05]  /*14a0*/  SEL R42, R10, R42, !P4 ;  /* 0x0000002a0a2a7207 */ /* 0x000fca0006000000 */
[----:B------:R-:W-:-:S04]  /*14b0*/  IMAD.IADD R9, R42, 0x1, R9 ;  /* 0x000000012a097824 */ /* 0x000fc800078e0209 */
[----:B------:R-:W-:Y:S05]  /*14c0*/  @P3 BRA `(.L_x_306) ;  /* 0x0000000000143947 */ /* 0x000fea0003800000 */
[----:B------:R-:W-:Y:S01]  /*14d0*/  ISETP.NE.AND P3, PT, R5, RZ, PT ;  /* 0x000000ff0500720c */ /* 0x000fe20003f65270 */
[----:B------:R-:W-:Y:S02]  /*14e0*/  IMAD.U32 R8, R8, 0x10000, RZ ;  /* 0x0001000008087824 */ /* 0x000fe400078e00ff */
[----:B------:R-:W-:-:S10]  /*14f0*/  IMAD.MOV.U32 R9, RZ, RZ, R35 ;  /* 0x000000ffff097224 */ /* 0x000fd400078e0023 */
[----:B------:R0:W-:Y:S01]  /*1500*/  @!P3 STS [R23+0x5a64], R8 ;  /* 0x005a64081700b388 */ /* 0x0001e20000000800 */
[----:B------:R-:W-:-:S07]  /*1510*/  @!P3 IMAD.MOV.U32 R9, RZ, RZ, R8 ;  /* 0x000000ffff09b224 */ /* 0x000fce00078e0008 */
.L_x_306:
[----:B------:R-:W-:Y:S05]  /*1520*/  BSYNC B0 ;  /* 0x0000000000007941 */ /* 0x000fea0003800000 */
.L_x_305:
        /* <DEDUP_REMOVED lines=45> */
.L_x_308:
        /* <DEDUP_REMOVED lines=16> */
.L_x_2001:


//--------------------- .text._ZN17fastertransformer19segmented_topp_impl15blockSortKernelI6__halfLi512ELi1EEEvPKT_PS3_PKiPiS8_iii --------------------------
	.section	.text._ZN17fastertransformer19segmented_topp_impl15blockSortKernelI6__halfLi512ELi1EEEvPKT_PS3_PKiPiS8_iii,"ax",@progbits
	.align	128
        .global         _ZN17fastertransformer19segmented_topp_impl15blockSortKernelI6__halfLi512ELi1EEEvPKT_PS3_PKiPiS8_iii
        .type           _ZN17fastertransformer19segmented_topp_impl15blockSortKernelI6__halfLi512ELi1EEEvPKT_PS3_PKiPiS8_iii,@function
        .size           _ZN17fastertransformer19segmented_topp_impl15blockSortKernelI6__halfLi512ELi1EEEvPKT_PS3_PKiPiS8_iii,(.L_x_2002 - _ZN17fastertransformer19segmented_topp_impl15blockSortKernelI6__halfLi512ELi1EEEvPKT_PS3_PKiPiS8_iii)
        .other          _ZN17fastertransformer19segmented_topp_impl15blockSortKernelI6__halfLi512ELi1EEEvPKT_PS3_PKiPiS8_iii,@"STO_CUDA_ENTRY STV_DEFAULT"
_ZN17fastertransformer19segmented_topp_impl15blockSortKernelI6__halfLi512ELi1EEEvPKT_PS3_PKiPiS8_iii:
.text._ZN17fastertransformer19segmented_topp_impl15blockSortKernelI6__halfLi512ELi1EEEvPKT_PS3_PKiPiS8_iii:
        /* <DEDUP_REMOVED lines=97> */
[----:B------:R-:W2:Y:S01]  /*0610*/  LDS R14, [R19+0x4808] ;  /* 0x00480800130e7984 */ /* 0x000ea20000000800 */
[----:B------:R-:W-:-:S02]  /*0620*/  ISETP.NE.AND P2, PT, R6, 0x2, PT ;  /* 0x000000020600780c */ /* 0x000fc40003f45270 */
[----:B------:R-:W-:Y:S01]  /*0630*/  ISETP.NE.AND P3, PT, R6, 0x3, PT ;  /* 0x000000030600780c */ /* 0x000fe20003f65270 */
[----:B-1----:R-:W-:-:S04]  /*0640*/  IMAD.IADD R9, R8, 0x1, R9 ;  /* 0x0000000108097824 */ /* 0x002fc800078e0209 */
[C---:B--2---:R-:W-:Y:S01]  /*0650*/  IMAD.IADD R14, R9.reuse, 0x1, R14 ;  /* 0x00000001090e7824 */ /* 0x044fe200078e020e */
[----:B------:R-:W-:Y:S02]  /*0660*/  SEL R10, R9, R8, !P2 ;  /* 0x00000008090a7207 */ /* 0x000fe40005000000 */
[----:B------:R-:W1:Y:S01]  /*0670*/  LDS R8, [R19+0x4810] ;  /* 0x0048100013087984 */ /* 0x000e620000000800 */
[----:B------:R-:W-:Y:S01]  /*0680*/  IMAD.IADD R11, R11, 0x1, R14 ;  /* 0x000000010b0b7824 */ /* 0x000fe200078e020e */
[----:B------:R-:W-:Y:S02]  /*0690*/  SEL R10, R14, R10, !P3 ;  /* 0x0000000a0e0a7207 */ /* 0x000fe40005800000 */
[----:B------:R-:W2:Y:S01]  /*06a0*/  LDS.128 R12, [R19+0x4810] ;  /* 0x00481000130c7984 */ /* 0x000ea20000000c00 */
[----:B------:R-:W-:-:S04]  /*06b0*/  ISETP.NE.AND P2, PT, R6, 0x4, PT ;  /* 0x000000040600780c */ /* 0x000fc80003f45270 */
[C---:B------:R-:W-:Y:S02]  /*06c0*/  SEL R10, R11.reuse, R10, !P2 ;  /* 0x0000000a0b0a7207 */ /* 0x040fe40005000000 */
[----:B------:R-:W-:Y:S01]  /*06d0*/  ISETP.NE.AND P2, PT, R6, 0x5, PT ;  /* 0x000000050600780c */ /* 0x000fe20003f45270 */
[----:B-1----:R-:W-:-:S04]  /*06e0*/  IMAD.IADD R8, R11, 0x1, R8 ;  /* 0x000000010b087824 */ /* 0x002fc800078e0208 */
[C---:B--2---:R-:W-:Y:S01]  /*06f0*/  IMAD.IADD R13, R8.reuse, 0x1, R13 ;  /* 0x00000001080d7824 */ /* 0x044fe200078e020d */
[----:B------:R-:W-:Y:S02]  /*0700*/  SEL R10, R8, R10, !P2 ;  /* 0x0000000a080a7207 */ /* 0x000fe40005000000 */
[----:B------:R-:W-:-:S04]  /*0710*/  ISETP.NE.AND P2, PT, R6, 0x6, PT ;  /* 0x000000060600780c */ /* 0x000fc80003f45270 */
[----:B------:R-:W-:Y:S02]  /*0720*/  SEL R12, R13, R10, !P2 ;  /* 0x0000000a0d0c7207 */ /* 0x000fe40005000000 */
[----:B------:R-:W1:Y:S01]  /*0730*/  LDS.128 R8, [R19+0x4820] ;  /* 0x0048200013087984 */ /* 0x000e620000000c00 */
[----:B------:R-:W-:Y:S01]  /*0740*/  IMAD.IADD R14, R14, 0x1, R13 ;  /* 0x000000010e0e7824 */ /* 0x000fe200078e020d */
[----:B------:R-:W-:-:S03]  /*0750*/  ISETP.NE.AND P2, PT, R6, 0x7, PT ;  /* 0x000000070600780c */ /* 0x000fc60003f45270 */
[----:B------:R-:W-:Y:S01]  /*0760*/  IMAD.IADD R15, R15, 0x1, R14 ;  /* 0x000000010f0f7824 */ /* 0x000fe200078e020e */
[----:B------:R-:W-:Y:S02]  /*0770*/  SEL R12, R14, R12, !P2 ;  /* 0x0000000c0e0c7207 */ /* 0x000fe40005000000 */
[----:B------:R-:W-:-:S04]  /*0780*/  ISETP.NE.AND P2, PT, R6, 0x8, PT ;  /* 0x000000080600780c */ /* 0x000fc80003f45270 */
[C---:B------:R-:W-:Y:S02]  /*0790*/  SEL R12, R15.reuse, R12, !P2 ;  /* 0x0000000c0f0c7207 */ /* 0x040fe40005000000 */
[----:B------:R-:W-:Y:S01]  /*07a0*/  ISETP.NE.AND P2, PT, R6, 0x9, PT ;  /* 0x000000090600780c */ /* 0x000fe20003f45270 */
[----:B-1----:R-:W-:-:S04]  /*07b0*/  IMAD.IADD R8, R15, 0x1, R8 ;  /* 0x000000010f087824 */ /* 0x002fc800078e0208 */
[C---:B------:R-:W-:Y:S01]  /*07c0*/  IMAD.IADD R9, R8.reuse, 0x1, R9 ;  /* 0x0000000108097824 */ /* 0x040fe200078e0209 */
[----:B------:R-:W-:Y:S02]  /*07d0*/  SEL R12, R8, R12, !P2 ;  /* 0x0000000c080c7207 */ /* 0x000fe40005000000 */
[C---:B------:R-:W-:Y:S01]  /*07e0*/  ISETP.NE.AND P2, PT, R6.reuse, 0xa, PT ;  /* 0x0000000a0600780c */ /* 0x040fe20003f45270 */
[----:B------:R-:W-:Y:S03]  /*07f0*/  LDS R8, [R19+0x4838] ;  /* 0x0048380013087984 */ /* 0x000fe60000000800 */
[C---:B------:R-:W-:Y:S02]  /*0800*/  SEL R36, R9.reuse, R12, !P2 ;  /* 0x0000000c09247207 */ /* 0x040fe40005000000 */
[----:B------:R-:W1:Y:S01]  /*0810*/  LDS.128 R12, [R19+0x4830] ;  /* 0x00483000130c7984 */ /* 0x000e620000000c00 */
[----:B------:R-:W-:Y:S01]  /*0820*/  IMAD.IADD R10, R9, 0x1, R10 ;  /* 0x00000001090a7824 */ /* 0x000fe200078e020a */
[----:B------:R-:W-:-:S03]  /*0830*/  ISETP.NE.AND P2, PT, R6, 0xb, PT ;  /* 0x0000000b0600780c */ /* 0x000fc60003f45270 */
[----:B------:R-:W-:Y:S01]  /*0840*/  IMAD.IADD R11, R11, 0x1, R10 ;  /* 0x000000010b0b7824 */ /* 0x000fe200078e020a */
[----:B------:R-:W-:Y:S02]  /*0850*/  SEL R36, R10, R36, !P2 ;  /* 0x000000240a247207 */ /* 0x000fe40005000000 */
[----:B------:R-:W-:-:S04]  /*0860*/  ISETP.NE.AND P2, PT, R6, 0xc, PT ;  /* 0x0000000c0600780c */ /* 0x000fc80003f45270 */
[----:B------:R-:W-:Y:S02]  /*0870*/  SEL R36, R11, R36, !P2 ;  /* 0x000000240b247207 */ /* 0x000fe40005000000 */
[C---:B------:R-:W-:Y:S02]  /*0880*/  ISETP.NE.AND P2, PT, R6.reuse, 0xd, PT ;  /* 0x0000000d0600780c */ /* 0x040fe40003f45270 */
[C---:B------:R-:W-:Y:S01]  /*0890*/  ISETP.NE.AND P5, PT, R6.reuse, RZ, PT ;  /* 0x000000ff0600720c */ /* 0x040fe20003fa5270 */
[----:B------:R-:W-:Y:S01]  /*08a0*/  IMAD.IADD R24, R25, 0x1, -R24 ;  /* 0x0000000119187824 */ /* 0x000fe200078e0a18 */
[----:B------:R-:W-:Y:S02]  /*08b0*/  ISETP.NE.AND P4, PT, R5, RZ, PT ;  /* 0x000000ff0500720c */ /* 0x000fe40003f85270 */
[----:B------:R-:W-:Y:S02]  /*08c0*/  ISETP.NE.AND P3, PT, R6, 0xf, PT ;  /* 0x0000000f0600780c */ /* 0x000fe40003f65270 */
[----:B------:R-:W-:Y:S01]  /*08d0*/  SEL R9, R24, RZ, P4 ;  /* 0x000000ff18097207 */ /* 0x000fe20002000000 */
[----:B------:R-:W-:Y:S01]  /*08e0*/  BSSY B0, `(.L_x_309) ;  /* 0x0000011000007945 */ /* 0x000fe20003800000 */
[----:B-1----:R-:W-:-:S04]  /*08f0*/  IMAD.IADD R12, R11, 0x1, R12 ;  /* 0x000000010b0c7824 */ /* 0x002fc800078e020c */
[----:B------:R-:W-:Y:S01]  /*0900*/  IMAD.IADD R13, R13, 0x1, R12 ;  /* 0x000000010d0d7824 */ /* 0x000fe200078e020c */
[----:B------:R-:W-:Y:S02]  /*0910*/  SEL R36, R12, R36, !P2 ;  /* 0x000000240c247207 */ /* 0x000fe40005000000 */
[----:B------:R-:W-:Y:S01]  /*0920*/  ISETP.NE.AND P2, PT, R6, 0xe, PT ;  /* 0x0000000e0600780c */ /* 0x000fe20003f45270 */
[----:B------:R-:W-:-:S03]  /*0930*/  IMAD.IADD R8, R13, 0x1, R8 ;  /* 0x000000010d087824 */ /* 0x000fc600078e0208 */
[----:B------:R-:W-:-:S04]  /*0940*/  SEL R36, R13, R36, !P2 ;  /* 0x000000240d247207 */ /* 0x000fc80005000000 */
[----:B------:R-:W-:Y:S01]  /*0950*/  SEL R36, R8, R36, !P3 ;  /* 0x0000002408247207 */ /* 0x000fe20005800000 */
[----:B------:R-:W-:Y:S01]  /*0960*/  IMAD.IADD R15, R15, 0x1, R8 ;  /* 0x000000010f0f7824 */ /* 0x000fe200078e0208 */
[----:B------:R-:W-:-:S03]  /*0970*/  ISETP.NE.AND P2, PT, R0, RZ, PT ;  /* 0x000000ff0000720c */ /* 0x000fc60003f45270 */
[----:B------:R-:W-:Y:S01]  /*0980*/  IMAD.IADD R9, R36, 0x1, R9 ;  /* 0x0000000124097824 */ /* 0x000fe200078e0209 */
[----:B0-----:R-:W-:Y:S09]  /*0990*/  @P5 BRA `(.L_x_310) ;  /* 0x0000000000145947 */ /* 0x001ff20003800000 */
[----:B------:R-:W-:Y:S01]  /*09a0*/  ISETP.NE.AND P3, PT, R5, RZ, PT ;  /* 0x000000ff0500720c */ /* 0x000fe20003f65270 */
[----:B------:R-:W-:Y:S02]  /*09b0*/  IMAD.U32 R8, R15, 0x10000, RZ ;  /* 0x000100000f087824 */ /* 0x000fe400078e00ff */
[----:B------:R-:W-:-:S10]  /*09c0*/  IMAD.MOV.U32 R9, RZ, RZ, R24 ;  /* 0x000000ffff097224 */ /* 0x000fd400078e0018 */
[----:B------:R0:W-:Y:S01]  /*09d0*/  @!P3 STS [R19+0x4850], R8 ;  /* 0x004850081300b388 */ /* 0x0001e20000000800 */
[----:B------:R-:W-:-:S07]  /*09e0*/  @!P3 IMAD.MOV.U32 R9, RZ, RZ, R8 ;  /* 0x000000ffff09b224 */ /* 0x000fce00078e0008 */
.L_x_310:
[----:B------:R-:W-:Y:S05]  /*09f0*/  BSYNC B0 ;  /* 0x0000000000007941 */ /* 0x000fea0003800000 */
.L_x_309:
[----:B------:R-:W-:Y:S01]  /*0a00*/  BAR.SYNC.DEFER_BLOCKING 0x0 ;  /* 0x0000000000007b1d */ /* 0x000fe20000010000 */
[----:B------:R-:W-:-:S05]  /*0a10*/  IMAD.MOV.U32 R14, RZ, RZ, 0x4 ;  /* 0x00000004ff0e7424 */ /* 0x000fca00078e00ff */
        /* <DEDUP_REMOVED lines=26> */
.L_x_313:
[----:B------:R-:W-:Y:S01]  /*0bc0*/  BAR.SYNC.DEFER_BLOCKING 0x0 ;  /* 0x0000000000007b1d */ /* 0x000fe20000010000 */
[C---:B------:R-:W-:Y:S02]  /*0bd0*/  ISETP.NE.AND P3, PT, R6.reuse, RZ, PT ;  /* 0x000000ff0600720c */ /* 0x040fe40003f65270 */
[----:B------:R-:W-:Y:S02]  /*0be0*/  ISETP.NE.AND P4, PT, R6, 0xf, PT ;  /* 0x0000000f0600780c */ /* 0x000fe40003f85270 */
[----:B------:R-:W-:Y:S01]  /*0bf0*/  ISETP.NE.AND P5, PT, R5, RZ, PT ;  /* 0x000000ff0500720c */ /* 0x000fe20003fa5270 */
[----:B------:R-:W-:Y:S01]  /*0c00*/  BSSY B0, `(.L_x_311) ;  /* 0x0000078000007945 */ /* 0x000fe20003800000 */
[----:B-1----:R-:W1:Y:S01]  /*0c10*/  S2R R10, SR_CgaCtaId ;  /* 0x00000000000a7919 */ /* 0x002e620000008800 */
[----:B------:R-:W0:Y:S01]  /*0c20*/  LDS.U16 R28, [R17] ;  /* 0x00000000111c7984 */ /* 0x000e220000000400 */
[----:B------:R-:W-:Y:S06]  /*0c30*/  BAR.SYNC.DEFER_BLOCKING 0x0 ;  /* 0x0000000000007b1d */ /* 0x000fec0000010000 */
[----:B-----5:R-:W-:Y:S02]  /*0c40*/  STS [R9], R16 ;  /* 0x0000001009007388 */ /* 0x020fe40000000800 */
[----:B------:R-:W-:Y:S01]  /*0c50*/  BAR.SYNC.DEFER_BLOCKING 0x0 ;  /* 0x0000000000007b1d */ /* 0x000fe20000010000 */
[----:B0-----:R-:W-:-:S04]  /*0c60*/  PRMT R8, R28, 0x9910, RZ ;  /* 0x000099101c087816 */ /* 0x001fc800000000ff */
        /* <DEDUP_REMOVED lines=58> */
[----:B------:R-:W2:Y:S01]  /*1010*/  LDS R29, [R19+0x4810] ;  /* 0x00481000131d7984 */ /* 0x000ea20000000800 */
[----:B0-----:R-:W-:-:S04]  /*1020*/  IMAD.IADD R9, R9, 0x1, R8 ;  /* 0x0000000109097824 */ /* 0x001fc800078e0208 */
[C---:B-1----:R-:W-:Y:S01]  /*1030*/  IMAD.IADD R34, R9.reuse, 0x1, R34 ;  /* 0x0000000109227824 */ /* 0x042fe200078e0222 */
[----:B------:R-:W-:Y:S02]  /*1040*/  SEL R8, R9, R8, !P2 ;  /* 0x0000000809087207 */ /* 0x000fe40005000000 */
[----:B------:R-:W-:Y:S01]  /*1050*/  ISETP.NE.AND P2, PT, R6, 0x3, PT ;  /* 0x000000030600780c */ /* 0x000fe20003f45270 */
[----:B------:R-:W-:-:S03]  /*1060*/  IMAD.IADD R11, R11, 0x1, R34 ;  /* 0x000000010b0b7824 */ /* 0x000fc600078e0222 */
[----:B------:R-:W-:Y:S01]  /*1070*/  SEL R8, R34, R8, !P2 ;  /* 0x0000000822087207 */ /* 0x000fe20005000000 */
[----:B--2---:R-:W-:Y:S01]  /*1080*/  IMAD.IADD R29, R11, 0x1, R29 ;  /* 0x000000010b1d7824 */ /* 0x004fe200078e021d */
[----:B------:R-:W-:-:S04]  /*1090*/  ISETP.NE.AND P2, PT, R6, 0x4, PT ;  /* 0x000000040600780c */ /* 0x000fc80003f45270 */
[----:B------:R-:W-:Y:S02]  /*10a0*/  SEL R34, R11, R8, !P2 ;  /* 0x000000080b227207 */ /* 0x000fe40005000000 */
[----:B------:R-:W0:Y:S01]  /*10b0*/  LDS.128 R8, [R19+0x4810] ;  /* 0x0048100013087984 */ /* 0x000e220000000c00 */
[----:B------:R-:W-:-:S04]  /*10c0*/  ISETP.NE.AND P2, PT, R6, 0x5, PT ;  /* 0x000000050600780c */ /* 0x000fc80003f45270 */
[C---:B------:R-:W-:Y:S02]  /*10d0*/  SEL R34, R29.reuse, R34, !P2 ;  /* 0x000000221d227207 */ /* 0x040fe40005000000 */
[----:B------:R-:W-:Y:S01]  /*10e0*/  ISETP.NE.AND P2, PT, R6, 0x6, PT ;  /* 0x000000060600780c */ /* 0x000fe20003f45270 */
[----:B0-----:R-:W-:-:S04]  /*10f0*/  IMAD.IADD R9, R29, 0x1, R9 ;  /* 0x000000011d097824 */ /* 0x001fc800078e0209 */
[----:B------:R-:W-:Y:S01]  /*1100*/  IMAD.IADD R10, R10, 0x1, R9 ;  /* 0x000000010a0a7824 */ /* 0x000fe200078e0209 */
[----:B------:R-:W-:Y:S02]  /*1110*/  SEL R34, R9, R34, !P2 ;  /* 0x0000002209227207 */ /* 0x000fe40005000000 */
[----:B------:R-:W-:Y:S01]  /*1120*/  ISETP.NE.AND P2, PT, R6, 0x7, PT ;  /* 0x000000070600780c */ /* 0x000fe20003f45270 */
[----:B------:R-:W-:-:S03]  /*1130*/  IMAD.IADD R29, R11, 0x1, R10 ;  /* 0x000000010b1d7824 */ /* 0x000fc600078e020a */
[----:B------:R-:W-:Y:S02]  /*1140*/  SEL R34, R10, R34, !P2 ;  /* 0x000000220a227207 */ /* 0x000fe40005000000 */
[----:B------:R-:W0:Y:S01]  /*1150*/  LDS.128 R8, [R19+0x4820] ;  /* 0x0048200013087984 */ /* 0x000e220000000c00 */
[----:B------:R-:W-:-:S04]  /*1160*/  ISETP.NE.AND P2, PT, R6, 0x8, PT ;  /* 0x000000080600780c */ /* 0x000fc80003f45270 */
[C---:B------:R-:W-:Y:S02]  /*1170*/  SEL R34, R29.reuse, R34, !P2 ;  /* 0x000000221d227207 */ /* 0x040fe40005000000 */
[----:B------:R-:W-:Y:S01]  /*1180*/  ISETP.NE.AND P2, PT, R6, 0x9, PT ;  /* 0x000000090600780c */ /* 0x000fe20003f45270 */
[----:B0-----:R-:W-:Y:S02]  /*1190*/  IMAD.IADD R8, R29, 0x1, R8 ;  /* 0x000000011d087824 */ /* 0x001fe400078e0208 */
[----:B------:R-:W-:Y:S02]  /*11a0*/  LDS R29, [R19+0x4838] ;  /* 0x00483800131d7984 */ /* 0x000fe40000000800 */
        /* <DEDUP_REMOVED lines=17> */
[----:B------:R-:W-:Y:S01]  /*12c0*/  SEL R34, R9, R34, !P2 ;  /* 0x0000002209227207 */ /* 0x000fe20005000000 */
[----:B------:R-:W-:Y:S01]  /*12d0*/  IMAD.IADD R8, R11, 0x1, R29 ;  /* 0x000000010b087824 */ /* 0x000fe200078e021d */
[----:B------:R-:W-:Y:S02]  /*12e0*/  SEL R9, R24, RZ, P5 ;  /* 0x000000ff18097207 */ /* 0x000fe40002800000 */
[----:B------:R-:W-:Y:S02]  /*12f0*/  SEL R34, R29, R34, !P4 ;  /* 0x000000221d227207 */ /* 0x000fe40006000000 */
[----:B------:R-:W-:-:S03]  /*1300*/  ISETP.NE.AND P2, PT, R0, RZ, PT ;  /* 0x000000ff0000720c */ /* 0x000fc60003f45270 */
[----:B------:R-:W-:Y:S01]  /*1310*/  IMAD.IADD R9, R34, 0x1, R9 ;  /* 0x0000000122097824 */ /* 0x000fe200078e0209 */
[----:B------:R-:W-:Y:S09]  /*1320*/  @P3 BRA `(.L_x_312) ;  /* 0x0000000000143947 */ /* 0x000ff20003800000 */
[----:B------:R-:W-:Y:S01]  /*1330*/  ISETP.NE.AND P3, PT, R5, RZ, PT ;  /* 0x000000ff0500720c */ /* 0x000fe20003f65270 */
[----:B------:R-:W-:Y:S02]  /*1340*/  IMAD.U32 R8, R8, 0x10000, RZ ;  /* 0x0001000008087824 */ /* 0x000fe400078e00ff */
[----:B------:R-:W-:-:S10]  /*1350*/  IMAD.MOV.U32 R9, RZ, RZ, R24 ;  /* 0x000000ffff097224 */ /* 0x000fd400078e0018 */
[----:B------:R0:W-:Y:S01]  /*1360*/  @!P3 STS [R19+0x4850], R8 ;  /* 0x004850081300b388 */ /* 0x0001e20000000800 */
[----:B------:R-:W-:-:S07]  /*1370*/  @!P3 IMAD.MOV.U32 R9, RZ, RZ, R8 ;  /* 0x000000ffff09b224 */ /* 0x000fce00078e0008 */
.L_x_312:
[----:B------:R-:W-:Y:S05]  /*1380*/  BSYNC B0 ;  /* 0x0000000000007941 */ /* 0x000fea0003800000 */
.L_x_311:
        /* <DEDUP_REMOVED lines=45> */
.L_x_314:
        /* <DEDUP_REMOVED lines=10> */
.L_x_2002:


//--------------------- .text._ZN17fastertransformer19segmented_topp_impl15blockSortKernelI6__halfLi384ELi1EEEvPKT_PS3_PKiPiS8_iii --------------------------
	.section	.text._ZN17fastertransformer19segmented_topp_impl15blockSortKernelI6__halfLi384ELi1EEEvPKT_PS3_PKiPiS8_iii,"ax",@progbits
	.align	128
        .global         _ZN17fastertransformer19segmented_topp_impl15blockSortKernelI6__halfLi384ELi1EEEvPKT_PS3_PKiPiS8_iii
        .type           _ZN17fastertransformer19segmented_topp_impl15blockSortKernelI6__halfLi384ELi1EEEvPKT_PS3_PKiPiS8_iii,@function
        .size           _ZN17fastertransformer19segmented_topp_impl15blockSortKernelI6__halfLi384ELi1EEEvPKT_PS3_PKiPiS8_iii,(.L_x_2003 - _ZN17fastertransformer19segmented_topp_impl15blockSortKernelI6__halfLi384ELi1EEEvPKT_PS3_PKiPiS8_iii)
        .other          _ZN17fastertransformer19segmented_topp_impl15blockSortKernelI6__halfLi384ELi1EEEvPKT_PS3_PKiPiS8_iii,@"STO_CUDA_ENTRY STV_DEFAULT"
_ZN17fastertransformer19segmented_topp_impl15blockSortKernelI6__halfLi384ELi1EEEvPKT_PS3_PKiPiS8_iii:
.text._ZN17fastertransformer19segmented_topp_impl15blockSortKernelI6__halfLi384ELi1EEEvPKT_PS3_PKiPiS8_iii:
        /* <DEDUP_REMOVED lines=25> */
[----:B------:R-:W0:Y:S01]  /*0190*/  S2UR UR5, SR_CgaCtaId ;  /* 0x00000000000579c3 */ /* 0x000e220000008800 */
[----:B------:R-:W-:Y:S01]  /*01a0*/  IMAD.MOV.U32 R6, RZ, RZ, -0x1 ;  /* 0xffffffffff067424 */ /* 0x000fe200078e00ff */
[----:B------:R-:W-:Y:S01]  /*01b0*/  BMSK R16, RZ, 0x4 ;  /* 0x00000004ff10781b */ /* 0x000fe20000000000 */
        /* <DEDUP_REMOVED lines=9> */
[----:B------:R-:W-:-:S04]  /*0250*/  ISETP.NE.AND P1, PT, R0, 0x7fff, PT ;  /* 0x00007fff0000780c */ /* 0x000fc80003f25270 */
[----:B------:R-:W-:Y:S02]  /*0260*/  SEL R3, R21, 0x8000, P1 ;  /* 0x0000800015037807 */ /* 0x000fe40000800000 */
[----:B------:R-:W-:Y:S02]  /*0270*/  LEA R30, P1, R4, UR8, 0x2 ;  /* 0x00000008041e7c11 */ /* 0x000fe4000f8210ff */
[----:B------:R-:W-:Y:S02]  /*0280*/  LOP3.LUT R3, R16, 0xffff, R3, 0x80, !PT ;  /* 0x0000ffff10037812 */ /* 0x000fe400078e8003 */
[----:B------:R-:W-:Y:S01]  /*0290*/  LEA.HI.X R31, R4, UR9, R5, 0x2, P1 ;  /* 0x00000009041f7c11 */ /* 0x000fe200088f1405 */
[----:B------:R-:W-:Y:S01]  /*02a0*/  IMAD R5, R18, 0x2, R7 ;  /* 0x0000000212057824 */ /* 0x000fe200078e0207 */
[C---:B------:R-:W-:Y:S02]  /*02b0*/  LOP3.LUT R0, R3.reuse, 0xfff8, RZ, 0xc0, !PT ;  /* 0x0000fff803007812 */ /* 0x040fe400078ec0ff */
[----:B------:R-:W-:Y:S01]  /*02c0*/  LOP3.LUT R2, R3, 0x7, RZ, 0xc, !PT ;  /* 0x0000000703027812 */ /* 0x000fe200078e0cff */
[----:B------:R0:W5:Y:S01]  /*02d0*/  @!P0 LDG.E R6, desc[UR6][R30.64] ;  /* 0x000000061e068981 */ /* 0x000162000c1e1900 */
[----:B------:R-:W-:Y:S01]  /*02e0*/  SHF.R.U32.HI R0, RZ, 0x3, R0 ;  /* 0x00000003ff007819 */ /* 0x000fe20000011600 */
[----:B------:R-:W-:Y:S02]  /*02f0*/  BAR.SYNC.DEFER_BLOCKING 0x0 ;  /* 0x0000000000007b1d */ /* 0x000fe40000010000 */
        /* <DEDUP_REMOVED lines=51> */
[----:B------:R-:W3:Y:S01]  /*0630*/  LDS R12, [R17+0x3610] ;  /* 0x00361000110c7984 */ /* 0x000ee20000000800 */
[----:B-1----:R-:W-:-:S04]  /*0640*/  IMAD.IADD R9, R8, 0x1, R9 ;  /* 0x0000000108097824 */ /* 0x002fc800078e0209 */
[C---:B--2---:R-:W-:Y:S01]  /*0650*/  IMAD.IADD R14, R9.reuse, 0x1, R14 ;  /* 0x00000001090e7824 */ /* 0x044fe200078e020e */
[----:B------:R-:W-:-:S04]  /*0660*/  SEL R8, R9, R8, !P2 ;  /* 0x0000000809087207 */ /* 0x000fc80005000000 */
[----:B------:R-:W-:Y:S01]  /*0670*/  SEL R13, R14, R8, !P3 ;  /* 0x000000080e0d7207 */ /* 0x000fe20005800000 */
[----:B------:R-:W-:Y:S02]  /*0680*/  IMAD.IADD R14, R11, 0x1, R14 ;  /* 0x000000010b0e7824 */ /* 0x000fe400078e020e */
[----:B------:R-:W1:Y:S01]  /*0690*/  LDS.128 R8, [R17+0x3610] ;  /* 0x0036100011087984 */ /* 0x000e620000000c00 */
[----:B------:R-:W-:Y:S01]  /*06a0*/  ISETP.NE.AND P2, PT, R2, 0x4, PT ;  /* 0x000000040200780c */ /* 0x000fe20003f45270 */
[----:B---3--:R-:W-:-:S03]  /*06b0*/  IMAD.IADD R12, R14, 0x1, R12 ;  /* 0x000000010e0c7824 */ /* 0x008fc600078e020c */
[----:B------:R-:W-:Y:S02]  /*06c0*/  SEL R13, R14, R13, !P2 ;  /* 0x0000000d0e0d7207 */ /* 0x000fe40005000000 */
[----:B------:R-:W-:-:S04]  /*06d0*/  ISETP.NE.AND P2, PT, R2, 0x5, PT ;  /* 0x000000050200780c */ /* 0x000fc80003f45270 */
[----:B------:R-:W-:Y:S02]  /*06e0*/  SEL R13, R12, R13, !P2 ;  /* 0x0000000d0c0d7207 */ /* 0x000fe40005000000 */
[----:B------:R-:W-:Y:S01]  /*06f0*/  ISETP.NE.AND P2, PT, R2, 0x6, PT ;  /* 0x000000060200780c */ /* 0x000fe20003f45270 */
[----:B-1----:R-:W-:-:S05]  /*0700*/  IMAD.IADD R9, R12, 0x1, R9 ;  /* 0x000000010c097824 */ /* 0x002fca00078e0209 */
[----:B------:R-:W-:Y:S02]  /*0710*/  SEL R8, R9, R13, !P2 ;  /* 0x0000000d09087207 */ /* 0x000fe40005000000 */
        /* <DEDUP_REMOVED lines=15> */
[C---:B------:R-:W-:Y:S01]  /*0810*/  IMAD.IADD R13, R12.reuse, 0x1, R13 ;  /* 0x000000010c0d7824 */ /* 0x040fe200078e020d */
        /* <DEDUP_REMOVED lines=14> */
.L_x_316:
[----:B------:R-:W-:Y:S05]  /*0900*/  BSYNC B0 ;  /* 0x0000000000007941 */ /* 0x000fea0003800000 */
.L_x_315:
[----:B------:R-:W-:Y:S01]  /*0910*/  BAR.SYNC.DEFER_BLOCKING 0x0 ;  /* 0x0000000000007b1d */ /* 0x000fe20000010000 */
[----:B------:R-:W-:-:S05]  /*0920*/  IMAD.MOV.U32 R12, RZ, RZ, 0x4 ;  /* 0x00000004ff0c7424 */ /* 0x000fca00078e00ff */
        /* <DEDUP_REMOVED lines=21> */
[----:B-1----:R-:W-:-:S04]  /*0a80*/  IMAD.IADD R8, R19, 0x1, R20 ;  /* 0x0000000113087824 */ /* 0x002fc800078e0214 */
[C-C-:B0-----:R-:W-:Y:S01]  /*0a90*/  IMAD R10, R8.reuse, 0x2, R17.reuse ;  /* 0x00000002080a7824 */ /* 0x141fe200078e0211 */
[----:B------:R-:W-:Y:S01]  /*0aa0*/  BAR.SYNC.DEFER_BLOCKING 0x0 ;  /* 0x0000000000007b1d */ /* 0x000fe20000010000 */
[----:B------:R-:W-:-:S05]  /*0ab0*/  IMAD R9, R8, 0x4, R17 ;  /* 0x0000000408097824 */ /* 0x000fca00078e0211 */
[----:B------:R0:W-:Y:S02]  /*0ac0*/  STS.U16 [R10], R21 ;  /* 0x000000150a007388 */ /* 0x0001e40000000400 */
.L_x_319:
[----:B------:R-:W-:Y:S01]  /*0ad0*/  BAR.SYNC.DEFER_BLOCKING 0x0 ;  /* 0x0000000000007b1d */ /* 0x000fe20000010000 */
[C---:B------:R-:W-:Y:S02]  /*0ae0*/  ISETP.NE.AND P3, PT, R2.reuse, RZ, PT ;  /* 0x000000ff0200720c */ /* 0x040fe40003f65270 */
        /* <DEDUP_REMOVED lines=31> */
[----:B------:R-:W1:Y:S02]  /*0ce0*/  LDS.U16 R15, [R14] ;  /* 0x000000000e0f7984 */ /* 0x000e640000000400 */
[----:B-1----:R-:W-:-:S05]  /*0cf0*/  VIADD R9, R15, 0x1 ;  /* 0x000000010f097836 */ /* 0x002fca0000000000 */
[----:B------:R-:W-:Y:S01]  /*0d00*/  STS.U16 [R14], R9 ;  /* 0x000000090e007388 */ /* 0x000fe20000000400 */
[----:B------:R-:W-:Y:S06]  /*0d10*/  BAR.SYNC.DEFER_BLOCKING 0x0 ;  /* 0x0000000000007b1d */ /* 0x000fec0000010000 */
[----:B------:R-:W-:Y:S04]  /*0d20*/  LDS R19, [R4+0x4] ;  /* 0x0000040004137984 */ /* 0x000fe80000000800 */
[----:B------:R-:W-:Y:S04]  /*0d30*/  LDS R20, [R4] ;  /* 0x0000000004147984 */ /* 0x000fe80000000800 */
[----:B0-----:R-:W0:Y:S04]  /*0d40*/  LDS R21, [R4+0x8] ;  /* 0x0000080004157984 */ /* 0x001e280000000800 */
        /* <DEDUP_REMOVED lines=52> */
[----:B0-----:R-:W-:-:S04]  /*1090*/  IMAD.IADD R8, R29, 0x1, R8 ;  /* 0x000000011d087824 */ /* 0x001fc800078e0208 */
[C---:B------:R-:W-:Y:S01]  /*10a0*/  IMAD.IADD R9, R8.reuse, 0x1, R9 ;  /* 0x0000000108097824 */ /* 0x040fe200078e0209 */
        /* <DEDUP_REMOVED lines=15> */
.L_x_318:
[----:B------:R-:W-:Y:S05]  /*11a0*/  BSYNC B0 ;  /* 0x0000000000007941 */ /* 0x000fea0003800000 */
.L_x_317:
        /* <DEDUP_REMOVED lines=45> */
.L_x_320:
        /* <DEDUP_REMOVED lines=16> */
.L_x_2003:


//--------------------- .text._ZN17fastertransformer19segmented_topp_impl15blockSortKernelI6__halfLi256ELi1EEEvPKT_PS3_PKiPiS8_iii --------------------------
	.section	.text._ZN17fastertransformer19segmented_topp_impl15blockSortKernelI6__halfLi256ELi1EEEvPKT_PS3_PKiPiS8_iii,"ax",@progbits
	.align	128
        .global         _ZN17fastertransformer19segmented_topp_impl15blockSortKernelI6__halfLi256ELi1EEEvPKT_PS3_PKiPiS8_iii
        .type           _ZN17fastertransformer19segmented_topp_impl15blockSortKernelI6__halfLi256ELi1EEEvPKT_PS3_PKiPiS8_iii,@function
        .size           _ZN17fastertransformer19segmented_topp_impl15blockSortKernelI6__halfLi256ELi1EEEvPKT_PS3_PKiPiS8_iii,(.L_x_2004 - _ZN17fastertransformer19segmented_topp_impl15blockSortKernelI6__halfLi256ELi1EEEvPKT_PS3_PKiPiS8_iii)
        .other          _ZN17fastertransformer19segmented_topp_impl15blockSortKernelI6__halfLi256ELi1EEEvPKT_PS3_PKiPiS8_iii,@"STO_CUDA_ENTRY STV_DEFAULT"
_ZN17fastertransformer19segmented_topp_impl15blockSortKernelI6__halfLi256ELi1EEEvPKT_PS3_PKiPiS8_iii:
.text._ZN17fastertransformer19segmented_topp_impl15blockSortKernelI6__halfLi256ELi1EEEvPKT_PS3_PKiPiS8_iii:
        /* <DEDUP_REMOVED lines=16> */
[----:B0-----:R-:W-:-:S03]  /*0100*/  SHF.R.S32.HI R2, RZ, 0x1f, R0 ;  /* 0x0000001fff027819 */ /* 0x001fc60000011400 */
[C---:B------:R-:W-:Y:S02]  /*0110*/  IADD3 R8, P0, R5.reuse, R0, RZ ;  /* 0x0000000005087210 */ /* 0x040fe40007f1e0ff */
[----:B------:R-:W-:Y:S02]  /*0120*/  ISETP.GE.AND P1, PT, R0, R3, PT ;  /* 0x000000030000720c */ /* 0x000fe40003f26270 */
[----:B------:R-:W-:Y:S02]  /*0130*/  LEA.HI.X.SX32 R9, R5, R2, 0x1, P0 ;  /* 0x0000000205097211 */ /* 0x000fe400000f0eff */
[C---:B------:R-:W-:Y:S01]  /*0140*/  LEA R18, P0, R8.reuse, UR6, 0x1 ;  /* 0x0000000608127c11 */ /* 0x040fe2000f8008ff */
[----:B------:R-:W-:Y:S01]  /*0150*/  IMAD.MOV.U32 R3, RZ, RZ, 0xffff ;  /* 0x0000ffffff037424 */ /* 0x000fe200078e00ff */
[----:B------:R-:W0:Y:S01]  /*0160*/  S2R R4, SR_CgaCtaId ;  /* 0x0000000000047919 */ /* 0x000e220000008800 */
[----:B------:R-:W-:Y:S02]  /*0170*/  BMSK R12, RZ, 0x4 ;  /* 0x00000004ff0c781b */ /* 0x000fe40000000000 */
[----:B------:R-:W-:Y:S01]  /*0180*/  LEA.HI.X R19, R8, UR7, R9, 0x1, P0 ;  /* 0x0000000708137c11 */ /* 0x000fe200080f0c09 */
[----:B------:R-:W-:Y:S01]  /*0190*/  ULDC.64 UR6, c[0x0][0x228] ;  /* 0x00008a0000067ab9 */ /* 0x000fe20000000a00 */
[----:B------:R-:W-:Y:S01]  /*01a0*/  IMAD.MOV.U32 R13, RZ, RZ, -0x1 ;  /* 0xffffffffff0d7424 */ /* 0x000fe200078e00ff */
[----:B------:R-:W-:-:S02]  /*01b0*/  P2R R7, PR, RZ, 0x2 ;  /* 0x00000002ff077803 */ /* 0x000fc40000000000 */
[----:B------:R-:W2:Y:S02]  /*01c0*/  @!P1 LDG.E.U16 R14, desc[UR4][R18.64] ;  /* 0x00000004120e9981 */ /* 0x000ea4000c1e1500 */
[----:B--2---:R-:W-:-:S04]  /*01d0*/  PRMT R2, R14, 0x9910, RZ ;  /* 0x000099100e027816 */ /* 0x004fc800000000ff */
[----:B------:R-:W-:-:S04]  /*01e0*/  ISETP.GE.AND P0, PT, R2, RZ, PT ;  /* 0x000000ff0200720c */ /* 0x000fc80003f06270 */
[----:B------:R-:W-:-:S04]  /*01f0*/  SEL R3, R3, 0x8000, !P0 ;  /* 0x0000800003037807 */ /* 0x000fc80004000000 */
[----:B------:R-:W-:Y:S02]  /*0200*/  LOP3.LUT R14, R3, R14, RZ, 0x3c, !PT ;  /* 0x0000000e030e7212 */ /* 0x000fe400078e3cff */
[----:B------:R-:W-:Y:S02]  /*0210*/  MOV R3, 0x400 ;  /* 0x0000040000037802 */ /* 0x000fe40000000f00 */
[----:B------:R-:W-:Y:S02]  /*0220*/  PRMT R2, R14, 0x9910, RZ ;  /* 0x000099100e027816 */ /* 0x000fe400000000ff */
[----:B0-----:R-:W-:Y:S02]  /*0230*/  LEA R3, R4, R3, 0x18 ;  /* 0x0000000304037211 */ /* 0x001fe400078ec0ff */
[----:B------:R-:W-:-:S04]  /*0240*/  ISETP.NE.AND P0, PT, R2, 0x7fff, PT ;  /* 0x00007fff0200780c */ /* 0x000fc80003f05270 */
[----:B------:R-:W-:Y:S02]  /*0250*/  SEL R5, R14, 0x8000, P0 ;  /* 0x000080000e057807 */ /* 0x000fe40000000000 */
[----:B------:R-:W-:Y:S02]  /*0260*/  LEA R16, P0, R8, UR6, 0x2 ;  /* 0x0000000608107c11 */ /* 0x000fe4000f8010ff */
[----:B------:R-:W-:Y:S01]  /*0270*/  LOP3.LUT R2, R12, 0xffff, R5, 0x80, !PT ;  /* 0x0000ffff0c027812 */ /* 0x000fe200078e8005 */
[----:B------:R-:W-:Y:S01]  /*0280*/  IMAD R5, R0, 0x2, R3 ;  /* 0x0000000200057824 */ /* 0x000fe200078e0203 */
[----:B------:R-:W-:Y:S02]  /*0290*/  LEA.HI.X R17, R8, UR7, R9, 0x2, P0 ;  /* 0x0000000708117c11 */ /* 0x000fe400080f1409 */
        /* <DEDUP_REMOVED lines=53> */
[----:B------:R-:W-:Y:S01]  /*05f0*/  BAR.SYNC.DEFER_BLOCKING 0x0 ;  /* 0x0000000000007b1d */ /* 0x000fe20000010000 */
[----:B------:R-:W-:-:S06]  /*0600*/  P2R R8, PR, RZ, 0x2 ;  /* 0x00000002ff087803 */ /* 0x000fcc0000000000 */
[----:B------:R-:W1:Y:S04]  /*0610*/  LDS.128 R8, [R3+0x2400] ;  /* 0x0024000003087984 */ /* 0x000e680000000c00 */
[----:B------:R-:W2:Y:S01]  /*0620*/  LDS R36, [R3+0x2408] ;  /* 0x0024080003247984 */ /* 0x000ea20000000800 */
[C---:B------:R-:W-:Y:S02]  /*0630*/  ISETP.NE.AND P1, PT, R22.reuse, 0x2, PT ;  /* 0x000000021600780c */ /* 0x040fe40003f25270 */
[----:B------:R-:W-:Y:S01]  /*0640*/  ISETP.NE.AND P0, PT, R22, 0x3, PT ;  /* 0x000000031600780c */ /* 0x000fe20003f05270 */
[----:B------:R-:W3:Y:S01]  /*0650*/  LDS R33, [R3+0x2410] ;  /* 0x0024100003217984 */ /* 0x000ee20000000800 */
[----:B-1----:R-:W-:Y:S01]  /*0660*/  IMAD.IADD R9, R8, 0x1, R9 ;  /* 0x0000000108097824 */ /* 0x002fe200078e0209 */
[----:B------:R-:W-:-:S03]  /*0670*/  P2R R10, PR, RZ, 0x2 ;  /* 0x00000002ff0a7803 */ /* 0x000fc60000000000 */
[C---:B--2---:R-:W-:Y:S01]  /*0680*/  IMAD.IADD R36, R9.reuse, 0x1, R36 ;  /* 0x0000000109247824 */ /* 0x044fe200078e0224 */
[----:B------:R-:W-:-:S04]  /*0690*/  SEL R34, R9, R8, !P1 ;  /* 0x0000000809227207 */ /* 0x000fc80004800000 */
[----:B------:R-:W-:Y:S01]  /*06a0*/  SEL R34, R36, R34, !P0 ;  /* 0x0000002224227207 */ /* 0x000fe20004000000 */
[----:B------:R-:W-:Y:S02]  /*06b0*/  IMAD.IADD R36, R11, 0x1, R36 ;  /* 0x000000010b247824 */ /* 0x000fe400078e0224 */
[----:B------:R-:W1:Y:S01]  /*06c0*/  LDS.128 R8, [R3+0x2410] ;  /* 0x0024100003087984 */ /* 0x000e620000000c00 */
[----:B------:R-:W-:Y:S01]  /*06d0*/  ISETP.NE.AND P1, PT, R22, 0x4, PT ;  /* 0x000000041600780c */ /* 0x000fe20003f25270 */
[----:B---3--:R-:W-:Y:S01]  /*06e0*/  IMAD.IADD R33, R36, 0x1, R33 ;  /* 0x0000000124217824 */ /* 0x008fe200078e0221 */
[----:B------:R-:W-:Y:S01]  /*06f0*/  ISETP.NE.AND P2, PT, R22, 0x5, PT ;  /* 0x000000051600780c */ /* 0x000fe20003f45270 */
[----:B------:R-:W-:Y:S01]  /*0700*/  IMAD.IADD R31, R31, 0x1, -R32 ;  /* 0x000000011f1f7824 */ /* 0x000fe200078e0a20 */
[----:B------:R-:W-:Y:S02]  /*0710*/  SEL R34, R36, R34, !P1 ;  /* 0x0000002224227207 */ /* 0x000fe40004800000 */
[----:B------:R-:W-:-:S02]  /*0720*/  ISETP.NE.AND P3, PT, R6, RZ, PT ;  /* 0x000000ff0600720c */ /* 0x000fc40003f65270 */
[C---:B------:R-:W-:Y:S02]  /*0730*/  SEL R34, R33.reuse, R34, !P2 ;  /* 0x0000002221227207 */ /* 0x040fe40005000000 */
[C---:B------:R-:W-:Y:S02]  /*0740*/  ISETP.NE.AND P5, PT, R22.reuse, RZ, PT ;  /* 0x000000ff1600720c */ /* 0x040fe40003fa5270 */
[----:B------:R-:W-:Y:S01]  /*0750*/  ISETP.NE.AND P4, PT, R22, 0x7, PT ;  /* 0x000000071600780c */ /* 0x000fe20003f85270 */
[----:B------:R-:W-:Y:S01]  /*0760*/  BSSY B0, `(.L_x_321) ;  /* 0x0000010000007945 */ /* 0x000fe20003800000 */
[----:B-1----:R-:W-:Y:S02]  /*0770*/  IADD3 R9, R33, R9, RZ ;  /* 0x0000000921097210 */ /* 0x002fe40007ffe0ff */
[----:B------:R-:W-:Y:S02]  /*0780*/  P2R R8, PR, RZ, 0x8 ;  /* 0x00000008ff087803 */ /* 0x000fe40000000000 */
[----:B------:R-:W-:-:S02]  /*0790*/  SEL R33, R31, RZ, P3 ;  /* 0x000000ff1f217207 */ /* 0x000fc40001800000 */
[----:B------:R-:W-:Y:S01]  /*07a0*/  ISETP.NE.AND P3, PT, R22, 0x6, PT ;  /* 0x000000061600780c */ /* 0x000fe20003f65270 */
[----:B------:R-:W-:-:S03]  /*07b0*/  IMAD.IADD R10, R10, 0x1, R9 ;  /* 0x000000010a0a7824 */ /* 0x000fc600078e0209 */
[----:B------:R-:W-:-:S04]  /*07c0*/  SEL R34, R9, R34, !P3 ;  /* 0x0000002209227207 */ /* 0x000fc80005800000 */
[----:B------:R-:W-:Y:S01]  /*07d0*/  SEL R34, R10, R34, !P4 ;  /* 0x000000220a227207 */ /* 0x000fe20006000000 */
[----:B------:R-:W-:-:S04]  /*07e0*/  IMAD.IADD R11, R11, 0x1, R10 ;  /* 0x000000010b0b7824 */ /* 0x000fc800078e020a */
[----:B------:R-:W-:Y:S01]  /*07f0*/  IMAD.IADD R9, R34, 0x1, R33 ;  /* 0x0000000122097824 */ /* 0x000fe200078e0221 */
[----:B0-----:R-:W-:Y:S06]  /*0800*/  @P5 BRA `(.L_x_322) ;  /* 0x0000000000145947 */ /* 0x001fec0003800000 */
[----:B------:R-:W-:Y:S01]  /*0810*/  ISETP.NE.AND P6, PT, R6, RZ, PT ;  /* 0x000000ff0600720c */ /* 0x000fe20003fc5270 */
[----:B------:R-:W-:Y:S02]  /*0820*/  IMAD.U32 R8, R11, 0x10000, RZ ;  /* 0x000100000b087824 */ /* 0x000fe400078e00ff */
[----:B------:R-:W-:-:S10]  /*0830*/  IMAD.MOV.U32 R9, RZ, RZ, R31 ;  /* 0x000000ffff097224 */ /* 0x000fd400078e001f */
[----:B------:R0:W-:Y:S01]  /*0840*/  @!P6 STS [R3+0x2428], R8 ;  /* 0x002428080300e388 */ /* 0x0001e20000000800 */
[----:B------:R-:W-:-:S07]  /*0850*/  @!P6 IMAD.MOV.U32 R9, RZ, RZ, R8 ;  /* 0x000000ffff09e224 */ /* 0x000fce00078e0008 */
.L_x_322:
[----:B------:R-:W-:Y:S05]  /*0860*/  BSYNC B0 ;  /* 0x0000000000007941 */ /* 0x000fea0003800000 */
.L_x_321:
[----:B------:R-:W-:Y:S01]  /*0870*/  BAR.SYNC.DEFER_BLOCKING 0x0 ;  /* 0x0000000000007b1d */ /* 0x000fe20000010000 */
[----:B------:R-:W-:-:S04]  /*0880*/  ISETP.NE.AND P6, PT, R0, RZ, PT ;  /* 0x000000ff0000720c */ /* 0x000fc80003fc5270 */
[----:B0-----:R-:W-:Y:S01]  /*0890*/  P2R R8, PR, RZ, 0x40 ;  /* 0x00000040ff087803 */ /* 0x001fe20000000000 */
[----:B------:R-:W-:Y:S08]  /*08a0*/  BSSY B0, `(.L_x_323) ;  /* 0x0000072000007945 */ /* 0x000ff00003800000 */
[----:B------:R-:W0:Y:S02]  /*08b0*/  @P6 LDS R8, [R3+0x2428] ;  /* 0x0024280003086984 */ /* 0x000e240000000800 */
        /* <DEDUP_REMOVED lines=20> */
[----:B0-----:R-:W-:Y:S01]  /*0a00*/  IMAD.IADD R8, R21, 0x1, R8 ;  /* 0x0000000115087824 */ /* 0x001fe200078e0208 */
[----:B------:R-:W-:Y:S03]  /*0a10*/  BAR.SYNC.DEFER_BLOCKING 0x0 ;  /* 0x0000000000007b1d */ /* 0x000fe60000010000 */
[----:B------:R-:W-:-:S02]  /*0a20*/  IMAD R9, R8, 0x2, R3 ;  /* 0x0000000208097824 */ /* 0x000fc400078e0203 */
[----:B------:R-:W-:-:S03]  /*0a30*/  IMAD R8, R8, 0x4, R3 ;  /* 0x0000000408087824 */ /* 0x000fc600078e0203 */
[----:B------:R-:W-:Y:S01]  /*0a40*/  STS.U16 [R9], R14 ;  /* 0x0000000e09007388 */ /* 0x000fe20000000400 */
[----:B------:R-:W-:Y:S06]  /*0a50*/  BAR.SYNC.DEFER_BLOCKING 0x0 ;  /* 0x0000000000007b1d */ /* 0x000fec0000010000 */
[----:B------:R-:W0:Y:S02]  /*0a60*/  LDS.U16 R21, [R5] ;  /* 0x0000000005157984 */ /* 0x000e240000000400 */
[----:B------:R-:W-:Y:S06]  /*0a70*/  BAR.SYNC.DEFER_BLOCKING 0x0 ;  /* 0x0000000000007b1d */ /* 0x000fec0000010000 */
[----:B-----5:R-:W-:Y:S02]  /*0a80*/  STS [R8], R13 ;  /* 0x0000000d08007388 */ /* 0x020fe40000000800 */
[----:B------:R-:W-:Y:S01]  /*0a90*/  BAR.SYNC.DEFER_BLOCKING 0x0 ;  /* 0x0000000000007b1d */ /* 0x000fe20000010000 */
[----:B0-----:R-:W-:-:S04]  /*0aa0*/  PRMT R10, R21, 0x9910, RZ ;  /* 0x00009910150a7816 */ /* 0x001fc800000000ff */
[----:B------:R-:W-:-:S04]  /*0ab0*/  ISETP.NE.AND P6, PT, R10, 0x7fff, PT ;  /* 0x00007fff0a00780c */ /* 0x000fc80003fc5270 */
[----:B------:R-:W-:-:S04]  /*0ac0*/  SEL R10, R21, 0x8000, P6 ;  /* 0x00008000150a7807 */ /* 0x000fc80003000000 */
[----:B------:R-:W-:-:S04]  /*0ad0*/  SHF.R.U32.HI R11, RZ, 0x4, R10 ;  /* 0x00000004ff0b7819 */ /* 0x000fc8000001160a */
[----:B------:R-:W-:Y:S01]  /*0ae0*/  LOP3.LUT R11, R12, R11, RZ, 0xc0, !PT ;  /* 0x0000000b0c0b7212 */ /* 0x000fe200078ec0ff */
[----:B------:R-:W-:Y:S03]  /*0af0*/  LDS R23, [R2] ;  /* 0x0000000002177984 */ /* 0x000fe60000000800 */
[C---:B------:R-:W-:Y:S01]  /*0b00*/  SHF.L.U32 R10, R11.reuse, 0xa, RZ ;  /* 0x0000000a0b0a7819 */ /* 0x040fe200000006ff */
[----:B------:R-:W-:Y:S01]  /*0b10*/  BAR.SYNC.DEFER_BLOCKING 0x0 ;  /* 0x0000000000007b1d */ /* 0x000fe20000010000 */
[----:B------:R-:W-:Y:S02]  /*0b20*/  LOP3.LUT R11, R11, 0xfff8, RZ, 0xc0, !PT ;  /* 0x0000fff80b0b7812 */ /* 0x000fe400078ec0ff */
[----:B------:R-:W-:Y:S02]  /*0b30*/  LOP3.LUT R10, R10, 0x1c00, RZ, 0xc, !PT ;  /* 0x00001c000a0a7812 */ /* 0x000fe400078e0cff */
[----:B------:R-:W-:-:S03]  /*0b40*/  SHF.R.U32.HI R11, RZ, 0x3, R11 ;  /* 0x00000003ff0b7819 */ /* 0x000fc6000001160b */
[----:B------:R-:W-:Y:S01]  /*0b50*/  IMAD.IADD R9, R3, 0x1, R10 ;  /* 0x0000000103097824 */ /* 0x000fe200078e020a */
        /* <DEDUP_REMOVED lines=40> */
[----:B------:R-:W-:-:S10]  /*0de0*/  IMAD.IADD R34, R35, 0x1, -R34 ;  /* 0x0000000123227824 */ /* 0x000fd400078e0a22 */
[----:B------:R-:W-:Y:S01]  /*0df0*/  @!P6 STS [R20+0x2400], R35 ;  /* 0x002400231400e388 */ /* 0x000fe20000000800 */
[----:B------:R-:W-:Y:S01]  /*0e00*/  BAR.SYNC.DEFER_BLOCKING 0x0 ;  /* 0x0000000000007b1d */ /* 0x000fe20000010000 */
[----:B------:R-:W-:-:S05]  /*0e10*/  ISETP.NE.AND P6, PT, R22, 0x2, PT ;  /* 0x000000021600780c */ /* 0x000fca0003fc5270 */
[----:B------:R-:W0:Y:S04]  /*0e20*/  LDS.128 R8, [R3+0x2400] ;  /* 0x0024000003087984 */ /* 0x000e280000000c00 */
[----:B------:R-:W1:Y:S04]  /*0e30*/  LDS R37, [R3+0x2408] ;  /* 0x0024080003257984 */ /* 0x000e680000000800 */
[----:B------:R-:W2:Y:S04]  /*0e40*/  LDS R36, [R3+0x2410] ;  /* 0x0024100003247984 */ /* 0x000ea80000000800 */
[----:B------:R-:W3:Y:S01]  /*0e50*/  LDS.128 R12, [R3+0x2410] ;  /* 0x00241000030c7984 */ /* 0x000ee20000000c00 */
[----:B0-----:R-:W-:-:S04]  /*0e60*/  IMAD.IADD R9, R9, 0x1, R8 ;  /* 0x0000000109097824 */ /* 0x001fc800078e0208 */
[C---:B-1----:R-:W-:Y:S01]  /*0e70*/  IMAD.IADD R37, R9.reuse, 0x1, R37 ;  /* 0x0000000109257824 */ /* 0x042fe200078e0225 */
[----:B------:R-:W-:Y:S02]  /*0e80*/  SEL R8, R9, R8, !P6 ;  /* 0x0000000809087207 */ /* 0x000fe40007000000 */
[----:B------:R-:W-:Y:S01]  /*0e90*/  ISETP.NE.AND P6, PT, R6, RZ, PT ;  /* 0x000000ff0600720c */ /* 0x000fe20003fc5270 */
[----:B------:R-:W-:Y:S01]  /*0ea0*/  IMAD.IADD R11, R11, 0x1, R37 ;  /* 0x000000010b0b7824 */ /* 0x000fe200078e0225 */
[----:B------:R-:W-:Y:S02]  /*0eb0*/  SEL R8, R37, R8, !P0 ;  /* 0x0000000825087207 */ /* 0x000fe40004000000 */
[----:B------:R-:W-:Y:S01]  /*0ec0*/  SEL R9, R34, RZ, P6 ;  /* 0x000000ff22097207 */ /* 0x000fe20003000000 */
[C---:B--2---:R-:W-:Y:S01]  /*0ed0*/  IMAD.IADD R36, R11.reuse, 0x1, R36 ;  /* 0x000000010b247824 */ /* 0x044fe200078e0224 */
[----:B------:R-:W-:-:S03]  /*0ee0*/  SEL R8, R11, R8, !P1 ;  /* 0x000000080b087207 */ /* 0x000fc60004800000 */
[C---:B---3--:R-:W-:Y:S01]  /*0ef0*/  IMAD.IADD R13, R36.reuse, 0x1, R13 ;  /* 0x00000001240d7824 */ /* 0x048fe200078e020d */
[----:B------:R-:W-:-:S03]  /*0f00*/  SEL R8, R36, R8, !P2 ;  /* 0x0000000824087207 */ /* 0x000fc60005000000 */
[----:B------:R-:W-:Y:S01]  /*0f10*/  IMAD.IADD R14, R14, 0x1, R13 ;  /* 0x000000010e0e7824 */ /* 0x000fe200078e020d */
[----:B------:R-:W-:-:S04]  /*0f20*/  SEL R8, R13, R8, !P3 ;  /* 0x000000080d087207 */ /* 0x000fc80005800000 */
[----:B------:R-:W-:Y:S02]  /*0f30*/  SEL R8, R14, R8, !P4 ;  /* 0x000000080e087207 */ /* 0x000fe40006000000 */
[----:B------:R-:W-:-:S03]  /*0f40*/  IADD3 R15, R15, R14, RZ ;  /* 0x0000000e0f0f7210 */ /* 0x000fc60007ffe0ff */
[----:B------:R-:W-:Y:S01]  /*0f50*/  IMAD.IADD R13, R8, 0x1, R9 ;  /* 0x00000001080d7824 */ /* 0x000fe200078e0209 */
[----:B------:R-:W-:Y:S06]  /*0f60*/  @P5 BRA `(.L_x_324) ;  /* 0x0000000000145947 */ /* 0x000fec0003800000 */
[----:B------:R-:W-:Y:S01]  /*0f70*/  ISETP.NE.AND P6, PT, R6, RZ, PT ;  /* 0x000000ff0600720c */ /* 0x000fe20003fc5270 */
[----:B------:R-:W-:Y:S02]  /*0f80*/  IMAD.U32 R8, R15, 0x10000, RZ ;  /* 0x000100000f087824 */ /* 0x000fe400078e00ff */
[----:B------:R-:W-:-:S10]  /*0f90*/  IMAD.MOV.U32 R13, RZ, RZ, R34 ;  /* 0x000000ffff0d7224 */ /* 0x000fd400078e0022 */
[----:B------:R0:W-:Y:S01]  /*0fa0*/  @!P6 STS [R3+0x2428], R8 ;  /* 0x002428080300e388 */ /* 0x0001e20000000800 */
[----:B------:R-:W-:-:S07]  /*0fb0*/  @!P6 IMAD.MOV.U32 R13, RZ, RZ, R8 ;  /* 0x000000ffff0de224 */ /* 0x000fce00078e0008 */
.L_x_324:
[----:B------:R-:W-:Y:S05]  /*0fc0*/  BSYNC B0 ;  /* 0x0000000000007941 */ /* 0x000fea0003800000 */
.L_x_323:
[----:B------:R-:W-:Y:S01]  /*0fd0*/  BAR.SYNC.DEFER_BLOCKING 0x0 ;  /* 0x0000000000007b1d */ /* 0x000fe20000010000 */
[----:B------:R-:W-:Y:S01]  /*0fe0*/  ISETP.NE.AND P6, PT, R0, RZ, PT ;  /* 0x000000ff0000720c */ /* 0x000fe20003fc5270 */
[----:B------:R-:W-:-:S04]  /*0ff0*/  UBMSK UR6, URZ, 0x4 ;  /* 0x000000043f06789b */ /* 0x000fc80008000000 */
[----:B------:R-:W-:Y:S08]  /*1000*/  BSSY B0, `(.L_x_325) ;  /* 0x0000073000007945 */ /* 0x000ff00003800000 */
        /* <DEDUP_REMOVED lines=23> */
[C---:B------:R-:W-:Y:S01]  /*1180*/  IMAD R10, R8.reuse, 0x2, R3 ;  /* 0x00000002080a7824 */ /* 0x040fe200078e0203 */
[----:B------:R-:W-:-:S04]  /*1190*/  LEA R8, R8, R3, 0x2 ;  /* 0x0000000308087211 */ /* 0x000fc800078e10ff */
[----:B------:R-:W-:Y:S01]  /*11a0*/  STS.U16 [R10], R21 ;  /* 0x000000150a007388 */ /* 0x000fe20000000400 */
[----:B------:R-:W-:Y:S06]  /*11b0*/  BAR.SYNC.DEFER_BLOCKING 0x0 ;  /* 0x0000000000007b1d */ /* 0x000fec0000010000 */
[----:B------:R-:W0:Y:S02]  /*11c0*/  LDS.U16 R24, [R5] ;  /* 0x0000000005187984 */ /* 0x000e240000000400 */
[----:B------:R-:W-:Y:S06]  /*11d0*/  BAR.SYNC.DEFER_BLOCKING 0x0 ;  /* 0x0000000000007b1d */ /* 0x000fec0000010000 */
[----:B------:R-:W-:Y:S02]  /*11e0*/  STS [R8], R23 ;  /* 0x0000001708007388 */ /* 0x000fe40000000800 */
[----:B------:R-:W-:Y:S01]  /*11f0*/  BAR.SYNC.DEFER_BLOCKING 0x0 ;  /* 0x0000000000007b1d */ /* 0x000fe20000010000 */
[----:B0-----:R-:W-:-:S05]  /*1200*/  PRMT R12, R24, 0x9910, RZ ;  /* 0x00009910180c7816 */ /* 0x001fca00000000ff */
[----:B------:R-:W-:-:S05]  /*1210*/  IMAD.MOV.U32 R9, RZ, RZ, R12 ;  /* 0x000000ffff097224 */ /* 0x000fca00078e000c */
[----:B------:R-:W-:-:S04]  /*1220*/  ISETP.NE.AND P6, PT, R9, 0x7fff, PT ;  /* 0x00007fff0900780c */ /* 0x000fc80003fc5270 */
[----:B------:R-:W-:Y:S01]  /*1230*/  SEL R9, R24, 0x8000, P6 ;  /* 0x0000800018097807 */ /* 0x000fe20003000000 */
[----:B------:R-:W-:Y:S03]  /*1240*/  LDS R21, [R2] ;  /* 0x0000000002157984 */ /* 0x000fe60000000800 */
[----:B------:R-:W-:Y:S01]  /*1250*/  SHF.R.U32.HI R9, RZ, 0x8, R9 ;  /* 0x00000008ff097819 */ /* 0x000fe20000011609 */
[----:B------:R-:W-:Y:S03]  /*1260*/  BAR.SYNC.DEFER_BLOCKING 0x0 ;  /* 0x0000000000007b1d */ /* 0x000fe60000010000 */
[----:B------:R-:W-:-:S05]  /*1270*/  LOP3.LUT R9, R9, UR6, RZ, 0xc0, !PT ;  /* 0x0000000609097c12 */ /* 0x000fca000f8ec0ff */
[C---:B------:R-:W-:Y:S01]  /*1280*/  IMAD.SHL.U32 R11, R9.reuse, 0x400, RZ ;  /* 0x00000400090b7824 */ /* 0x040fe200078e00ff */
[----:B------:R-:W-:-:S04]  /*1290*/  LOP3.LUT R9, R9, 0xfff8, RZ, 0xc0, !PT ;  /* 0x0000fff809097812 */ /* 0x000fc800078ec0ff */
[----:B------:R-:W-:Y:S02]  /*12a0*/  LOP3.LUT R10, R11, 0x1c00, RZ, 0xc, !PT ;  /* 0x00001c000b0a7812 */ /* 0x000fe400078e0cff */
[----:B------:R-:W-:-:S03]  /*12b0*/  SHF.R.U32.HI R9, RZ, 0x3, R9 ;  /* 0x00000003ff097819 */ /* 0x000fc60000011609 */
[----:B------:R-:W-:Y:S01]  /*12c0*/  IMAD.IADD R11, R3, 0x1, R10 ;  /* 0x00000001030b7824 */ /* 0x000fe200078e020a */
[----:B------:R-:W-:-:S03]  /*12d0*/  IADD3 R9, -R9, 0x1, RZ ;  /* 0x0000000109097810 */ /* 0x000fc60007ffe1ff */
[----:B------:R-:W-:Y:S01]  /*12e0*/  IMAD R10, R0, 0x4, R11 ;  /* 0x00000004000a7824 */ /* 0x000fe200078e020b */
[----:B------:R-:W-:Y:S03]  /*12f0*/  STS [R2], RZ ;  /* 0x000000ff02007388 */ /* 0x000fe60000000800 */
[----:B------:R-:W-:Y:S01]  /*1300*/  IMAD R25, R9, 0x2, R10 ;  /* 0x0000000209197824 */ /* 0x000fe200078e020a */
        /* <DEDUP_REMOVED lines=44> */
[----:B0-----:R-:W-:-:S05]  /*15d0*/  IMAD.IADD R10, R9, 0x1, R8 ;  /* 0x00000001090a7824 */ /* 0x001fca00078e0208 */
[C---:B------:R-:W-:Y:S01]  /*15e0*/  SEL R9, R10.reuse, R8, !P6 ;  /* 0x000000080a097207 */ /* 0x040fe20007000000 */
[----:B-1----:R-:W-:Y:S01]  /*15f0*/  IMAD.IADD R10, R10, 0x1, R37 ;  /* 0x000000010a0a7824 */ /* 0x002fe200078e0225 */
[----:B------:R-:W-:-:S03]  /*1600*/  ISETP.NE.AND P6, PT, R6, RZ, PT ;  /* 0x000000ff0600720c */ /* 0x000fc60003fc5270 */
        /* <DEDUP_REMOVED lines=8> */
[----:B------:R-:W-:-:S03]  /*1690*/  SEL R9, R13, R9, !P3 ;  /* 0x000000090d097207 */ /* 0x000fc60005800000 */
[----:B------:R-:W-:Y:S01]  /*16a0*/  IMAD.IADD R15, R15, 0x1, R14 ;  /* 0x000000010f0f7824 */ /* 0x000fe200078e020e */
[----:B------:R-:W-:-:S04]  /*16b0*/  SEL R9, R14, R9, !P4 ;  /* 0x000000090e097207 */ /* 0x000fc80006000000 */
[----:B------:R-:W-:Y:S01]  /*16c0*/  IADD3 R11, R9, R8, RZ ;  /* 0x00000008090b7210 */ /* 0x000fe20007ffe0ff */
[----:B------:R-:W-:Y:S06]  /*16d0*/  @P5 BRA `(.L_x_326) ;  /* 0x0000000000145947 */ /* 0x000fec0003800000 */
[----:B------:R-:W-:Y:S01]  /*16e0*/  ISETP.NE.AND P6, PT, R6, RZ, PT ;  /* 0x000000ff0600720c */ /* 0x000fe20003fc5270 */
[----:B------:R-:W-:Y:S02]  /*16f0*/  IMAD.U32 R8, R15, 0x10000, RZ ;  /* 0x000100000f087824 */ /* 0x000fe400078e00ff */
[----:B------:R-:W-:-:S10]  /*1700*/  IMAD.MOV.U32 R11, RZ, RZ, R34 ;  /* 0x000000ffff0b7224 */ /* 0x000fd400078e0022 */
[----:B------:R0:W-:Y:S01]  /*1710*/  @!P6 STS [R3+0x2428], R8 ;  /* 0x002428080300e388 */ /* 0x0001e20000000800 */
[----:B------:R-:W-:-:S07]  /*1720*/  @!P6 IMAD.MOV.U32 R11, RZ, RZ, R8 ;  /* 0x000000ffff0be224 */ /* 0x000fce00078e0008 */
.L_x_326:
[----:B------:R-:W-:Y:S05]  /*1730*/  BSYNC B0 ;  /* 0x0000000000007941 */ /* 0x000fea0003800000 */
.L_x_325:
        /* <DEDUP_REMOVED lines=25> */
[----:B------:R-:W-:Y:S01]  /*18d0*/  BAR.SYNC.DEFER_BLOCKING 0x0 ;  /* 0x0000000000007b1d */ /* 0x000fe20000010000 */
[----:B0-----:R-:W-:-:S04]  /*18e0*/  IMAD.IADD R8, R23, 0x1, R8 ;  /* 0x0000000117087824 */ /* 0x001fc800078e0208 */
[C-C-:B------:R-:W-:Y:S02]  /*18f0*/  IMAD R9, R8.reuse, 0x2, R3.reuse ;  /* 0x0000000208097824 */ /* 0x140fe400078e0203 */
[----:B------:R-:W-:-:S03]  /*1900*/  IMAD R8, R8, 0x4, R3 ;  /* 0x0000000408087824 */ /* 0x000fc600078e0203 */
[----:B------:R-:W-:Y:S01]  /*1910*/  STS.U16 [R9], R24 ;  /* 0x0000001809007388 */ /* 0x000fe20000000400 */
[----:B------:R-:W-:Y:S06]  /*1920*/  BAR.SYNC.DEFER_BLOCKING 0x0 ;  /* 0x0000000000007b1d */ /* 0x000fec0000010000 */
[----:B------:R-:W0:Y:S02]  /*1930*/  LDS.U16 R12, [R5] ;  /* 0x00000000050c7984 */ /* 0x000e240000000400 */
[----:B------:R-:W-:Y:S06]  /*1940*/  BAR.SYNC.DEFER_BLOCKING 0x0 ;  /* 0x0000000000007b1d */ /* 0x000fec0000010000 */
[----:B------:R-:W-:Y:S02]  /*1950*/  STS [R8], R21 ;  /* 0x0000001508007388 */ /* 0x000fe40000000800 */
[----:B------:R-:W-:Y:S01]  /*1960*/  BAR.SYNC.DEFER_BLOCKING 0x0 ;  /* 0x0000000000007b1d */ /* 0x000fe20000010000 */
[----:B0-----:R-:W-:-:S04]  /*1970*/  PRMT R10, R12, 0x9910, RZ ;  /* 0x000099100c0a7816 */ /* 0x001fc800000000ff */
[----:B------:R-:W-:-:S04]  /*1980*/  ISETP.NE.AND P6, PT, R10, 0x7fff, PT ;  /* 0x00007fff0a00780c */ /* 0x000fc80003fc5270 */
[----:B------:R-:W-:-:S04]  /*1990*/  SEL R10, R12, 0x8000, P6 ;  /* 0x000080000c0a7807 */ /* 0x000fc80003000000 */
[----:B------:R-:W-:-:S04]  /*19a0*/  SHF.R.U32.HI R10, RZ, 0xc, R10 ;  /* 0x0000000cff0a7819 */ /* 0x000fc8000001160a */
[----:B------:R-:W-:Y:S01]  /*19b0*/  LOP3.LUT R10, R10, UR6, RZ, 0xc0, !PT ;  /* 0x000000060a0a7c12 */ /* 0x000fe2000f8ec0ff */
[----:B------:R-:W-:Y:S04]  /*19c0*/  LDS R13, [R2] ;  /* 0x00000000020d7984 */ /* 0x000fe80000000800 */
[C---:B------:R-:W-:Y:S01]  /*19d0*/  IMAD.SHL.U32 R11, R10.reuse, 0x400, RZ ;  /* 0x000004000a0b7824 */ /* 0x040fe200078e00ff */
[----:B------:R-:W-:Y:S01]  /*19e0*/  BAR.SYNC.DEFER_BLOCKING 0x0 ;  /* 0x0000000000007b1d */ /* 0x000fe20000010000 */
[----:B------:R-:W-:-:S03]  /*19f0*/  LOP3.LUT R10, R10, 0xfff8, RZ, 0xc0, !PT ;  /* 0x0000fff80a0a7812 */ /* 0x000fc600078ec0ff */
[----:B------:R-:W-:Y:S02]  /*1a00*/  LOP3.LUT R14, R11, 0x1c00, RZ, 0xc, !PT ;  /* 0x00001c000b0e7812 */ /* 0x000fe400078e0cff */
[----:B------:R-:W-:-:S03]  /*1a10*/  SHF.R.U32.HI R10, RZ, 0x3, R10 ;  /* 0x00000003ff0a7819 */ /* 0x000fc6000001160a */
[----:B------:R-:W-:Y:S01]  /*1a20*/  IMAD.IADD R9, R3, 0x1, R14 ;  /* 0x0000000103097824 */ /* 0x000fe200078e020e */
[----:B------:R-:W-:-:S04]  /*1a30*/  IADD3 R10, -R10, 0x1, RZ ;  /* 0x000000010a0a7810 */ /* 0x000fc80007ffe1ff */
[----:B------:R-:W-:-:S05]  /*1a40*/  LEA R9, R0, R9, 0x2 ;  /* 0x0000000900097211 */ /* 0x000fca00078e10ff */
        /* <DEDUP_REMOVED lines=44> */
[----:B------:R-:W2:Y:S01]  /*1d10*/  LDS R32, [R3+0x2410] ;  /* 0x0024100003207984 */ /* 0x000ea20000000800 */
[----:B0-----:R-:W-:-:S04]  /*1d20*/  IMAD.IADD R9, R9, 0x1, R8 ;  /* 0x0000000109097824 */ /* 0x001fc800078e0208 */
[C---:B-1----:R-:W-:Y:S01]  /*1d30*/  IMAD.IADD R10, R9.reuse, 0x1, R10 ;  /* 0x00000001090a7824 */ /* 0x042fe200078e020a */
[----:B------:R-:W-:Y:S02]  /*1d40*/  SEL R8, R9, R8, !P6 ;  /* 0x0000000809087207 */ /* 0x000fe40007000000 */
[----:B------:R-:W-:Y:S01]  /*1d50*/  ISETP.NE.AND P6, PT, R6, RZ, PT ;  /* 0x000000ff0600720c */ /* 0x000fe20003fc5270 */
[----:B------:R-:W-:Y:S01]  /*1d60*/  IMAD.IADD R33, R11, 0x1, R10 ;  /* 0x000000010b217824 */ /* 0x000fe200078e020a */
[----:B------:R-:W-:-:S03]  /*1d70*/  SEL R8, R10, R8, !P0 ;  /* 0x000000080a087207 */ /* 0x000fc60004000000 */
[C---:B--2---:R-:W-:Y:S01]  /*1d80*/  IMAD.IADD R32, R33.reuse, 0x1, R32 ;  /* 0x0000000121207824 */ /* 0x044fe200078e0220 */
[----:B------:R-:W-:Y:S02]  /*1d90*/  SEL R22, R33, R8, !P1 ;  /* 0x0000000821167207 */ /* 0x000fe40004800000 */
[----:B------:R-:W0:Y:S02]  /*1da0*/  LDS.128 R8, [R3+0x2410] ;  /* 0x0024100003087984 */ /* 0x000e240000000c00 */
[C---:B------:R-:W-:Y:S01]  /*1db0*/  SEL R22, R32.reuse, R22, !P2 ;  /* 0x0000001620167207 */ /* 0x040fe20005000000 */
[----:B0-----:R-:W-:-:S04]  /*1dc0*/  IMAD.IADD R9, R32, 0x1, R9 ;  /* 0x0000000120097824 */ /* 0x001fc800078e0209 */
[----:B------:R-:W-:Y:S01]  /*1dd0*/  IMAD.IADD R10, R10, 0x1, R9 ;  /* 0x000000010a0a7824 */ /* 0x000fe200078e0209 */
[----:B------:R-:W-:Y:S02]  /*1de0*/  SEL R22, R9, R22, !P3 ;  /* 0x0000001609167207 */ /* 0x000fe40005800000 */
[----:B------:R-:W-:Y:S01]  /*1df0*/  SEL R9, R30, RZ, P6 ;  /* 0x000000ff1e097207 */ /* 0x000fe20003000000 */
[----:B------:R-:W-:Y:S01]  /*1e00*/  IMAD.IADD R11, R11, 0x1, R10 ;  /* 0x000000010b0b7824 */ /* 0x000fe200078e020a */
[----:B------:R-:W-:-:S05]  /*1e10*/  SEL R22, R10, R22, !P4 ;  /* 0x000000160a167207 */ /* 0x000fca0006000000 */
[----:B------:R-:W-:Y:S01]  /*1e20*/  IMAD.IADD R9, R22, 0x1, R9 ;  /* 0x0000000116097824 */ /* 0x000fe200078e0209 */
[----:B------:R-:W-:Y:S06]  /*1e30*/  @P5 BRA `(.L_x_328) ;  /* 0x0000000000145947 */ /* 0x000fec0003800000 */
[----:B------:R-:W-:Y:S01]  /*1e40*/  ISETP.NE.AND P0, PT, R6, RZ, PT ;  /* 0x000000ff0600720c */ /* 0x000fe20003f05270 */
[----:B------:R-:W-:Y:S01]  /*1e50*/  IMAD.MOV.U32 R9, RZ, RZ, R30 ;  /* 0x000000ffff097224 */ /* 0x000fe200078e001e */
[----:B------:R-:W-:-:S11]  /*1e60*/  SHF.L.U32 R6, R11, 0x10, RZ ;  /* 0x000000100b067819 */ /* 0x000fd600000006ff */
[----:B------:R0:W-:Y:S01]  /*1e70*/  @!P0 STS [R3+0x2428], R6 ;  /* 0x0024280603008388 */ /* 0x0001e20000000800 */
[----:B------:R-:W-:-:S07]  /*1e80*/  @!P0 IMAD.MOV.U32 R9, RZ, RZ, R6 ;  /* 0x000000ffff098224 */ /* 0x000fce00078e0006 */
.L_x_328:
[----:B------:R-:W-:Y:S05]  /*1e90*/  BSYNC B0 ;  /* 0x0000000000007941 */ /* 0x000fea0003800000 */
.L_x_327:
[----:B------:R-:W-:Y:S01]  /*1ea0*/  BAR.SYNC.DEFER_BLOCKING 0x0 ;  /* 0x0000000000007b1d */ /* 0x000fe20000010000 */
[----:B------:R-:W-:-:S13]  /*1eb0*/  ISETP.NE.AND P0, PT, R0, RZ, PT ;  /* 0x000000ff0000720c */ /* 0x000fda0003f05270 */
[----:B------:R-:W1:Y:S02]  /*1ec0*/  @P0 LDS R0, [R3+0x2428] ;  /* 0x0024280003000984 */ /* 0x000e640000000800 */
[----:B-1----:R-:W-:Y:S01]  /*1ed0*/  @P0 IMAD.IADD R9, R0, 0x1, R9 ;  /* 0x0000000100090824 */ /* 0x002fe200078e0209 */
[----:B------:R-:W-:-:S03]  /*1ee0*/  ISETP.NE.AND P0, PT, R7, RZ, PT ;  /* 0x000000ff0700720c */ /* 0x000fc60003f05270 */
        /* <DEDUP_REMOVED lines=20> */
[C-C-:B------:R-:W-:Y:S01]  /*2030*/  IMAD R7, R0.reuse, 0x2, R3.reuse ;  /* 0x0000000200077824 */ /* 0x140fe200078e0203 */
[----:B------:R-:W-:Y:S01]  /*2040*/  BAR.SYNC.DEFER_BLOCKING 0x0 ;  /* 0x0000000000007b1d */ /* 0x000fe20000010000 */
[----:B------:R-:W-:-:S05]  /*2050*/  IMAD R0, R0, 0x4, R3 ;  /* 0x0000000400007824 */ /* 0x000fca00078e0203 */
[----:B------:R1:W-:Y:S02]  /*2060*/  STS.U16 [R7], R12 ;  /* 0x0000000c07007388 */ /* 0x0003e40000000400 */
[----:B------:R-:W-:Y:S06]  /*2070*/  BAR.SYNC.DEFER_BLOCKING 0x0 ;  /* 0x0000000000007b1d */ /* 0x000fec0000010000 */
[----:B------:R-:W2:Y:S02]  /*2080*/  LDS.U16 R5, [R5] ;  /* 0x0000000005057984 */ /* 0x000ea40000000400 */
[----:B------:R-:W-:Y:S06]  /*2090*/  BAR.SYNC.DEFER_BLOCKING 0x0 ;  /* 0x0000000000007b1d */ /* 0x000fec0000010000 */
[----:B------:R1:W-:Y:S02]  /*20a0*/  STS [R0], R13 ;  /* 0x0000000d00007388 */ /* 0x0003e40000000800 */
[----:B------:R-:W-:Y:S06]  /*20b0*/  BAR.SYNC.DEFER_BLOCKING 0x0 ;  /* 0x0000000000007b1d */ /* 0x000fec0000010000 */
[----:B------:R-:W-:Y:S05]  /*20c0*/  @P0 EXIT ;  /* 0x000000000000094d */ /* 0x000fea0003800000 */
[----:B0-----:R-:W0:Y:S01]  /*20d0*/  LDS R3, [R2] ;  /* 0x0000000002037984 */ /* 0x001e220000000800 */
[----:B-12---:R-:W-:Y:S01]  /*20e0*/  PRMT R0, R5, 0x9910, RZ ;  /* 0x0000991005007816 */ /* 0x006fe200000000ff */
[----:B------:R-:W-:-:S03]  /*20f0*/  IMAD.MOV.U32 R4, RZ, RZ, 0xffff ;  /* 0x0000ffffff047424 */ /* 0x000fc600078e00ff */
[----:B------:R-:W-:-:S04]  /*2100*/  ISETP.GE.AND P0, PT, R0, RZ, PT ;  /* 0x000000ff0000720c */ /* 0x000fc80003f06270 */
[----:B------:R-:W-:-:S04]  /*2110*/  SEL R0, R4, 0x8000, P0 ;  /* 0x0000800004007807 */ /* 0x000fc80000000000 */
[----:B------:R-:W-:-:S05]  /*2120*/  LOP3.LUT R5, R0, R5, RZ, 0x3c, !PT ;  /* 0x0000000500057212 */ /* 0x000fca00078e3cff */
[----:B------:R-:W-:Y:S04]  /*2130*/  STG.E.U16 desc[UR4][R18.64], R5 ;  /* 0x0000000512007986 */ /* 0x000fe8000c101504 */
[----:B0-----:R-:W-:Y:S01]  /*2140*/  STG.E desc[UR4][R16.64], R3 ;  /* 0x0000000310007986 */ /* 0x001fe2000c101904 */
[----:B------:R-:W-:Y:S05]  /*2150*/  EXIT ;  /* 0x000000000000794d */ /* 0x000fea0003800000 */
.L_x_329:
        /* <DEDUP_REMOVED lines=10> */
.L_x_2004:


//--------------------- .text._ZN17fastertransformer19segmented_topp_impl15blockSortKernelI6__halfLi128ELi1EEEvPKT_PS3_PKiPiS8_iii --------------------------
	.section	.text._ZN17fastertransformer19segmented_topp_impl15blockSortKernelI6__halfLi128ELi1EEEvPKT_PS3_PKiPiS8_iii,"ax",@progbits
	.align	128
        .global         _ZN17fastertransformer19segmented_topp_impl15blockSortKernelI6__halfLi128ELi1EEEvPKT_PS3_PKiPiS8_iii
        .type           _ZN17fastertransformer19segmented_topp_impl15blockSortKernelI6__halfLi128ELi1EEEvPKT_PS3_PKiPiS8_iii,@function
        .size           _ZN17fastertransformer19segmented_topp_impl15blockSortKernelI6__halfLi128ELi1EEEvPKT_PS3_PKiPiS8_iii,(.L_x_2005 - _ZN17fastertransformer19segmented_topp_impl15blockSortKernelI6__halfLi128ELi1EEEvPKT_PS3_PKiPiS8_iii)
        .other          _ZN17fastertransformer19segmented_topp_impl15blockSortKernelI6__halfLi128ELi1EEEvPKT_PS3_PKiPiS8_iii,@"STO_CUDA_ENTRY STV_DEFAULT"
_ZN17fastertransformer19segmented_topp_impl15blockSortKernelI6__halfLi128ELi1EEEvPKT_PS3_PKiPiS8_iii:
.text._ZN17fastertransformer19segmented_topp_impl15blockSortKernelI6__halfLi128ELi1EEEvPKT_PS3_PKiPiS8_iii:
        /* <DEDUP_REMOVED lines=20> */
[----:B------:R-:W-:-:S04]  /*0140*/  LEA R2, P1, R4, UR6, 0x1 ;  /* 0x0000000604027c11 */ /* 0x000fc8000f8208ff */
[----:B------:R-:W-:Y:S01]  /*0150*/  LEA.HI.X R3, R4, UR7, R9, 0x1, P1 ;  /* 0x0000000704037c11 */ /* 0x000fe200088f0c09 */
[----:B------:R-:W-:Y:S01]  /*0160*/  IMAD.MOV.U32 R5, RZ, RZ, 0xffff ;  /* 0x0000ffffff057424 */ /* 0x000fe200078e00ff */
[----:B------:R-:W0:Y:S01]  /*0170*/  S2R R7, SR_CgaCtaId ;  /* 0x0000000000077919 */ /* 0x000e220000008800 */
[----:B------:R-:W-:Y:S02]  /*0180*/  ULDC.64 UR6, c[0x0][0x228] ;  /* 0x00008a0000067ab9 */ /* 0x000fe40000000a00 */
[----:B------:R-:W2:Y:S01]  /*0190*/  @!P0 LDG.E.U16 R17, desc[UR4][R2.64] ;  /* 0x0000000402118981 */ /* 0x000ea2000c1e1500 */
[----:B------:R-:W-:Y:S01]  /*01a0*/  BMSK R16, RZ, 0x4 ;  /* 0x00000004ff10781b */ /* 0x000fe20000000000 */
[----:B------:R-:W-:Y:S01]  /*01b0*/  IMAD.MOV.U32 R18, RZ, RZ, -0x1 ;  /* 0xffffffffff127424 */ /* 0x000fe200078e00ff */
[----:B------:R-:W-:-:S04]  /*01c0*/  MOV R12, 0x400 ;  /* 0x00000400000c7802 */ /* 0x000fc80000000f00 */
[----:B0-----:R-:W-:-:S05]  /*01d0*/  LEA R12, R7, R12, 0x18 ;  /* 0x0000000c070c7211 */ /* 0x001fca00078ec0ff */
[----:B------:R-:W-:-:S04]  /*01e0*/  IMAD R11, R15, 0x2, R12 ;  /* 0x000000020f0b7824 */ /* 0x000fc800078e020c */
        /* <DEDUP_REMOVED lines=10> */
[----:B------:R-:W-:-:S03]  /*0290*/  LEA.HI.X R9, R4, UR7, R9, 0x2, P1 ;  /* 0x0000000704097c11 */ /* 0x000fc600088f1409 */
[C---:B------:R-:W-:Y:S01]  /*02a0*/  IMAD.SHL.U32 R0, R5.reuse, 0x200, RZ ;  /* 0x0000020005007824 */ /* 0x040fe200078e00ff */
[----:B------:R-:W-:Y:S01]  /*02b0*/  LOP3.LUT R5, R5, 0xfff8, RZ, 0xc0, !PT ;  /* 0x0000fff805057812 */ /* 0x000fe200078ec0ff */
[----:B------:R0:W5:Y:S03]  /*02c0*/  @!P0 LDG.E R18, desc[UR4][R8.64] ;  /* 0x0000000408128981 */ /* 0x000166000c1e1900 */
[----:B------:R-:W-:Y:S01]  /*02d0*/  LOP3.LUT R7, R0, 0xe00, RZ, 0xc, !PT ;  /* 0x00000e0000077812 */ /* 0x000fe200078e0cff */
[----:B------:R-:W-:Y:S01]  /*02e0*/  BAR.SYNC.DEFER_BLOCKING 0x0 ;  /* 0x0000000000007b1d */ /* 0x000fe20000010000 */
[----:B------:R-:W-:-:S03]  /*02f0*/  SHF.R.U32.HI R5, RZ, 0x3, R5 ;  /* 0x00000003ff057819 */ /* 0x000fc60000011605 */
[----:B------:R-:W-:Y:S01]  /*0300*/  IMAD.IADD R0, R12, 0x1, R7 ;  /* 0x000000010c007824 */ /* 0x000fe200078e0207 */
[----:B------:R-:W-:-:S03]  /*0310*/  IADD3 R5, -R5, 0x1, RZ ;  /* 0x0000000105057810 */ /* 0x000fc60007ffe1ff */
[----:B------:R-:W-:-:S05]  /*0320*/  IMAD R0, R15, 0x4, R0 ;  /* 0x000000040f007824 */ /* 0x000fca00078e0200 */
[----:B------:R-:W-:Y:S01]  /*0330*/  LEA R19, R5, R0, 0x1 ;  /* 0x0000000005137211 */ /* 0x000fe200078e08ff */
        /* <DEDUP_REMOVED lines=46> */
[C---:B------:R-:W-:Y:S02]  /*0620*/  ISETP.NE.AND P2, PT, R31.reuse, RZ, PT ;  /* 0x000000ff1f00720c */ /* 0x040fe40003f45270 */
[C---:B------:R-:W-:Y:S01]  /*0630*/  ISETP.NE.AND P1, PT, R31.reuse, 0x2, PT ;  /* 0x000000021f00780c */ /* 0x040fe20003f25270 */
[----:B------:R-:W-:Y:S01]  /*0640*/  IMAD.IADD R29, R32, 0x1, -R29 ;  /* 0x00000001201d7824 */ /* 0x000fe200078e0a1d */
[----:B------:R-:W-:Y:S02]  /*0650*/  ISETP.NE.AND P3, PT, R31, 0x3, PT ;  /* 0x000000031f00780c */ /* 0x000fe40003f65270 */
[----:B------:R-:W-:Y:S01]  /*0660*/  ISETP.NE.AND P4, PT, R13, RZ, PT ;  /* 0x000000ff0d00720c */ /* 0x000fe20003f85270 */
[----:B------:R-:W-:Y:S01]  /*0670*/  BSSY B0, `(.L_x_330) ;  /* 0x000000e000007945 */ /* 0x000fe20003800000 */
[----:B-1----:R-:W-:-:S04]  /*0680*/  IADD3 R5, R4, R5, RZ ;  /* 0x0000000504057210 */ /* 0x002fc80007ffe0ff */
[C---:B------:R-:W-:Y:S01]  /*0690*/  SEL R4, R5.reuse, R4, !P1 ;  /* 0x0000000405047207 */ /* 0x040fe20004800000 */
[----:B--2---:R-:W-:Y:S01]  /*06a0*/  IMAD.IADD R30, R5, 0x1, R30 ;  /* 0x00000001051e7824 */ /* 0x004fe200078e021e */
[----:B------:R-:W-:-:S04]  /*06b0*/  SEL R5, R29, RZ, P4 ;  /* 0x000000ff1d057207 */ /* 0x000fc80002000000 */
        /* <DEDUP_REMOVED lines=9> */
.L_x_331:
[----:B------:R-:W-:Y:S05]  /*0750*/  BSYNC B0 ;  /* 0x0000000000007941 */ /* 0x000fea0003800000 */
.L_x_330:
[----:B------:R-:W-:Y:S01]  /*0760*/  BAR.SYNC.DEFER_BLOCKING 0x0 ;  /* 0x0000000000007b1d */ /* 0x000fe20000010000 */
[----:B------:R-:W-:-:S05]  /*0770*/  ISETP.NE.AND P5, PT, R15, RZ, PT ;  /* 0x000000ff0f00720c */ /* 0x000fca0003fa5270 */
[----:B------:R-:W-:Y:S08]  /*0780*/  BSSY B0, `(.L_x_332) ;  /* 0x0000066000007945 */ /* 0x000ff00003800000 */
[----:B------:R-:W1:Y:S02]  /*0790*/  @P5 LDS R4, [R12+0x1214] ;  /* 0x001214000c045984 */ /* 0x000e640000000800 */
[----:B-1----:R-:W-:-:S05]  /*07a0*/  @P5 IADD3 R5, R5, R4, RZ ;  /* 0x0000000405055210 */ /* 0x002fca0007ffe0ff */
        /* <DEDUP_REMOVED lines=14> */
[----:B0-----:R-:W-:Y:S01]  /*0890*/  IADD3 R7, R28, R27, RZ ;  /* 0x0000001b1c077210 */ /* 0x001fe20007ffe0ff */
        /* <DEDUP_REMOVED lines=18> */
[----:B------:R-:W-:Y:S02]  /*09c0*/  LOP3.LUT R7, R16, R7, RZ, 0xc0, !PT ;  /* 0x0000000710077212 */ /* 0x000fe400078ec0ff */
[----:B------:R-:W-:Y:S03]  /*09d0*/  LDS R16, [R10] ;  /* 0x000000000a107984 */ /* 0x000fe60000000800 */
[C---:B------:R-:W-:Y:S01]  /*09e0*/  IMAD.SHL.U32 R6, R7.reuse, 0x200, RZ ;  /* 0x0000020007067824 */ /* 0x040fe200078e00ff */
[----:B------:R-:W-:Y:S01]  /*09f0*/  BAR.SYNC.DEFER_BLOCKING 0x0 ;  /* 0x0000000000007b1d */ /* 0x000fe20000010000 */
[----:B------:R-:W-:-:S03]  /*0a00*/  LOP3.LUT R7, R7, 0xfff8, RZ, 0xc0, !PT ;  /* 0x0000fff807077812 */ /* 0x000fc600078ec0ff */
        /* <DEDUP_REMOVED lines=16> */
[----:B0-----:R-:W-:-:S05]  /*0b10*/  IADD3 R4, R17, 0x1, RZ ;  /* 0x0000000111047810 */ /* 0x001fca0007ffe0ff */
        /* <DEDUP_REMOVED lines=28> */
[----:B------:R-:W-:Y:S06]  /*0ce0*/  BAR.SYNC.DEFER_BLOCKING 0x0 ;  /* 0x0000000000007b1d */ /* 0x000fec0000010000 */
[----:B------:R-:W0:Y:S04]  /*0cf0*/  LDS.128 R4, [R12+0x1200] ;  /* 0x001200000c047984 */ /* 0x000e280000000c00 */
[----:B------:R-:W1:Y:S01]  /*0d00*/  LDS R28, [R12+0x1208] ;  /* 0x001208000c1c7984 */ /* 0x000e620000000800 */
[----:B0-----:R-:W-:-:S05]  /*0d10*/  IMAD.IADD R5, R5, 0x1, R4 ;  /* 0x0000000105057824 */ /* 0x001fca00078e0204 */
[C---:B------:R-:W-:Y:S02]  /*0d20*/  SEL R4, R5.reuse, R4, !P1 ;  /* 0x0000000405047207 */ /* 0x040fe40004800000 */
[----:B-1----:R-:W-:Y:S02]  /*0d30*/  IADD3 R28, R5, R28, RZ ;  /* 0x0000001c051c7210 */ /* 0x002fe40007ffe0ff */
[----:B------:R-:W-:Y:S02]  /*0d40*/  SEL R5, R29, RZ, P4 ;  /* 0x000000ff1d057207 */ /* 0x000fe40002000000 */
[----:B------:R-:W-:Y:S01]  /*0d50*/  SEL R4, R28, R4, !P3 ;  /* 0x000000041c047207 */ /* 0x000fe20005800000 */
[----:B------:R-:W-:-:S04]  /*0d60*/  IMAD.IADD R28, R7, 0x1, R28 ;  /* 0x00000001071c7824 */ /* 0x000fc800078e021c */
[----:B------:R-:W-:Y:S01]  /*0d70*/  IMAD.IADD R7, R4, 0x1, R5 ;  /* 0x0000000104077824 */ /* 0x000fe200078e0205 */
[----:B------:R-:W-:Y:S06]  /*0d80*/  @P2 BRA `(.L_x_333) ;  /* 0x0000000000142947 */ /* 0x000fec0003800000 */
[----:B------:R-:W-:Y:S01]  /*0d90*/  ISETP.NE.AND P6, PT, R13, RZ, PT ;  /* 0x000000ff0d00720c */ /* 0x000fe20003fc5270 */
[----:B------:R-:W-:Y:S02]  /*0da0*/  IMAD.U32 R5, R28, 0x10000, RZ ;  /* 0x000100001c057824 */ /* 0x000fe400078e00ff */
[----:B------:R-:W-:-:S10]  /*0db0*/  IMAD.MOV.U32 R7, RZ, RZ, R29 ;  /* 0x000000ffff077224 */ /* 0x000fd400078e001d */
[----:B------:R0:W-:Y:S01]  /*0dc0*/  @!P6 STS [R12+0x1214], R5 ;  /* 0x001214050c00e388 */ /* 0x0001e20000000800 */
[----:B------:R-:W-:-:S07]  /*0dd0*/  @!P6 IMAD.MOV.U32 R7, RZ, RZ, R5 ;  /* 0x000000ffff07e224 */ /* 0x000fce00078e0005 */
.L_x_333:
[----:B------:R-:W-:Y:S05]  /*0de0*/  BSYNC B0 ;  /* 0x0000000000007941 */ /* 0x000fea0003800000 */
.L_x_332:
[----:B------:R-:W-:Y:S01]  /*0df0*/  BAR.SYNC.DEFER_BLOCKING 0x0 ;  /* 0x0000000000007b1d */ /* 0x000fe20000010000 */
[----:B------:R-:W-:-:S05]  /*0e00*/  UBMSK UR6, URZ, 0x4 ;  /* 0x000000043f06789b */ /* 0x000fca0008000000 */
[----:B------:R-:W-:Y:S01]  /*0e10*/  BSSY B0, `(.L_x_334) ;  /* 0x0000066000007945 */ /* 0x000fe20003800000 */
[----:B------:R-:W1:Y:S02]  /*0e20*/  @P5 LDS R4, [R12+0x1214] ;  /* 0x001214000c045984 */ /* 0x000e640000000800 */
[----:B-1----:R-:W-:-:S04]  /*0e30*/  @P5 IMAD.IADD R7, R4, 0x1, R7 ;  /* 0x0000000104075824 */ /* 0x002fc800078e0207 */
[----:B------:R-:W-:Y:S01]  /*0e40*/  IMAD.IADD R27, R27, 0x1, R7 ;  /* 0x000000011b1b7824 */ /* 0x000fe200078e0207 */
[----:B------:R-:W-:Y:S04]  /*0e50*/  STS [R0], R7 ;  /* 0x0000000700007388 */ /* 0x000fe80000000800 */
[----:B------:R-:W-:Y:S01]  /*0e60*/  IADD3 R26, R27, R26, RZ ;  /* 0x0000001a1b1a7210 */ /* 0x000fe20007ffe0ff */
[----:B------:R-:W-:Y:S04]  /*0e70*/  STS [R0+0x4], R27 ;  /* 0x0000041b00007388 */ /* 0x000fe80000000800 */
        /* <DEDUP_REMOVED lines=10> */
[----:B0-----:R-:W-:Y:S01]  /*0f20*/  IMAD.IADD R5, R21, 0x1, R18 ;  /* 0x0000000115057824 */ /* 0x001fe200078e0212 */
[----:B------:R-:W-:Y:S04]  /*0f30*/  STS [R0+0x1c], R21 ;  /* 0x00001c1500007388 */ /* 0x000fe80000000800 */
[----:B------:R-:W-:Y:S01]  /*0f40*/  STS [R0+0x20], R5 ;  /* 0x0000200500007388 */ /* 0x000fe20000000800 */
[----:B------:R-:W-:Y:S06]  /*0f50*/  BAR.SYNC.DEFER_BLOCKING 0x0 ;  /* 0x0000000000007b1d */ /* 0x000fec0000010000 */
[----:B------:R-:W0:Y:S02]  /*0f60*/  LDS.U16 R4, [R19] ;  /* 0x0000000013047984 */ /* 0x000e240000000400 */
[----:B0-----:R-:W-:Y:S01]  /*0f70*/  IMAD.IADD R7, R4, 0x1, R17 ;  /* 0x0000000104077824 */ /* 0x001fe200078e0211 */
[----:B------:R-:W-:Y:S04]  /*0f80*/  BAR.SYNC.DEFER_BLOCKING 0x0 ;  /* 0x0000000000007b1d */ /* 0x000fe80000010000 */
[C---:B------:R-:W-:Y:S01]  /*0f90*/  LEA R27, R7.reuse, R12, 0x1 ;  /* 0x0000000c071b7211 */ /* 0x040fe200078e08ff */
[----:B------:R-:W-:-:S04]  /*0fa0*/  IMAD R7, R7, 0x4, R12 ;  /* 0x0000000407077824 */ /* 0x000fc800078e020c */
        /* <DEDUP_REMOVED lines=50> */
[----:B0-----:R-:W-:-:S05]  /*12d0*/  @P6 IADD3 R30, R29, R30, RZ ;  /* 0x0000001e1d1e6210 */ /* 0x001fca0007ffe0ff */
        /* <DEDUP_REMOVED lines=12> */
[----:B0-----:R-:W-:-:S04]  /*13a0*/  IMAD.IADD R5, R5, 0x1, R4 ;  /* 0x0000000105057824 */ /* 0x001fc800078e0204 */
[C---:B-1----:R-:W-:Y:S01]  /*13b0*/  IMAD.IADD R34, R5.reuse, 0x1, R34 ;  /* 0x0000000105227824 */ /* 0x042fe200078e0222 */
[----:B------:R-:W-:Y:S02]  /*13c0*/  SEL R4, R5, R4, !P1 ;  /* 0x0000000405047207 */ /* 0x000fe40004800000 */
[----:B------:R-:W-:Y:S02]  /*13d0*/  SEL R5, R28, RZ, P4 ;  /* 0x000000ff1c057207 */ /* 0x000fe40002000000 */
        /* <DEDUP_REMOVED lines=9> */
.L_x_335:
[----:B------:R-:W-:Y:S05]  /*1470*/  BSYNC B0 ;  /* 0x0000000000007941 */ /* 0x000fea0003800000 */
.L_x_334:
        /* <DEDUP_REMOVED lines=24> */
[----:B0-----:R-:W-:Y:S01]  /*1600*/  IADD3 R7, R16, R19, RZ ;  /* 0x0000001310077210 */ /* 0x001fe20007ffe0ff */
[----:B------:R-:W-:Y:S04]  /*1610*/  BAR.SYNC.DEFER_BLOCKING 0x0 ;  /* 0x0000000000007b1d */ /* 0x000fe80000010000 */
[----:B------:R-:W-:-:S02]  /*1620*/  IMAD R4, R7, 0x2, R12 ;  /* 0x0000000207047824 */ /* 0x000fc400078e020c */
        /* <DEDUP_REMOVED lines=11> */
[----:B------:R-:W-:-:S05]  /*16e0*/  LOP3.LUT R5, R5, UR6, RZ, 0xc0, !PT ;  /* 0x0000000605057c12 */ /* 0x000fca000f8ec0ff */
[C---:B------:R-:W-:Y:S01]  /*16f0*/  IMAD.SHL.U32 R6, R5.reuse, 0x200, RZ ;  /* 0x0000020005067824 */ /* 0x040fe200078e00ff */
[----:B------:R-:W-:-:S04]  /*1700*/  LOP3.LUT R5, R5, 0xfff8, RZ, 0xc0, !PT ;  /* 0x0000fff805057812 */ /* 0x000fc800078ec0ff */
[----:B------:R-:W-:Y:S02]  /*1710*/  LOP3.LUT R17, R6, 0xe00, RZ, 0xc, !PT ;  /* 0x00000e0006117812 */ /* 0x000fe400078e0cff */
[----:B------:R-:W-:-:S03]  /*1720*/  SHF.R.U32.HI R5, RZ, 0x3, R5 ;  /* 0x00000003ff057819 */ /* 0x000fc60000011605 */
[----:B------:R-:W-:Y:S01]  /*1730*/  IMAD.IADD R4, R12, 0x1, R17 ;  /* 0x000000010c047824 */ /* 0x000fe200078e0211 */
[----:B------:R-:W-:Y:S01]  /*1740*/  IADD3 R5, -R5, 0x1, RZ ;  /* 0x0000000105057810 */ /* 0x000fe20007ffe1ff */
[----:B------:R-:W-:Y:S02]  /*1750*/  LDS R17, [R10] ;  /* 0x000000000a117984 */ /* 0x000fe40000000800 */
[----:B------:R-:W-:Y:S01]  /*1760*/  IMAD R4, R15, 0x4, R4 ;  /* 0x000000040f047824 */ /* 0x000fe200078e0204 */
[----:B------:R-:W-:Y:S03]  /*1770*/  BAR.SYNC.DEFER_BLOCKING 0x0 ;  /* 0x0000000000007b1d */ /* 0x000fe60000010000 */
[----:B------:R-:W-:-:S03]  /*1780*/  IMAD R19, R5, 0x2, R4 ;  /* 0x0000000205137824 */ /* 0x000fc600078e0204 */
        /* <DEDUP_REMOVED lines=37> */
[----:B------:R-:W-:-:S09]  /*19e0*/  IADD3 R27, -R27, R32, RZ ;  /* 0x000000201b1b7210 */ /* 0x000fd20007ffe1ff */
[----:B------:R-:W-:Y:S01]  /*19f0*/  @!P6 STS [R14+0x1200], R32 ;  /* 0x001200200e00e388 */ /* 0x000fe20000000800 */
[----:B------:R-:W-:Y:S06]  /*1a00*/  BAR.SYNC.DEFER_BLOCKING 0x0 ;  /* 0x0000000000007b1d */ /* 0x000fec0000010000 */
[----:B------:R-:W0:Y:S04]  /*1a10*/  LDS.128 R4, [R12+0x1200] ;  /* 0x001200000c047984 */ /* 0x000e280000000c00 */
[----:B------:R-:W1:Y:S01]  /*1a20*/  LDS R28, [R12+0x1208] ;  /* 0x001208000c1c7984 */ /* 0x000e620000000800 */
[----:B0-----:R-:W-:-:S04]  /*1a30*/  IMAD.IADD R5, R5, 0x1, R4 ;  /* 0x0000000105057824 */ /* 0x001fc800078e0204 */
[C---:B-1----:R-:W-:Y:S01]  /*1a40*/  IMAD.IADD R28, R5.reuse, 0x1, R28 ;  /* 0x00000001051c7824 */ /* 0x042fe200078e021c */
[----:B------:R-:W-:Y:S02]  /*1a50*/  SEL R4, R5, R4, !P1 ;  /* 0x0000000405047207 */ /* 0x000fe40004800000 */
[----:B------:R-:W-:Y:S01]  /*1a60*/  SEL R5, R27, RZ, P4 ;  /* 0x000000ff1b057207 */ /* 0x000fe20002000000 */
[----:B------:R-:W-:Y:S01]  /*1a70*/  IMAD.IADD R7, R7, 0x1, R28 ;  /* 0x0000000107077824 */ /* 0x000fe200078e021c */
        /* <DEDUP_REMOVED lines=8> */
.L_x_337:
[----:B------:R-:W-:Y:S05]  /*1b00*/  BSYNC B0 ;  /* 0x0000000000007941 */ /* 0x000fea0003800000 */
.L_x_336:
[----:B------:R-:W-:Y:S06]  /*1b10*/  BAR.SYNC.DEFER_BLOCKING 0x0 ;  /* 0x0000000000007b1d */ /* 0x000fec0000010000 */
[----:B------:R-:W1:Y:S02]  /*1b20*/  @P5 LDS R4, [R12+0x1214] ;  /* 0x001214000c045984 */ /* 0x000e640000000800 */
[----:B-1----:R-:W-:-:S05]  /*1b30*/  @P5 IADD3 R29, R4, R29, RZ ;  /* 0x0000001d041d5210 */ /* 0x002fca0007ffe0ff */
[----:B------:R-:W-:Y:S01]  /*1b40*/  IMAD.IADD R21, R21, 0x1, R29 ;  /* 0x0000000115157824 */ /* 0x000fe200078e021d */
[----:B------:R-:W-:Y:S03]  /*1b50*/  STS [R0], R29 ;  /* 0x0000001d00007388 */ /* 0x000fe60000000800 */
[----:B------:R-:W-:Y:S01]  /*1b60*/  IMAD.IADD R5, R18, 0x1, R21 ;  /* 0x0000000112057824 */ /* 0x000fe200078e0215 */
[----:B------:R-:W-:Y:S03]  /*1b70*/  STS [R0+0x4], R21 ;  /* 0x0000041500007388 */ /* 0x000fe60000000800 */
[----:B0-----:R-:W-:Y:S01]  /*1b80*/  IMAD.IADD R7, R20, 0x1, R5 ;  /* 0x0000000114077824 */ /* 0x001fe200078e0205 */
[----:B------:R-:W-:Y:S03]  /*1b90*/  STS [R0+0x8], R5 ;  /* 0x0000080500007388 */ /* 0x000fe60000000800 */
[----:B------:R-:W-:Y:S01]  /*1ba0*/  IMAD.IADD R22, R22, 0x1, R7 ;  /* 0x0000000116167824 */ /* 0x000fe200078e0207 */
[----:B------:R-:W-:Y:S03]  /*1bb0*/  STS [R0+0xc], R7 ;  /* 0x00000c0700007388 */ /* 0x000fe60000000800 */
[----:B------:R-:W-:Y:S01]  /*1bc0*/  IMAD.IADD R23, R23, 0x1, R22 ;  /* 0x0000000117177824 */ /* 0x000fe200078e0216 */
[----:B------:R-:W-:Y:S03]  /*1bd0*/  STS [R0+0x10], R22 ;  /* 0x0000101600007388 */ /* 0x000fe60000000800 */
[----:B------:R-:W-:Y:S01]  /*1be0*/  IMAD.IADD R24, R24, 0x1, R23 ;  /* 0x0000000118187824 */ /* 0x000fe200078e0217 */
[----:B------:R-:W-:Y:S04]  /*1bf0*/  STS [R0+0x14], R23 ;  /* 0x0000141700007388 */ /* 0x000fe80000000800 */
[----:B------:R-:W-:Y:S01]  /*1c00*/  IADD3 R25, R25, R24, RZ ;  /* 0x0000001819197210 */ /* 0x000fe20007ffe0ff */
[----:B------:R-:W-:Y:S04]  /*1c10*/  STS [R0+0x18], R24 ;  /* 0x0000181800007388 */ /* 0x000fe80000000800 */
        /* <DEDUP_REMOVED lines=10> */
[----:B------:R-:W-:Y:S06]  /*1cc0*/  BAR.SYNC.DEFER_BLOCKING 0x0 ;  /* 0x0000000000007b1d */ /* 0x000fec0000010000 */
[----:B------:R-:W1:Y:S02]  /*1cd0*/  LDS.U16 R11, [R11] ;  /* 0x000000000b0b7984 */ /* 0x000e640000000400 */
[----:B------:R-:W-:Y:S06]  /*1ce0*/  BAR.SYNC.DEFER_BLOCKING 0x0 ;  /* 0x0000000000007b1d */ /* 0x000fec0000010000 */
[----:B------:R0:W-:Y:S02]  /*1cf0*/  STS [R12], R17 ;  /* 0x000000110c007388 */ /* 0x0001e40000000800 */
[----:B------:R-:W-:Y:S06]  /*1d00*/  BAR.SYNC.DEFER_BLOCKING 0x0 ;  /* 0x0000000000007b1d */ /* 0x000fec0000010000 */
[----:B------:R-:W-:Y:S05]  /*1d10*/  @P0 EXIT ;  /* 0x000000000000094d */ /* 0x000fea0003800000 */
[----:B0-----:R-:W0:Y:S01]  /*1d20*/  LDS R5, [R10] ;  /* 0x000000000a057984 */ /* 0x001e220000000800 */
[----:B-1----:R-:W-:Y:S01]  /*1d30*/  PRMT R0, R11, 0x9910, RZ ;  /* 0x000099100b007816 */ /* 0x002fe200000000ff */
[----:B------:R-:W-:-:S03]  /*1d40*/  IMAD.MOV.U32 R4, RZ, RZ, 0xffff ;  /* 0x0000ffffff047424 */ /* 0x000fc600078e00ff */
[----:B------:R-:W-:-:S04]  /*1d50*/  ISETP.GE.AND P0, PT, R0, RZ, PT ;  /* 0x000000ff0000720c */ /* 0x000fc80003f06270 */
[----:B------:R-:W-:-:S04]  /*1d60*/  SEL R0, R4, 0x8000, P0 ;  /* 0x0000800004007807 */ /* 0x000fc80000000000 */
[----:B------:R-:W-:-:S05]  /*1d70*/  LOP3.LUT R11, R0, R11, RZ, 0x3c, !PT ;  /* 0x0000000b000b7212 */ /* 0x000fca00078e3cff */
[----:B------:R-:W-:Y:S04]  /*1d80*/  STG.E.U16 desc[UR4][R2.64], R11 ;  /* 0x0000000b02007986 */ /* 0x000fe8000c101504 */
[----:B0-----:R-:W-:Y:S01]  /*1d90*/  STG.E desc[UR4][R8.64], R5 ;  /* 0x0000000508007986 */ /* 0x001fe2000c101904 */
[----:B------:R-:W-:Y:S05]  /*1da0*/  EXIT ;  /* 0x000000000000794d */ /* 0x000fea0003800000 */
.L_x_338:
        /* <DEDUP_REMOVED lines=13> */
.L_x_2005:


//--------------------- .text._ZN17fastertransformer19segmented_topp_impl27segmented_top_p_single_passINS0_28Segmented_topk_kernel_paramsI6__halfiLi256ELi4EEELi256EEEvNS0_20TopKPerSegmentParamsE --------------------------
	.section	.text._ZN17fastertransformer19segmented_topp_impl27segmented_top_p_single_passINS0_28Segmented_topk_kernel_paramsI6__halfiLi256ELi4EEELi256EEEvNS0_20TopKPerSegmentParamsE,"ax",@progbits
	.align	128
        .global         _ZN17fastertransformer19segmented_topp_impl27segmented_top_p_single_passINS0_28Segmented_topk_kernel_paramsI6__halfiLi256ELi4EEELi256EEEvNS0_20TopKPerSegmentParamsE
        .type           _ZN17fastertransformer19segmented_topp_impl27segmented_top_p_single_passINS0_28Segmented_topk_kernel_paramsI6__halfiLi256ELi4EEELi256EEEvNS0_20TopKPerSegmentParamsE,@function
        .size           _ZN17fastertransformer19segmented_topp_impl27segmented_top_p_single_passINS0_28Segmented_topk_kernel_paramsI6__halfiLi256ELi4EEELi256EEEvNS0_20TopKPerSegmentParamsE,(.L_x_2006 - _ZN17fastertransformer19segmented_topp_impl27segmented_top_p_single_passINS0_28Segmented_topk_kernel_paramsI6__halfiLi256ELi4EEELi256EEEvNS0_20TopKPerSegmentParamsE)
        .other          _ZN17fastertransformer19segmented_topp_impl27segmented_top_p_single_passINS0_28Segmented_topk_kernel_paramsI6__halfiLi256ELi4EEELi256EEEvNS0_20TopKPerSegmentParamsE,@"STO_CUDA_ENTRY STV_DEFAULT"
_ZN17fastertransformer19segmented_topp_impl27segmented_top_p_single_passINS0_28Segmented_topk_kernel_paramsI6__halfiLi256ELi4EEELi256EEEvNS0_20TopKPerSegmentParamsE:
.text._ZN17fastertransformer19segmented_topp_impl27segmented_top_p_single_passINS0_28Segmented_topk_kernel_paramsI6__halfiLi256ELi4EEELi256EEEvNS0_20TopKPerSegmentParamsE:
        /* <DEDUP_REMOVED lines=18> */
[----:B------:R-:W-:Y:S01]  /*0120*/  ULDC.64 UR4, c[0x0][0x210] ;  /* 0x0000840000047ab9 */ /* 0x000fe20000000a00 */
[----:B------:R-:W-:Y:S01]  /*0130*/  IMAD.MOV.U32 R244, RZ, RZ, RZ ;  /* 0x000000fffff47224 */ /* 0x000fe200078e00ff */
[----:B------:R-:W-:Y:S02]  /*0140*/  PRMT R36, RZ, 0x7610, R36 ;  /* 0x00007610ff247816 */ /* 0x000fe40000000024 */
[----:B------:R-:W-:Y:S02]  /*0150*/  PRMT R34, RZ, 0x7610, R34 ;  /* 0x00007610ff227816 */ /* 0x000fe40000000022 */
[----:B------:R-:W-:Y:S02]  /*0160*/  PRMT R32, RZ, 0x7610, R32 ;  /* 0x00007610ff207816 */ /* 0x000fe40000000020 */
[----:B------:R-:W-:Y:S02]  /*0170*/  PRMT R30, RZ, 0x7610, R30 ;  /* 0x00007610ff1e7816 */ /* 0x000fe4000000001e */
[----:B------:R-:W-:Y:S01]  /*0180*/  PRMT R28, RZ, 0x7610, R28 ;  /* 0x00007610ff1c7816 */ /* 0x000fe2000000001c */
[----:B------:R-:W-:-:S02]  /*0190*/  IMAD.MOV.U32 R20, RZ, RZ, RZ ;  /* 0x000000ffff147224 */ /* 0x000fc400078e00ff */
[----:B------:R-:W-:Y:S02]  /*01a0*/  IMAD.MOV.U32 R50, RZ, RZ, RZ ;  /* 0x000000ffff327224 */ /* 0x000fe400078e00ff */
[----:B------:R-:W-:Y:S02]  /*01b0*/  IMAD.MOV.U32 R54, RZ, RZ, RZ ;  /* 0x000000ffff367224 */ /* 0x000fe400078e00ff */
[----:B------:R-:W-:Y:S02]  /*01c0*/  IMAD.MOV.U32 R58, RZ, RZ, RZ ;  /* 0x000000ffff3a7224 */ /* 0x000fe400078e00ff */
[----:B------:R-:W-:Y:S02]  /*01d0*/  IMAD.MOV.U32 R60, RZ, RZ, RZ ;  /* 0x000000ffff3c7224 */ /* 0x000fe400078e00ff */
[----:B------:R-:W-:Y:S02]  /*01e0*/  IMAD.MOV.U32 R62, RZ, RZ, RZ ;  /* 0x000000ffff3e7224 */ /* 0x000fe400078e00ff */
[----:B------:R-:W-:Y:S01]  /*01f0*/  IMAD.MOV.U32 R64, RZ, RZ, RZ ;  /* 0x000000ffff407224 */ /* 0x000fe200078e00ff */
[----:B0-----:R-:W-:Y:S01]  /*0200*/  IABS R4, R9 ;  /* 0x0000000900047213 */ /* 0x001fe20000000000 */
[----:B------:R-:W-:Y:S01]  /*0210*/  IMAD.MOV.U32 R66, RZ, RZ, RZ ;  /* 0x000000ffff427224 */ /* 0x000fe200078e00ff */
[----:B------:R-:W-:Y:S01]  /*0220*/  IABS R10, R8 ;  /* 0x00000008000a7213 */ /* 0x000fe20000000000 */
[----:B------:R-:W-:Y:S01]  /*0230*/  IMAD.MOV.U32 R68, RZ, RZ, RZ ;  /* 0x000000ffff447224 */ /* 0x000fe200078e00ff */
[----:B------:R-:W0:Y:S01]  /*0240*/  I2F.RP R0, R4 ;  /* 0x0000000400007306 */ /* 0x000e220000209400 */
[----:B------:R-:W-:-:S02]  /*0250*/  IMAD.MOV.U32 R70, RZ, RZ, RZ ;  /* 0x000000ffff467224 */ /* 0x000fc400078e00ff */
[----:B------:R-:W-:Y:S02]  /*0260*/  IMAD.MOV.U32 R72, RZ, RZ, RZ ;  /* 0x000000ffff487224 */ /* 0x000fe400078e00ff */
[----:B------:R-:W-:Y:S02]  /*0270*/  IMAD.MOV.U32 R74, RZ, RZ, RZ ;  /* 0x000000ffff4a7224 */ /* 0x000fe400078e00ff */
[----:B------:R-:W-:Y:S02]  /*0280*/  IMAD.MOV.U32 R76, RZ, RZ, RZ ;  /* 0x000000ffff4c7224 */ /* 0x000fe400078e00ff */
[----:B------:R-:W-:Y:S01]  /*0290*/  IMAD.MOV.U32 R78, RZ, RZ, RZ ;  /* 0x000000ffff4e7224 */ /* 0x000fe200078e00ff */
[----:B------:R-:W-:Y:S01]  /*02a0*/  CS2R R82, SRZ ;  /* 0x0000000000527805 */ /* 0x000fe2000001ff00 */
[----:B------:R-:W-:Y:S02]  /*02b0*/  IMAD.MOV.U32 R80, RZ, RZ, RZ ;  /* 0x000000ffff507224 */ /* 0x000fe400078e00ff */
[----:B------:R-:W-:-:S02]  /*02c0*/  IMAD.MOV.U32 R84, RZ, RZ, RZ ;  /* 0x000000ffff547224 */ /* 0x000fc400078e00ff */
[----:B------:R-:W-:Y:S01]  /*02d0*/  IMAD.MOV.U32 R86, RZ, RZ, RZ ;  /* 0x000000ffff567224 */ /* 0x000fe200078e00ff */
[----:B0-----:R-:W0:Y:S01]  /*02e0*/  MUFU.RCP R0, R0 ;  /* 0x0000000000007308 */ /* 0x001e220000001000 */
[----:B------:R-:W-:Y:S02]  /*02f0*/  IMAD.MOV.U32 R88, RZ, RZ, RZ ;  /* 0x000000ffff587224 */ /* 0x000fe400078e00ff */
[----:B------:R-:W-:Y:S02]  /*0300*/  IMAD.MOV.U32 R90, RZ, RZ, RZ ;  /* 0x000000ffff5a7224 */ /* 0x000fe400078e00ff */
[----:B------:R-:W-:Y:S02]  /*0310*/  IMAD.MOV.U32 R92, RZ, RZ, RZ ;  /* 0x000000ffff5c7224 */ /* 0x000fe400078e00ff */
[----:B------:R-:W-:Y:S01]  /*0320*/  IMAD.MOV.U32 R94, RZ, RZ, RZ ;  /* 0x000000ffff5e7224 */ /* 0x000fe200078e00ff */
        /* <DEDUP_REMOVED lines=8> */
[----:B------:R-:W-:Y:S01]  /*03b0*/  CS2R R116, SRZ ;  /* 0x0000000000747805 */ /* 0x000fe2000001ff00 */
[----:B0-----:R-:W-:Y:S01]  /*03c0*/  VIADD R2, R0, 0xffffffe ;  /* 0x0ffffffe00027836 */ /* 0x001fe20000000000 */
[----:B------:R-:W-:Y:S01]  /*03d0*/  CS2R R118, SRZ ;  /* 0x0000000000767805 */ /* 0x000fe2000001ff00 */
[----:B------:R-:W0:Y:S01]  /*03e0*/  S2R R0, SR_TID.X ;  /* 0x0000000000007919 */ /* 0x000e220000002100 */
[----:B------:R-:W-:Y:S01]  /*03f0*/  CS2R R120, SRZ ;  /* 0x0000000000787805 */ /* 0x000fe2000001ff00 */
[----:B------:R-:W1:Y:S01]  /*0400*/  F2I.FTZ.U32.TRUNC.NTZ R3, R2 ;  /* 0x0000000200037305 */ /* 0x000e62000021f000 */
[----:B------:R-:W-:Y:S02]  /*0410*/  CS2R R124, SRZ ;  /* 0x00000000007c7805 */ /* 0x000fe4000001ff00 */
[----:B------:R-:W-:Y:S02]  /*0420*/  CS2R R126, SRZ ;  /* 0x00000000007e7805 */ /* 0x000fe4000001ff00 */
[----:B------:R-:W-:Y:S01]  /*0430*/  CS2R R128, SRZ ;  /* 0x0000000000807805 */ /* 0x000fe2000001ff00 */
[----:B------:R-:W-:-:S02]  /*0440*/  IMAD.MOV.U32 R130, RZ, RZ, RZ ;  /* 0x000000ffff827224 */ /* 0x000fc400078e00ff */
[----:B------:R-:W-:Y:S02]  /*0450*/  IMAD.MOV.U32 R132, RZ, RZ, RZ ;  /* 0x000000ffff847224 */ /* 0x000fe400078e00ff */
[----:B------:R-:W-:Y:S02]  /*0460*/  IMAD.MOV.U32 R136, RZ, RZ, RZ ;  /* 0x000000ffff887224 */ /* 0x000fe400078e00ff */
[----:B------:R-:W-:Y:S02]  /*0470*/  IMAD.MOV.U32 R138, RZ, RZ, RZ ;  /* 0x000000ffff8a7224 */ /* 0x000fe400078e00ff */
[----:B------:R-:W-:Y:S02]  /*0480*/  IMAD.MOV.U32 R140, RZ, RZ, RZ ;  /* 0x000000ffff8c7224 */ /* 0x000fe400078e00ff */
[----:B------:R-:W-:Y:S02]  /*0490*/  IMAD.MOV.U32 R142, RZ, RZ, RZ ;  /* 0x000000ffff8e7224 */ /* 0x000fe400078e00ff */
        /* <DEDUP_REMOVED lines=16> */
[----:B-1----:R-:W-:Y:S01]  /*05a0*/  IMAD.MOV R5, RZ, RZ, -R3 ;  /* 0x000000ffff057224 */ /* 0x002fe200078e0a03 */
[----:B------:R-:W-:Y:S01]  /*05b0*/  STL.64 [R1], RZ ;  /* 0x000000ff01007387 */ /* 0x000fe20000100a00 */
[----:B------:R-:W-:Y:S01]  /*05c0*/  IMAD.MOV.U32 R2, RZ, RZ, RZ ;  /* 0x000000ffff027224 */ /* 0x000fe200078e00ff */
[----:B------:R-:W-:Y:S01]  /*05d0*/  ULDC.64 UR8, c[0x0][0x210] ;  /* 0x0000840000087ab9 */ /* 0x000fe20000000a00 */
[----:B------:R-:W-:Y:S02]  /*05e0*/  IMAD R5, R5, R4, RZ ;  /* 0x0000000405057224 */ /* 0x000fe400078e02ff */
[----:B0-----:R-:W-:-:S02]  /*05f0*/  IMAD.SHL.U32 R63, R0, 0x100, RZ ;  /* 0x00000100003f7824 */ /* 0x001fc400078e00ff */
[----:B------:R-:W-:-:S03]  /*0600*/  IMAD.HI.U32 R3, R3, R5, R2 ;  /* 0x0000000503037227 */ /* 0x000fc600078e0002 */
[----:B------:R-:W-:Y:S01]  /*0610*/  SHF.R.S32.HI R75, RZ, 0x1f, R63 ;  /* 0x0000001fff4b7819 */ /* 0x000fe2000001143f */
[----:B------:R-:W-:-:S04]  /*0620*/  IMAD.MOV.U32 R5, RZ, RZ, R10 ;  /* 0x000000ffff057224 */ /* 0x000fc800078e000a */
        /* <DEDUP_REMOVED lines=8> */
[----:B------:R-:W-:Y:S02]  /*06b0*/  ISETP.GE.U32.AND P0, PT, R3, R4, PT ;  /* 0x000000040300720c */ /* 0x000fe40003f06070 */
[----:B------:R-:W-:-:S04]  /*06c0*/  LOP3.LUT R3, R8, R9, RZ, 0x3c, !PT ;  /* 0x0000000908037212 */ /* 0x000fc800078e3cff */
[----:B------:R-:W-:Y:S01]  /*06d0*/  ISETP.GE.AND P2, PT, R3, RZ, PT ;  /* 0x000000ff0300720c */ /* 0x000fe20003f46270 */
[----:B------:R-:W-:-:S06]  /*06e0*/  VIADD R3, R63, 0x76 ;  /* 0x000000763f037836 */ /* 0x000fcc0000000000 */
[----:B------:R-:W-:-:S06]  /*06f0*/  @P0 VIADD R2, R2, 0x1 ;  /* 0x0000000102020836 */ /* 0x000fcc0000000000 */
[----:B------:R-:W-:Y:S01]  /*0700*/  @!P2 IMAD.MOV R2, RZ, RZ, -R2 ;  /* 0x000000ffff02a224 */ /* 0x000fe200078e0a02 */
[----:B------:R-:W-:-:S04]  /*0710*/  @!P1 LOP3.LUT R2, RZ, R9, RZ, 0x33, !PT ;  /* 0x00000009ff029212 */ /* 0x000fc800078e33ff */
[-C--:B------:R-:W-:Y:S01]  /*0720*/  ISETP.GE.AND P3, PT, R3, R2.reuse, PT ;  /* 0x000000020300720c */ /* 0x080fe20003f66270 */
[----:B------:R-:W-:Y:S01]  /*0730*/  VIADD R3, R63, 0x77 ;  /* 0x000000773f037836 */ /* 0x000fe20000000000 */
[----:B------:R-:W-:Y:S01]  /*0740*/  ISETP.GE.AND P1, PT, R5, R2, PT ;  /* 0x000000020500720c */ /* 0x000fe20003f26270 */
[----:B------:R-:W-:-:S03]  /*0750*/  VIADD R5, R63, 0x79 ;  /* 0x000000793f057836 */ /* 0x000fc60000000000 */
[-C--:B------:R-:W-:Y:S01]  /*0760*/  ISETP.GE.AND P2, PT, R3, R2.reuse, PT ;  /* 0x000000020300720c */ /* 0x080fe20003f46270 */
[-C--:B------:R-:W-:Y:S01]  /*0770*/  IMAD R3, R7, R2.reuse, RZ ;  /* 0x0000000207037224 */ /* 0x080fe200078e02ff */
[----:B------:R-:W-:Y:S01]  /*0780*/  ISETP.GE.AND P5, PT, R5, R2, PT ;  /* 0x000000020500720c */ /* 0x000fe20003fa6270 */
[----:B------:R-:W-:-:S03]  /*0790*/  VIADD R7, R63, 0x7a ;  /* 0x0000007a3f077836 */ /* 0x000fc60000000000 */
[----:B------:R-:W-:Y:S01]  /*07a0*/  SHF.R.S32.HI R8, RZ, 0x1f, R3 ;  /* 0x0000001fff087819 */ /* 0x000fe20000011403 */
[----:B------:R-:W0:Y:S01]  /*07b0*/  @!P3 LDC R4, c[0x0][0xc] ;  /* 0x00000300ff04bb82 */ /* 0x000e220000000800 */
[----:B------:R-:W-:-:S04]  /*07c0*/  IADD3 R10, P0, R3, R63, RZ ;  /* 0x0000003f030a7210 */ /* 0x000fc80007f1e0ff */
[C---:B------:R-:W-:Y:S01]  /*07d0*/  LEA R152, P4, R10.reuse, UR4, 0x1 ;  /* 0x000000040a987c11 */ /* 0x040fe2000f8808ff */
[----:B------:R-:W-:Y:S01]  /*07e0*/  IMAD.X R13, R75, 0x1, R8, P0 ;  /* 0x000000014b0d7824 */ /* 0x000fe200000e0608 */
[----:B------:R-:W-:Y:S01]  /*07f0*/  ISETP.GE.AND P0, PT, R7, R2, PT ;  /* 0x000000020700720c */ /* 0x000fe20003f06270 */
[----:B------:R-:W1:Y:S03]  /*0800*/  @!P2 LDC R9, c[0x0][0xc] ;  /* 0x00000300ff09ab82 */ /* 0x000e660000000800 */
[----:B------:R-:W-:-:S05]  /*0810*/  LEA.HI.X R153, R10, UR5, R13, 0x1, P4 ;  /* 0x000000050a997c11 */ /* 0x000fca000a0f0c0d */
[----:B------:R-:W2:Y:S01]  /*0820*/  @!P1 LDC R11, c[0x0][0xc] ;  /* 0x00000300ff0b9b82 */ /* 0x000ea20000000800 */
[----:B0-----:R-:W-:-:S07]  /*0830*/  @!P3 IMAD R5, R6, R4, R73 ;  /* 0x000000040605b224 */ /* 0x001fce00078e0249 */
[----:B------:R-:W0:Y:S01]  /*0840*/  @!P5 LDC R13, c[0x0][0xc] ;  /* 0x00000300ff0ddb82 */ /* 0x000e220000000800 */
[----:B------:R-:W-:Y:S02]  /*0850*/  @!P3 IMAD R4, R2, R5, RZ ;  /* 0x000000050204b224 */ /* 0x000fe400078e02ff */
[----:B------:R-:W-:-:S03]  /*0860*/  VIADD R5, R63, 0x7b ;  /* 0x0000007b3f057836 */ /* 0x000fc60000000000 */
[----:B------:R-:W-:Y:S02]  /*0870*/  @!P3 IADD3 R12, P6, R63, R4, RZ ;  /* 0x000000043f0cb210 */ /* 0x000fe40007fde0ff */
[----:B------:R-:W-:Y:S01]  /*0880*/  ISETP.GE.AND P4, PT, R5, R2, PT ;  /* 0x000000020500720c */ /* 0x000fe20003f86270 */
[--C-:B-1----:R-:W-:Y:S01]  /*0890*/  @!P2 IMAD R5, R6, R9, R73.reuse ;  /* 0x000000090605a224 */ /* 0x102fe200078e0249 */
[----:B------:R-:W-:Y:S02]  /*08a0*/  @!P3 LEA.HI.X.SX32 R9, R4, R75, 0x1, P6 ;  /* 0x0000004b0409b211 */ /* 0x000fe400030f0eff */
[----:B------:R-:W-:Y:S01]  /*08b0*/  @!P3 LEA R4, P6, R12, UR4, 0x1 ;  /* 0x000000040c04bc11 */ /* 0x000fe2000f8c08ff */
[----:B------:R-:W-:Y:S02]  /*08c0*/  @!P2 IMAD R10, R2, R5, RZ ;  /* 0x00000005020aa224 */ /* 0x000fe400078e02ff */
[----:B--2---:R-:W-:Y:S01]  /*08d0*/  @!P1 IMAD R7, R6, R11, R73 ;  /* 0x0000000b06079224 */ /* 0x004fe200078e0249 */
[----:B------:R-:W-:-:S02]  /*08e0*/  @!P3 LEA.HI.X R5, R12, UR5, R9, 0x1, P6 ;  /* 0x000000050c05bc11 */ /* 0x000fc4000b0f0c09 */
[C---:B------:R-:W-:Y:S01]  /*08f0*/  @!P2 IADD3 R11, P6, R63.reuse, R10, RZ ;  /* 0x0000000a3f0ba210 */ /* 0x040fe20007fde0ff */
[----:B------:R-:W1:Y:S01]  /*0900*/  @!P0 LDC R9, c[0x0][0xc] ;  /* 0x00000300ff098b82 */ /* 0x000e620000000800 */
[----:B------:R-:W-:Y:S01]  /*0910*/  @!P1 IMAD R12, R2, R7, RZ ;  /* 0x00000007020c9224 */ /* 0x000fe200078e02ff */
[----:B------:R2:W3:Y:S01]  /*0920*/  @!P3 LDG.E.U16 R244, desc[UR6][R4.64+0xec] ;  /* 0x0000ec0604f4b981 */ /* 0x0004e2000c1e1500 */
[----:B------:R-:W-:Y:S01]  /*0930*/  @!P2 LEA.HI.X.SX32 R16, R10, R75, 0x1, P6 ;  /* 0x0000004b0a10a211 */ /* 0x000fe200030f0eff */
[----:B------:R-:W-:Y:S01]  /*0940*/  VIADD R7, R63, 0x7c ;  /* 0x0000007c3f077836 */ /* 0x000fe20000000000 */
[----:B------:R-:W-:Y:S02]  /*0950*/  @!P2 LEA R10, P3, R11, UR4, 0x1 ;  /* 0x000000040b0aac11 */ /* 0x000fe4000f8608ff */
[----:B------:R-:W-:Y:S01]  /*0960*/  @!P1 IADD3 R14, P6, R63, R12, RZ ;  /* 0x0000000c3f0e9210 */ /* 0x000fe20007fde0ff */
[----:B------:R-:W4:Y:S01]  /*0970*/  @!P4 LDC R15, c[0x0][0xc] ;  /* 0x00000300ff0fcb82 */ /* 0x000f220000000800 */
[----:B------:R-:W-:-:S02]  /*0980*/  @!P2 LEA.HI.X R11, R11, UR5, R16, 0x1, P3 ;  /* 0x000000050b0bac11 */ /* 0x000fc400098f0c10 */
[-C--:B------:R-:W-:Y:S01]  /*0990*/  ISETP.GE.AND P3, PT, R7, R2.reuse, PT ;  /* 0x000000020700720c */ /* 0x080fe20003f66270 */
[----:B--2---:R-:W-:Y:S01]  /*09a0*/  VIADD R5, R63, 0x7d ;  /* 0x0000007d3f057836 */ /* 0x004fe20000000000 */
[----:B------:R-:W-:Y:S01]  /*09b0*/  @!P1 LEA.HI.X.SX32 R17, R12, R75, 0x1, P6 ;  /* 0x0000004b0c119211 */ /* 0x000fe200030f0eff */
[----:B------:R2:W5:Y:S01]  /*09c0*/  @!P2 LDG.E.U16 R36, desc[UR6][R10.64+0xee] ;  /* 0x0000ee060a24a981 */ /* 0x000562000c1e1500 */
[----:B------:R-:W-:Y:S01]  /*09d0*/  @!P1 LEA R12, P6, R14, UR4, 0x1 ;  /* 0x000000040e0c9c11 */ /* 0x000fe2000f8c08ff */
[----:B0-----:R-:W-:Y:S01]  /*09e0*/  @!P5 IMAD R7, R6, R13, R73 ;  /* 0x0000000d0607d224 */ /* 0x001fe200078e0249 */
[----:B------:R-:W-:Y:S02]  /*09f0*/  ISETP.GE.AND P2, PT, R5, R2, PT ;  /* 0x000000020500720c */ /* 0x000fe40003f46270 */
[----:B------:R-:W-:Y:S01]  /*0a00*/  @!P1 LEA.HI.X R13, R14, UR5, R17, 0x1, P6 ;  /* 0x000000050e0d9c11 */ /* 0x000fe2000b0f0c11 */
[----:B------:R-:W-:-:S04]  /*0a10*/  @!P5 IMAD R4, R2, R7, RZ ;  /* 0x000000070204d224 */ /* 0x000fc800078e02ff */
[----:B------:R-:W0:Y:S01]  /*0a20*/  @!P3 LDC R17, c[0x0][0xc] ;  /* 0x00000300ff11bb82 */ /* 0x000e220000000800 */
[--C-:B-1----:R-:W-:Y:S01]  /*0a30*/  @!P0 IMAD R5, R6, R9, R73.reuse ;  /* 0x0000000906058224 */ /* 0x102fe200078e0249 */
[----:B------:R-:W-:Y:S01]  /*0a40*/  @!P5 IADD3 R16, P6, R63, R4, RZ ;  /* 0x000000043f10d210 */ /* 0x000fe20007fde0ff */
[----:B------:R1:W5:Y:S05]  /*0a50*/  @!P1 LDG.E.U16 R34, desc[UR6][R12.64+0xf0] ;  /* 0x0000f0060c229981 */ /* 0x00036a000c1e1500 */
[----:B------:R-:W0:Y:S01]  /*0a60*/  @!P2 LDC R18, c[0x0][0xc] ;  /* 0x00000300ff12ab82 */ /* 0x000e220000000800 */
[----:B------:R-:W-:Y:S01]  /*0a70*/  @!P0 IMAD R14, R2, R5, RZ ;  /* 0x00000005020e8224 */ /* 0x000fe200078e02ff */
[----:B------:R-:W-:Y:S01]  /*0a80*/  @!P5 LEA.HI.X.SX32 R5, R4, R75, 0x1, P6 ;  /* 0x0000004b0405d211 */ /* 0x000fe200030f0eff */
[----:B----4-:R-:W-:Y:S01]  /*0a90*/  @!P4 IMAD R7, R6, R15, R73 ;  /* 0x0000000f0607c224 */ /* 0x010fe200078e0249 */
[----:B------:R-:W-:-:S02]  /*0aa0*/  @!P5 LEA R4, P1, R16, UR4, 0x1 ;  /* 0x000000041004dc11 */ /* 0x000fc4000f8208ff */
[C---:B------:R-:W-:Y:S02]  /*0ab0*/  @!P0 IADD3 R9, P6, R63.reuse, R14, RZ ;  /* 0x0000000e3f098210 */ /* 0x040fe40007fde0ff */
[----:B------:R-:W-:Y:S01]  /*0ac0*/  @!P5 LEA.HI.X R5, R16, UR5, R5, 0x1, P1 ;  /* 0x000000051005dc11 */ /* 0x000fe200088f0c05 */
[----:B------:R-:W-:Y:S01]  /*0ad0*/  @!P4 IMAD R16, R2, R7, RZ ;  /* 0x000000070210c224 */ /* 0x000fe200078e02ff */
[----:B------:R-:W-:Y:S01]  /*0ae0*/  @!P0 LEA.HI.X.SX32 R14, R14, R75, 0x1, P6 ;  /* 0x0000004b0e0e8211 */ /* 0x000fe200030f0eff */
[----:B------:R-:W-:Y:S01]  /*0af0*/  VIADD R7, R63, 0x75 ;  /* 0x000000753f077836 */ /* 0x000fe20000000000 */
[C---:B--2---:R-:W-:Y:S01]  /*0b00*/  @!P0 LEA R10, P1, R9.reuse, UR4, 0x1 ;  /* 0x00000004090a8c11 */ /* 0x044fe2000f8208ff */
[----:B------:R2:W4:Y:S03]  /*0b10*/  @!P5 LDG.E.U16 R32, desc[UR6][R4.64+0xf2] ;  /* 0x0000f2060420d981 */ /* 0x000526000c1e1500 */
[----:B------:R-:W-:-:S02]  /*0b20*/  @!P0 LEA.HI.X R11, R9, UR5, R14, 0x1, P1 ;  /* 0x00000005090b8c11 */ /* 0x000fc400088f0c0e */
[----:B-1----:R-:W-:Y:S02]  /*0b30*/  @!P4 IADD3 R12, P1, R63, R16, RZ ;  /* 0x000000103f0cc210 */ /* 0x002fe40007f3e0ff */
[----:B------:R-:W-:Y:S01]  /*0b40*/  ISETP.GE.AND P5, PT, R7, R2, PT ;  /* 0x000000020700720c */ /* 0x000fe20003fa6270 */
[--C-:B0-----:R-:W-:Y:S01]  /*0b50*/  @!P3 IMAD R7, R6, R17, R73.reuse ;  /* 0x000000110607b224 */ /* 0x101fe200078e0249 */
[----:B------:R-:W-:Y:S01]  /*0b60*/  @!P4 LEA.HI.X.SX32 R13, R16, R75, 0x1, P1 ;  /* 0x0000004b100dc211 */ /* 0x000fe200008f0eff */
[----:B------:R-:W-:Y:S01]  /*0b70*/  VIADD R9, R63, 0x7e ;  /* 0x0000007e3f097836 */ /* 0x000fe20000000000 */
[----:B------:R-:W-:Y:S01]  /*0b80*/  @!P4 LEA R14, P6, R12, UR4, 0x1 ;  /* 0x000000040c0ecc11 */ /* 0x000fe2000f8c08ff */
[----:B--2---:R-:W-:Y:S01]  /*0b90*/  @!P3 IMAD R4, R2, R7, RZ ;  /* 0x000000070204b224 */ /* 0x004fe200078e02ff */
[----:B------:R-:W2:Y:S01]  /*0ba0*/  @!P0 LDG.E.U16 R30, desc[UR6][R10.64+0xf4] ;  /* 0x0000f4060a1e8981 */ /* 0x000ea2000c1e1500 */
[----:B------:R-:W-:Y:S01]  /*0bb0*/  @!P2 IMAD R7, R6, R18, R73 ;  /* 0x000000120607a224 */ /* 0x000fe200078e0249 */
[----:B------:R-:W-:Y:S01]  /*0bc0*/  @!P4 LEA.HI.X R15, R12, UR5, R13, 0x1, P6 ;  /* 0x000000050c0fcc11 */ /* 0x000fe2000b0f0c0d */
[----:B------:R-:W-:Y:S01]  /*0bd0*/  IMAD.MOV.U32 R12, RZ, RZ, RZ ;  /* 0x000000ffff0c7224 */ /* 0x000fe200078e00ff */
[----:B------:R-:W-:Y:S01]  /*0be0*/  ISETP.GE.AND P1, PT, R9, R2, PT ;  /* 0x000000020900720c */ /* 0x000fe20003f26270 */
[----:B------:R-:W-:Y:S01]  /*0bf0*/  @!P2 IMAD R16, R2, R7, RZ ;  /* 0x000000070210a224 */ /* 0x000fe200078e02ff */
[C---:B------:R-:W-:Y:S01]  /*0c00*/  @!P3 IADD3 R9, P0, R63.reuse, R4, RZ ;  /* 0x000000043f09b210 */ /* 0x040fe20007f1e0ff */
[----:B------:R-:W-:Y:S01]  /*0c10*/  VIADD R5, R63, 0x1 ;  /* 0x000000013f057836 */ /* 0x000fe20000000000 */
[----:B------:R0:W2:Y:S02]  /*0c20*/  @!P4 LDG.E.U16 R28, desc[UR6][R14.64+0xf6] ;  /* 0x0000f6060e1cc981 */ /* 0x0000a4000c1e1500 */
[----:B------:R-:W-:-:S02]  /*0c30*/  @!P3 LEA.HI.X.SX32 R18, R4, R75, 0x1, P0 ;  /* 0x0000004b0412b211 */ /* 0x000fc400000f0eff */
[----:B------:R-:W3:Y:S01]  /*0c40*/  @!P5 LDG.E.U16 R12, desc[UR6][R152.64+0xea] ;  /* 0x0000ea06980cd981 */ /* 0x000ee2000c1e1500 */
[C---:B------:R-:W-:Y:S02]  /*0c50*/  @!P2 IADD3 R4, P4, R63.reuse, R16, RZ ;  /* 0x000000103f04a210 */ /* 0x040fe40007f9e0ff */
[-C--:B------:R-:W-:Y:S02]  /*0c60*/  ISETP.GE.AND P6, PT, R63, R2.reuse, PT ;  /* 0x000000023f00720c */ /* 0x080fe40003fc6270 */
[----:B------:R-:W-:Y:S01]  /*0c70*/  ISETP.GE.AND P5, PT, R5, R2, PT ;  /* 0x000000020500720c */ /* 0x000fe20003fa6270 */
[----:B------:R-:W-:Y:S01]  /*0c80*/  VIADD R5, R63, 0x2 ;  /* 0x000000023f057836 */ /* 0x000fe20000000000 */
[----:B------:R-:W-:Y:S02]  /*0c90*/  @!P3 LEA R144, P0, R9, UR4, 0x1 ;  /* 0x000000040990bc11 */ /* 0x000fe4000f8008ff */
[----:B------:R-:W-:Y:S02]  /*0ca0*/  @!P2 LEA.HI.X.SX32 R7, R16, R75, 0x1, P4 ;  /* 0x0000004b1007a211 */ /* 0x000fe400020f0eff */
[----:B------:R-:W-:-:S02]  /*0cb0*/  @!P2 LEA R104, P4, R4, UR4, 0x1 ;  /* 0x000000040468ac11 */ /* 0x000fc4000f8808ff */
[----:B------:R-:W-:Y:S01]  /*0cc0*/  @!P3 LEA.HI.X R145, R9, UR5, R18, 0x1, P0 ;  /* 0x000000050991bc11 */ /* 0x000fe200080f0c12 */
[----:B0-----:R-:W-:Y:S01]  /*0cd0*/  IMAD.MOV.U32 R14, RZ, RZ, RZ ;  /* 0x000000ffff0e7224 */ /* 0x001fe200078e00ff */
[-C--:B------:R-:W-:Y:S01]  /*0ce0*/  ISETP.GE.AND P0, PT, R5, R2.reuse, PT ;  /* 0x000000020500720c */ /* 0x080fe20003f06270 */
[C---:B------:R-:W-:Y:S01]  /*0cf0*/  VIADD R5, R63.reuse, 0x3 ;  /* 0x000000033f057836 */ /* 0x040fe20000000000 */
[----:B------:R-:W-:Y:S01]  /*0d00*/  @!P2 LEA.HI.X R105, R4, UR5, R7, 0x1, P4 ;  /* 0x000000050469ac11 */ /* 0x000fe2000a0f0c07 */
[C---:B------:R-:W-:Y:S02]  /*0d10*/  VIADD R7, R63.reuse, 0x4 ;  /* 0x000000043f077836 */ /* 0x040fe40000000000 */
[----:B------:R-:W-:Y:S01]  /*0d20*/  VIADD R11, R63, 0x3c ;  /* 0x0000003c3f0b7836 */ /* 0x000fe20000000000 */
[-C--:B------:R-:W-:Y:S01]  /*0d30*/  ISETP.GE.AND P4, PT, R5, R2.reuse, PT ;  /* 0x000000020500720c */ /* 0x080fe20003f86270 */
[----:B------:R-:W-:Y:S01]  /*0d40*/  IMAD.MOV.U32 R16, RZ, RZ, RZ ;  /* 0x000000ffff107224 */ /* 0x000fe200078e00ff */
[----:B------:R-:W5:Y:S01]  /*0d50*/  @!P6 LDG.E.U16 R14, desc[UR6][R152.64] ;  /* 0x00000006980ee981 */ /* 0x000f62000c1e1500 */
[----:B------:R-:W-:Y:S01]  /*0d60*/  IMAD.MOV.U32 R18, RZ, RZ, RZ ;  /* 0x000000ffff127224 */ /* 0x000fe200078e00ff */
[----:B------:R-:W-:Y:S01]  /*0d70*/  ISETP.GE.AND P6, PT, R7, R2, PT ;  /* 0x000000020700720c */ /* 0x000fe20003fc6270 */
[----:B------:R-:W-:-:S02]  /*0d80*/  VIADD R5, R63, 0x5 ;  /* 0x000000053f057836 */ /* 0x000fc40000000000 */
[C---:B------:R-:W-:Y:S01]  /*0d90*/  VIADD R13, R63.reuse, 0x3d ;  /* 0x0000003d3f0d7836 */ /* 0x040fe20000000000 */
[----:B------:R-:W4:Y:S01]  /*0da0*/  @!P5 LDG.E.U16 R16, desc[UR6][R152.64+0x2] ;  /* 0x000002069810d981 */ /* 0x000f22000c1e1500 */
[----:B------:R-:W-:Y:S01]  /*0db0*/  VIADD R7, R63, 0x6 ;  /* 0x000000063f077836 */ /* 0x000fe20000000000 */
[-C--:B------:R-:W-:Y:S02]  /*0dc0*/  ISETP.GE.AND P5, PT, R5, R2.reuse, PT ;  /* 0x000000020500720c */ /* 0x080fe40003fa6270 */
[----:B------:R-:W2:Y:S02]  /*0dd0*/  @!P0 LDG.E.U16 R18, desc[UR6][R152.64+0x4] ;  /* 0x0000040698128981 */ /* 0x000ea4000c1e1500 */
[----:B------:R-:W-:Y:S01]  /*0de0*/  ISETP.GE.AND P0, PT, R7, R2, PT ;  /* 0x000000020700720c */ /* 0x000fe20003f06270 */
[C---:B------:R-:W-:Y:S01]  /*0df0*/  VIADD R5, R63.reuse, 0x7 ;  /* 0x000000073f057836 */ /* 0x040fe20000000000 */
[----:B------:R-:W2:Y:S01]  /*0e00*/  @!P4 LDG.E.U16 R20, desc[UR6][R152.64+0x6] ;  /* 0x000006069814c981 */ /* 0x000ea2000c1e1500 */
[----:B------:R-:W-:-:S03]  /*0e10*/  VIADD R7, R63, 0x8 ;  /* 0x000000083f077836 */ /* 0x000fc60000000000 */
[-C--:B------:R-:W-:Y:S01]  /*0e20*/  ISETP.GE.AND P4, PT, R5, R2.reuse, PT ;  /* 0x000000020500720c */ /* 0x080fe20003f86270 */
[----:B------:R-:W2:Y:S01]  /*0e30*/  @!P6 LDG.E.U16 R50, desc[UR6][R152.64+0x8] ;  /* 0x000008069832e981 */ /* 0x000ea2000c1e1500 */
[-C--:B------:R-:W-:Y:S01]  /*0e40*/  ISETP.GE.AND P6, PT, R7, R2.reuse, PT ;  /* 0x000000020700720c */ /* 0x080fe20003fc6270 */
[C---:B------:R-:W-:Y:S02]  /*0e50*/  VIADD R5, R63.reuse, 0x9 ;  /* 0x000000093f057836 */ /* 0x040fe40000000000 */
[----:B------:R-:W-:Y:S01]  /*0e60*/  VIADD R7, R63, 0xa ;  /* 0x0000000a3f077836 */ /* 0x000fe20000000000 */
[----:B------:R-:W2:Y:S02]  /*0e70*/  @!P5 LDG.E.U16 R54, desc[UR6][R152.64+0xa] ;  /* 0x00000a069836d981 */ /* 0x000ea4000c1e1500 */
[-C--:B------:R-:W-:Y:S02]  /*0e80*/  ISETP.GE.AND P5, PT, R5, R2.reuse, PT ;  /* 0x000000020500720c */ /* 0x080fe40003fa6270 */
[----:B------:R-:W2:Y:S01]  /*0e90*/  @!P0 LDG.E.U16 R58, desc[UR6][R152.64+0xc] ;  /* 0x00000c06983a8981 */ /* 0x000ea2000c1e1500 */
[----:B------:R-:W-:Y:S01]  /*0ea0*/  ISETP.GE.AND P0, PT, R7, R2, PT ;  /* 0x000000020700720c */ /* 0x000fe20003f06270 */
[----:B------:R-:W-:-:S02]  /*0eb0*/  VIADD R5, R63, 0xb ;  /* 0x0000000b3f057836 */ /* 0x000fc40000000000 */
[----:B------:R-:W-:Y:S01]  /*0ec0*/  VIADD R7, R63, 0xc ;  /* 0x0000000c3f077836 */ /* 0x000fe20000000000 */
[----:B------:R-:W2:Y:S02]  /*0ed0*/  @!P4 LDG.E.U16 R60, desc[UR6][R152.64+0xe] ;  /* 0x00000e06983cc981 */ /* 0x000ea4000c1e1500 */
[-C--:B------:R-:W-:Y:S01]  /*0ee0*/  ISETP.GE.AND P4, PT, R5, R2.reuse, PT ;  /* 0x000000020500720c */ /* 0x080fe20003f86270 */
[----:B------:R-:W-:Y:S01]  /*0ef0*/  VIADD R5, R63, 0xd ;  /* 0x0000000d3f057836 */ /* 0x000fe20000000000 */
[----:B------:R-:W2:Y:S01]  /*0f00*/  @!P6 LDG.E.U16 R62, desc[UR6][R152.64+0x10] ;  /* 0x00001006983ee981 */ /* 0x000ea2000c1e1500 */
[-C--:B------:R-:W-:Y:S01]  /*0f10*/  ISETP.GE.AND P6, PT, R7, R2.reuse, PT ;  /* 0x000000020700720c */ /* 0x080fe20003fc6270 */
[----:B------:R-:W-:Y:S02]  /*0f20*/  VIADD R7, R63, 0xe ;  /* 0x0000000e3f077836 */ /* 0x000fe40000000000 */
[----:B------:R-:W2:Y:S01]  /*0f30*/  @!P5 LDG.E.U16 R64, desc[UR6][R152.64+0x12] ;  /* 0x000012069840d981 */ /* 0x000ea2000c1e1500 */
[----:B------:R-:W-:-:S03]  /*0f40*/  ISETP.GE.AND P5, PT, R5, R2, PT ;  /* 0x000000020500720c */ /* 0x000fc60003fa6270 */
[----:B------:R-:W2:Y:S01]  /*0f50*/  @!P0 LDG.E.U16 R66, desc[UR6][R152.64+0x14] ;  /* 0x0000140698428981 */ /* 0x000ea2000c1e1500 */
[-C--:B------:R-:W-:Y:S01]  /*0f60*/  ISETP.GE.AND P0, PT, R7, R2.reuse, PT ;  /* 0x000000020700720c */ /* 0x080fe20003f06270 */
[C---:B------:R-:W-:Y:S02]  /*0f70*/  VIADD R5, R63.reuse, 0xf ;  /* 0x0000000f3f057836 */ /* 0x040fe40000000000 */
[----:B------:R-:W-:Y:S01]  /*0f80*/  VIADD R7, R63, 0x10 ;  /* 0x000000103f077836 */ /* 0x000fe20000000000 */
[----:B------:R-:W2:Y:S02]  /*0f90*/  @!P4 LDG.E.U16 R68, desc[UR6][R152.64+0x16] ;  /* 0x000016069844c981 */ /* 0x000ea4000c1e1500 */
[-C--:B------:R-:W-:Y:S01]  /*0fa0*/  ISETP.GE.AND P4, PT, R5, R2.reuse, PT ;  /* 0x000000020500720c */ /* 0x080fe20003f86270 */
[----:B------:R-:W-:Y:S01]  /*0fb0*/  VIADD R5, R63, 0x11 ;  /* 0x000000113f057836 */ /* 0x000fe20000000000 */
[----:B------:R-:W2:Y:S01]  /*0fc0*/  @!P6 LDG.E.U16 R70, desc[UR6][R152.64+0x18] ;  /* 0x000018069846e981 */ /* 0x000ea2000c1e1500 */
[----:B------:R-:W-:Y:S01]  /*0fd0*/  ISETP.GE.AND P6, PT, R7, R2, PT ;  /* 0x000000020700720c */ /* 0x000fe20003fc6270 */
[----:B------:R-:W-:-:S02]  /*0fe0*/  VIADD R7, R63, 0x12 ;  /* 0x000000123f077836 */ /* 0x000fc40000000000 */
        /* <DEDUP_REMOVED lines=121> */
[-C--:B------:R-:W-:Y:S02]  /*1780*/  ISETP.GE.AND P5, PT, R5, R2.reuse, PT ;  /* 0x000000020500720c */ /* 0x080fe40003fa6270 */
[----:B------:R-:W-:Y:S01]  /*1790*/  CS2R R4, SRZ ;  /* 0x0000000000047805 */ /* 0x000fe2000001ff00 */
[----:B------:R-:W2:Y:S01]  /*17a0*/  @!P0 LDG.E.U16 R216, desc[UR6][R152.64+0x6c] ;  /* 0x00006c0698d88981 */ /* 0x000ea2000c1e1500 */
[-C--:B------:R-:W-:Y:S01]  /*17b0*/  ISETP.GE.AND P0, PT, R7, R2.reuse, PT ;  /* 0x000000020700720c */ /* 0x080fe20003f06270 */
[----:B------:R-:W-:Y:S02]  /*17c0*/  IMAD.MOV.U32 R7, RZ, RZ, RZ ;  /* 0x000000ffff077224 */ /* 0x000fe400078e00ff */
[----:B------:R-:W-:Y:S01]  /*17d0*/  VIADD R9, R63, 0x3b ;  /* 0x0000003b3f097836 */ /* 0x000fe20000000000 */
[----:B------:R-:W2:Y:S04]  /*17e0*/  @!P4 LDG.E.U16 R5, desc[UR6][R152.64+0x6e] ;  /* 0x00006e069805c981 */ /* 0x000ea8000c1e1500 */
[-C--:B------:R-:W-:Y:S01]  /*17f0*/  ISETP.GE.AND P4, PT, R9, R2.reuse, PT ;  /* 0x000000020900720c */ /* 0x080fe20003f86270 */
[----:B------:R-:W2:Y:S01]  /*1800*/  @!P6 LDG.E.U16 R7, desc[UR6][R152.64+0x70] ;  /* 0x000070069807e981 */ /* 0x000ea2000c1e1500 */
[----:B------:R-:W-:Y:S01]  /*1810*/  IMAD.MOV.U32 R9, RZ, RZ, RZ ;  /* 0x000000ffff097224 */ /* 0x000fe200078e00ff */
[----:B------:R-:W-:-:S02]  /*1820*/  ISETP.GE.AND P6, PT, R11, R2, PT ;  /* 0x000000020b00720c */ /* 0x000fc40003fc6270 */
[----:B------:R-:W-:Y:S01]  /*1830*/  CS2R R10, SRZ ;  /* 0x00000000000a7805 */ /* 0x000fe2000001ff00 */
[C---:B------:R-:W-:Y:S02]  /*1840*/  VIADD R15, R63.reuse, 0x3e ;  /* 0x0000003e3f0f7836 */ /* 0x040fe40000000000 */
[----:B------:R-:W-:Y:S01]  /*1850*/  VIADD R17, R63, 0x3f ;  /* 0x0000003f3f117836 */ /* 0x000fe20000000000 */
[----:B------:R-:W2:Y:S01]  /*1860*/  @!P5 LDG.E.U16 R9, desc[UR6][R152.64+0x72] ;  /* 0x000072069809d981 */ /* 0x000ea2000c1e1500 */
[-C--:B------:R-:W-:Y:S01]  /*1870*/  ISETP.GE.AND P5, PT, R13, R2.reuse, PT ;  /* 0x000000020d00720c */ /* 0x080fe20003fa6270 */
[----:B------:R-:W-:Y:S02]  /*1880*/  IMAD.MOV.U32 R13, RZ, RZ, RZ ;  /* 0x000000ffff0d7224 */ /* 0x000fe400078e00ff */
[----:B------:R-:W2:Y:S01]  /*1890*/  @!P0 LDG.E.U16 R11, desc[UR6][R152.64+0x74] ;  /* 0x00007406980b8981 */ /* 0x000ea2000c1e1500 */
[----:B------:R-:W-:Y:S01]  /*18a0*/  ISETP.GE.AND P0, PT, R15, R2, PT ;  /* 0x000000020f00720c */ /* 0x000fe20003f06270 */
[----:B------:R-:W-:-:S02]  /*18b0*/  IMAD.MOV.U32 R15, RZ, RZ, RZ ;  /* 0x000000ffff0f7224 */ /* 0x000fc400078e00ff */
[----:B------:R-:W-:Y:S01]  /*18c0*/  VIADD R19, R63, 0x40 ;  /* 0x000000403f137836 */ /* 0x000fe20000000000 */
[----:B------:R-:W2:Y:S01]  /*18d0*/  @!P4 LDG.E.U16 R13, desc[UR6][R152.64+0x76] ;  /* 0x00007606980dc981 */ /* 0x000ea2000c1e1500 */
[-C--:B------:R-:W-:Y:S01]  /*18e0*/  ISETP.GE.AND P4, PT, R17, R2.reuse, PT ;  /* 0x000000021100720c */ /* 0x080fe20003f86270 */
[----:B------:R-:W-:Y:S02]  /*18f0*/  IMAD.MOV.U32 R17, RZ, RZ, RZ ;  /* 0x000000ffff117224 */ /* 0x000fe400078e00ff */
[----:B------:R-:W2:Y:S01]  /*1900*/  @!P6 LDG.E.U16 R15, desc[UR6][R152.64+0x78] ;  /* 0x00007806980fe981 */ /* 0x000ea2000c1e1500 */
[----:B------:R-:W-:Y:S01]  /*1910*/  ISETP.GE.AND P6, PT, R19, R2, PT ;  /* 0x000000021300720c */ /* 0x000fe20003fc6270 */
[----:B------:R-:W-:Y:S02]  /*1920*/  IMAD.MOV.U32 R19, RZ, RZ, RZ ;  /* 0x000000ffff137224 */ /* 0x000fe400078e00ff */
[C---:B------:R-:W-:Y:S01]  /*1930*/  VIADD R21, R63.reuse, 0x41 ;  /* 0x000000413f157836 */ /* 0x040fe20000000000 */
[----:B------:R-:W2:Y:S01]  /*1940*/  @!P5 LDG.E.U16 R17, desc[UR6][R152.64+0x7a] ;  /* 0x00007a069811d981 */ /* 0x000ea2000c1e1500 */
[----:B------:R-:W-:-:S03]  /*1950*/  VIADD R23, R63, 0x42 ;  /* 0x000000423f177836 */ /* 0x000fc60000000000 */
[-C--:B------:R-:W-:Y:S01]  /*1960*/  ISETP.GE.AND P5, PT, R21, R2.reuse, PT ;  /* 0x000000021500720c */ /* 0x080fe20003fa6270 */
[----:B------:R-:W2:Y:S01]  /*1970*/  @!P0 LDG.E.U16 R19, desc[UR6][R152.64+0x7c] ;  /* 0x00007c0698138981 */ /* 0x000ea2000c1e1500 */
[----:B------:R-:W-:Y:S01]  /*1980*/  IMAD.MOV.U32 R21, RZ, RZ, RZ ;  /* 0x000000ffff157224 */ /* 0x000fe200078e00ff */
[-C--:B------:R-:W-:Y:S01]  /*1990*/  ISETP.GE.AND P0, PT, R23, R2.reuse, PT ;  /* 0x000000021700720c */ /* 0x080fe20003f06270 */
[----:B------:R-:W-:Y:S02]  /*19a0*/  IMAD.MOV.U32 R23, RZ, RZ, RZ ;  /* 0x000000ffff177224 */ /* 0x000fe400078e00ff */
[C---:B------:R-:W-:Y:S02]  /*19b0*/  VIADD R25, R63.reuse, 0x43 ;  /* 0x000000433f197836 */ /* 0x040fe40000000000 */
[----:B------:R-:W-:Y:S01]  /*19c0*/  VIADD R27, R63, 0x44 ;  /* 0x000000443f1b7836 */ /* 0x000fe20000000000 */
[----:B------:R-:W2:Y:S02]  /*19d0*/  @!P4 LDG.E.U16 R21, desc[UR6][R152.64+0x7e] ;  /* 0x00007e069815c981 */ /* 0x000ea4000c1e1500 */
[-C--:B------:R-:W-:Y:S01]  /*19e0*/  ISETP.GE.AND P4, PT, R25, R2.reuse, PT ;  /* 0x000000021900720c */ /* 0x080fe20003f86270 */
[----:B------:R-:W-:Y:S01]  /*19f0*/  IMAD.MOV.U32 R25, RZ, RZ, RZ ;  /* 0x000000ffff197224 */ /* 0x000fe200078e00ff */
[----:B------:R-:W2:Y:S01]  /*1a00*/  @!P6 LDG.E.U16 R23, desc[UR6][R152.64+0x80] ;  /* 0x000080069817e981 */ /* 0x000ea2000c1e1500 */
[----:B------:R-:W-:Y:S01]  /*1a10*/  ISETP.GE.AND P6, PT, R27, R2, PT ;  /* 0x000000021b00720c */ /* 0x000fe20003fc6270 */
[----:B------:R-:W-:-:S02]  /*1a20*/  IMAD.MOV.U32 R27, RZ, RZ, RZ ;  /* 0x000000ffff1b7224 */ /* 0x000fc400078e00ff */
        /* <DEDUP_REMOVED lines=10> */
[----:B------:R0:W2:Y:S02]  /*1ad0*/  @!P4 LDG.E.U16 R29, desc[UR6][R152.64+0x86] ;  /* 0x00008606981dc981 */ /* 0x0000a4000c1e1500 */
        /* <DEDUP_REMOVED lines=16> */
[----:B------:R-:W-:-:S02]  /*1be0*/  ISETP.GE.AND P4, PT, R41, R2, PT ;  /* 0x000000022900720c */ /* 0x000fc40003f86270 */
[----:B------:R-:W-:Y:S01]  /*1bf0*/  CS2R R40, SRZ ;  /* 0x0000000000287805 */ /* 0x000fe2000001ff00 */
[----:B------:R-:W2:Y:S01]  /*1c00*/  @!P6 LDG.E.U16 R39, desc[UR6][R152.64+0x90] ;  /* 0x000090069827e981 */ /* 0x000ea2000c1e1500 */
[-C--:B------:R-:W-:Y:S02]  /*1c10*/  ISETP.GE.AND P6, PT, R43, R2.reuse, PT ;  /* 0x000000022b00720c */ /* 0x080fe40003fc6270 */
[----:B------:R-:W-:Y:S01]  /*1c20*/  CS2R R42, SRZ ;  /* 0x00000000002a7805 */ /* 0x000fe2000001ff00 */
        /* <DEDUP_REMOVED lines=21> */
[----:B------:R-:W-:Y:S02]  /*1d80*/  CS2R R52, SRZ ;  /* 0x0000000000347805 */ /* 0x000fe4000001ff00 */
        /* <DEDUP_REMOVED lines=32> */
[----:B------:R-:W-:Y:S01]  /*1f90*/  ISETP.GE.AND P0, PT, R77, R2, PT ;  /* 0x000000024d00720c */ /* 0x000fe20003f06270 */
[C---:B------:R-:W-:Y:S01]  /*1fa0*/  VIADD R77, R63.reuse, 0x5b ;  /* 0x0000005b3f4d7836 */ /* 0x040fe20000000000 */
[----:B------:R-:W2:Y:S01]  /*1fb0*/  @!P6 LDG.E.U16 R83, desc[UR6][R152.64+0xb0] ;  /* 0x0000b0069853e981 */ /* 0x000ea2000c1e1500 */
[----:B------:R-:W-:-:S03]  /*1fc0*/  VIADD R79, R63, 0x5c ;  /* 0x0000005c3f4f7836 */ /* 0x000fc60000000000 */
[----:B------:R-:W2:Y:S01]  /*1fd0*/  @!P4 LDG.E.U16 R71, desc[UR6][R152.64+0xae] ;  /* 0x0000ae069847c981 */ /* 0x000ea2000c1e1500 */
[-C--:B------:R-:W-:Y:S01]  /*1fe0*/  ISETP.GE.AND P4, PT, R77, R2.reuse, PT ;  /* 0x000000024d00720c */ /* 0x080fe20003f86270 */
[----:B------:R-:W-:Y:S01]  /*1ff0*/  VIADD R77, R63, 0x5d ;  /* 0x0000005d3f4d7836 */ /* 0x000fe20000000000 */
[-C--:B------:R-:W-:Y:S01]  /*2000*/  ISETP.GE.AND P6, PT, R79, R2.reuse, PT ;  /* 0x000000024f00720c */ /* 0x080fe20003fc6270 */
        /* <DEDUP_REMOVED lines=8> */
[-C--:B------:R-:W-:Y:S02]  /*2090*/  ISETP.GE.AND P4, PT, R77, R2.reuse, PT ;  /* 0x000000024d00720c */ /* 0x080fe40003f86270 */
[----:B------:R-:W2:Y:S01]  /*20a0*/  @!P6 LDG.E.U16 R103, desc[UR6][R152.64+0xb8] ;  /* 0x0000b8069867e981 */ /* 0x000ea2000c1e1500 */
[-C--:B------:R-:W-:Y:S01]  /*20b0*/  ISETP.GE.AND P6, PT, R79, R2.reuse, PT ;  /* 0x000000024f00720c */ /* 0x080fe20003fc6270 */
[C---:B------:R-:W-:Y:S02]  /*20c0*/  VIADD R77, R63.reuse, 0x61 ;  /* 0x000000613f4d7836 */ /* 0x040fe40000000000 */
[----:B------:R-:W-:Y:S01]  /*20d0*/  VIADD R79, R63, 0x62 ;  /* 0x000000623f4f7836 */ /* 0x000fe20000000000 */
[----:B------:R-:W2:Y:S02]  /*20e0*/  @!P5 LDG.E.U16 R107, desc[UR6][R152.64+0xba] ;  /* 0x0000ba06986bd981 */ /* 0x000ea4000c1e1500 */
[----:B------:R-:W-:-:S02]  /*20f0*/  ISETP.GE.AND P5, PT, R77, R2, PT ;  /* 0x000000024d00720c */ /* 0x000fc40003fa6270 */
        /* <DEDUP_REMOVED lines=44> */
[C---:B------:R-:W-:Y:S01]  /*23c0*/  VIADD R77, R63.reuse, 0x70 ;  /* 0x000000703f4d7836 */ /* 0x040fe20000000000 */
[----:B------:R-:W1:Y:S01]  /*23d0*/  @!P1 LDC R22, c[0x0][0xc] ;  /* 0x00000300ff169b82 */ /* 0x000e620000000800 */
[----:B------:R-:W2:Y:S01]  /*23e0*/  @!P3 LDG.E.U16 R26, desc[UR6][R144.64+0xf8] ;  /* 0x0000f806901ab981 */ /* 0x000ea2000c1e1500 */
[----:B------:R-:W-:-:S03]  /*23f0*/  VIADD R79, R63, 0x71 ;  /* 0x000000713f4f7836 */ /* 0x000fc60000000000 */
[----:B------:R-:W2:Y:S01]  /*2400*/  @!P0 LDG.E.U16 R48, desc[UR6][R152.64+0xda] ;  /* 0x0000da0698308981 */ /* 0x000ea2000c1e1500 */
[-C--:B------:R-:W-:Y:S02]  /*2410*/  ISETP.GE.AND P0, PT, R77, R2.reuse, PT ;  /* 0x000000024d00720c */ /* 0x080fe40003f06270 */
[----:B------:R-:W3:Y:S01]  /*2420*/  @!P5 LDC R24, c[0x0][0xc] ;  /* 0x00000300ff18db82 */ /* 0x000ee20000000800 */
[----:B------:R-:W-:Y:S01]  /*2430*/  VIADD R77, R63, 0x72 ;  /* 0x000000723f4d7836 */ /* 0x000fe20000000000 */
[----:B------:R-:W2:Y:S01]  /*2440*/  @!P4 LDG.E.U16 R40, desc[UR6][R152.64+0xdc] ;  /* 0x0000dc069828c981 */ /* 0x000ea2000c1e1500 */
[----:B------:R-:W-:-:S03]  /*2450*/  ISETP.GE.AND P4, PT, R79, R2, PT ;  /* 0x000000024f00720c */ /* 0x000fc60003f86270 */
[----:B------:R-:W2:Y:S01]  /*2460*/  @!P6 LDG.E.U16 R252, desc[UR6][R152.64+0xde] ;  /* 0x0000de0698fce981 */ /* 0x000ea2000c1e1500 */
[----:B------:R-:W-:Y:S01]  /*2470*/  ISETP.GE.AND P6, PT, R77, R2, PT ;  /* 0x000000024d00720c */ /* 0x000fe20003fc6270 */
[----:B------:R-:W-:-:S03]  /*2480*/  VIADD R77, R63, 0x73 ;  /* 0x000000733f4d7836 */ /* 0x000fc60000000000 */
[----:B------:R-:W2:Y:S02]  /*2490*/  @!P0 LDG.E.U16 R10, desc[UR6][R152.64+0xe0] ;  /* 0x0000e006980a8981 */ /* 0x000ea4000c1e1500 */
[----:B------:R-:W-:Y:S01]  /*24a0*/  ISETP.GE.AND P0, PT, R77, R2, PT ;  /* 0x000000024d00720c */ /* 0x000fe20003f06270 */
[----:B------:R-:W-:Y:S02]  /*24b0*/  VIADD R79, R63, 0x74 ;  /* 0x000000743f4f7836 */ /* 0x000fe40000000000 */
[C-C-:B-1----:R-:W-:Y:S01]  /*24c0*/  @!P1 IMAD R77, R6.reuse, R22, R73.reuse ;  /* 0x00000016064d9224 */ /* 0x142fe200078e0249 */
[----:B------:R-:W2:Y:S02]  /*24d0*/  @!P4 LDG.E.U16 R4, desc[UR6][R152.64+0xe2] ;  /* 0x0000e2069804c981 */ /* 0x000ea4000c1e1500 */
[----:B------:R-:W-:Y:S02]  /*24e0*/  ISETP.GE.AND P4, PT, R79, R2, PT ;  /* 0x000000024f00720c */ /* 0x000fe40003f86270 */
[----:B------:R-:W2:Y:S01]  /*24f0*/  @!P6 LDG.E.U16 R246, desc[UR6][R152.64+0xe4] ;  /* 0x0000e40698f6e981 */ /* 0x000ea2000c1e1500 */
[----:B---3--:R-:W-:-:S02]  /*2500*/  @!P5 IMAD R73, R6, R24, R73 ;  /* 0x000000180649d224 */ /* 0x008fc400078e0249 */
[C---:B------:R-:W-:Y:S02]  /*2510*/  @!P1 IMAD R6, R2.reuse, R77, RZ ;  /* 0x0000004d02069224 */ /* 0x040fe400078e02ff */
[----:B------:R-:W3:Y:S01]  /*2520*/  @!P0 LDG.E.U16 R248, desc[UR6][R152.64+0xe6] ;  /* 0x0000e60698f88981 */ /* 0x000ee2000c1e1500 */
[----:B------:R-:W-:Y:S02]  /*2530*/  @!P5 IMAD R22, R2, R73, RZ ;  /* 0x000000490216d224 */ /* 0x000fe400078e02ff */
[----:B------:R-:W-:-:S03]  /*2540*/  @!P1 IADD3 R24, P0, R63, R6, RZ ;  /* 0x000000063f189210 */ /* 0x000fc60007f1e0ff */
[----:B------:R-:W3:Y:S01]  /*2550*/  @!P4 LDG.E.U16 R250, desc[UR6][R152.64+0xe8] ;  /* 0x0000e80698fac981 */ /* 0x000ee2000c1e1500 */
[----:B------:R-:W-:Y:S02]  /*2560*/  @!P5 IADD3 R38, P6, R63, R22, RZ ;  /* 0x000000163f26d210 */ /* 0x000fe40007fde0ff */
[-C--:B------:R-:W-:Y:S02]  /*2570*/  @!P1 LEA.HI.X.SX32 R73, R6, R75.reuse, 0x1, P0 ;  /* 0x0000004b06499211 */ /* 0x080fe400000f0eff */
[----:B------:R-:W-:Y:S02]  /*2580*/  @!P1 LEA R122, P0, R24, UR4, 0x1 ;  /* 0x00000004187a9c11 */ /* 0x000fe4000f8008ff */
[----:B------:R-:W-:Y:S02]  /*2590*/  @!P5 LEA.HI.X.SX32 R75, R22, R75, 0x1, P6 ;  /* 0x0000004b164bd211 */ /* 0x000fe400030f0eff */
[----:B------:R-:W-:Y:S02]  /*25a0*/  @!P5 LEA R134, P4, R38, UR4, 0x1 ;  /* 0x000000042686dc11 */ /* 0x000fe4000f8808ff */
[----:B------:R-:W-:-:S02]  /*25b0*/  @!P1 LEA.HI.X R123, R24, UR5, R73, 0x1, P0 ;  /* 0x00000005187b9c11 */ /* 0x000fc400080f0c49 */
[----:B------:R-:W-:Y:S02]  /*25c0*/  PRMT R24, RZ, 0x7610, R24 ;  /* 0x00007610ff187816 */ /* 0x000fe40000000018 */
[----:B------:R-:W-:Y:S02]  /*25d0*/  PRMT R22, RZ, 0x7610, R22 ;  /* 0x00007610ff167816 */ /* 0x000fe40000000016 */
[----:B------:R-:W-:Y:S02]  /*25e0*/  PRMT R6, RZ, 0x7610, R6 ;  /* 0x00007610ff067816 */ /* 0x000fe40000000006 */
[----:B------:R-:W-:Y:S01]  /*25f0*/  @!P5 LEA.HI.X R135, R38, UR5, R75, 0x1, P4 ;  /* 0x000000052687dc11 */ /* 0x000fe2000a0f0c4b */
[----:B------:R-:W3:Y:S04]  /*2600*/  @!P2 LDG.E.U16 R24, desc[UR6][R104.64+0xfa] ;  /* 0x0000fa066818a981 */ /* 0x000ee8000c1e1500 */
[----:B------:R-:W3:Y:S04]  /*2610*/  @!P1 LDG.E.U16 R22, desc[UR6][R122.64+0xfc] ;  /* 0x0000fc067a169981 */ /* 0x000ee8000c1e1500 */
[----:B------:R-:W3:Y:S04]  /*2620*/  @!P5 LDG.E.U16 R6, desc[UR6][R134.64+0xfe] ;  /* 0x0000fe068606d981 */ /* 0x000ee8000c1e1500 */
        /* <DEDUP_REMOVED lines=20> */
[----:B-----5:R-:W-:Y:S04]  /*2770*/  STL.U16 [R1], R14 ;  /* 0x0000000e01007387 */ /* 0x020fe80000100400 */
[----:B----4-:R-:W-:Y:S04]  /*2780*/  STL.U16 [R1+0x2], R16 ;  /* 0x0000021001007387 */ /* 0x010fe80000100400 */
[----:B--2---:R-:W-:Y:S04]  /*2790*/  STL.U16 [R1+0x4], R18 ;  /* 0x0000041201007387 */ /* 0x004fe80000100400 */
        /* <DEDUP_REMOVED lines=61> */
[----:B---3--:R-:W-:Y:S04]  /*2b70*/  STL.U16 [R1+0xe6], R248 ;  /* 0x0000e6f801007387 */ /* 0x008fe80000100400 */
        /* <DEDUP_REMOVED lines=10> */
[----:B------:R-:W-:Y:S01]  /*2c20*/  STL.U16 [R1+0xfe], R6 ;  /* 0x0000fe0601007387 */ /* 0x000fe20000100400 */
[----:B------:R-:W-:Y:S01]  /*2c30*/  ISETP.GT.U32.AND P0, PT, R0, 0x1fff, PT ;  /* 0x00001fff0000780c */ /* 0x000fe20003f04070 */
[----:B------:R-:W-:Y:S01]  /*2c40*/  BSSY B0, `(.L_x_340) ;  /* 0x000011b000007945 */ /* 0x000fe20003800000 */
[----:B------:R-:W-:Y:S01]  /*2c50*/  PRMT R234, R98, 0x7610, R234 ;  /* 0x0000761062ea7816 */ /* 0x000fe200000000ea */
[----:B------:R-:W-:Y:S01]  /*2c60*/  STL.64 [R1+0x30], RZ ;  /* 0x000030ff01007387 */ /* 0x000fe20000100a00 */
[----:B------:R-:W-:-:S02]  /*2c70*/  PRMT R192, R140, 0x7610, R192 ;  /* 0x000076108cc07816 */ /* 0x000fc400000000c0 */
[----:B------:R-:W-:Y:S01]  /*2c80*/  PRMT R188, R156, 0x7610, R188 ;  /* 0x000076109cbc7816 */ /* 0x000fe200000000bc */
[----:B------:R-:W-:Y:S01]  /*2c90*/  STL.64 [R1+0x50], RZ ;  /* 0x000050ff01007387 */ /* 0x000fe20000100a00 */
[----:B------:R-:W-:-:S03]  /*2ca0*/  PRMT R202, R50, 0x7610, R202 ;  /* 0x0000761032ca7816 */ /* 0x000fc600000000ca */
[----:B------:R-:W-:Y:S01]  /*2cb0*/  STL.64 [R1+0x60], RZ ;  /* 0x000060ff01007387 */ /* 0x000fe20000100a00 */
[----:B------:R-:W-:Y:S02]  /*2cc0*/  PRMT R210, R54, 0x7610, R210 ;  /* 0x0000761036d27816 */ /* 0x000fe400000000d2 */
[----:B------:R-:W-:Y:S01]  /*2cd0*/  PRMT R206, R58, 0x7610, R206 ;  /* 0x000076103ace7816 */ /* 0x000fe200000000ce */
[----:B------:R-:W-:Y:S01]  /*2ce0*/  STL.64 [R1+0x8], RZ ;  /* 0x000008ff01007387 */ /* 0x000fe20000100a00 */
[----:B------:R-:W-:Y:S02]  /*2cf0*/  PRMT R89, R60, 0x7610, R89 ;  /* 0x000076103c597816 */ /* 0x000fe40000000059 */
[----:B------:R-:W-:Y:S01]  /*2d00*/  PRMT R87, R62, 0x7610, R87 ;  /* 0x000076103e577816 */ /* 0x000fe20000000057 */
[----:B------:R-:W-:Y:S01]  /*2d10*/  STL.64 [R1+0x10], RZ ;  /* 0x000010ff01007387 */ /* 0x000fe20000100a00 */
[----:B------:R-:W-:Y:S02]  /*2d20*/  PRMT R95, R64, 0x7610, R95 ;  /* 0x00007610405f7816 */ /* 0x000fe4000000005f */
[----:B------:R-:W-:Y:S01]  /*2d30*/  PRMT R208, R66, 0x7610, R208 ;  /* 0x0000761042d07816 */ /* 0x000fe200000000d0 */
[----:B------:R-:W-:Y:S01]  /*2d40*/  STL.64 [R1+0x18], RZ ;  /* 0x000018ff01007387 */ /* 0x000fe20000100a00 */
[----:B------:R-:W-:-:S02]  /*2d50*/  PRMT R85, R68, 0x7610, R85 ;  /* 0x0000761044557816 */ /* 0x000fc40000000055 */
        /* <DEDUP_REMOVED lines=19> */
[----:B------:R1:W-:Y:S01]  /*2e90*/  STL.U16 [R1+0x34], R98 ;  /* 0x0000346201007387 */ /* 0x0003e20000100400 */
[----:B------:R-:W-:Y:S02]  /*2ea0*/  PRMT R134, R96, 0x7610, R134 ;  /* 0x0000761060867816 */ /* 0x000fe40000000086 */
[----:B------:R-:W-:Y:S01]  /*2eb0*/  PRMT R232, R100, 0x7610, R232 ;  /* 0x0000761064e87816 */ /* 0x000fe200000000e8 */
[----:B------:R-:W-:Y:S01]  /*2ec0*/  STL.U16 [R1+0x56], R140 ;  /* 0x0000568c01007387 */ /* 0x000fe20000100400 */
[----:B------:R-:W-:Y:S02]  /*2ed0*/  PRMT R230, R106, 0x7610, R230 ;  /* 0x000076106ae67816 */ /* 0x000fe400000000e6 */
[----:B------:R-:W-:Y:S01]  /*2ee0*/  PRMT R144, R108, 0x7610, R144 ;  /* 0x000076106c907816 */ /* 0x000fe20000000090 */
[----:B------:R2:W-:Y:S01]  /*2ef0*/  STL.U16 [R1+0x60], R156 ;  /* 0x0000609c01007387 */ /* 0x0005e20000100400 */
[----:B------:R-:W-:-:S02]  /*2f00*/  PRMT R122, R110, 0x7610, R122 ;  /* 0x000076106e7a7816 */ /* 0x000fc4000000007a */
[----:B------:R-:W-:Y:S01]  /*2f10*/  PRMT R104, R112, 0x7610, R104 ;  /* 0x0000761070687816 */ /* 0x000fe20000000068 */
[----:B------:R-:W-:Y:S01]  /*2f20*/  STL.U16 [R1+0x8], R50 ;  /* 0x0000083201007387 */ /* 0x000fe20000100400 */
[----:B------:R-:W-:Y:S02]  /*2f30*/  PRMT R102, R114, 0x7610, R102 ;  /* 0x0000761072667816 */ /* 0x000fe40000000066 */
[----:B-1----:R-:W-:Y:S01]  /*2f40*/  PRMT R98, R116, 0x7610, R98 ;  /* 0x0000761074627816 */ /* 0x002fe20000000062 */
[----:B------:R-:W-:Y:S01]  /*2f50*/  STL.U16 [R1+0xa], R54 ;  /* 0x00000a3601007387 */ /* 0x000fe20000100400 */
[----:B------:R-:W-:Y:S02]  /*2f60*/  PRMT R228, R118, 0x7610, R228 ;  /* 0x0000761076e47816 */ /* 0x000fe400000000e4 */
[----:B------:R-:W-:Y:S01]  /*2f70*/  PRMT R198, R120, 0x7610, R198 ;  /* 0x0000761078c67816 */ /* 0x000fe200000000c6 */
[----:B------:R-:W-:Y:S01]  /*2f80*/  STL.U16 [R1+0xc], R58 ;  /* 0x00000c3a01007387 */ /* 0x000fe20000100400 */
[----:B------:R-:W-:-:S02]  /*2f90*/  PRMT R226, R124, 0x7610, R226 ;  /* 0x000076107ce27816 */ /* 0x000fc400000000e2 */
[----:B------:R-:W-:Y:S01]  /*2fa0*/  PRMT R194, R126, 0x7610, R194 ;  /* 0x000076107ec27816 */ /* 0x000fe200000000c2 */
[----:B------:R-:W-:Y:S01]  /*2fb0*/  STL.U16 [R1+0xe], R60 ;  /* 0x00000e3c01007387 */ /* 0x000fe20000100400 */
[----:B------:R-:W-:Y:S02]  /*2fc0*/  PRMT R224, R128, 0x7610, R224 ;  /* 0x0000761080e07816 */ /* 0x000fe400000000e0 */
[----:B------:R-:W-:Y:S01]  /*2fd0*/  PRMT R196, R130, 0x7610, R196 ;  /* 0x0000761082c47816 */ /* 0x000fe200000000c4 */
        /* <DEDUP_REMOVED lines=9> */
[----:B------:R1:W-:Y:S01]  /*3070*/  STL.U16 [R1+0x16], R68 ;  /* 0x0000164401007387 */ /* 0x0003e20000100400 */
[----:B------:R-:W-:Y:S02]  /*3080*/  PRMT R182, R150, 0x7610, R182 ;  /* 0x0000761096b67816 */ /* 0x000fe400000000b6 */
[----:B------:R-:W-:Y:S01]  /*3090*/  PRMT R214, R158, 0x7610, R214 ;  /* 0x000076109ed67816 */ /* 0x000fe200000000d6 */
[----:B------:R-:W-:Y:S01]  /*30a0*/  STL.U16 [R1+0x18], R70 ;  /* 0x0000184601007387 */ /* 0x000fe20000100400 */
[----:B0-----:R-:W-:-:S02]  /*30b0*/  PRMT R152, R160, 0x7610, R152 ;  /* 0x00007610a0987816 */ /* 0x001fc40000000098 */
[----:B------:R-:W-:Y:S01]  /*30c0*/  PRMT R172, R164, 0x7610, R172 ;  /* 0x00007610a4ac7816 */ /* 0x000fe200000000ac */
[----:B------:R-:W-:Y:S01]  /*30d0*/  STL.U16 [R1+0x1a], R72 ;  /* 0x00001a4801007387 */ /* 0x000fe20000100400 */
[----:B------:R-:W-:Y:S02]  /*30e0*/  PRMT R178, R170, 0x7610, R178 ;  /* 0x00007610aab27816 */ /* 0x000fe400000000b2 */
[----:B--2---:R-:W-:Y:S01]  /*30f0*/  PRMT R156, R23, 0x7610, R156 ;  /* 0x00007610179c7816 */ /* 0x004fe2000000009c */
[----:B------:R-:W-:Y:S01]  /*3100*/  STL.U16 [R1+0x1c], R74 ;  /* 0x00001c4a01007387 */ /* 0x000fe20000100400 */
[----:B------:R-:W-:Y:S02]  /*3110*/  PRMT R140, R29, 0x7610, R140 ;  /* 0x000076101d8c7816 */ /* 0x000fe4000000008c */
[----:B------:R-:W-:Y:S01]  /*3120*/  PRMT R38, R12, 0x7610, R38 ;  /* 0x000076100c267816 */ /* 0x000fe20000000026 */
[----:B------:R0:W-:Y:S01]  /*3130*/  STL.U16 [R1+0x1e], R76 ;  /* 0x00001e4c01007387 */ /* 0x0001e20000100400 */
[----:B------:R-:W-:-:S02]  /*3140*/  PRMT R200, R14, 0x7610, R200 ;  /* 0x000076100ec87816 */ /* 0x000fc400000000c8 */
[----:B------:R-:W-:Y:S01]  /*3150*/  PRMT R176, R16, 0x7610, R176 ;  /* 0x0000761010b07816 */ /* 0x000fe200000000b0 */
[----:B------:R2:W-:Y:S01]  /*3160*/  STL.U16 [R1+0x20], R78 ;  /* 0x0000204e01007387 */ /* 0x0005e20000100400 */
[----:B------:R-:W-:Y:S02]  /*3170*/  PRMT R204, R18, 0x7610, R204 ;  /* 0x0000761012cc7816 */ /* 0x000fe400000000cc */
[----:B------:R-:W-:Y:S01]  /*3180*/  PRMT R212, R20, 0x7610, R212 ;  /* 0x0000761014d47816 */ /* 0x000fe200000000d4 */
[----:B------:R3:W-:Y:S01]  /*3190*/  STL.U16 [R1+0x22], R80 ;  /* 0x0000225001007387 */ /* 0x0007e20000100400 */
[----:B------:R-:W-:Y:S02]  /*31a0*/  PRMT R180, R186, 0x7610, R180 ;  /* 0x00007610bab47816 */ /* 0x000fe400000000b4 */
[----:B------:R-:W-:Y:S01]  /*31b0*/  PRMT R162, R5, 0x7610, R162 ;  /* 0x0000761005a27816 */ /* 0x000fe200000000a2 */
[----:B------:R4:W-:Y:S01]  /*31c0*/  STL.U16 [R1+0x24], R82 ;  /* 0x0000245201007387 */ /* 0x0009e20000100400 */
[----:B------:R-:W-:-:S02]  /*31d0*/  PRMT R168, R7, 0x7610, R168 ;  /* 0x0000761007a87816 */ /* 0x000fc400000000a8 */
[----:B-1----:R-:W-:Y:S01]  /*31e0*/  PRMT R68, R11, 0x7610, R68 ;  /* 0x000076100b447816 */ /* 0x002fe20000000044 */
[----:B------:R1:W-:Y:S01]  /*31f0*/  STL.U16 [R1+0x26], R84 ;  /* 0x0000265401007387 */ /* 0x0003e20000100400 */
[----:B0-----:R-:W-:Y:S02]  /*3200*/  PRMT R76, R99, 0x7610, R76 ;  /* 0x00007610634c7816 */ /* 0x001fe4000000004c */
[----:B--2---:R-:W-:Y:S01]  /*3210*/  PRMT R78, R101, 0x7610, R78 ;  /* 0x00007610654e7816 */ /* 0x004fe2000000004e */
[----:B------:R0:W-:Y:S01]  /*3220*/  STL.U16 [R1+0x28], R86 ;  /* 0x0000285601007387 */ /* 0x0001e20000100400 */
[----:B---3--:R-:W-:Y:S02]  /*3230*/  PRMT R80, R103, 0x7610, R80 ;  /* 0x0000761067507816 */ /* 0x008fe40000000050 */
[----:B----4-:R-:W-:Y:S01]  /*3240*/  PRMT R82, R107, 0x7610, R82 ;  /* 0x000076106b527816 */ /* 0x010fe20000000052 */
[----:B------:R2:W-:Y:S01]  /*3250*/  STL.U16 [R1+0x2a], R88 ;  /* 0x00002a5801007387 */ /* 0x0005e20000100400 */
[----:B------:R-:W-:-:S02]  /*3260*/  PRMT R60, R109, 0x7610, R60 ;  /* 0x000076106d3c7816 */ /* 0x000fc4000000003c */
[----:B-1----:R-:W-:Y:S01]  /*3270*/  PRMT R84, R69, 0x7610, R84 ;  /* 0x0000761045547816 */ /* 0x002fe20000000054 */
[----:B------:R1:W-:Y:S01]  /*3280*/  STL.U16 [R1+0x2c], R90 ;  /* 0x00002c5a01007387 */ /* 0x0003e20000100400 */
[----:B------:R-:W-:Y:S02]  /*3290*/  PRMT R70, R111, 0x7610, R70 ;  /* 0x000076106f467816 */ /* 0x000fe40000000046 */
[----:B0-----:R-:W-:Y:S01]  /*32a0*/  PRMT R86, R71, 0x7610, R86 ;  /* 0x0000761047567816 */ /* 0x001fe20000000056 */
[----:B------:R0:W-:Y:S01]  /*32b0*/  STL.U16 [R1+0x2e], R92 ;  /* 0x00002e5c01007387 */ /* 0x0001e20000100400 */
[----:B------:R-:W-:Y:S02]  /*32c0*/  PRMT R72, R113, 0x7610, R72 ;  /* 0x0000761071487816 */ /* 0x000fe40000000048 */
[----:B--2---:R-:W-:Y:S01]  /*32d0*/  PRMT R88, R83, 0x7610, R88 ;  /* 0x0000761053587816 */ /* 0x004fe20000000058 */
        /* <DEDUP_REMOVED lines=22> */
[----:B0-----:R-:W-:-:S03]  /*3440*/  PRMT R110, R55, 0x7610, R110 ;  /* 0x00007610376e7816 */ /* 0x001fc6000000006e */
[----:B------:R0:W-:Y:S01]  /*3450*/  STL.U16 [R1+0x42], R116 ;  /* 0x0000427401007387 */ /* 0x0001e20000100400 */
[----:B--2---:R-:W-:-:S03]  /*3460*/  PRMT R112, R57, 0x7610, R112 ;  /* 0x0000761039707816 */ /* 0x004fc60000000070 */
[----:B------:R2:W-:Y:S01]  /*3470*/  STL.U16 [R1+0x44], R118 ;  /* 0x0000447601007387 */ /* 0x0005e20000100400 */
[----:B-1----:R-:W-:-:S03]  /*3480*/  PRMT R114, R43, 0x7610, R114 ;  /* 0x000076102b727816 */ /* 0x002fc60000000072 */
        /* <DEDUP_REMOVED lines=35> */
[----:B-1----:R-:W-:Y:S02]  /*36c0*/  PRMT R170, R9, 0x7610, R170 ;  /* 0x0000761009aa7816 */ /* 0x002fe400000000aa */
[----:B0-----:R-:W-:Y:S02]  /*36d0*/  PRMT R23, R10, 0x7610, R23 ;  /* 0x000076100a177816 */ /* 0x001fe40000000017 */
[----:B--2---:R-:W-:Y:S01]  /*36e0*/  PRMT R29, R4, 0x7610, R29 ;  /* 0x00007610041d7816 */ /* 0x004fe2000000001d */
[----:B------:R-:W-:Y:S06]  /*36f0*/  @P0 BRA `(.L_x_341) ;  /* 0x0000000400bc0947 */ /* 0x000fec0003800000 */
[----:B------:R-:W-:Y:S01]  /*3700*/  IMAD.MOV.U32 R5, RZ, RZ, 0x8 ;  /* 0x00000008ff057424 */ /* 0x000fe200078e00ff */
[--C-:B------:R-:W-:Y:S01]  /*3710*/  SHF.R.U32.HI R4, RZ, 0x5, R0.reuse ;  /* 0x00000005ff047819 */ /* 0x100fe20000011600 */
[----:B------:R-:W-:Y:S01]  /*3720*/  IMAD.MOV.U32 R12, RZ, RZ, 0x8 ;  /* 0x00000008ff0c7424 */ /* 0x000fe200078e00ff */
[----:B------:R-:W-:Y:S01]  /*3730*/  SHF.R.U32.HI R7, RZ, 0x5, R0 ;  /* 0x00000005ff077819 */ /* 0x000fe20000011600 */
[----:B------:R-:W-:Y:S01]  /*3740*/  BSSY B1, `(.L_x_342) ;  /* 0x000002c000017945 */ /* 0x000fe20003800000 */
[----:B------:R-:W-:Y:S02]  /*3750*/  VIADDMNMX.U32 R5, R4, R5, 0x100, !PT ;  /* 0x0000010004057446 */ /* 0x000fe40007800005 */
[----:B------:R-:W-:Y:S02]  /*3760*/  LOP3.LUT R10, RZ, R4, RZ, 0x33, !PT ;  /* 0x00000004ff0a7212 */ /* 0x000fe400078e33ff */
[----:B------:R-:W-:Y:S02]  /*3770*/  VIADDMNMX.U32 R12, R7, R12, 0x100, !PT ;  /* 0x00000100070c7446 */ /* 0x000fe4000780000c */
[----:B------:R-:W-:Y:S01]  /*3780*/  LOP3.LUT R7, RZ, R7, RZ, 0x33, !PT ;  /* 0x00000007ff077212 */ /* 0x000fe200078e33ff */
[----:B------:R-:W-:-:S04]  /*3790*/  IMAD.IADD R5, R5, 0x1, R10 ;  /* 0x0000000105057824 */ /* 0x000fc800078e020a */
[----:B------:R-:W-:Y:S01]  /*37a0*/  IMAD.IADD R7, R12, 0x1, R7 ;  /* 0x000000010c077824 */ /* 0x000fe200078e0207 */
[----:B------:R-:W-:-:S04]  /*37b0*/  LEA.HI R5, R5, 0x1, RZ, 0x1d ;  /* 0x0000000105057811 */ /* 0x000fc800078fe8ff */
[----:B------:R-:W-:Y:S02]  /*37c0*/  LOP3.LUT P0, R5, R5, 0x3, RZ, 0xc0, !PT ;  /* 0x0000000305057812 */ /* 0x000fe4000780c0ff */
[----:B------:R-:W-:Y:S01]  /*37d0*/  ISETP.GE.U32.AND P1, PT, R7, 0x18, PT ;  /* 0x000000180700780c */ /* 0x000fe20003f26070 */
[----:B------:R-:W-:-:S10]  /*37e0*/  IMAD.MOV.U32 R7, RZ, RZ, R4 ;  /* 0x000000ffff077224 */ /* 0x000fd400078e0004 */
[----:B------:R-:W-:Y:S05]  /*37f0*/  @!P0 BRA `(.L_x_343) ;  /* 0x0000000000808947 */ /* 0x000fea0003800000 */
[----:B------:R-:W0:Y:S01]  /*3800*/  S2R R13, SR_CgaCtaId ;  /* 0x00000000000d7919 */ /* 0x000e220000008800 */
[----:B------:R-:W-:Y:S01]  /*3810*/  MOV R7, 0x400 ;  /* 0x0000040000077802 */ /* 0x000fe20000000f00 */
[----:B------:R-:W-:-:S04]  /*3820*/  IMAD.MOV.U32 R9, RZ, RZ, R5 ;  /* 0x000000ffff097224 */ /* 0x000fc800078e0005 */
[----:B------:R-:W-:Y:S02]  /*3830*/  VIADD R10, R7, 0x4b0 ;  /* 0x000004b0070a7836 */ /* 0x000fe40000000000 */
[----:B------:R-:W-:-:S03]  /*3840*/  IMAD.MOV.U32 R7, RZ, RZ, R4 ;  /* 0x000000ffff077224 */ /* 0x000fc600078e0004 */
[----:B0-----:R-:W-:-:S07]  /*3850*/  LEA R13, R13, R10, 0x18 ;  /* 0x0000000a0d0d7211 */ /* 0x001fce00078ec0ff */
.L_x_344:
[----:B------:R-:W-:-:S05]  /*3860*/  IMAD.SHL.U32 R4, R0, 0x4, RZ ;  /* 0x0000000400047824 */ /* 0x000fca00078e00ff */
[----:B------:R-:W-:-:S05]  /*3870*/  LOP3.LUT R4, R4, 0x7c, RZ, 0xc0, !PT ;  /* 0x0000007c04047812 */ /* 0x000fca00078ec0ff */
[----:B------:R-:W-:-:S04]  /*3880*/  IMAD R4, R7, 0x100, R4 ;  /* 0x0000010007047824 */ /* 0x000fc800078e0204 */
[----:B0-----:R-:W-:-:S05]  /*3890*/  VIADD R11, R4, 0x80 ;  /* 0x00000080040b7836 */ /* 0x001fca0000000000 */
[----:B------:R-:W-:-:S13]  /*38a0*/  ISETP.GE.AND P0, PT, R11, R2, PT ;  /* 0x000000020b00720c */ /* 0x000fda0003f06270 */
[----:B------:R-:W0:Y:S01]  /*38b0*/  @!P0 LDC.64 R4, c[0x0][0x210] ;  /* 0x00008400ff048b82 */ /* 0x000e220000000a00 */
[----:B------:R-:W-:-:S04]  /*38c0*/  @!P0 IADD3 R10, P2, R3, R11, RZ ;  /* 0x0000000b030a8210 */ /* 0x000fc80007f5e0ff */
[----:B------:R-:W-:Y:S02]  /*38d0*/  @!P0 LEA.HI.X.SX32 R12, R11, R8, 0x1, P2 ;  /* 0x000000080b0c8211 */ /* 0x000fe400010f0eff */
[----:B0-----:R-:W-:-:S04]  /*38e0*/  @!P0 LEA R4, P2, R10, R4, 0x1 ;  /* 0x000000040a048211 */ /* 0x001fc800078408ff */
[----:B------:R-:W-:Y:S02]  /*38f0*/  @!P0 LEA.HI.X R5, R10, R5, R12, 0x1, P2 ;  /* 0x000000050a058211 */ /* 0x000fe400010f0c0c */
[----:B------:R-:W-:-:S06]  /*3900*/  CS2R R10, SRZ ;  /* 0x00000000000a7805 */ /* 0x000fcc000001ff00 */
[----:B------:R-:W2:Y:S01]  /*3910*/  @!P0 LDG.E.64 R10, desc[UR6][R4.64] ;  /* 0x00000006040a8981 */ /* 0x000ea2000c1e1b00 */
[----:B------:R-:W-:Y:S02]  /*3920*/  IMAD.SHL.U32 R12, R0, 0x400, RZ ;  /* 0x00000400000c7824 */ /* 0x000fe400078e00ff */
[----:B------:R-:W-:-:S03]  /*3930*/  VIADD R9, R9, 0xffffffff ;  /* 0xffffffff09097836 */ /* 0x000fc60000000000 */
[----:B------:R-:W-:Y:S02]  /*3940*/  LOP3.LUT R12, R12, 0x7c00, RZ, 0xc0, !PT ;  /* 0x00007c000c0c7812 */ /* 0x000fe400078ec0ff */
[----:B------:R-:W-:-:S03]  /*3950*/  ISETP.NE.AND P0, PT, R9, RZ, PT ;  /* 0x000000ff0900720c */ /* 0x000fc60003f05270 */
[----:B------:R-:W-:Y:S02]  /*3960*/  IMAD.IADD R12, R12, 0x1, R7 ;  /* 0x000000010c0c7824 */ /* 0x000fe400078e0207 */
[----:B------:R-:W-:Y:S02]  /*3970*/  VIADD R7, R7, 0x8 ;  /* 0x0000000807077836 */ /* 0x000fe40000000000 */
[----:B------:R-:W-:Y:S01]  /*3980*/  IMAD R12, R12, 0x2, R13 ;  /* 0x000000020c0c7824 */ /* 0x000fe200078e020d */
[----:B--2---:R-:W-:-:S04]  /*3990*/  PRMT R5, R10, 0x7632, R5 ;  /* 0x000076320a057816 */ /* 0x004fc80000000005 */
[----:B------:R0:W-:Y:S01]  /*39a0*/  STS.U16 [R12+0x6000], R10 ;  /* 0x0060000a0c007388 */ /* 0x0001e20000000400 */
[----:B------:R-:W-:-:S03]  /*39b0*/  PRMT R14, R11, 0x7632, R14 ;  /* 0x000076320b0e7816 */ /* 0x000fc6000000000e */
[----:B------:R0:W-:Y:S04]  /*39c0*/  STS.U16 [R12+0x6400], R11 ;  /* 0x0064000b0c007388 */ /* 0x0001e80000000400 */
[----:B------:R0:W-:Y:S04]  /*39d0*/  STS.U16 [R12+0x6200], R5 ;  /* 0x006200050c007388 */ /* 0x0001e80000000400 */
[----:B------:R0:W-:Y:S01]  /*39e0*/  STS.U16 [R12+0x6600], R14 ;  /* 0x0066000e0c007388 */ /* 0x0001e20000000400 */
[----:B------:R-:W-:Y:S05]  /*39f0*/  @P0 BRA `(.L_x_344) ;  /* 0xfffffffc00980947 */ /* 0x000fea000383ffff */
.L_x_343:
[----:B------:R-:W-:Y:S05]  /*3a00*/  BSYNC B1 ;  /* 0x0000000000017941 */ /* 0x000fea0003800000 */
.L_x_342:
[----:B------:R-:W-:Y:S05]  /*3a10*/  @!P1 BRA `(.L_x_341) ;  /* 0x0000000000f49947 */ /* 0x000fea0003800000 */
[----:B------:R-:W-:-:S05]  /*3a20*/  IMAD.SHL.U32 R4, R0, 0x4, RZ ;  /* 0x0000000400047824 */ /* 0x000fca00078e00ff */
[----:B------:R-:W-:-:S07]  /*3a30*/  LOP3.LUT R19, R4, 0x7c, RZ, 0xc0, !PT ;  /* 0x0000007c04137812 */ /* 0x000fce00078ec0ff */
.L_x_345:
[C---:B--2---:R-:W-:Y:S01]  /*3a40*/  IMAD R4, R7.reuse, 0x100, R19 ;  /* 0x0000010007047824 */ /* 0x044fe200078e0213 */
[----:B0-----:R-:W-:-:S03]  /*3a50*/  LEA R10, R7, 0x1000, 0x8 ;  /* 0x00001000070a7811 */ /* 0x001fc600078e40ff */
[----:B------:R-:W-:Y:S01]  /*3a60*/  VIADD R5, R4, 0x80 ;  /* 0x0000008004057836 */ /* 0x000fe20000000000 */
[----:B------:R-:W-:-:S04]  /*3a70*/  LEA R4, R7, 0x800, 0x8 ;  /* 0x0000080007047811 */ /* 0x000fc800078e40ff */
[----:B------:R-:W-:Y:S02]  /*3a80*/  IADD3 R11, P1, R3, R5, RZ ;  /* 0x00000005030b7210 */ /* 0x000fe40007f3e0ff */
[----:B------:R-:W-:Y:S02]  /*3a90*/  IADD3 R9, R4, 0x80, R19 ;  /* 0x0000008004097810 */ /* 0x000fe40007ffe013 */
[C---:B------:R-:W-:Y:S02]  /*3aa0*/  ISETP.GE.AND P0, PT, R5.reuse, R2, PT ;  /* 0x000000020500720c */ /* 0x040fe40003f06270 */
[----:B------:R-:W-:Y:S02]  /*3ab0*/  LEA.HI.X.SX32 R12, R5, R8, 0x1, P1 ;  /* 0x00000008050c7211 */ /* 0x000fe400008f0eff */
[----:B------:R-:W-:Y:S02]  /*3ac0*/  LEA R4, P2, R11, UR8, 0x1 ;  /* 0x000000080b047c11 */ /* 0x000fe4000f8408ff */
[----:B------:R-:W-:-:S02]  /*3ad0*/  ISETP.GE.AND P1, PT, R9, R2, PT ;  /* 0x000000020900720c */ /* 0x000fc40003f26270 */
[----:B------:R-:W-:Y:S02]  /*3ae0*/  LEA.HI.X R5, R11, UR9, R12, 0x1, P2 ;  /* 0x000000090b057c11 */ /* 0x000fe400090f0c0c */
[--C-:B------:R-:W-:Y:S02]  /*3af0*/  IADD3 R9, R10, 0x80, R19.reuse ;  /* 0x000000800a097810 */ /* 0x100fe40007ffe013 */
[----:B------:R-:W-:Y:S02]  /*3b00*/  CS2R R10, SRZ ;  /* 0x00000000000a7805 */ /* 0x000fe4000001ff00 */
[----:B------:R-:W-:Y:S02]  /*3b10*/  LEA R12, R7, 0x1800, 0x8 ;  /* 0x00001800070c7811 */ /* 0x000fe400078e40ff */
[----:B------:R-:W-:Y:S02]  /*3b20*/  ISETP.GE.AND P2, PT, R9, R2, PT ;  /* 0x000000020900720c */ /* 0x000fe40003f46270 */
[----:B------:R-:W-:Y:S01]  /*3b30*/  IADD3 R9, R12, 0x80, R19 ;  /* 0x000000800c097810 */ /* 0x000fe20007ffe013 */
[----:B------:R-:W2:Y:S01]  /*3b40*/  @!P0 LDG.E.64 R10, desc[UR6][R4.64] ;  /* 0x00000006040a8981 */ /* 0x000ea2000c1e1b00 */
[----:B------:R-:W-:-:S02]  /*3b50*/  CS2R R12, SRZ ;  /* 0x00000000000c7805 */ /* 0x000fc4000001ff00 */
[----:B------:R-:W-:Y:S02]  /*3b60*/  CS2R R14, SRZ ;  /* 0x00000000000e7805 */ /* 0x000fe4000001ff00 */
[----:B------:R-:W-:Y:S02]  /*3b70*/  ISETP.GE.AND P0, PT, R9, R2, PT ;  /* 0x000000020900720c */ /* 0x000fe40003f06270 */
[----:B------:R-:W-:Y:S01]  /*3b80*/  CS2R R16, SRZ ;  /* 0x0000000000107805 */ /* 0x000fe2000001ff00 */
[----:B------:R-:W3:Y:S04]  /*3b90*/  @!P1 LDG.E.64 R12, desc[UR6][R4.64+0x1000] ;  /* 0x00100006040c9981 */ /* 0x000ee8000c1e1b00 */
[----:B------:R-:W4:Y:S06]  /*3ba0*/  @!P2 LDG.E.64 R14, desc[UR6][R4.64+0x2000] ;  /* 0x00200006040ea981 */ /* 0x000f2c000c1e1b00 */
[----:B------:R2:W5:Y:S01]  /*3bb0*/  @!P0 LDG.E.64 R16, desc[UR6][R4.64+0x3000] ;  /* 0x0030000604108981 */ /* 0x000562000c1e1b00 */
[----:B------:R-:W0:Y:S01]  /*3bc0*/  S2UR UR5, SR_CgaCtaId ;  /* 0x00000000000579c3 */ /* 0x000e220000008800 */
[----:B------:R-:W-:Y:S01]  /*3bd0*/  IMAD.SHL.U32 R9, R0, 0x400, RZ ;  /* 0x0000040000097824 */ /* 0x000fe200078e00ff */
[----:B------:R-:W-:-:S02]  /*3be0*/  UMOV UR4, 0x400 ;  /* 0x0000040000047882 */ /* 0x000fc40000000000 */
[----:B------:R-:W-:Y:S02]  /*3bf0*/  UIADD3 UR4, UR4, 0x4b0, URZ ;  /* 0x000004b004047890 */ /* 0x000fe4000fffe03f */
[----:B------:R-:W-:-:S05]  /*3c00*/  LOP3.LUT R18, R9, 0x7c00, RZ, 0xc0, !PT ;  /* 0x00007c0009127812 */ /* 0x000fca00078ec0ff */
[----:B------:R-:W-:Y:S02]  /*3c10*/  IMAD.IADD R9, R18, 0x1, R7 ;  /* 0x0000000112097824 */ /* 0x000fe400078e0207 */
[----:B------:R-:W-:-:S05]  /*3c20*/  VIADD R7, R7, 0x20 ;  /* 0x0000002007077836 */ /* 0x000fca0000000000 */
[----:B------:R-:W-:Y:S01]  /*3c30*/  ISETP.GE.U32.AND P0, PT, R7, 0x100, PT ;  /* 0x000001000700780c */ /* 0x000fe20003f06070 */
[----:B0-----:R-:W-:-:S06]  /*3c40*/  ULEA UR4, UR5, UR4, 0x18 ;  /* 0x0000000405047291 */ /* 0x001fcc000f8ec03f */
[----:B------:R-:W-:Y:S02]  /*3c50*/  LEA R9, R9, UR4, 0x1 ;  /* 0x0000000409097c11 */ /* 0x000fe4000f8e08ff */
[----:B--2---:R-:W-:-:S03]  /*3c60*/  PRMT R5, R10, 0x7632, R5 ;  /* 0x000076320a057816 */ /* 0x004fc60000000005 */
[----:B------:R0:W-:Y:S01]  /*3c70*/  STS.U16 [R9+0x6000], R10 ;  /* 0x0060000a09007388 */ /* 0x0001e20000000400 */
[----:B------:R-:W-:-:S03]  /*3c80*/  PRMT R18, R11, 0x7632, R18 ;  /* 0x000076320b127816 */ /* 0x000fc60000000012 */
[----:B------:R5:W-:Y:S01]  /*3c90*/  STS.U16 [R9+0x6400], R11 ;  /* 0x0064000b09007388 */ /* 0x000be20000000400 */
[----:B---3--:R-:W-:-:S03]  /*3ca0*/  PRMT R4, R12, 0x7632, R4 ;  /* 0x000076320c047816 */ /* 0x008fc60000000004 */
[----:B------:R1:W-:Y:S01]  /*3cb0*/  STS.U16 [R9+0x6200], R5 ;  /* 0x0062000509007388 */ /* 0x0003e20000000400 */
[----:B------:R-:W-:Y:S02]  /*3cc0*/  PRMT R20, R13, 0x7632, R20 ;  /* 0x000076320d147816 */ /* 0x000fe40000000014 */
[----:B----4-:R-:W-:Y:S01]  /*3cd0*/  PRMT R21, R14, 0x7632, R21 ;  /* 0x000076320e157816 */ /* 0x010fe20000000015 */
[----:B------:R2:W-:Y:S01]  /*3ce0*/  STS.U16 [R9+0x6600], R18 ;  /* 0x0066001209007388 */ /* 0x0005e20000000400 */
[----:B0-----:R-:W-:Y:S02]  /*3cf0*/  PRMT R10, R15, 0x7632, R10 ;  /* 0x000076320f0a7816 */ /* 0x001fe4000000000a */
[----:B-----5:R-:W-:Y:S01]  /*3d00*/  PRMT R11, R17, 0x7632, R11 ;  /* 0x00007632110b7816 */ /* 0x020fe2000000000b */
[----:B------:R2:W-:Y:S01]  /*3d10*/  STS.U16 [R9+0x6010], R12 ;  /* 0x0060100c09007388 */ /* 0x0005e20000000400 */
[----:B-1----:R-:W-:-:S03]  /*3d20*/  PRMT R5, R16, 0x7632, R5 ;  /* 0x0000763210057816 */ /* 0x002fc60000000005 */
        /* <DEDUP_REMOVED lines=12> */
.L_x_341:
[----:B------:R-:W-:Y:S05]  /*3df0*/  BSYNC B0 ;  /* 0x0000000000007941 */ /* 0x000fea0003800000 */
.L_x_340:
[----:B--2---:R-:W1:Y:S01]  /*3e00*/  S2R R9, SR_TID.X ;  /* 0x0000000000097919 */ /* 0x004e620000002100 */
[----:B------:R-:W-:Y:S01]  /*3e10*/  ISETP.NE.AND P6, PT, R0, RZ, PT ;  /* 0x000000ff0000720c */ /* 0x000fe20003fc5270 */
[----:B------:R-:W-:Y:S01]  /*3e20*/  IMAD.MOV.U32 R19, RZ, RZ, 0xd ;  /* 0x0000000dff137424 */ /* 0x000fe200078e00ff */
[----:B0-----:R-:W-:Y:S01]  /*3e30*/  MOV R10, 0x400 ;  /* 0x00000400000a7802 */ /* 0x001fe20000000f00 */
[----:B------:R-:W0:Y:S01]  /*3e40*/  S2R R11, SR_CgaCtaId ;  /* 0x00000000000b7919 */ /* 0x000e220000008800 */
[----:B------:R-:W-:Y:S02]  /*3e50*/  CS2R R12, SRZ ;  /* 0x00000000000c7805 */ /* 0x000fe4000001ff00 */
[----:B------:R-:W-:Y:S02]  /*3e60*/  PRMT R14, RZ, 0x7610, R14 ;  /* 0x00007610ff0e7816 */ /* 0x000fe4000000000e */
[----:B------:R-:W-:Y:S01]  /*3e70*/  CS2R R16, SRZ ;  /* 0x0000000000107805 */ /* 0x000fe2000001ff00 */
[----:B------:R-:W-:Y:S01]  /*3e80*/  VIADD R5, R10, 0x10 ;  /* 0x000000100a057836 */ /* 0x000fe20000000000 */
[----:B------:R-:W-:-:S02]  /*3e90*/  PRMT R15, RZ, 0x7610, R15 ;  /* 0x00007610ff0f7816 */ /* 0x000fc4000000000f */
[----:B-1----:R-:W-:Y:S02]  /*3ea0*/  SHF.R.S32.HI R18, RZ, 0x1f, R9 ;  /* 0x0000001fff127819 */ /* 0x002fe40000011409 */
[-C--:B------:R-:W-:Y:S02]  /*3eb0*/  LEA.HI R20, R9, R9.reuse, RZ, 0x1d ;  /* 0x0000000909147211 */ /* 0x080fe400078fe8ff */
[C---:B0-----:R-:W-:Y:S01]  /*3ec0*/  @!P6 LEA R4, R11.reuse, R10, 0x18 ;  /* 0x0000000a0b04e211 */ /* 0x041fe200078ec0ff */
[----:B------:R-:W-:Y:S01]  /*3ed0*/  VIADD R10, R10, 0x4b0 ;  /* 0x000004b00a0a7836 */ /* 0x000fe20000000000 */
[----:B------:R-:W-:Y:S02]  /*3ee0*/  LEA.HI R18, R18, R9, RZ, 0x5 ;  /* 0x0000000912127211 */ /* 0x000fe400078f28ff */
[C---:B------:R-:W-:Y:S01]  /*3ef0*/  LEA R5, R11.reuse, R5, 0x18 ;  /* 0x000000050b057211 */ /* 0x040fe200078ec0ff */
[----:B------:R0:W-:Y:S01]  /*3f00*/  @!P6 STS [R4], RZ ;  /* 0x000000ff0400e388 */ /* 0x0001e20000000800 */
[----:B------:R-:W-:Y:S01]  /*3f10*/  LEA R10, R11, R10, 0x18 ;  /* 0x0000000a0b0a7211 */ /* 0x000fe200078ec0ff */
[----:B------:R-:W-:-:S02]  /*3f20*/  VIADD R11, R63, 0x80 ;  /* 0x000000803f0b7836 */ /* 0x000fc40000000000 */
[--C-:B------:R-:W-:Y:S02]  /*3f30*/  IMAD R7, R20, 0x4, R5.reuse ;  /* 0x0000000414077824 */ /* 0x100fe400078e0205 */
[----:B------:R-:W-:Y:S01]  /*3f40*/  IMAD R20, R9, 0x2, R10 ;  /* 0x0000000209147824 */ /* 0x000fe200078e020a */
[--C-:B0-----:R-:W-:Y:S02]  /*3f50*/  SHF.R.S32.HI R4, RZ, 0x5, R18.reuse ;  /* 0x00000005ff047819 */ /* 0x101fe40000011412 */
[----:B------:R0:W-:Y:S01]  /*3f60*/  STL [R1+0x124], R7 ;  /* 0x0001240701007387 */ /* 0x0001e20000100800 */
[----:B------:R-:W-:Y:S01]  /*3f70*/  PRMT R18, R19, 0x7610, R18 ;  /* 0x0000761013127816 */ /* 0x000fe20000000012 */
[--C-:B------:R-:W-:Y:S02]  /*3f80*/  IMAD R19, R9, 0x24, R5.reuse ;  /* 0x0000002409137824 */ /* 0x100fe400078e0205 */
[----:B------:R-:W-:-:S05]  /*3f90*/  IMAD R4, R4, 0x4, R5 ;  /* 0x0000000404047824 */ /* 0x000fca00078e0205 */
[----:B------:R0:W-:Y:S02]  /*3fa0*/  STL [R1+0x150], R4 ;  /* 0x0001500401007387 */ /* 0x0001e40000100800 */
.L_x_357:
[----:B------:R-:W-:Y:S01]  /*3fb0*/  IMAD.MOV.U32 R21, RZ, RZ, 0x1 ;  /* 0x00000001ff157424 */ /* 0x000fe200078e00ff */
[----:B0-----:R-:W-:Y:S01]  /*3fc0*/  LOP3.LUT R4, R18, 0xffff, RZ, 0xc0, !PT ;  /* 0x0000ffff12047812 */ /* 0x001fe200078ec0ff */
[----:B-1----:R-:W-:Y:S01]  /*3fd0*/  STL [R1+0x17c], R17 ;  /* 0x00017c1101007387 */ /* 0x002fe20000100800 */
        /* <DEDUP_REMOVED lines=8> */
[----:B------:R-:W-:Y:S01]  /*4060*/  STL [R1+0x160], R8 ;  /* 0x0001600801007387 */ /* 0x000fe20000100800 */
[C---:B------:R-:W-:Y:S01]  /*4070*/  LOP3.LUT R5, R21.reuse, R176, RZ, 0x30, !PT ;  /* 0x000000b015057212 */ /* 0x040fe200078e30ff */
[----:B------:R-:W-:Y:S01]  /*4080*/  HADD2.F32 R176, -RZ, R176.H0_H0 ;  /* 0x200000b0ffb07230 */ /* 0x000fe20000004100 */
[----:B------:R-:W-:Y:S01]  /*4090*/  PRMT R215, R4, 0x9910, RZ ;  /* 0x0000991004d77816 */ /* 0x000fe200000000ff */
[----:B------:R-:W-:Y:S01]  /*40a0*/  STL [R1+0x168], R11 ;  /* 0x0001680b01007387 */ /* 0x000fe20000100800 */
[----:B------:R-:W-:Y:S01]  /*40b0*/  LOP3.LUT R4, R21, R204, RZ, 0x30, !PT ;  /* 0x000000cc15047212 */ /* 0x000fe200078e30ff */
[----:B------:R-:W-:Y:S01]  /*40c0*/  HADD2.F32 R204, -RZ, R204.H0_H0 ;  /* 0x200000ccffcc7230 */ /* 0x000fe20000004100 */
[----:B------:R-:W-:Y:S01]  /*40d0*/  ISETP.NE.AND P1, PT, R215, RZ, PT ;  /* 0x000000ffd700720c */ /* 0x000fe20003f25270 */
[----:B------:R-:W-:Y:S01]  /*40e0*/  STL [R1+0x188], R14 ;  /* 0x0001880e01007387 */ /* 0x000fe20000100800 */
[----:B------:R-:W-:-:S02]  /*40f0*/  PRMT R186, R4, 0x9910, RZ ;  /* 0x0000991004ba7816 */ /* 0x000fc400000000ff */
[----:B------:R-:W-:Y:S01]  /*4100*/  LOP3.LUT R4, R21, R212, RZ, 0x30, !PT ;  /* 0x000000d415047212 */ /* 0x000fe200078e30ff */
[----:B------:R-:W-:Y:S01]  /*4110*/  HADD2.F32 R212, -RZ, R212.H0_H0 ;  /* 0x200000d4ffd47230 */ /* 0x000fe20000004100 */
[----:B------:R-:W-:Y:S01]  /*4120*/  PRMT R216, R5, 0x9910, RZ ;  /* 0x0000991005d87816 */ /* 0x000fe200000000ff */
[----:B------:R-:W-:Y:S01]  /*4130*/  HADD2.F32 R5, -RZ, R200.H0_H0 ;  /* 0x200000c8ff057230 */ /* 0x000fe20000004100 */
[----:B------:R-:W-:Y:S01]  /*4140*/  PRMT R193, R4, 0x9910, RZ ;  /* 0x0000991004c17816 */ /* 0x000fe200000000ff */
[----:B------:R-:W-:Y:S01]  /*4150*/  STL [R1+0x15c], R3 ;  /* 0x00015c0301007387 */ /* 0x000fe20000100800 */
[----:B------:R-:W-:Y:S02]  /*4160*/  FSEL R4, RZ, 1, P1 ;  /* 0x3f800000ff047808 */ /* 0x000fe40000800000 */
[----:B------:R-:W-:Y:S01]  /*4170*/  ISETP.NE.AND P0, PT, R216, RZ, PT ;  /* 0x000000ffd800720c */ /* 0x000fe20003f05270 */
[----:B------:R-:W-:Y:S01]  /*4180*/  STL [R1+0x170], R13 ;  /* 0x0001700d01007387 */ /* 0x000fe20000100800 */
[----:B------:R-:W-:Y:S01]  /*4190*/  ISETP.NE.AND P1, PT, R186, RZ, PT ;  /* 0x000000ffba00720c */ /* 0x000fe20003f25270 */
[----:B------:R-:W-:Y:S01]  /*41a0*/  FFMA.FTZ R4, R4, R5, RZ ;  /* 0x0000000504047223 */ /* 0x000fe200000100ff */
[----:B------:R-:W-:Y:S01]  /*41b0*/  LOP3.LUT R5, R21, R202, RZ, 0x30, !PT ;  /* 0x000000ca15057212 */ /* 0x000fe200078e30ff */
[----:B------:R-:W-:Y:S01]  /*41c0*/  HADD2.F32 R202, -RZ, R202.H0_H0 ;  /* 0x200000caffca7230 */ /* 0x000fe20000004100 */
[----:B------:R-:W-:Y:S01]  /*41d0*/  FSEL R7, RZ, 1, P0 ;  /* 0x3f800000ff077808 */ /* 0x000fe20000000000 */
[----:B------:R-:W-:Y:S01]  /*41e0*/  STL [R1+0x178], R16 ;  /* 0x0001781001007387 */ /* 0x000fe20000100800 */
[----:B------:R-:W-:-:S02]  /*41f0*/  PRMT R200, R5, 0x9910, RZ ;  /* 0x0000991005c87816 */ /* 0x000fc400000000ff */
[----:B------:R-:W-:Y:S01]  /*4200*/  ISETP.NE.AND P0, PT, R193, RZ, PT ;  /* 0x000000ffc100720c */ /* 0x000fe20003f05270 */
[----:B------:R-:W-:Y:S01]  /*4210*/  FFMA.FTZ R4, R7, R176, R4 ;  /* 0x000000b007047223 */ /* 0x000fe20000010004 */
[----:B------:R-:W-:Y:S01]  /*4220*/  FSEL R5, RZ, 1, P1 ;  /* 0x3f800000ff057808 */ /* 0x000fe20000800000 */
[----:B------:R-:W-:Y:S01]  /*4230*/  STL [R1+0x164], R10 ;  /* 0x0001640a01007387 */ /* 0x000fe20000100800 */
[----:B------:R-:W-:Y:S02]  /*4240*/  FSEL R7, RZ, 1, P0 ;  /* 0x3f800000ff077808 */ /* 0x000fe40000000000 */
[----:B------:R-:W-:Y:S01]  /*4250*/  LOP3.LUT R25, R21, R210, RZ, 0x30, !PT ;  /* 0x000000d215197212 */ /* 0x000fe200078e30ff */
[----:B------:R-:W-:Y:S01]  /*4260*/  FFMA.FTZ R4, R5, R204, R4 ;  /* 0x000000cc05047223 */ /* 0x000fe20000010004 */
[----:B------:R-:W-:Y:S01]  /*4270*/  ISETP.NE.AND P1, PT, R200, RZ, PT ;  /* 0x000000ffc800720c */ /* 0x000fe20003f25270 */
[----:B------:R-:W-:Y:S01]  /*4280*/  STL [R1+0x180], R19 ;  /* 0x0001801301007387 */ /* 0x000fe20000100800 */
[----:B------:R-:W-:Y:S01]  /*4290*/  PRMT R201, R25, 0x9910, RZ ;  /* 0x0000991019c97816 */ /* 0x000fe200000000ff */
[----:B------:R-:W-:Y:S01]  /*42a0*/  FFMA.FTZ R4, R7, R212, R4 ;  /* 0x000000d407047223 */ /* 0x000fe20000010004 */
[----:B------:R-:W-:Y:S01]  /*42b0*/  LOP3.LUT R7, R21, R206, RZ, 0x30, !PT ;  /* 0x000000ce15077212 */ /* 0x000fe200078e30ff */
[----:B------:R-:W-:Y:S01]  /*42c0*/  HADD2.F32 R25, -RZ, R210.H0_H0 ;  /* 0x200000d2ff197230 */ /* 0x000fe20000004100 */
[----:B------:R-:W-:Y:S01]  /*42d0*/  ISETP.NE.AND P0, PT, R201, RZ, PT ;  /* 0x000000ffc900720c */ /* 0x000fe20003f05270 */
        /* <DEDUP_REMOVED lines=8> */
[----:B------:R-:W-:Y:S01]  /*4360*/  BAR.SYNC.DEFER_BLOCKING 0x0 ;  /* 0x0000000000007b1d */ /* 0x000fe20000010000 */
[----:B------:R-:W-:Y:S02]  /*4370*/  ISETP.NE.AND P0, PT, R210, RZ, PT ;  /* 0x000000ffd200720c */ /* 0x000fe40003f05270 */
[----:B------:R-:W-:Y:S01]  /*4380*/  PRMT R211, R27, 0x9910, RZ ;  /* 0x000099101bd37816 */ /* 0x000fe200000000ff */
[----:B------:R-:W-:Y:S01]  /*4390*/  FFMA.FTZ R4, R7, R25, R4 ;  /* 0x0000001907047223 */ /* 0x000fe20000010004 */
[----:B------:R-:W-:Y:S02]  /*43a0*/  FSEL R5, RZ, 1, P0 ;  /* 0x3f800000ff057808 */ /* 0x000fe40000000000 */
[----:B------:R-:W-:Y:S01]  /*43b0*/  ISETP.NE.AND P0, PT, R211, RZ, PT ;  /* 0x000000ffd300720c */ /* 0x000fe20003f05270 */
[----:B------:R-:W-:Y:S01]  /*43c0*/  STL [R1+0x184], R18 ;  /* 0x0001841201007387 */ /* 0x000fe20000100800 */
        /* <DEDUP_REMOVED lines=8> */
[----:B------:R-:W-:Y:S01]  /*4450*/  PRMT R212, R5, 0x9910, RZ ;  /* 0x0000991005d47816 */ /* 0x000fe200000000ff */
[----:B------:R-:W-:Y:S01]  /*4460*/  STL [R1+0x16c], R12 ;  /* 0x00016c0c01007387 */ /* 0x000fe20000100800 */
[C---:B------:R-:W-:Y:S01]  /*4470*/  LOP3.LUT R7, R21.reuse, R95, RZ, 0x30, !PT ;  /* 0x0000005f15077212 */ /* 0x040fe200078e30ff */
[----:B------:R-:W-:Y:S01]  /*4480*/  HADD2.F32 R95, -RZ, R95.H0_H0 ;  /* 0x2000005fff5f7230 */ /* 0x000fe20000004100 */
[----:B------:R-:W-:-:S02]  /*4490*/  LOP3.LUT R5, R21, R208, RZ, 0x30, !PT ;  /* 0x000000d015057212 */ /* 0x000fc400078e30ff */
[----:B------:R-:W-:Y:S01]  /*44a0*/  ISETP.NE.AND P0, PT, R212, RZ, PT ;  /* 0x000000ffd400720c */ /* 0x000fe20003f05270 */
[----:B------:R-:W-:Y:S01]  /*44b0*/  LDS.U16 R97, [R20+0x13000] ;  /* 0x0130000014617984 */ /* 0x000fe20000000400 */
[----:B------:R-:W-:Y:S02]  /*44c0*/  PRMT R206, R7, 0x9910, RZ ;  /* 0x0000991007ce7816 */ /* 0x000fe400000000ff */
[----:B------:R-:W-:Y:S01]  /*44d0*/  PRMT R207, R5, 0x9910, RZ ;  /* 0x0000991005cf7816 */ /* 0x000fe200000000ff */
[----:B------:R-:W0:Y:S01]  /*44e0*/  LDS.U16 R213, [R20+0x14000] ;  /* 0x0140000014d57984 */ /* 0x000e220000000400 */
        /* <DEDUP_REMOVED lines=8> */
[----:B------:R-:W1:Y:S01]  /*4570*/  LDS.U16 R219, [R20+0x15200] ;  /* 0x0152000014db7984 */ /* 0x000e620000000400 */
[----:B------:R-:W-:Y:S01]  /*4580*/  PRMT R155, R27, 0x9910, RZ ;  /* 0x000099101b9b7816 */ /* 0x000fe200000000ff */
[----:B------:R-:W-:Y:S01]  /*4590*/  FFMA.FTZ R4, R7, R95, R4 ;  /* 0x0000005f07047223 */ /* 0x000fe20000010004 */
[----:B------:R-:W-:Y:S01]  /*45a0*/  HADD2.F32 R7, -RZ, R208.H0_H0 ;  /* 0x200000d0ff077230 */ /* 0x000fe20000004100 */
[----:B------:R-:W-:Y:S01]  /*45b0*/  FSEL R5, RZ, 1, P0 ;  /* 0x3f800000ff057808 */ /* 0x000fe20000000000 */
[----:B------:R-:W-:Y:S01]  /*45c0*/  IMAD.MOV.U32 R208, RZ, RZ, R25 ;  /* 0x000000ffffd07224 */ /* 0x000fe200078e0019 */
[----:B------:R-:W-:Y:S01]  /*45d0*/  LOP3.LUT R31, R21, R232, RZ, 0x30, !PT ;  /* 0x000000e8151f7212 */ /* 0x000fe200078e30ff */
[----:B------:R-:W-:Y:S01]  /*45e0*/  HADD2.F32 R27, -RZ, R134.H0_H0 ;  /* 0x20000086ff1b7230 */ /* 0x000fe20000004100 */
[----:B------:R-:W-:Y:S01]  /*45f0*/  LDS.U16 R223, [R20+0x15600] ;  /* 0x0156000014df7984 */ /* 0x000fe20000000400 */
[----:B------:R-:W-:Y:S01]  /*4600*/  FFMA.FTZ R4, R5, R7, R4 ;  /* 0x0000000705047223 */ /* 0x000fe20000010004 */
[----:B------:R-:W-:Y:S01]  /*4610*/  LOP3.LUT R5, R21, R81, RZ, 0x30, !PT ;  /* 0x0000005115057212 */ /* 0x000fe200078e30ff */
[----:B------:R-:W-:Y:S01]  /*4620*/  HADD2.F32 R81, -RZ, R81.H0_H0 ;  /* 0x20000051ff517230 */ /* 0x000fe20000004100 */
[----:B------:R-:W-:Y:S01]  /*4630*/  ISETP.NE.AND P0, PT, R208, RZ, PT ;  /* 0x000000ffd000720c */ /* 0x000fe20003f05270 */
[----:B------:R-:W-:Y:S01]  /*4640*/  HADD2.F32 R232, -RZ, R232.H0_H0 ;  /* 0x200000e8ffe87230 */ /* 0x000fe20000004100 */
[----:B------:R-:W-:-:S02]  /*4650*/  PRMT R209, R5, 0x9910, RZ ;  /* 0x0000991005d17816 */ /* 0x000fc400000000ff */
[C---:B------:R-:W-:Y:S01]  /*4660*/  LOP3.LUT R7, R21.reuse, R93, RZ, 0x30, !PT ;  /* 0x0000005d15077212 */ /* 0x040fe200078e30ff */
[----:B------:R-:W-:Y:S01]  /*4670*/  HADD2.F32 R93, -RZ, R93.H0_H0 ;  /* 0x2000005dff5d7230 */ /* 0x000fe20000004100 */
[----:B------:R-:W-:Y:S02]  /*4680*/  FSEL R25, RZ, 1, P0 ;  /* 0x3f800000ff197808 */ /* 0x000fe40000000000 */
[----:B------:R-:W-:Y:S01]  /*4690*/  LOP3.LUT R5, R21, R75, RZ, 0x30, !PT ;  /* 0x0000004b15057212 */ /* 0x000fe200078e30ff */
[----:B------:R-:W-:Y:S01]  /*46a0*/  HADD2.F32 R75, -RZ, R75.H0_H0 ;  /* 0x2000004bff4b7230 */ /* 0x000fe20000004100 */
[----:B------:R-:W-:Y:S01]  /*46b0*/  ISETP.NE.AND P0, PT, R209, RZ, PT ;  /* 0x000000ffd100720c */ /* 0x000fe20003f05270 */
[----:B------:R-:W-:Y:S01]  /*46c0*/  FFMA.FTZ R4, R25, R85, R4 ;  /* 0x0000005519047223 */ /* 0x000fe20000010004 */
[----:B------:R-:W-:Y:S02]  /*46d0*/  PRMT R202, R7, 0x9910, RZ ;  /* 0x0000991007ca7816 */ /* 0x000fe400000000ff */
[----:B------:R-:W-:-:S02]  /*46e0*/  PRMT R203, R5, 0x9910, RZ ;  /* 0x0000991005cb7816 */ /* 0x000fc400000000ff */
[----:B------:R-:W-:Y:S02]  /*46f0*/  FSEL R5, RZ, 1, P0 ;  /* 0x3f800000ff057808 */ /* 0x000fe40000000000 */
        /* <DEDUP_REMOVED lines=29> */
[----:B------:R-:W-:Y:S01]  /*48d0*/  PRMT R135, R31, 0x9910, RZ ;  /* 0x000099101f877816 */ /* 0x000fe200000000ff */
[----:B------:R-:W-:Y:S01]  /*48e0*/  FFMA.FTZ R4, R5, R77, R4 ;  /* 0x0000004d05047223 */ /* 0x000fe20000010004 */
[----:B------:R-:W-:-:S02]  /*48f0*/  FSEL R7, RZ, 1, P0 ;  /* 0x3f800000ff077808 */ /* 0x000fc40000000000 */
[----:B------:R-:W-:Y:S02]  /*4900*/  ISETP.NE.AND P0, PT, R176, RZ, PT ;  /* 0x000000ffb000720c */ /* 0x000fe40003f05270 */
[----:B0-----:R-:W-:Y:S01]  /*4910*/  LOP3.LUT R225, R21, R213, RZ, 0x30, !PT ;  /* 0x000000d515e17212 */ /* 0x001fe200078e30ff */
[----:B------:R-:W-:Y:S01]  /*4920*/  FFMA.FTZ R4, R7, R91, R4 ;  /* 0x0000005b07047223 */ /* 0x000fe20000010004 */
[----:B------:R-:W-:Y:S01]  /*4930*/  FSEL R5, RZ, 1, P0 ;  /* 0x3f800000ff057808 */ /* 0x000fe20000000000 */
[----:B------:R-:W-:Y:S01]  /*4940*/  LDS.U16 R91, [R20+0x12000] ;  /* 0x01200000145b7984 */ /* 0x000fe20000000400 */
[----:B------:R-:W-:Y:S01]  /*4950*/  ISETP.NE.AND P0, PT, R177, RZ, PT ;  /* 0x000000ffb100720c */ /* 0x000fe20003f05270 */
[----:B------:R-:W-:Y:S01]  /*4960*/  HADD2.F32 R213, -RZ, R213.H0_H0 ;  /* 0x200000d5ffd57230 */ /* 0x000fe20000004100 */
[----:B------:R-:W-:Y:S01]  /*4970*/  PRMT R225, R225, 0x9910, RZ ;  /* 0x00009910e1e17816 */ /* 0x000fe200000000ff */
[----:B------:R-:W-:Y:S01]  /*4980*/  FFMA.FTZ R4, R5, R73, R4 ;  /* 0x0000004905047223 */ /* 0x000fe20000010004 */
[----:B------:R-:W-:-:S02]  /*4990*/  FSEL R7, RZ, 1, P0 ;  /* 0x3f800000ff077808 */ /* 0x000fc40000000000 */
[----:B------:R-:W-:Y:S01]  /*49a0*/  LOP3.LUT R5, R21, R240, RZ, 0x30, !PT ;  /* 0x000000f015057212 */ /* 0x000fe200078e30ff */
[----:B------:R-:W-:Y:S02]  /*49b0*/  HADD2.F32 R240, -RZ, R240.H0_H0 ;  /* 0x200000f0fff07230 */ /* 0x000fe40000004100 */
[----:B------:R-:W-:Y:S01]  /*49c0*/  FFMA.FTZ R4, R7, R242, R4 ;  /* 0x000000f207047223 */ /* 0x000fe20000010004 */
[----:B------:R-:W-:Y:S02]  /*49d0*/  PRMT R185, R5, 0x9910, RZ ;  /* 0x0000991005b97816 */ /* 0x000fe400000000ff */
[C---:B------:R-:W-:Y:S02]  /*49e0*/  LOP3.LUT R7, R21.reuse, R154, RZ, 0x30, !PT ;  /* 0x0000009a15077212 */ /* 0x040fe400078e30ff */
        /* <DEDUP_REMOVED lines=11> */
[----:B------:R-:W-:Y:S01]  /*4aa0*/  FSEL R5, RZ, 1, P0 ;  /* 0x3f800000ff057808 */ /* 0x000fe20000000000 */
[----:B------:R-:W-:Y:S01]  /*4ab0*/  HADD2.F32 R25, -RZ, R166.H0_H0 ;  /* 0x200000a6ff197230 */ /* 0x000fe20000004100 */
[----:B------:R-:W-:-:S03]  /*4ac0*/  ISETP.NE.AND P0, PT, R155, RZ, PT ;  /* 0x000000ff9b00720c */ /* 0x000fc60003f05270 */
[----:B------:R-:W-:Y:S01]  /*4ad0*/  FFMA.FTZ R4, R5, R238, R4 ;  /* 0x000000ee05047223 */ /* 0x000fe20000010004 */
[----:B------:R-:W-:Y:S02]  /*4ae0*/  FSEL R7, RZ, 1, P0 ;  /* 0x3f800000ff077808 */ /* 0x000fe40000000000 */
[----:B------:R-:W-:-:S03]  /*4af0*/  LOP3.LUT R5, R21, R166, RZ, 0x30, !PT ;  /* 0x000000a615057212 */ /* 0x000fc600078e30ff */
[----:B------:R-:W-:Y:S01]  /*4b00*/  FFMA.FTZ R4, R7, R236, R4 ;  /* 0x000000ec07047223 */ /* 0x000fe20000010004 */
[----:B------:R-:W-:Y:S02]  /*4b10*/  PRMT R166, R5, 0x9910, RZ ;  /* 0x0000991005a67816 */ /* 0x000fe400000000ff */
[C---:B------:R-:W-:Y:S02]  /*4b20*/  LOP3.LUT R7, R21.reuse, R134, RZ, 0x30, !PT ;  /* 0x0000008615077212 */ /* 0x040fe400078e30ff */
[----:B------:R-:W-:Y:S01]  /*4b30*/  LOP3.LUT R5, R21, R234, RZ, 0x30, !PT ;  /* 0x000000ea15057212 */ /* 0x000fe200078e30ff */
[----:B------:R-:W-:Y:S01]  /*4b40*/  HADD2.F32 R234, -RZ, R234.H0_H0 ;  /* 0x200000eaffea7230 */ /* 0x000fe20000004100 */
        /* <DEDUP_REMOVED lines=13> */
[----:B------:R-:W-:Y:S01]  /*4c20*/  LOP3.LUT R5, R21, R230, RZ, 0x30, !PT ;  /* 0x000000e615057212 */ /* 0x000fe200078e30ff */
[----:B------:R-:W-:Y:S01]  /*4c30*/  HADD2.F32 R230, -RZ, R230.H0_H0 ;  /* 0x200000e6ffe67230 */ /* 0x000fe20000004100 */
[----:B------:R-:W-:Y:S02]  /*4c40*/  FSEL R7, RZ, 1, P0 ;  /* 0x3f800000ff077808 */ /* 0x000fe40000000000 */
[----:B------:R-:W-:Y:S02]  /*4c50*/  PRMT R27, R5, 0x9910, RZ ;  /* 0x00009910051b7816 */ /* 0x000fe400000000ff */
[----:B------:R-:W-:Y:S01]  /*4c60*/  LOP3.LUT R5, R21, R122, RZ, 0x30, !PT ;  /* 0x0000007a15057212 */ /* 0x000fe200078e30ff */
[----:B------:R-:W-:Y:S01]  /*4c70*/  FFMA.FTZ R4, R7, R232, R4 ;  /* 0x000000e807047223 */ /* 0x000fe20000010004 */
[----:B------:R-:W-:Y:S01]  /*4c80*/  LOP3.LUT R7, R21, R144, RZ, 0x30, !PT ;  /* 0x0000009015077212 */ /* 0x000fe200078e30ff */
[----:B------:R-:W-:Y:S01]  /*4c90*/  IMAD.MOV.U32 R144, RZ, RZ, R27 ;  /* 0x000000ffff907224 */ /* 0x000fe200078e001b */
[----:B------:R-:W-:Y:S01]  /*4ca0*/  PRMT R103, R5, 0x9910, RZ ;  /* 0x0000991005677816 */ /* 0x000fe200000000ff */
[----:B------:R-:W-:Y:S01]  /*4cb0*/  HADD2.F32 R122, -RZ, R122.H0_H0 ;  /* 0x2000007aff7a7230 */ /* 0x000fe20000004100 */
[----:B------:R-:W-:-:S02]  /*4cc0*/  PRMT R85, R7, 0x9910, RZ ;  /* 0x0000991007557816 */ /* 0x000fc400000000ff */
[----:B------:R-:W-:Y:S02]  /*4cd0*/  ISETP.NE.AND P0, PT, R144, RZ, PT ;  /* 0x000000ff9000720c */ /* 0x000fe40003f05270 */
[----:B------:R-:W-:Y:S02]  /*4ce0*/  LOP3.LUT R27, R21, R104, RZ, 0x30, !PT ;  /* 0x00000068151b7212 */ /* 0x000fe400078e30ff */
[----:B------:R-:W-:Y:S02]  /*4cf0*/  FSEL R5, RZ, 1, P0 ;  /* 0x3f800000ff057808 */ /* 0x000fe40000000000 */
[----:B------:R-:W-:Y:S02]  /*4d00*/  ISETP.NE.AND P0, PT, R85, RZ, PT ;  /* 0x000000ff5500720c */ /* 0x000fe40003f05270 */
[----:B------:R-:W-:Y:S01]  /*4d10*/  PRMT R27, R27, 0x9910, RZ ;  /* 0x000099101b1b7816 */ /* 0x000fe200000000ff */
[----:B------:R-:W-:Y:S01]  /*4d20*/  FFMA.FTZ R4, R5, R230, R4 ;  /* 0x000000e605047223 */ /* 0x000fe20000010004 */
[----:B------:R-:W-:-:S02]  /*4d30*/  FSEL R7, RZ, 1, P0 ;  /* 0x3f800000ff077808 */ /* 0x000fc40000000000 */
[----:B------:R-:W-:-:S03]  /*4d40*/  ISETP.NE.AND P0, PT, R103, RZ, PT ;  /* 0x000000ff6700720c */ /* 0x000fc60003f05270 */
[----:B------:R-:W-:Y:S01]  /*4d50*/  FFMA.FTZ R4, R7, R25, R4 ;  /* 0x0000001907047223 */ /* 0x000fe20000010004 */
[----:B------:R-:W-:Y:S01]  /*4d60*/  HADD2.F32 R25, -RZ, R104.H0_H0 ;  /* 0x20000068ff197230 */ /* 0x000fe20000004100 */
[----:B------:R-:W-:Y:S01]  /*4d70*/  FSEL R5, RZ, 1, P0 ;  /* 0x3f800000ff057808 */ /* 0x000fe20000000000 */
[----:B------:R-:W-:Y:S01]  /*4d80*/  IMAD.MOV.U32 R104, RZ, RZ, R27 ;  /* 0x000000ffff687224 */ /* 0x000fe200078e001b */
[----:B------:R-:W-:-:S03]  /*4d90*/  LOP3.LUT R27, R21, R198, RZ, 0x30, !PT ;  /* 0x000000c6151b7212 */ /* 0x000fc600078e30ff */
        /* <DEDUP_REMOVED lines=15> */
[----:B------:R-:W-:Y:S02]  /*4e90*/  ISETP.NE.AND P0, PT, R98, RZ, PT ;  /* 0x000000ff6200720c */ /* 0x000fe40003f05270 */
[----:B------:R-:W-:Y:S01]  /*4ea0*/  PRMT R27, R27, 0x9910, RZ ;  /* 0x000099101b1b7816 */ /* 0x000fe200000000ff */
[----:B------:R-:W-:Y:S01]  /*4eb0*/  FFMA.FTZ R4, R5, R102, R4 ;  /* 0x0000006605047223 */ /* 0x000fe20000010004 */
[----:B------:R-:W-:Y:S01]  /*4ec0*/  FSEL R7, RZ, 1, P0 ;  /* 0x3f800000ff077808 */ /* 0x000fe20000000000 */
[----:B------:R-:W-:-:S04]  /*4ed0*/  IMAD.MOV.U32 R102, RZ, RZ, R31 ;  /* 0x000000ffff667224 */ /* 0x000fc800078e001f */
[----:B------:R-:W-:Y:S01]  /*4ee0*/  FFMA.FTZ R4, R7, R25, R4 ;  /* 0x0000001907047223 */ /* 0x000fe20000010004 */
        /* <DEDUP_REMOVED lines=8> */
[----:B------:R-:W-:-:S02]  /*4f70*/  FSEL R7, RZ, 1, P0 ;  /* 0x3f800000ff077808 */ /* 0x000fc40000000000 */
[C---:B------:R-:W-:Y:S01]  /*4f80*/  LOP3.LUT R5, R21.reuse, R226, RZ, 0x30, !PT ;  /* 0x000000e215057212 */ /* 0x040fe200078e30ff */
[----:B------:R-:W-:Y:S01]  /*4f90*/  HADD2.F32 R226, -RZ, R226.H0_H0 ;  /* 0x200000e2ffe27230 */ /* 0x000fe20000004100 */
[----:B-1----:R-:W-:Y:S01]  /*4fa0*/  LOP3.LUT R228, R21, R219, RZ, 0x30, !PT ;  /* 0x000000db15e47212 */ /* 0x002fe200078e30ff */
        /* <DEDUP_REMOVED lines=20> */
[----:B------:R-:W-:Y:S01]  /*50f0*/  LOP3.LUT R27, R21, R192, RZ, 0x30, !PT ;  /* 0x000000c0151b7212 */ /* 0x000fe200078e30ff */
[----:B------:R-:W-:Y:S02]  /*5100*/  HADD2.F32 R192, -RZ, R192.H0_H0 ;  /* 0x200000c0ffc07230 */ /* 0x000fe40000004100 */
[----:B------:R-:W-:Y:S01]  /*5110*/  FFMA.FTZ R4, R5, R224, R4 ;  /* 0x000000e005047223 */ /* 0x000fe20000010004 */
[----:B------:R-:W-:Y:S02]  /*5120*/  ISETP.NE.AND P0, PT, R196, RZ, PT ;  /* 0x000000ffc400720c */ /* 0x000fe40003f05270 */
[----:B------:R-:W-:Y:S01]  /*5130*/  LOP3.LUT R5, R21, R222, RZ, 0x30, !PT ;  /* 0x000000de15057212 */ /* 0x000fe200078e30ff */
[----:B------:R-:W-:Y:S01]  /*5140*/  HADD2.F32 R222, -RZ, R222.H0_H0 ;  /* 0x200000deffde7230 */ /* 0x000fe20000004100 */
[----:B------:R-:W-:-:S02]  /*5150*/  FSEL R7, RZ, 1, P0 ;  /* 0x3f800000ff077808 */ /* 0x000fc40000000000 */
[----:B------:R-:W-:Y:S02]  /*5160*/  PRMT R197, R5, 0x9910, RZ ;  /* 0x0000991005c57816 */ /* 0x000fe400000000ff */
[----:B------:R-:W-:Y:S01]  /*5170*/  LOP3.LUT R5, R21, R184, RZ, 0x30, !PT ;  /* 0x000000b815057212 */ /* 0x000fe200078e30ff */
[----:B------:R-:W-:Y:S01]  /*5180*/  FFMA.FTZ R4, R7, R25, R4 ;  /* 0x0000001907047223 */ /* 0x000fe20000010004 */
[----:B------:R-:W-:Y:S01]  /*5190*/  LOP3.LUT R7, R21, R190, RZ, 0x30, !PT ;  /* 0x000000be15077212 */ /* 0x000fe200078e30ff */
[----:B------:R-:W-:Y:S01]  /*51a0*/  HADD2.F32 R25, -RZ, R190.H0_H0 ;  /* 0x200000beff197230 */ /* 0x000fe20000004100 */
[----:B------:R-:W-:Y:S01]  /*51b0*/  ISETP.NE.AND P0, PT, R197, RZ, PT ;  /* 0x000000ffc500720c */ /* 0x000fe20003f05270 */
[----:B------:R-:W-:Y:S01]  /*51c0*/  HADD2.F32 R184, -RZ, R184.H0_H0 ;  /* 0x200000b8ffb87230 */ /* 0x000fe20000004100 */
[----:B------:R-:W-:Y:S02]  /*51d0*/  PRMT R189, R7, 0x9910, RZ ;  /* 0x0000991007bd7816 */ /* 0x000fe400000000ff */
[----:B------:R-:W-:-:S02]  /*51e0*/  PRMT R190, R5, 0x9910, RZ ;  /* 0x0000991005be7816 */ /* 0x000fc400000000ff */
[----:B------:R-:W-:Y:S02]  /*51f0*/  FSEL R5, RZ, 1, P0 ;  /* 0x3f800000ff057808 */ /* 0x000fe40000000000 */
[----:B------:R-:W-:Y:S02]  /*5200*/  ISETP.NE.AND P0, PT, R189, RZ, PT ;  /* 0x000000ffbd00720c */ /* 0x000fe40003f05270 */
        /* <DEDUP_REMOVED lines=38> */
[----:B------:R-:W-:-:S03]  /*5470*/  LOP3.LUT R5, R21, R188, RZ, 0x30, !PT ;  /* 0x000000bc15057212 */ /* 0x000fc600078e30ff */
[----:B------:R-:W-:Y:S01]  /*5480*/  FFMA.FTZ R4, R7, R182, R4 ;  /* 0x000000b607047223 */ /* 0x000fe20000010004 */
[----:B------:R-:W-:Y:S02]  /*5490*/  PRMT R188, R5, 0x9910, RZ ;  /* 0x0000991005bc7816 */ /* 0x000fe400000000ff */
[C---:B------:R-:W-:Y:S01]  /*54a0*/  LOP3.LUT R7, R21.reuse, R214, RZ, 0x30, !PT ;  /* 0x000000d615077212 */ /* 0x040fe200078e30ff */
[----:B------:R-:W-:Y:S01]  /*54b0*/  HADD2.F32 R214, -RZ, R214.H0_H0 ;  /* 0x200000d6ffd67230 */ /* 0x000fe20000004100 */
        /* <DEDUP_REMOVED lines=18> */
[C---:B------:R-:W-:Y:S01]  /*55e0*/  LOP3.LUT R5, R21.reuse, R178, RZ, 0x30, !PT ;  /* 0x000000b215057212 */ /* 0x040fe200078e30ff */
[----:B------:R-:W-:Y:S01]  /*55f0*/  HADD2.F32 R178, -RZ, R178.H0_H0 ;  /* 0x200000b2ffb27230 */ /* 0x000fe20000004100 */
[----:B------:R-:W-:Y:S01]  /*5600*/  LOP3.LUT R25, R21, R142, RZ, 0x30, !PT ;  /* 0x0000008e15197212 */ /* 0x000fe200078e30ff */
        /* <DEDUP_REMOVED lines=65> */
[----:B------:R-:W-:Y:S01]  /*5a20*/  LOP3.LUT R5, R21, R156, RZ, 0x30, !PT ;  /* 0x0000009c15057212 */ /* 0x000fe200078e30ff */
[----:B------:R-:W-:Y:S01]  /*5a30*/  HADD2.F32 R156, -RZ, R156.H0_H0 ;  /* 0x2000009cff9c7230 */ /* 0x000fe20000004100 */
[----:B------:R-:W-:Y:S02]  /*5a40*/  ISETP.NE.AND P0, PT, R120, RZ, PT ;  /* 0x000000ff7800720c */ /* 0x000fe40003f05270 */
[----:B------:R-:W-:Y:S02]  /*5a50*/  PRMT R180, R5, 0x9910, RZ ;  /* 0x0000991005b47816 */ /* 0x000fe400000000ff */
[C---:B------:R-:W-:Y:S01]  /*5a60*/  LOP3.LUT R7, R21.reuse, R158, RZ, 0x30, !PT ;  /* 0x0000009e15077212 */ /* 0x040fe200078e30ff */
[----:B------:R-:W-:Y:S01]  /*5a70*/  HADD2.F32 R158, -RZ, R158.H0_H0 ;  /* 0x2000009eff9e7230 */ /* 0x000fe20000004100 */
[----:B------:R-:W-:Y:S02]  /*5a80*/  FSEL R25, RZ, 1, P0 ;  /* 0x3f800000ff197808 */ /* 0x000fe40000000000 */
[----:B------:R-:W-:Y:S01]  /*5a90*/  LOP3.LUT R5, R21, R138, RZ, 0x30, !PT ;  /* 0x0000008a15057212 */ /* 0x000fe200078e30ff */
[----:B------:R-:W-:Y:S01]  /*5aa0*/  HADD2.F32 R138, -RZ, R138.H0_H0 ;  /* 0x2000008aff8a7230 */ /* 0x000fe20000004100 */
[----:B------:R-:W-:Y:S01]  /*5ab0*/  ISETP.NE.AND P0, PT, R180, RZ, PT ;  /* 0x000000ffb400720c */ /* 0x000fe20003f05270 */
[----:B------:R-:W-:Y:S01]  /*5ac0*/  FFMA.FTZ R4, R25, R150, R4 ;  /* 0x0000009619047223 */ /* 0x000fe20000010004 */
[----:B------:R-:W-:-:S02]  /*5ad0*/  PRMT R95, R7, 0x9910, RZ ;  /* 0x00009910075f7816 */ /* 0x000fc400000000ff */
        /* <DEDUP_REMOVED lines=49> */
[----:B------:R-:W-:-:S02]  /*5df0*/  PRMT R171, R5, 0x9910, RZ ;  /* 0x0000991005ab7816 */ /* 0x000fc400000000ff */
[----:B------:R-:W-:Y:S02]  /*5e00*/  PRMT R7, R7, 0x9910, RZ ;  /* 0x0000991007077816 */ /* 0x000fe400000000ff */
[----:B------:R-:W-:Y:S01]  /*5e10*/  LOP3.LUT R5, R21, R114, RZ, 0x30, !PT ;  /* 0x0000007215057212 */ /* 0x000fe200078e30ff */
[----:B------:R-:W-:Y:S01]  /*5e20*/  HADD2.F32 R114, -RZ, R114.H0_H0 ;  /* 0x20000072ff727230 */ /* 0x000fe20000004100 */
[----:B------:R-:W-:Y:S01]  /*5e30*/  ISETP.NE.AND P0, PT, R171, RZ, PT ;  /* 0x000000ffab00720c */ /* 0x000fe20003f05270 */
[----:B------:R-:W-:Y:S01]  /*5e40*/  IMAD.MOV.U32 R17, RZ, RZ, R7 ;  /* 0x000000ffff117224 */ /* 0x000fe200078e0007 */
        /* <DEDUP_REMOVED lines=17> */
[----:B------:R-:W-:-:S02]  /*5f60*/  PRMT R7, R7, 0x9910, RZ ;  /* 0x0000991007077816 */ /* 0x000fc400000000ff */
        /* <DEDUP_REMOVED lines=41> */
[----:B------:R-:W-:Y:S01]  /*6200*/  FSEL R7, RZ, 1, P0 ;  /* 0x3f800000ff077808 */ /* 0x000fe20000000000 */
[----:B------:R-:W-:Y:S01]  /*6210*/  LDS.U16 R92, [R20+0x11800] ;  /* 0x01180000145c7984 */ /* 0x000fe20000000400 */
[----:B------:R-:W-:Y:S02]  /*6220*/  LOP3.LUT R5, R21, R96, RZ, 0x30, !PT ;  /* 0x0000006015057212 */ /* 0x000fe400078e30ff */
[----:B------:R-:W-:Y:S01]  /*6230*/  LOP3.LUT R96, R96, 0xfffffffe, RZ, 0xc0, !PT ;  /* 0xfffffffe60607812 */ /* 0x000fe200078ec0ff */
[----:B------:R-:W-:Y:S01]  /*6240*/  FFMA.FTZ R4, R7, R94, R4 ;  /* 0x0000005e07047223 */ /* 0x000fe20000010004 */
[----:B------:R-:W-:Y:S01]  /*6250*/  PRMT R27, R5, 0x9910, RZ ;  /* 0x00009910051b7816 */ /* 0x000fe200000000ff */
[----:B------:R-:W0:Y:S01]  /*6260*/  LDS.U16 R94, [R20+0x13800] ;  /* 0x01380000145e7984 */ /* 0x000e220000000400 */
        /* <DEDUP_REMOVED lines=42> */
[----:B------:R-:W-:Y:S01]  /*6510*/  LDS.U16 R88, [R20+0x11a00] ;  /* 0x011a000014587984 */ /* 0x000fe20000000400 */
[----:B------:R-:W-:-:S02]  /*6520*/  ISETP.NE.AND P0, PT, R84, RZ, PT ;  /* 0x000000ff5400720c */ /* 0x000fc40003f05270 */
[----:B0-----:R-:W-:Y:S01]  /*6530*/  LOP3.LUT R100, R21, R94, RZ, 0x30, !PT ;  /* 0x0000005e15647212 */ /* 0x001fe200078e30ff */
[----:B------:R-:W-:Y:S01]  /*6540*/  FFMA.FTZ R4, R7, R90, R4 ;  /* 0x0000005a07047223 */ /* 0x000fe20000010004 */
[----:B------:R-:W-:Y:S01]  /*6550*/  FSEL R5, RZ, 1, P0 ;  /* 0x3f800000ff057808 */ /* 0x000fe20000000000 */
[----:B------:R-:W-:Y:S01]  /*6560*/  HADD2.F32 R94, -RZ, R94.H0_H0 ;  /* 0x2000005eff5e7230 */ /* 0x000fe20000004100 */
[----:B------:R-:W-:Y:S02]  /*6570*/  ISETP.NE.AND P0, PT, R87, RZ, PT ;  /* 0x000000ff5700720c */ /* 0x000fe40003f05270 */
[----:B------:R-:W-:Y:S01]  /*6580*/  PRMT R100, R100, 0x9910, RZ ;  /* 0x0000991064647816 */ /* 0x000fe200000000ff */
[----:B------:R-:W-:Y:S01]  /*6590*/  FFMA.FTZ R4, R5, R76, R4 ;  /* 0x0000004c05047223 */ /* 0x000fe20000010004 */
[----:B------:R-:W-:Y:S02]  /*65a0*/  FSEL R7, RZ, 1, P0 ;  /* 0x3f800000ff077808 */ /* 0x000fe40000000000 */
[----:B------:R-:W-:Y:S01]  /*65b0*/  LOP3.LUT R5, R21, R80, RZ, 0x30, !PT ;  /* 0x0000005015057212 */ /* 0x000fe200078e30ff */
[----:B------:R-:W-:-:S02]  /*65c0*/  HADD2.F32 R80, -RZ, R80.H0_H0 ;  /* 0x20000050ff507230 */ /* 0x000fc40000004100 */
[----:B------:R-:W-:Y:S01]  /*65d0*/  FFMA.FTZ R4, R7, R78, R4 ;  /* 0x0000004e07047223 */ /* 0x000fe20000010004 */
[----:B------:R-:W-:Y:S02]  /*65e0*/  PRMT R25, R5, 0x9910, RZ ;  /* 0x0000991005197816 */ /* 0x000fe400000000ff */
[C---:B------:R-:W-:Y:S01]  /*65f0*/  LOP3.LUT R7, R21.reuse, R82, RZ, 0x30, !PT ;  /* 0x0000005215077212 */ /* 0x040fe200078e30ff */
[----:B------:R-:W-:Y:S01]  /*6600*/  HADD2.F32 R82, -RZ, R82.H0_H0 ;  /* 0x20000052ff527230 */ /* 0x000fe20000004100 */
[----:B------:R-:W-:Y:S01]  /*6610*/  LOP3.LUT R5, R21, R60, RZ, 0x30, !PT ;  /* 0x0000003c15057212 */ /* 0x000fe200078e30ff */
[----:B------:R-:W-:Y:S01]  /*6620*/  IMAD.MOV.U32 R13, RZ, RZ, R25 ;  /* 0x000000ffff0d7224 */ /* 0x000fe200078e0019 */
[----:B------:R-:W-:Y:S02]  /*6630*/  PRMT R7, R7, 0x9910, RZ ;  /* 0x0000991007077816 */ /* 0x000fe400000000ff */
[----:B------:R-:W-:Y:S02]  /*6640*/  PRMT R59, R5, 0x9910, RZ ;  /* 0x00009910053b7816 */ /* 0x000fe400000000ff */
[----:B------:R-:W-:Y:S01]  /*6650*/  ISETP.NE.AND P0, PT, R13, RZ, PT ;  /* 0x000000ff0d00720c */ /* 0x000fe20003f05270 */
[----:B------:R-:W-:Y:S01]  /*6660*/  IMAD.MOV.U32 R16, RZ, RZ, R7 ;  /* 0x000000ffff107224 */ /* 0x000fe200078e0007 */
[----:B------:R-:W-:Y:S01]  /*6670*/  LOP3.LUT R25, R21, R70, RZ, 0x30, !PT ;  /* 0x0000004615197212 */ /* 0x000fe200078e30ff */
[----:B------:R-:W-:Y:S01]  /*6680*/  HADD2.F32 R70, -RZ, R70.H0_H0 ;  /* 0x20000046ff467230 */ /* 0x000fe20000004100 */
[----:B------:R-:W-:-:S02]  /*6690*/  FSEL R5, RZ, 1, P0 ;  /* 0x3f800000ff057808 */ /* 0x000fc40000000000 */
[----:B------:R-:W-:Y:S02]  /*66a0*/  ISETP.NE.AND P0, PT, R16, RZ, PT ;  /* 0x000000ff1000720c */ /* 0x000fe40003f05270 */
[----:B------:R-:W-:Y:S01]  /*66b0*/  PRMT R25, R25, 0x9910, RZ ;  /* 0x0000991019197816 */ /* 0x000fe200000000ff */
[----:B------:R-:W-:Y:S01]  /*66c0*/  FFMA.FTZ R4, R5, R80, R4 ;  /* 0x0000005005047223 */ /* 0x000fe20000010004 */
[----:B------:R-:W-:Y:S01]  /*66d0*/  FSEL R7, RZ, 1, P0 ;  /* 0x3f800000ff077808 */ /* 0x000fe20000000000 */
[----:B------:R-:W-:Y:S01]  /*66e0*/  LDS.U16 R80, [R20+0x10800] ;  /* 0x0108000014507984 */ /* 0x000fe20000000400 */
[----:B------:R-:W-:-:S03]  /*66f0*/  ISETP.NE.AND P0, PT, R59, RZ, PT ;  /* 0x000000ff3b00720c */ /* 0x000fc60003f05270 */
        /* <DEDUP_REMOVED lines=23> */
[----:B------:R-:W-:-:S03]  /*6870*/  ISETP.NE.AND P0, PT, R19, RZ, PT ;  /* 0x000000ff1300720c */ /* 0x000fc60003f05270 */
[----:B------:R-:W-:Y:S01]  /*6880*/  FFMA.FTZ R5, R5, R72, R4 ;  /* 0x0000004805057223 */ /* 0x000fe20000010004 */
[----:B------:R-:W-:Y:S01]  /*6890*/  IMAD.MOV.U32 R4, RZ, RZ, R25 ;  /* 0x000000ffff047224 */ /* 0x000fe200078e0019 */
[----:B------:R-:W-:Y:S01]  /*68a0*/  FSEL R70, RZ, 1, P0 ;  /* 0x3f800000ff467808 */ /* 0x000fe20000000000 */
[----:B------:R-:W-:-:S03]  /*68b0*/  HADD2.F32 R25, -RZ, R62.H0_H0 ;  /* 0x2000003eff197230 */ /* 0x000fc60000004100 */
[----:B------:R-:W-:Y:S01]  /*68c0*/  ISETP.NE.AND P0, PT, R4, RZ, PT ;  /* 0x000000ff0400720c */ /* 0x000fe20003f05270 */
[----:B------:R-:W-:Y:S02]  /*68d0*/  FFMA.FTZ R5, R70, R74, R5 ;  /* 0x0000004a46057223 */ /* 0x000fe40000010005 */
        /* <DEDUP_REMOVED lines=75> */
[----:B------:R-:W-:Y:S01]  /*6d90*/  STL [R1+0x128], R33 ;  /* 0x0001282101007387 */ /* 0x000fe20000100800 */
[----:B------:R-:W-:Y:S01]  /*6da0*/  FSEL R42, RZ, 1, P0 ;  /* 0x3f800000ff2a7808 */ /* 0x000fe20000000000 */
[----:B------:R-:W-:Y:S01]  /*6db0*/  HADD2.F32 R252, -RZ, R252.H0_H0 ;  /* 0x200000fcfffc7230 */ /* 0x000fe20000004100 */
[----:B------:R-:W-:Y:S01]  /*6dc0*/  ISETP.NE.AND P0, PT, R9, RZ, PT ;  /* 0x000000ff0900720c */ /* 0x000fe20003f05270 */
[----:B------:R0:W-:Y:S01]  /*6dd0*/  STL [R1+0x134], R9 ;  /* 0x0001340901007387 */ /* 0x0001e20000100800 */
[----:B------:R-:W-:Y:S01]  /*6de0*/  PRMT R147, R25, 0x9910, RZ ;  /* 0x0000991019937816 */ /* 0x000fe200000000ff */
[----:B------:R-:W-:Y:S01]  /*6df0*/  FFMA.FTZ R5, R42, R46, R5 ;  /* 0x0000002e2a057223 */ /* 0x000fe20000010005 */
[----:B------:R-:W-:Y:S01]  /*6e00*/  FSEL R44, RZ, 1, P0 ;  /* 0x3f800000ff2c7808 */ /* 0x000fe20000000000 */
[----:B------:R-:W-:Y:S01]  /*6e10*/  LDS.U16 R46, [R20+0xd800] ;  /* 0x00d80000142e7984 */ /* 0x000fe20000000400 */
        /* <DEDUP_REMOVED lines=10> */
[----:B------:R-:W-:Y:S01]  /*6ec0*/  FSEL R42, RZ, 1, P0 ;  /* 0x3f800000ff2a7808 */ /* 0x000fe20000000000 */
[----:B0-----:R-:W-:Y:S01]  /*6ed0*/  IMAD.MOV.U32 R9, RZ, RZ, R31 ;  /* 0x000000ffff097224 */ /* 0x001fe200078e001f */
[----:B------:R-:W-:-:S02]  /*6ee0*/  PRMT R27, R7, 0x9910, RZ ;  /* 0x00009910071b7816 */ /* 0x000fc400000000ff */
[C---:B------:R-:W-:Y:S01]  /*6ef0*/  LOP3.LUT R7, R21.reuse, R246, RZ, 0x30, !PT ;  /* 0x000000f615077212 */ /* 0x040fe200078e30ff */
[----:B------:R-:W-:Y:S01]  /*6f00*/  FFMA.FTZ R5, R42, R252, R5 ;  /* 0x000000fc2a057223 */ /* 0x000fe20000010005 */
[----:B------:R-:W-:Y:S01]  /*6f10*/  LOP3.LUT R25, R21, R248, RZ, 0x30, !PT ;  /* 0x000000f815197212 */ /* 0x000fe200078e30ff */
[----:B------:R-:W-:Y:S01]  /*6f20*/  IMAD.MOV.U32 R33, RZ, RZ, R27 ;  /* 0x000000ffff217224 */ /* 0x000fe200078e001b */
[----:B------:R-:W-:Y:S01]  /*6f30*/  PRMT R136, R7, 0x9910, RZ ;  /* 0x0000991007887816 */ /* 0x000fe200000000ff */
[----:B------:R-:W-:Y:S01]  /*6f40*/  HADD2.F32 R246, -RZ, R246.H0_H0 ;  /* 0x200000f6fff67230 */ /* 0x000fe20000004100 */
[----:B------:R-:W-:Y:S01]  /*6f50*/  LOP3.LUT R7, R21, R250, RZ, 0x30, !PT ;  /* 0x000000fa15077212 */ /* 0x000fe200078e30ff */
[----:B------:R0:W-:Y:S01]  /*6f60*/  STL [R1+0x13c], R9 ;  /* 0x00013c0901007387 */ /* 0x0001e20000100800 */
[----:B------:R-:W-:Y:S01]  /*6f70*/  ISETP.NE.AND P0, PT, R33, RZ, PT ;  /* 0x000000ff2100720c */ /* 0x000fe20003f05270 */
[----:B------:R-:W-:Y:S01]  /*6f80*/  HADD2.F32 R248, -RZ, R248.H0_H0 ;  /* 0x200000f8fff87230 */ /* 0x000fe20000004100 */
[----:B------:R-:W-:Y:S01]  /*6f90*/  PRMT R27, R7, 0x9910, RZ ;  /* 0x00009910071b7816 */ /* 0x000fe200000000ff */
[----:B------:R-:W-:Y:S01]  /*6fa0*/  HADD2.F32 R7, -RZ, R38.H0_H0 ;  /* 0x20000026ff077230 */ /* 0x000fe20000004100 */
[----:B------:R-:W-:Y:S01]  /*6fb0*/  FSEL R40, RZ, 1, P0 ;  /* 0x3f800000ff287808 */ /* 0x000fe20000000000 */
[----:B------:R-:W-:Y:S01]  /*6fc0*/  HADD2.F32 R250, -RZ, R250.H0_H0 ;  /* 0x200000fafffa7230 */ /* 0x000fe20000004100 */
[----:B------:R-:W-:Y:S01]  /*6fd0*/  ISETP.NE.AND P0, PT, R9, RZ, PT ;  /* 0x000000ff0900720c */ /* 0x000fe20003f05270 */
[----:B------:R-:W-:Y:S01]  /*6fe0*/  IMAD.MOV.U32 R31, RZ, RZ, R27 ;  /* 0x000000ffff1f7224 */ /* 0x000fe200078e001b */
[----:B------:R-:W-:Y:S01]  /*6ff0*/  PRMT R137, R25, 0x9910, RZ ;  /* 0x0000991019897816 */ /* 0x000fe200000000ff */
[----:B------:R-:W-:Y:S01]  /*7000*/  FFMA.FTZ R5, R40, R23, R5 ;  /* 0x0000001728057223 */ /* 0x000fe20000010005 */
[----:B------:R-:W-:Y:S01]  /*7010*/  FSEL R42, RZ, 1, P0 ;  /* 0x3f800000ff2a7808 */ /* 0x000fe20000000000 */
[----:B------:R-:W-:Y:S01]  /*7020*/  STL [R1+0x130], R33 ;  /* 0x0001302101007387 */ /* 0x000fe20000100800 */
[----:B------:R-:W-:-:S02]  /*7030*/  ISETP.NE.AND P0, PT, R136, RZ, PT ;  /* 0x000000ff8800720c */ /* 0x000fc40003f05270 */
[----:B------:R-:W-:Y:S01]  /*7040*/  LOP3.LUT R23, R21, R38, RZ, 0x30, !PT ;  /* 0x0000002615177212 */ /* 0x000fe200078e30ff */
[----:B------:R-:W-:Y:S01]  /*7050*/  FFMA.FTZ R5, R42, R29, R5 ;  /* 0x0000001d2a057223 */ /* 0x000fe20000010005 */
[----:B------:R-:W-:Y:S01]  /*7060*/  FSEL R40, RZ, 1, P0 ;  /* 0x3f800000ff287808 */ /* 0x000fe20000000000 */
[----:B------:R1:W-:Y:S01]  /*7070*/  STL [R1+0x138], R31 ;  /* 0x0001381f01007387 */ /* 0x0003e20000100800 */
[----:B------:R-:W-:Y:S02]  /*7080*/  ISETP.NE.AND P0, PT, R137, RZ, PT ;  /* 0x000000ff8900720c */ /* 0x000fe40003f05270 */
[----:B------:R-:W-:Y:S01]  /*7090*/  PRMT R29, R23, 0x9910, RZ ;  /* 0x00009910171d7816 */ /* 0x000fe200000000ff */
[----:B------:R-:W-:Y:S01]  /*70a0*/  FFMA.FTZ R5, R40, R246, R5 ;  /* 0x000000f628057223 */ /* 0x000fe20000010005 */
[----:B------:R-:W-:Y:S02]  /*70b0*/  FSEL R42, RZ, 1, P0 ;  /* 0x3f800000ff2a7808 */ /* 0x000fe40000000000 */
[----:B------:R-:W-:Y:S01]  /*70c0*/  ISETP.NE.AND P0, PT, R31, RZ, PT ;  /* 0x000000ff1f00720c */ /* 0x000fe20003f05270 */
[----:B0-----:R-:W-:Y:S01]  /*70d0*/  IMAD.MOV.U32 R9, RZ, RZ, R29 ;  /* 0x000000ffff097224 */ /* 0x001fe200078e001d */
[----:B------:R-:W-:Y:S01]  /*70e0*/  LOP3.LUT R25, R21, R244, RZ, 0x30, !PT ;  /* 0x000000f415197212 */ /* 0x000fe200078e30ff */
[----:B------:R-:W-:Y:S01]  /*70f0*/  FFMA.FTZ R5, R42, R248, R5 ;  /* 0x000000f82a057223 */ /* 0x000fe20000010005 */
[----:B------:R-:W-:Y:S01]  /*7100*/  FSEL R38, RZ, 1, P0 ;  /* 0x3f800000ff267808 */ /* 0x000fe20000000000 */
[----:B------:R-:W-:Y:S01]  /*7110*/  HADD2.F32 R244, -RZ, R244.H0_H0 ;  /* 0x200000f4fff47230 */ /* 0x000fe20000004100 */
[----:B------:R-:W-:Y:S01]  /*7120*/  ISETP.NE.AND P0, PT, R9, RZ, PT ;  /* 0x000000ff0900720c */ /* 0x000fe20003f05270 */
[----:B------:R0:W-:Y:S01]  /*7130*/  STL [R1+0x144], R9 ;  /* 0x0001440901007387 */ /* 0x0001e20000100800 */
[----:B------:R-:W-:Y:S01]  /*7140*/  PRMT R126, R25, 0x9910, RZ ;  /* 0x00009910197e7816 */ /* 0x000fe200000000ff */
[----:B------:R-:W-:Y:S01]  /*7150*/  FFMA.FTZ R5, R38, R250, R5 ;  /* 0x000000fa26057223 */ /* 0x000fe20000010005 */
[----:B------:R-:W-:Y:S01]  /*7160*/  LOP3.LUT R23, R21, R36, RZ, 0x30, !PT ;  /* 0x0000002415177212 */ /* 0x000fe200078e30ff */
[----:B------:R-:W2:Y:S01]  /*7170*/  LDS.U16 R42, [R20+0xca00] ;  /* 0x00ca0000142a7984 */ /* 0x000ea20000000400 */
[----:B------:R-:W-:-:S02]  /*7180*/  FSEL R40, RZ, 1, P0 ;  /* 0x3f800000ff287808 */ /* 0x000fc40000000000 */
[----:B------:R-:W-:Y:S02]  /*7190*/  ISETP.NE.AND P0, PT, R126, RZ, PT ;  /* 0x000000ff7e00720c */ /* 0x000fe40003f05270 */
[----:B------:R-:W-:Y:S01]  /*71a0*/  PRMT R127, R23, 0x9910, RZ ;  /* 0x00009910177f7816 */ /* 0x000fe200000000ff */
[----:B------:R-:W-:Y:S01]  /*71b0*/  FFMA.FTZ R5, R40, R7, R5 ;  /* 0x0000000728057223 */ /* 0x000fe20000010005 */
[----:B------:R-:W-:Y:S01]  /*71c0*/  HADD2.F32 R7, -RZ, R36.H0_H0 ;  /* 0x20000024ff077230 */ /* 0x000fe20000004100 */
[----:B------:R-:W-:Y:S02]  /*71d0*/  FSEL R36, RZ, 1, P0 ;  /* 0x3f800000ff247808 */ /* 0x000fe40000000000 */
[----:B------:R-:W-:Y:S02]  /*71e0*/  ISETP.NE.AND P0, PT, R127, RZ, PT ;  /* 0x000000ff7f00720c */ /* 0x000fe40003f05270 */
[----:B------:R-:W-:Y:S01]  /*71f0*/  LOP3.LUT R23, R21, R34, RZ, 0x30, !PT ;  /* 0x0000002215177212 */ /* 0x000fe200078e30ff */
[----:B------:R-:W-:Y:S01]  /*7200*/  FFMA.FTZ R5, R36, R244, R5 ;  /* 0x000000f424057223 */ /* 0x000fe20000010005 */
[----:B------:R-:W-:Y:S01]  /*7210*/  FSEL R38, RZ, 1, P0 ;  /* 0x3f800000ff267808 */ /* 0x000fe20000000000 */
[----:B------:R-:W-:Y:S01]  /*7220*/  HADD2.F32 R34, -RZ, R34.H0_H0 ;  /* 0x20000022ff227230 */ /* 0x000fe20000004100 */
[----:B------:R-:W-:Y:S01]  /*7230*/  PRMT R27, R23, 0x9910, RZ ;  /* 0x00009910171b7816 */ /* 0x000fe200000000ff */
[----:B------:R-:W-:Y:S01]  /*7240*/  HADD2.F32 R23, -RZ, R32.H0_H0 ;  /* 0x20000020ff177230 */ /* 0x000fe20000004100 */
[C---:B------:R-:W-:Y:S01]  /*7250*/  LOP3.LUT R25, R21.reuse, R30, RZ, 0x30, !PT ;  /* 0x0000001e15197212 */ /* 0x040fe200078e30ff */
[----:B------:R-:W-:Y:S01]  /*7260*/  FFMA.FTZ R5, R38, R7, R5 ;  /* 0x0000000726057223 */ /* 0x000fe20000010005 */
[----:B------:R-:W-:Y:S01]  /*7270*/  LOP3.LUT R7, R21, R32, RZ, 0x30, !PT ;  /* 0x0000002015077212 */ /* 0x000fe200078e30ff */
[----:B-1----:R-:W-:Y:S01]  /*7280*/  IMAD.MOV.U32 R31, RZ, RZ, R27 ;  /* 0x000000ffff1f7224 */ /* 0x002fe200078e001b */
[----:B------:R-:W-:Y:S01]  /*7290*/  PRMT R114, R25, 0x9910, RZ ;  /* 0x0000991019727816 */ /* 0x000fe200000000ff */
[----:B------:R-:W-:Y:S01]  /*72a0*/  HADD2.F32 R30, -RZ, R30.H0_H0 ;  /* 0x2000001eff1e7230 */ /* 0x000fe20000004100 */
[----:B------:R-:W-:Y:S01]  /*72b0*/  PRMT R29, R7, 0x9910, RZ ;  /* 0x00009910071d7816 */ /* 0x000fe200000000ff */
[----:B------:R-:W-:Y:S01]  /*72c0*/  LDS.U16 R38, [R20+0xac00] ;  /* 0x00ac000014267984 */ /* 0x000fe20000000400 */
[----:B------:R-:W-:-:S02]  /*72d0*/  ISETP.NE.AND P0, PT, R31, RZ, PT ;  /* 0x000000ff1f00720c */ /* 0x000fc40003f05270 */
[----:B------:R-:W-:Y:S01]  /*72e0*/  LOP3.LUT R7, R21, R28, RZ, 0x30, !PT ;  /* 0x0000001c15077212 */ /* 0x000fe200078e30ff */
[----:B0-----:R-:W-:Y:S01]  /*72f0*/  IMAD.MOV.U32 R9, RZ, RZ, R29 ;  /* 0x000000ffff097224 */ /* 0x001fe200078e001d */
[----:B------:R-:W-:Y:S01]  /*7300*/  FSEL R32, RZ, 1, P0 ;  /* 0x3f800000ff207808 */ /* 0x000fe20000000000 */
[----:B------:R-:W-:Y:S01]  /*7310*/  STL [R1+0x140], R31 ;  /* 0x0001401f01007387 */ /* 0x000fe20000100800 */
[----:B------:R-:W-:Y:S01]  /*7320*/  PRMT R115, R7, 0x9910, RZ ;  /* 0x0000991007737816 */ /* 0x000fe200000000ff */
[----:B------:R-:W-:Y:S01]  /*7330*/  HADD2.F32 R7, -RZ, R28.H0_H0 ;  /* 0x2000001cff077230 */ /* 0x000fe20000004100 */
[----:B------:R-:W-:Y:S01]  /*7340*/  ISETP.NE.AND P0, PT, R9, RZ, PT ;  /* 0x000000ff0900720c */ /* 0x000fe20003f05270 */
[----:B------:R-:W-:Y:S01]  /*7350*/  FFMA.FTZ R5, R32, R34, R5 ;  /* 0x0000002220057223 */ /* 0x000fe20000010005 */
[----:B------:R0:W-:Y:S01]  /*7360*/  STL [R1+0x14c], R9 ;  /* 0x00014c0901007387 */ /* 0x0001e20000100800 */
[----:B------:R-:W-:Y:S01]  /*7370*/  LOP3.LUT R25, R21, R22, RZ, 0x30, !PT ;  /* 0x0000001615197212 */ /* 0x000fe200078e30ff */
        /* <DEDUP_REMOVED lines=24> */
[----:B------:R-:W3:Y:S01]  /*7500*/  LDS.U16 R32, [R20+0x6400] ;  /* 0x0064000014207984 */ /* 0x000ee20000000400 */
        /* <DEDUP_REMOVED lines=1627> */
.L_x_347:
[----:B------:R-:W-:Y:S05]  /*dac0*/  BSYNC B0 ;  /* 0x0000000000007941 */ /* 0x000fea0003800000 */
.L_x_346:
        /* <DEDUP_REMOVED lines=68> */
.L_x_368:
        /* <DEDUP_REMOVED lines=18> */
.L_x_348:
[----:B------:R-:W-:Y:S05]  /*e030*/  WARPSYNC.ALL ;  /* 0x0000000000007948 */ /* 0x000fea0003800000 */
[----:B------:R-:W-:Y:S01]  /*e040*/  BAR.SYNC.DEFER_BLOCKING 0x0 ;  /* 0x0000000000007b1d */ /* 0x000fe20000010000 */
[----:B------:R-:W-:-:S07]  /*e050*/  FSETP.GT.FTZ.AND P1, PT, R13, RZ, PT ;  /* 0x000000ff0d00720b */ /* 0x000fce0003f34000 */
[----:B-12---:R-:W1:Y:S01]  /*e060*/  LDC R6, c[0x0][0x264] ;  /* 0x00009900ff067b82 */ /* 0x006e620000000800 */
[----:B------:R-:W-:Y:S02]  /*e070*/  ULDC UR5, c[0x0][0x264] ;  /* 0x0000990000057ab9 */ /* 0x000fe40000000800 */
[C---:B------:R-:W-:Y:S01]  /*e080*/  FADD.FTZ R36, R13.reuse, -UR5 ;  /* 0x800000050d247e21 */ /* 0x040fe20008010000 */
        /* <DEDUP_REMOVED lines=14> */
.L_x_350:
[----:B------:R-:W-:-:S07]  /*e170*/  IMAD.MOV.U32 R6, RZ, RZ, RZ ;  /* 0x000000ffff067224 */ /* 0x000fce00078e00ff */
.L_x_352:
        /* <DEDUP_REMOVED lines=95> */
[----:B------:R-:W-:-:S07]  /*e770*/  IMAD.MOV.U32 R6, RZ, RZ, RZ ;  /* 0x000000ffff067224 */ /* 0x000fce00078e00ff */
.L_x_353:
[----:B0-----:R-:W-:Y:S02]  /*e780*/  VIADD R7, R6, 0x80 ;  /* 0x0000008006077836 */ /* 0x001fe40000000000 */
        /* <DEDUP_REMOVED lines=9> */
[----:B------:R-:W-:-:S03]  /*e820*/  VIADD R30, R6, 0x2 ;  /* 0x00000002061e7836 */ /* 0x000fc60000000000 */
[----:B------:R-:W-:Y:S02]  /*e830*/  LOP3.LUT R23, R28, 0x19, RZ, 0xc0, !PT ;  /* 0x000000191c177812 */ /* 0x000fe400078ec0ff */
[----:B0-----:R-:W-:Y:S02]  /*e840*/  LOP3.LUT R7, R30, 0x1a, RZ, 0xc0, !PT ;  /* 0x0000001a1e077812 */ /* 0x001fe400078ec0ff */
[C---:B------:R-:W-:Y:S02]  /*e850*/  SHF.L.U32 R23, R32.reuse, R23, RZ ;  /* 0x0000001720177219 */ /* 0x040fe400000006ff */
[----:B------:R-:W-:Y:S02]  /*e860*/  SHF.L.U32 R7, R32, R7, RZ ;  /* 0x0000000720077219 */ /* 0x000fe400000006ff */
[C---:B--2---:R-:W-:Y:S02]  /*e870*/  LOP3.LUT P1, RZ, R26.reuse, R22, RZ, 0xc0, !PT ;  /* 0x000000161aff7212 */ /* 0x044fe4000782c0ff */
[----:B------:R-:W-:-:S02]  /*e880*/  LOP3.LUT P2, RZ, R26, R23, RZ, 0xc0, !PT ;  /* 0x000000171aff7212 */ /* 0x000fc4000784c0ff */
[----:B------:R-:W-:Y:S02]  /*e890*/  ISETP.GT.U32.OR P1, PT, R5, 0xbff, !P1 ;  /* 0x00000bff0500780c */ /* 0x000fe40004f24470 */
[----:B------:R-:W-:-:S11]  /*e8a0*/  LOP3.LUT P0, RZ, R26, R7, RZ, 0xc0, !PT ;  /* 0x000000071aff7212 */ /* 0x000fd6000780c0ff */
[----:B------:R-:W0:Y:S01]  /*e8b0*/  @!P1 LDS.U16 R22, [R27+0x6000] ;  /* 0x006000001b169984 */ /* 0x000e220000000400 */
[C---:B------:R-:W-:Y:S02]  /*e8c0*/  @!P1 IMAD R29, R5.reuse, 0x8, R10 ;  /* 0x00000008051d9824 */ /* 0x040fe400078e020a */
[----:B------:R-:W-:Y:S02]  /*e8d0*/  @!P1 VIADD R5, R5, 0x1 ;  /* 0x0000000105059836 */ /* 0x000fe40000000000 */
[----:B------:R-:W-:-:S03]  /*e8e0*/  @!P1 IMAD.IADD R23, R11, 0x1, R6 ;  /* 0x000000010b179824 */ /* 0x000fc600078e0206 */
[----:B------:R-:W-:-:S13]  /*e8f0*/  ISETP.GT.U32.OR P2, PT, R5, 0xbff, !P2 ;  /* 0x00000bff0500780c */ /* 0x000fda0005744470 */
[C---:B------:R-:W-:Y:S02]  /*e900*/  @!P2 IMAD R31, R5.reuse, 0x8, R10 ;  /* 0x00000008051fa824 */ /* 0x040fe400078e020a */
[----:B------:R-:W-:Y:S02]  /*e910*/  @!P2 VIADD R5, R5, 0x1 ;  /* 0x000000010505a836 */ /* 0x000fe40000000000 */
[----:B------:R-:W-:Y:S02]  /*e920*/  @!P2 IMAD.IADD R25, R11, 0x1, R28 ;  /* 0x000000010b19a824 */ /* 0x000fe400078e021c */
[----:B------:R-:W-:Y:S01]  /*e930*/  VIADD R28, R6, 0x3 ;  /* 0x00000003061c7836 */ /* 0x000fe20000000000 */
[----:B------:R-:W-:-:S04]  /*e940*/  ISETP.GT.U32.OR P0, PT, R5, 0xbff, !P0 ;  /* 0x00000bff0500780c */ /* 0x000fc80004704470 */
[----:B------:R-:W-:-:S04]  /*e950*/  LOP3.LUT R7, R28, 0x1b, RZ, 0xc0, !PT ;  /* 0x0000001b1c077812 */ /* 0x000fc800078ec0ff */
[----:B------:R-:W-:Y:S01]  /*e960*/  SHF.L.U32 R7, R32, R7, RZ ;  /* 0x0000000720077219 */ /* 0x000fe200000006ff */
[----:B0-----:R0:W-:Y:S04]  /*e970*/  @!P1 STS.64 [R29], R22 ;  /* 0x000000161d009388 */ /* 0x0011e80000000a00 */
        /* <DEDUP_REMOVED lines=39> */
[C---:B------:R-:W-:Y:S01]  /*ebf0*/  VIADD R28, R6.reuse, 0x7 ;  /* 0x00000007061c7836 */ /* 0x040fe20000000000 */
        /* <DEDUP_REMOVED lines=24> */
.L_x_351:
        /* <DEDUP_REMOVED lines=22> */
.L_x_355:
[----:B------:R-:W1:Y:S01]  /*eee0*/  @!P6 S2R R5, SR_CgaCtaId ;  /* 0x000000000005e919 */ /* 0x000e620000008800 */
[----:B------:R-:W-:Y:S01]  /*eef0*/  @!P6 MOV R4, 0x400 ;  /* 0x000004000004e802 */ /* 0x000fe20000000f00 */
[----:B------:R-:W-:Y:S01]  /*ef00*/  @!P6 IMAD.MOV.U32 R12, RZ, RZ, R17 ;  /* 0x000000ffff0ce224 */ /* 0x000fe200078e0011 */
[C---:B------:R-:W-:Y:S01]  /*ef10*/  PRMT R15, R21.reuse, 0x7610, R15 ;  /* 0x00007610150f7816 */ /* 0x040fe2000000000f */
[----:B------:R-:W-:Y:S01]  /*ef20*/  @!P6 IMAD.MOV.U32 R13, RZ, RZ, R16 ;  /* 0x000000ffff0de224 */ /* 0x000fe200078e0010 */
[C---:B------:R-:W-:Y:S02]  /*ef30*/  PRMT R14, R21.reuse, 0x7610, R14 ;  /* 0x00007610150e7816 */ /* 0x040fe4000000000e */
[C---:B------:R-:W-:Y:S02]  /*ef40*/  @!P6 PRMT R15, R21.reuse, 0x7610, R15 ;  /* 0x00007610150fe816 */ /* 0x040fe4000000000f */
[----:B------:R-:W-:Y:S02]  /*ef50*/  @!P6 PRMT R14, R21, 0x7610, R14 ;  /* 0x00007610150ee816 */ /* 0x000fe4000000000e */
[----:B-1----:R-:W-:-:S05]  /*ef60*/  @!P6 LEA R4, R5, R4, 0x18 ;  /* 0x000000040504e211 */ /* 0x002fca00078ec0ff */
[----:B------:R3:W-:Y:S02]  /*ef70*/  @!P6 STS [R4], R17 ;  /* 0x000000110400e388 */ /* 0x0007e40000000800 */
.L_x_356:
[----:B------:R-:W4:Y:S04]  /*ef80*/  LDL.128 R44, [R1+0x90] ;  /* 0x00009000012c7983 */ /* 0x000f280000100c00 */
[----:B------:R-:W5:Y:S04]  /*ef90*/  LDL.128 R40, [R1+0xa0] ;  /* 0x0000a00001287983 */ /* 0x000f680000100c00 */
[----:B------:R-:W5:Y:S04]  /*efa0*/  LDL.128 R36, [R1+0xb0] ;  /* 0x0000b00001247983 */ /* 0x000f680000100c00 */
[----:B0-----:R-:W5:Y:S04]  /*efb0*/  LDL.128 R28, [R1+0xd0] ;  /* 0x0000d000011c7983 */ /* 0x001f680000100c00 */
[----:B------:R-:W5:Y:S04]  /*efc0*/  LDL.128 R176, [R1] ;  /* 0x0000000001b07983 */ /* 0x000f680000100c00 */
        /* <DEDUP_REMOVED lines=36> */
[----:B--2---:R-:W-:-:S02]  /*f210*/  PRMT R23, R24, 0x7610, R23 ;  /* 0x0000761018177816 */ /* 0x004fc40000000017 */
[----:B------:R-:W-:Y:S02]  /*f220*/  PRMT R29, R24, 0x7632, R29 ;  /* 0x00007632181d7816 */ /* 0x000fe4000000001d */
[C---:B------:R-:W-:Y:S02]  /*f230*/  PRMT R250, R26.reuse, 0x7610, R250 ;  /* 0x000076101afa7816 */ /* 0x040fe400000000fa */
[----:B------:R-:W-:Y:S02]  /*f240*/  PRMT R38, R26, 0x7632, R38 ;  /* 0x000076321a267816 */ /* 0x000fe40000000026 */
[----:B------:R-:W-:Y:S02]  /*f250*/  PRMT R200, R176, 0x7610, R200 ;  /* 0x00007610b0c87816 */ /* 0x000fe400000000c8 */
[C---:B------:R-:W-:Y:S02]  /*f260*/  PRMT R87, R76.reuse, 0x7610, R87 ;  /* 0x000076104c577816 */ /* 0x040fe40000000057 */
[----:B------:R-:W-:-:S02]  /*f270*/  PRMT R95, R76, 0x7632, R95 ;  /* 0x000076324c5f7816 */ /* 0x000fc4000000005f */
[C---:B------:R-:W-:Y:S02]  /*f280*/  PRMT R81, R78.reuse, 0x7610, R81 ;  /* 0x000076104e517816 */ /* 0x040fe40000000051 */
[----:B------:R-:W-:Y:S02]  /*f290*/  PRMT R93, R78, 0x7632, R93 ;  /* 0x000076324e5d7816 */ /* 0x000fe4000000005d */
[----:B------:R-:W-:Y:S02]  /*f2a0*/  PRMT R75, R79, 0x7610, R75 ;  /* 0x000076104f4b7816 */ /* 0x000fe4000000004b */
[C---:B------:R-:W-:Y:S02]  /*f2b0*/  PRMT R77, R152.reuse, 0x7610, R77 ;  /* 0x00007610984d7816 */ /* 0x040fe4000000004d */
[----:B------:R-:W-:Y:S02]  /*f2c0*/  PRMT R91, R152, 0x7632, R91 ;  /* 0x00007632985b7816 */ /* 0x000fe4000000005b */
[----:B------:R-:W-:-:S02]  /*f2d0*/  PRMT R240, R154, 0x7610, R240 ;  /* 0x000076109af07816 */ /* 0x000fc400000000f0 */
[C---:B------:R-:W-:Y:S02]  /*f2e0*/  PRMT R166, R68.reuse, 0x7610, R166 ;  /* 0x0000761044a67816 */ /* 0x040fe400000000a6 */
[----:B------:R-:W-:Y:S02]  /*f2f0*/  PRMT R134, R68, 0x7632, R134 ;  /* 0x0000763244867816 */ /* 0x000fe40000000086 */
[C---:B------:R-:W-:Y:S02]  /*f300*/  PRMT R230, R70.reuse, 0x7610, R230 ;  /* 0x0000761046e67816 */ /* 0x040fe400000000e6 */
[----:B------:R-:W-:Y:S02]  /*f310*/  PRMT R144, R70, 0x7632, R144 ;  /* 0x0000763246907816 */ /* 0x000fe40000000090 */
[C---:B------:R-:W-:Y:S02]  /*f320*/  PRMT R222, R60.reuse, 0x7610, R222 ;  /* 0x000076103cde7816 */ /* 0x040fe400000000de */
        /* <DEDUP_REMOVED lines=21> */
[C---:B---3--:R-:W-:Y:S02]  /*f480*/  PRMT R26, R6.reuse, 0x7610, R26 ;  /* 0x00007610061a7816 */ /* 0x048fe4000000001a */
[----:B------:R-:W-:Y:S02]  /*f490*/  PRMT R24, R6, 0x7632, R24 ;  /* 0x0000763206187816 */ /* 0x000fe40000000018 */
[----:B------:R-:W-:Y:S02]  /*f4a0*/  PRMT R176, R176, 0x7632, R176 ;  /* 0x00007632b0b07816 */ /* 0x000fe400000000b0 */
[----:B------:R-:W-:-:S02]  /*f4b0*/  PRMT R204, R177, 0x7610, R204 ;  /* 0x00007610b1cc7816 */ /* 0x000fc400000000cc */
[----:B------:R-:W-:Y:S02]  /*f4c0*/  PRMT R212, R177, 0x7632, R212 ;  /* 0x00007632b1d47816 */ /* 0x000fe400000000d4 */
[C---:B------:R-:W-:Y:S02]  /*f4d0*/  PRMT R206, R179.reuse, 0x7610, R206 ;  /* 0x00007610b3ce7816 */ /* 0x040fe400000000ce */
[----:B------:R-:W-:Y:S02]  /*f4e0*/  PRMT R89, R179, 0x7632, R89 ;  /* 0x00007632b3597816 */ /* 0x000fe40000000059 */
[----:B------:R-:W-:Y:S02]  /*f4f0*/  PRMT R79, R79, 0x7632, R79 ;  /* 0x000076324f4f7816 */ /* 0x000fe4000000004f */
[C---:B------:R-:W-:Y:S02]  /*f500*/  PRMT R73, R153.reuse, 0x7610, R73 ;  /* 0x0000761099497816 */ /* 0x040fe40000000049 */
        /* <DEDUP_REMOVED lines=57> */
.L_x_354:
        /* <DEDUP_REMOVED lines=19> */
[----:B-1----:R-:W1:Y:S08]  /*f9d0*/  LDC.64 R4, c[0x0][0x230] ;  /* 0x00008c00ff047b82 */ /* 0x002e700000000a00 */
[----:B------:R-:W0:Y:S01]  /*f9e0*/  LDC.64 R6, c[0x0][0x238] ;  /* 0x00008e00ff067b82 */ /* 0x000e220000000a00 */
[----:B---3--:R-:W-:Y:S01]  /*f9f0*/  ISETP.EQ.U32.AND P1, PT, R12, UR4, PT ;  /* 0x000000040c007c0c */ /* 0x008fe2000bf22070 */
[----:B----4-:R-:W-:-:S04]  /*fa00*/  IMAD R9, R2, R9, UR5 ;  /* 0x0000000502097e24 */ /* 0x010fc8000f8e0209 */
[----:B-1----:R-:W-:-:S04]  /*fa10*/  IMAD.WIDE.U32 R4, R9, 0x4, R4 ;  /* 0x0000000409047825 */ /* 0x002fc800078e0004 */
[----:B-----5:R-:W-:Y:S01]  /*fa20*/  IMAD.U32 R9, RZ, RZ, UR8 ;  /* 0x00000008ff097e24 */ /* 0x020fe2000f8e00ff */
[----:B------:R3:W-:Y:S04]  /*fa30*/  STG.E desc[UR6][R4.64], R11 ;  /* 0x0000000b04007986 */ /* 0x0007e8000c101906 */
[----:B0-----:R3:W-:Y:S02]  /*fa40*/  @P1 REDG.E.MAX.S32.STRONG.GPU desc[UR6][R6.64], R9 ;  /* 0x000000090600198e */ /* 0x0017e4000d10e386 */
.L_x_359:
[----:B------:R-:W-:Y:S05]  /*fa50*/  BSYNC B0 ;  /* 0x0000000000007941 */ /* 0x000fea0003800000 */
.L_x_358:
[----:B------:R-:W-:Y:S05]  /*fa60*/  @P0 EXIT ;  /* 0x000000000000094d */ /* 0x000fea0003800000 */
[----:B------:R-:W-:Y:S01]  /*fa70*/  ULDC UR4, c[0x0][0x0] ;  /* 0x0000000000047ab9 */ /* 0x000fe20000000800 */
[----:B------:R-:W-:Y:S01]  /*fa80*/  ULDC.64 UR8, c[0x0][0x218] ;  /* 0x0000860000087ab9 */ /* 0x000fe20000000a00 */
[----:B------:R-:W-:-:S05]  /*fa90*/  ULDC.64 UR10, c[0x0][0x220] ;  /* 0x00008800000a7ab9 */ /* 0x000fca0000000a00 */
.L_x_360:
[----:B------:R-:W-:Y:S01]  /*faa0*/  IMAD R2, R0, 0x8, R10 ;  /* 0x0000000800027824 */ /* 0x000fe200078e020a */
[----:B---34-:R-:W-:-:S04]  /*fab0*/  IADD3 R7, P0, R3, R0, RZ ;  /* 0x0000000003077210 */ /* 0x018fc80007f1e0ff */
[----:B------:R-:W3:Y:S01]  /*fac0*/  LDS.64 R12, [R2] ;  /* 0x00000000020c7984 */ /* 0x000ee20000000a00 */
[C---:B------:R-:W-:Y:S01]  /*fad0*/  LEA.HI.X.SX32 R14, R0.reuse, R8, 0x1, P0 ;  /* 0x00000008000e7211 */ /* 0x040fe200000f0eff */
[----:B------:R-:W-:Y:S01]  /*fae0*/  VIADD R0, R0, UR4 ;  /* 0x0000000400007c36 */ /* 0x000fe20008000000 */
[C---:B-1----:R-:W-:Y:S02]  /*faf0*/  LEA R4, P0, R7.reuse, UR8, 0x1 ;  /* 0x0000000807047c11 */ /* 0x042fe4000f8008ff */
[C---:B------:R-:W-:Y:S02]  /*fb00*/  LEA R6, P1, R7.reuse, UR10, 0x2 ;  /* 0x0000000a07067c11 */ /* 0x040fe4000f8210ff */
[C-C-:B------:R-:W-:Y:S02]  /*fb10*/  LEA.HI.X R5, R7.reuse, UR9, R14.reuse, 0x1, P0 ;  /* 0x0000000907057c11 */ /* 0x140fe400080f0c0e */
[----:B------:R-:W-:Y:S02]  /*fb20*/  LEA.HI.X R7, R7, UR11, R14, 0x2, P1 ;  /* 0x0000000b07077c11 */ /* 0x000fe400088f140e */
[----:B------:R-:W-:Y:S01]  /*fb30*/  ISETP.GE.U32.AND P0, PT, R0, R11, PT ;  /* 0x0000000b0000720c */ /* 0x000fe20003f06070 */
[----:B---3--:R4:W-:Y:S04]  /*fb40*/  STG.E.U16 desc[UR6][R4.64], R12 ;  /* 0x0000000c04007986 */ /* 0x0089e8000c101506 */
[----:B------:R4:W-:Y:S08]  /*fb50*/  STG.E desc[UR6][R6.64], R13 ;  /* 0x0000000d06007986 */ /* 0x0009f0000c101906 */
[----:B------:R-:W-:Y:S05]  /*fb60*/  @!P0 BRA `(.L_x_360) ;  /* 0xfffffffc00cc8947 */ /* 0x000fea000383ffff */
[----:B------:R-:W-:Y:S05]  /*fb70*/  EXIT ;  /* 0x000000000000794d */ /* 0x000fea0003800000 */
.L_x_339:
        /* <DEDUP_REMOVED lines=8> */
.L_x_349:
        /* <DEDUP_REMOVED lines=8> */
.L_x_361:
[----:B------:R-:W-:Y:S02]  /*fc80*/  IMAD.MOV.U32 R34, RZ, RZ, 0x2 ;  /* 0x00000002ff227424 */ /* 0x000fe400078e00ff */
[----:B------:R-:W-:-:S04]  /*fc90*/  IMAD.MOV.U32 R26, RZ, RZ, R30 ;  /* 0x000000ffff1a7224 */ /* 0x000fc800078e001e */
[----:B------:R-:W-:-:S04]  /*fca0*/  @P0 IMAD.IADD R26, R7, 0x1, R26 ;  /* 0x00000001071a0824 */ /* 0x000fc800078e021a */
[----:B------:R-:W-:-:S07]  /*fcb0*/  IMAD.MOV.U32 R32, RZ, RZ, R26 ;  /* 0x000000ffff207224 */ /* 0x000fce00078e001a */
[----:B------:R-:W-:Y:S05]  /*fcc0*/  WARPSYNC.COLLECTIVE R33, `(.L_x_362) ;  /* 0x0000000021087348 */ /* 0x000fea0003c00000 */
[----:B------:R0:W1:Y:S02]  /*fcd0*/  SHFL.UP P0, R30, R32, R34, R35 ;  /* 0x04000022201e7389 */ /* 0x0000640000000023 */
[----:B01----:R-:W-:Y:S01]  /*fce0*/  ENDCOLLECTIVE ;  /* 0x000000000000791b */ /* 0x003fe20003800000 */
.L_x_362:
[----:B------:R-:W-:Y:S02]  /*fcf0*/  IMAD.MOV.U32 R34, RZ, RZ, 0x4 ;  /* 0x00000004ff227424 */ /* 0x000fe400078e00ff */
[----:B------:R-:W-:-:S04]  /*fd00*/  IMAD.MOV.U32 R27, RZ, RZ, R30 ;  /* 0x000000ffff1b7224 */ /* 0x000fc800078e001e */
[----:B------:R-:W-:-:S04]  /*fd10*/  @P0 IMAD.IADD R27, R26, 0x1, R27 ;  /* 0x000000011a1b0824 */ /* 0x000fc800078e021b */
[----:B------:R-:W-:-:S07]  /*fd20*/  IMAD.MOV.U32 R32, RZ, RZ, R27 ;  /* 0x000000ffff207224 */ /* 0x000fce00078e001b */
[----:B------:R-:W-:Y:S05]  /*fd30*/  WARPSYNC.COLLECTIVE R33, `(.L_x_363) ;  /* 0x0000000021087348 */ /* 0x000fea0003c00000 */
[----:B------:R0:W1:Y:S02]  /*fd40*/  SHFL.UP P0, R30, R32, R34, R35 ;  /* 0x04000022201e7389 */ /* 0x0000640000000023 */
[----:B01----:R-:W-:Y:S01]  /*fd50*/  ENDCOLLECTIVE ;  /* 0x000000000000791b */ /* 0x003fe20003800000 */
.L_x_363:
        /* <DEDUP_REMOVED lines=8> */
.L_x_364:
[----:B------:R-:W-:Y:S02]  /*fde0*/  IMAD.MOV.U32 R34, RZ, RZ, 0x10 ;  /* 0x00000010ff227424 */ /* 0x000fe400078e00ff */
[----:B------:R-:W-:-:S04]  /*fdf0*/  IMAD.MOV.U32 R29, RZ, RZ, R30 ;  /* 0x000000ffff1d7224 */ /* 0x000fc800078e001e */
[----:B------:R-:W-:-:S04]  /*fe00*/  @P0 IMAD.IADD R29, R28, 0x1, R29 ;  /* 0x000000011c1d0824 */ /* 0x000fc800078e021d */
[----:B------:R-:W-:-:S07]  /*fe10*/  IMAD.MOV.U32 R32, RZ, RZ, R29 ;  /* 0x000000ffff207224 */ /* 0x000fce00078e001d */
[----:B------:R-:W-:Y:S05]  /*fe20*/  WARPSYNC.COLLECTIVE R33, `(.L_x_365) ;  /* 0x0000000021087348 */ /* 0x000fea0003c00000 */
[----:B------:R0:W1:Y:S02]  /*fe30*/  SHFL.UP P0, R30, R32, R34, R35 ;  /* 0x04000022201e7389 */ /* 0x0000640000000023 */
[----:B01----:R-:W-:Y:S01]  /*fe40*/  ENDCOLLECTIVE ;  /* 0x000000000000791b */ /* 0x003fe20003800000 */
.L_x_365:
[----:B------:R-:W-:-:S04]  /*fe50*/  @P0 IMAD.IADD R30, R29, 0x1, R30 ;  /* 0x000000011d1e0824 */ /* 0x000fc800078e021e */
[----:B------:R-:W-:Y:S02]  /*fe60*/  IMAD.MOV.U32 R28, RZ, RZ, R30 ;  /* 0x000000ffff1c7224 */ /* 0x000fe400078e001e */
[----:B------:R-:W-:-:S07]  /*fe70*/  IMAD.IADD R7, R30, 0x1, -R7 ;  /* 0x000000011e077824 */ /* 0x000fce00078e0a07 */
[----:B------:R-:W-:Y:S05]  /*fe80*/  WARPSYNC.COLLECTIVE R33, `(.L_x_366) ;  /* 0x0000000021087348 */ /* 0x000fea0003c00000 */
[----:B------:R0:W1:Y:S02]  /*fe90*/  SHFL.IDX P0, R26, R28, R27, R36 ;  /* 0x0000001b1c1a7389 */ /* 0x0000640000000024 */
[----:B01----:R-:W-:Y:S01]  /*fea0*/  ENDCOLLECTIVE ;  /* 0x000000000000791b */ /* 0x003fe20003800000 */
.L_x_366:
[----:B------:R-:W-:Y:S02]  /*feb0*/  IMAD.MOV.U32 R28, RZ, RZ, R12 ;  /* 0x000000ffff1c7224 */ /* 0x000fe400078e000c */
[----:B------:R-:W-:Y:S02]  /*fec0*/  IMAD.MOV.U32 R27, RZ, RZ, RZ ;  /* 0x000000ffff1b7224 */ /* 0x000fe400078e00ff */
[----:B------:R-:W-:-:S07]  /*fed0*/  IMAD.MOV.U32 R31, RZ, RZ, R26 ;  /* 0x000000ffff1f7224 */ /* 0x000fce00078e001a */
[----:B------:R-:W-:Y:S05]  /*fee0*/  WARPSYNC.COLLECTIVE R33, `(.L_x_367) ;  /* 0x0000000021087348 */ /* 0x000fea0003c00000 */
[----:B------:R0:W1:Y:S02]  /*fef0*/  SHFL.IDX P0, R26, R28, R27, R36 ;  /* 0x0000001b1c1a7389 */ /* 0x0000640000000024 */
[----:B01----:R-:W-:Y:S01]  /*ff00*/  ENDCOLLECTIVE ;  /* 0x000000000000791b */ /* 0x003fe20003800000 */
.L_x_367:
[----:B------:R-:W-:Y:S01]  /*ff10*/  IMAD.MOV.U32 R32, RZ, RZ, R26 ;  /* 0x000000ffff207224 */ /* 0x000fe200078e001a */
[----:B------:R-:W-:Y:S06]  /*ff20*/  BRA `(.L_x_368) ;  /* 0xffffffdc00f87947 */ /* 0x000fec000383ffff */
.L_x_369:
        /* <DEDUP_REMOVED lines=13> */
.L_x_2006:


//--------------------- .text._ZN17fastertransformer19segmented_topp_impl27segmented_top_p_single_passINS0_28Segmented_topk_kernel_paramsI6__halfiLi256ELi4EEELi224EEEvNS0_20TopKPerSegmentParamsE --------------------------
	.section	.text._ZN17fastertransformer19segmented_topp_impl27segmented_top_p_single_passINS0_28Segmented_topk_kernel_paramsI6__halfiLi256ELi4EEELi224EEEvNS0_20TopKPerSegmentParamsE,"ax",@progbits
	.align	128
        .global         _ZN17fastertransformer19segmented_topp_impl27segmented_top_p_single_passINS0_28Segmented_topk_kernel_paramsI6__halfiLi256ELi4EEELi224EEEvNS0_20TopKPerSegmentParamsE
        .type           _ZN17fastertransformer19segmented_topp_impl27segmented_top_p_single_passINS0_28Segmented_topk_kernel_paramsI6__halfiLi256ELi4EEELi224EEEvNS0_20TopKPerSegmentParamsE,@function
        .size           _ZN17fastertransformer19segmented_topp_impl27segmented_top_p_single_passINS0_28Segmented_topk_kernel_paramsI6__halfiLi256ELi4EEELi224EEEvNS0_20TopKPerSegmentParamsE,(.L_x_2007 - _ZN17fastertransformer19segmented_topp_impl27segmented_top_p_single_passINS0_28Segmented_topk_kernel_paramsI6__halfiLi256ELi4EEELi224EEEvNS0_20TopKPerSegmentParamsE)
        .other          _ZN17fastertransformer19segmented_topp_impl27segmented_top_p_single_passINS0_28Segmented_topk_kernel_paramsI6__halfiLi256ELi4EEELi224EEEvNS0_20TopKPerSegmentParamsE,@"STO_CUDA_ENTRY STV_DEFAULT"
_ZN17fastertransformer19segmented_topp_impl27segmented_top_p_single_passINS0_28Segmented_topk_kernel_paramsI6__halfiLi256ELi4EEELi224EEEvNS0_20TopKPerSegmentParamsE:
.text._ZN17fastertransformer19segmented_topp_impl27segmented_top_p_single_passINS0_28Segmented_topk_kernel_paramsI6__halfiLi256ELi4EEELi224EEEvNS0_20TopKPerSegmentParamsE:
        /* <DEDUP_REMOVED lines=70> */
[----:B------:R-:W-:Y:S01]  /*0460*/  CS2R R22, SRZ ;  /* 0x0000000000167805 */ /* 0x000fe2000001ff00 */
[----:B------:R-:W-:Y:S01]  /*0470*/  IMAD.MOV.U32 R21, RZ, RZ, RZ ;  /* 0x000000ffff157224 */ /* 0x000fe200078e00ff */
[----:B------:R-:W-:-:S02]  /*0480*/  CS2R R116, SRZ ;  /* 0x0000000000747805 */ /* 0x000fc4000001ff00 */
[----:B------:R-:W-:Y:S02]  /*0490*/  CS2R R118, SRZ ;  /* 0x0000000000767805 */ /* 0x000fe4000001ff00 */
[----:B------:R-:W-:Y:S02]  /*04a0*/  CS2R R64, SRZ ;  /* 0x0000000000407805 */ /* 0x000fe4000001ff00 */
[----:B------:R-:W-:Y:S02]  /*04b0*/  CS2R R66, SRZ ;  /* 0x0000000000427805 */ /* 0x000fe4000001ff00 */
[----:B------:R-:W-:Y:S01]  /*04c0*/  CS2R R120, SRZ ;  /* 0x0000000000787805 */ /* 0x000fe2000001ff00 */
[----:B0-----:R-:W-:Y:S02]  /*04d0*/  VIADD R2, R0, 0xffffffe ;  /* 0x0ffffffe00027836 */ /* 0x001fe40000000000 */
[----:B------:R-:W-:Y:S02]  /*04e0*/  IMAD.MOV.U32 R15, RZ, RZ, RZ ;  /* 0x000000ffff0f7224 */ /* 0x000fe400078e00ff */
[----:B------:R-:W-:Y:S01]  /*04f0*/  IMAD.MOV.U32 R122, RZ, RZ, RZ ;  /* 0x000000ffff7a7224 */ /* 0x000fe200078e00ff */
[----:B------:R0:W1:Y:S01]  /*0500*/  F2I.FTZ.U32.TRUNC.NTZ R3, R2 ;  /* 0x0000000200037305 */ /* 0x000062000021f000 */
[----:B------:R-:W-:Y:S01]  /*0510*/  PRMT R134, RZ, 0x7610, R134 ;  /* 0x00007610ff867816 */ /* 0x000fe20000000086 */
[----:B------:R-:W-:Y:S01]  /*0520*/  ULDC.64 UR6, c[0x0][0x210] ;  /* 0x0000840000067ab9 */ /* 0x000fe20000000a00 */
[----:B0-----:R-:W-:-:S02]  /*0530*/  IMAD.MOV.U32 R2, RZ, RZ, RZ ;  /* 0x000000ffff027224 */ /* 0x001fc400078e00ff */
        /* <DEDUP_REMOVED lines=371> */
[----:B------:R-:W-:Y:S01]  /*1c70*/  BSSY B1, `(.L_x_373) ;  /* 0x0000028000017945 */ /* 0x000fe20003800000 */
[----:B------:R-:W-:Y:S02]  /*1c80*/  LOP3.LUT R5, R135, 0x1f, RZ, 0xc0, !PT ;  /* 0x0000001f87057812 */ /* 0x000fe400078ec0ff */
[----:B------:R-:W-:Y:S02]  /*1c90*/  VIADDMNMX.U32 R2, R20, R3, 0x100, !PT ;  /* 0x0000010014027446 */ /* 0x000fe40007800003 */
[----:B------:R-:W-:Y:S01]  /*1ca0*/  LOP3.LUT R3, RZ, R20, RZ, 0x33, !PT ;  /* 0x00000014ff037212 */ /* 0x000fe200078e33ff */
[----:B------:R-:W-:-:S04]  /*1cb0*/  IMAD.SHL.U32 R123, R5, 0x4, RZ ;  /* 0x00000004057b7824 */ /* 0x000fc800078e00ff */
[----:B------:R-:W-:-:S05]  /*1cc0*/  IMAD.IADD R124, R2, 0x1, R3 ;  /* 0x00000001027c7824 */ /* 0x000fca00078e0203 */
[----:B------:R-:W-:-:S04]  /*1cd0*/  LEA.HI R2, R124, 0x1, RZ, 0x1d ;  /* 0x000000017c027811 */ /* 0x000fc800078fe8ff */
[----:B------:R-:W-:-:S13]  /*1ce0*/  LOP3.LUT P0, R2, R2, 0x3, RZ, 0xc0, !PT ;  /* 0x0000000302027812 */ /* 0x000fda000780c0ff */
[----:B------:R-:W-:Y:S05]  /*1cf0*/  @!P0 BRA `(.L_x_374) ;  /* 0x00000000007c8947 */ /* 0x000fea0003800000 */
[----:B------:R-:W-:Y:S01]  /*1d00*/  ISETP.GT.U32.AND P0, PT, R5, 0x1b, PT ;  /* 0x0000001b0500780c */ /* 0x000fe20003f04070 */
[----:B------:R-:W-:-:S12]  /*1d10*/  IMAD.MOV.U32 R18, RZ, RZ, R2 ;  /* 0x000000ffff127224 */ /* 0x000fd800078e0002 */
.L_x_377:
[----:B------:R-:W-:Y:S01]  /*1d20*/  VIADD R18, R18, 0xffffffff ;  /* 0xffffffff12127836 */ /* 0x000fe20000000000 */
[----:B------:R-:W-:Y:S04]  /*1d30*/  BSSY B2, `(.L_x_375) ;  /* 0x0000019000027945 */ /* 0x000fe80003800000 */
[----:B------:R-:W-:Y:S01]  /*1d40*/  ISETP.NE.AND P3, PT, R18, RZ, PT ;  /* 0x000000ff1200720c */ /* 0x000fe20003f65270 */
[----:B0-----:R-:W-:-:S12]  /*1d50*/  @P0 BRA `(.L_x_376) ;  /* 0x0000000000580947 */ /* 0x001fd80003800000 */
[----:B------:R-:W-:-:S04]  /*1d60*/  IMAD R2, R20, 0xe0, R123 ;  /* 0x000000e014027824 */ /* 0x000fc800078e027b */
[----:B------:R-:W-:-:S05]  /*1d70*/  VIADD R19, R2, 0x70 ;  /* 0x0000007002137836 */ /* 0x000fca0000000000 */
        /* <DEDUP_REMOVED lines=8> */
[----:B------:R-:W0:Y:S01]  /*1e00*/  S2UR UR5, SR_CgaCtaId ;  /* 0x00000000000579c3 */ /* 0x000e220000008800 */
[----:B------:R-:W-:Y:S01]  /*1e10*/  UMOV UR4, 0x400 ;  /* 0x0000040000047882 */ /* 0x000fe20000000000 */
[----:B------:R-:W-:Y:S01]  /*1e20*/  IMAD R19, R5, 0x400, R20 ;  /* 0x0000040005137824 */ /* 0x000fe200078e0214 */
[----:B------:R-:W-:-:S04]  /*1e30*/  UIADD3 UR4, UR4, 0x4b0, URZ ;  /* 0x000004b004047890 */ /* 0x000fc8000fffe03f */
[----:B0-----:R-:W-:-:S06]  /*1e40*/  ULEA UR4, UR5, UR4, 0x18 ;  /* 0x0000000405047291 */ /* 0x001fcc000f8ec03f */
[----:B------:R-:W-:Y:S02]  /*1e50*/  LEA R19, R19, UR4, 0x1 ;  /* 0x0000000413137c11 */ /* 0x000fe4000f8e08ff */
[----:B--2---:R-:W-:-:S03]  /*1e60*/  PRMT R17, R2, 0x7632, R17 ;  /* 0x0000763202117816 */ /* 0x004fc60000000011 */
[----:B------:R0:W-:Y:S01]  /*1e70*/  STS.U16 [R19+0x6000], R2 ;  /* 0x0060000213007388 */ /* 0x0001e20000000400 */
[----:B------:R-:W-:-:S03]  /*1e80*/  PRMT R125, R3, 0x7632, R125 ;  /* 0x00007632037d7816 */ /* 0x000fc6000000007d */
[----:B------:R0:W-:Y:S04]  /*1e90*/  STS.U16 [R19+0x6400], R3 ;  /* 0x0064000313007388 */ /* 0x0001e80000000400 */
[----:B------:R0:W-:Y:S04]  /*1ea0*/  STS.U16 [R19+0x6200], R17 ;  /* 0x0062001113007388 */ /* 0x0001e80000000400 */
[----:B------:R0:W-:Y:S02]  /*1eb0*/  STS.U16 [R19+0x6600], R125 ;  /* 0x0066007d13007388 */ /* 0x0001e40000000400 */
.L_x_376:
[----:B------:R-:W-:Y:S05]  /*1ec0*/  BSYNC B2 ;  /* 0x0000000000027941 */ /* 0x000fea0003800000 */
.L_x_375:
[----:B------:R-:W-:Y:S01]  /*1ed0*/  VIADD R20, R20, 0x8 ;  /* 0x0000000814147836 */ /* 0x000fe20000000000 */
[----:B------:R-:W-:Y:S06]  /*1ee0*/  @P3 BRA `(.L_x_377) ;  /* 0xfffffffc008c3947 */ /* 0x000fec000383ffff */
.L_x_374:
[----:B------:R-:W-:Y:S05]  /*1ef0*/  BSYNC B1 ;  /* 0x0000000000017941 */ /* 0x000fea0003800000 */
.L_x_373:
[----:B------:R-:W-:-:S13]  /*1f00*/  ISETP.GE.U32.AND P0, PT, R124, 0x18, PT ;  /* 0x000000187c00780c */ /* 0x000fda0003f06070 */
[----:B------:R-:W-:Y:S05]  /*1f10*/  @!P0 BRA `(.L_x_372) ;  /* 0x0000000400288947 */ /* 0x000fea0003800000 */
[----:B0-----:R-:W0:Y:S01]  /*1f20*/  S2R R3, SR_CgaCtaId ;  /* 0x0000000000037919 */ /* 0x001e220000008800 */
[----:B------:R-:W-:Y:S02]  /*1f30*/  MOV R2, 0x400 ;  /* 0x0000040000027802 */ /* 0x000fe40000000f00 */
[----:B------:R-:W-:-:S03]  /*1f40*/  ISETP.GT.U32.AND P0, PT, R5, 0x1b, PT ;  /* 0x0000001b0500780c */ /* 0x000fc60003f04070 */
[----:B------:R-:W-:-:S05]  /*1f50*/  VIADD R2, R2, 0x4b0 ;  /* 0x000004b002027836 */ /* 0x000fca0000000000 */
[----:B0-----:R-:W-:-:S07]  /*1f60*/  LEA R127, R3, R2, 0x18 ;  /* 0x00000002037f7211 */ /* 0x001fce00078ec0ff */
.L_x_390:
[----:B------:R-:W-:Y:S01]  /*1f70*/  IMAD R124, R20, 0xe0, R123 ;  /* 0x000000e0147c7824 */ /* 0x000fe200078e027b */
[----:B------:R-:W-:Y:S01]  /*1f80*/  BSSY B1, `(.L_x_378) ;  /* 0x0000022000017945 */ /* 0x000fe20003800000 */
[----:B--234-:R-:W-:Y:S02]  /*1f90*/  IMAD R16, R5, 0x400, R20 ;  /* 0x0000040005107824 */ /* 0x01cfe400078e0214 */
[----:B------:R-:W-:Y:S02]  /*1fa0*/  VIADD R17, R124, 0x70 ;  /* 0x000000707c117836 */ /* 0x000fe40000000000 */
[----:B------:R-:W-:-:S03]  /*1fb0*/  IMAD R125, R16, 0x2, R127 ;  /* 0x00000002107d7824 */ /* 0x000fc600078e027f */
[----:B01----:R-:W-:-:S04]  /*1fc0*/  IADD3 R3, P1, R6, R17, RZ ;  /* 0x0000001106037210 */ /* 0x003fc80007f3e0ff */
[----:B------:R-:W-:Y:S02]  /*1fd0*/  LEA.HI.X.SX32 R18, R17, R4, 0x1, P1 ;  /* 0x0000000411127211 */ /* 0x000fe400008f0eff */
[----:B------:R-:W-:-:S04]  /*1fe0*/  LEA R2, P1, R3, UR6, 0x1 ;  /* 0x0000000603027c11 */ /* 0x000fc8000f8208ff */
[----:B------:R-:W-:Y:S01]  /*1ff0*/  LEA.HI.X R3, R3, UR7, R18, 0x1, P1 ;  /* 0x0000000703037c11 */ /* 0x000fe200088f0c12 */
[----:B------:R-:W-:Y:S08]  /*2000*/  @P0 BRA `(.L_x_379) ;  /* 0x0000000000640947 */ /* 0x000ff00003800000 */
[----:B------:R-:W-:Y:S01]  /*2010*/  ISETP.GE.AND P1, PT, R17, R0, PT ;  /* 0x000000001100720c */ /* 0x000fe20003f26270 */
[----:B------:R-:W-:Y:S01]  /*2020*/  BSSY B2, `(.L_x_380) ;  /* 0x0000004000027945 */ /* 0x000fe20003800000 */
[----:B------:R-:W-:-:S11]  /*2030*/  CS2R R16, SRZ ;  /* 0x0000000000107805 */ /* 0x000fd6000001ff00 */
[----:B------:R-:W-:Y:S05]  /*2040*/  @P1 BRA `(.L_x_381) ;  /* 0x0000000000041947 */ /* 0x000fea0003800000 */
[----:B------:R0:W5:Y:S02]  /*2050*/  LDG.E.64 R16, desc[UR8][R2.64] ;  /* 0x0000000802107981 */ /* 0x000164000c1e1b00 */
.L_x_381:
[----:B------:R-:W-:Y:S05]  /*2060*/  BSYNC B2 ;  /* 0x0000000000027941 */ /* 0x000fea0003800000 */
.L_x_380:
[----:B-----5:R-:W-:Y:S01]  /*2070*/  PRMT R126, R16, 0x7632, R126 ;  /* 0x00007632107e7816 */ /* 0x020fe2000000007e */
[----:B------:R1:W-:Y:S01]  /*2080*/  STS.U16 [R125+0x6000], R16 ;  /* 0x006000107d007388 */ /* 0x0003e20000000400 */
[----:B------:R-:W-:Y:S01]  /*2090*/  VIADD R19, R124, 0x770 ;  /* 0x000007707c137836 */ /* 0x000fe20000000000 */
[----:B------:R-:W-:Y:S01]  /*20a0*/  BSSY B2, `(.L_x_382) ;  /* 0x0000008000027945 */ /* 0x000fe20003800000 */
[----:B------:R-:W-:Y:S01]  /*20b0*/  PRMT R128, R17, 0x7632, R128 ;  /* 0x0000763211807816 */ /* 0x000fe20000000080 */
[----:B------:R1:W-:Y:S02]  /*20c0*/  STS.U16 [R125+0x6400], R17 ;  /* 0x006400117d007388 */ /* 0x0003e40000000400 */
[----:B------:R-:W-:Y:S02]  /*20d0*/  ISETP.GE.AND P1, PT, R19, R0, PT ;  /* 0x000000001300720c */ /* 0x000fe40003f26270 */
[----:B------:R-:W-:Y:S01]  /*20e0*/  CS2R R18, SRZ ;  /* 0x0000000000127805 */ /* 0x000fe2000001ff00 */
[----:B------:R1:W-:Y:S10]  /*20f0*/  STS.U16 [R125+0x6200], R126 ;  /* 0x0062007e7d007388 */ /* 0x0003f40000000400 */
[----:B-1----:R-:W-:Y:S05]  /*2100*/  @P1 BRA `(.L_x_383) ;  /* 0x0000000000041947 */ /* 0x002fea0003800000 */
[----:B------:R1:W5:Y:S02]  /*2110*/  LDG.E.64 R18, desc[UR8][R2.64+0xe00] ;  /* 0x000e000802127981 */ /* 0x000364000c1e1b00 */
.L_x_383:
[----:B------:R-:W-:Y:S05]  /*2120*/  BSYNC B2 ;  /* 0x0000000000027941 */ /* 0x000fea0003800000 */
.L_x_382:
[----:B-----5:R-:W-:Y:S01]  /*2130*/  PRMT R16, R18, 0x7632, R16 ;  /* 0x0000763212107816 */ /* 0x020fe20000000010 */
[----:B------:R2:W-:Y:S01]  /*2140*/  STS.U16 [R125+0x6600], R128 ;  /* 0x006600807d007388 */ /* 0x0005e20000000400 */
[----:B------:R-:W-:-:S03]  /*2150*/  PRMT R17, R19, 0x7632, R17 ;  /* 0x0000763213117816 */ /* 0x000fc60000000011 */
[----:B------:R2:W-:Y:S04]  /*2160*/  STS.U16 [R125+0x6010], R18 ;  /* 0x006010127d007388 */ /* 0x0005e80000000400 */
[----:B------:R2:W-:Y:S04]  /*2170*/  STS.U16 [R125+0x6410], R19 ;  /* 0x006410137d007388 */ /* 0x0005e80000000400 */
[----:B------:R2:W-:Y:S04]  /*2180*/  STS.U16 [R125+0x6210], R16 ;  /* 0x006210107d007388 */ /* 0x0005e80000000400 */
[----:B------:R2:W-:Y:S02]  /*2190*/  STS.U16 [R125+0x6610], R17 ;  /* 0x006610117d007388 */ /* 0x0005e40000000400 */
.L_x_379:
[----:B------:R-:W-:Y:S05]  /*21a0*/  BSYNC B1 ;  /* 0x0000000000017941 */ /* 0x000fea0003800000 */
.L_x_378:
[----:B------:R-:W-:Y:S04]  /*21b0*/  BSSY B1, `(.L_x_384) ;  /* 0x000001d000017945 */ /* 0x000fe80003800000 */
[----:B------:R-:W-:Y:S05]  /*21c0*/  @P0 BRA `(.L_x_385) ;  /* 0x00000000006c0947 */ /* 0x000fea0003800000 */
[----:B--2---:R-:W-:Y:S01]  /*21d0*/  VIADD R17, R124, 0xe70 ;  /* 0x00000e707c117836 */ /* 0x004fe20000000000 */
[----:B------:R-:W-:Y:S04]  /*21e0*/  BSSY B2, `(.L_x_386) ;  /* 0x0000005000027945 */ /* 0x000fe80003800000 */
[----:B------:R-:W-:Y:S02]  /*21f0*/  ISETP.GE.AND P1, PT, R17, R0, PT ;  /* 0x000000001100720c */ /* 0x000fe40003f26270 */
[----:B------:R-:W-:-:S11]  /*2200*/  CS2R R16, SRZ ;  /* 0x0000000000107805 */ /* 0x000fd6000001ff00 */
[----:B------:R-:W-:Y:S05]  /*2210*/  @P1 BRA `(.L_x_387) ;  /* 0x0000000000041947 */ /* 0x000fea0003800000 */
[----:B------:R2:W5:Y:S02]  /*2220*/  LDG.E.64 R16, desc[UR8][R2.64+0x1c00] ;  /* 0x001c000802107981 */ /* 0x000564000c1e1b00 */
.L_x_387:
[----:B------:R-:W-:Y:S05]  /*2230*/  BSYNC B2 ;  /* 0x0000000000027941 */ /* 0x000fea0003800000 */
.L_x_386:
[----:B-----5:R-:W-:Y:S01]  /*2240*/  PRMT R18, R16, 0x7632, R18 ;  /* 0x0000763210127816 */ /* 0x020fe20000000012 */
[----:B------:R3:W-:Y:S01]  /*2250*/  STS.U16 [R125+0x6020], R16 ;  /* 0x006020107d007388 */ /* 0x0007e20000000400 */
[----:B------:R-:W-:-:S03]  /*2260*/  PRMT R19, R17, 0x7632, R19 ;  /* 0x0000763211137816 */ /* 0x000fc60000000013 */
[----:B------:R3:W-:Y:S04]  /*2270*/  STS.U16 [R125+0x6420], R17 ;  /* 0x006420117d007388 */ /* 0x0007e80000000400 */
[----:B------:R3:W-:Y:S04]  /*2280*/  STS.U16 [R125+0x6220], R18 ;  /* 0x006220127d007388 */ /* 0x0007e80000000400 */
[----:B------:R3:W-:Y:S01]  /*2290*/  STS.U16 [R125+0x6620], R19 ;  /* 0x006620137d007388 */ /* 0x0007e20000000400 */
[----:B------:R-:W-:Y:S05]  /*22a0*/  @P0 BRA `(.L_x_385) ;  /* 0x0000000000340947 */ /* 0x000fea0003800000 */
[----:B---3--:R-:W-:Y:S01]  /*22b0*/  VIADD R17, R124, 0x1570 ;  /* 0x000015707c117836 */ /* 0x008fe20000000000 */
[----:B------:R-:W-:Y:S04]  /*22c0*/  BSSY B2, `(.L_x_388) ;  /* 0x0000005000027945 */ /* 0x000fe80003800000 */
[----:B------:R-:W-:Y:S02]  /*22d0*/  ISETP.GE.AND P1, PT, R17, R0, PT ;  /* 0x000000001100720c */ /* 0x000fe40003f26270 */
[----:B------:R-:W-:-:S11]  /*22e0*/  CS2R R16, SRZ ;  /* 0x0000000000107805 */ /* 0x000fd6000001ff00 */
[----:B------:R-:W-:Y:S05]  /*22f0*/  @P1 BRA `(.L_x_389) ;  /* 0x0000000000041947 */ /* 0x000fea0003800000 */
[----:B------:R3:W5:Y:S02]  /*2300*/  LDG.E.64 R16, desc[UR8][R2.64+0x2a00] ;  /* 0x002a000802107981 */ /* 0x000764000c1e1b00 */
.L_x_389:
[----:B------:R-:W-:Y:S05]  /*2310*/  BSYNC B2 ;  /* 0x0000000000027941 */ /* 0x000fea0003800000 */
.L_x_388:
[----:B0123-5:R-:W-:Y:S01]  /*2320*/  PRMT R2, R16, 0x7632, R2 ;  /* 0x0000763210027816 */ /* 0x02ffe20000000002 */
[----:B------:R4:W-:Y:S01]  /*2330*/  STS.U16 [R125+0x6030], R16 ;  /* 0x006030107d007388 */ /* 0x0009e20000000400 */
[----:B------:R-:W-:-:S03]  /*2340*/  PRMT R3, R17, 0x7632, R3 ;  /* 0x0000763211037816 */ /* 0x000fc60000000003 */
[----:B------:R4:W-:Y:S04]  /*2350*/  STS.U16 [R125+0x6430], R17 ;  /* 0x006430117d007388 */ /* 0x0009e80000000400 */
[----:B------:R4:W-:Y:S04]  /*2360*/  STS.U16 [R125+0x6230], R2 ;  /* 0x006230027d007388 */ /* 0x0009e80000000400 */
[----:B------:R4:W-:Y:S02]  /*2370*/  STS.U16 [R125+0x6630], R3 ;  /* 0x006630037d007388 */ /* 0x0009e40000000400 */
.L_x_385:
[----:B------:R-:W-:Y:S05]  /*2380*/  BSYNC B1 ;  /* 0x0000000000017941 */ /* 0x000fea0003800000 */
.L_x_384:
[----:B------:R-:W-:-:S05]  /*2390*/  VIADD R20, R20, 0x20 ;  /* 0x0000002014147836 */ /* 0x000fca0000000000 */
[----:B------:R-:W-:-:S13]  /*23a0*/  ISETP.GE.U32.AND P1, PT, R20, 0x100, PT ;  /* 0x000001001400780c */ /* 0x000fda0003f26070 */
[----:B------:R-:W-:Y:S05]  /*23b0*/  @!P1 BRA `(.L_x_390) ;  /* 0xfffffff800ec9947 */ /* 0x000fea000383ffff */
.L_x_372:
[----:B------:R-:W-:Y:S05]  /*23c0*/  BSYNC B0 ;  /* 0x0000000000007941 */ /* 0x000fea0003800000 */
.L_x_371:
[----:B--234-:R-:W2:Y:S01]  /*23d0*/  S2R R16, SR_CgaCtaId ;  /* 0x0000000000107919 */ /* 0x01cea20000008800 */
[----:B------:R-:W-:Y:S01]  /*23e0*/  ISETP.NE.AND P0, PT, R135, RZ, PT ;  /* 0x000000ff8700720c */ /* 0x000fe20003f05270 */
[----:B------:R-:W-:Y:S01]  /*23f0*/  IMAD.MOV.U32 R133, RZ, RZ, 0xd ;  /* 0x0000000dff857424 */ /* 0x000fe200078e00ff */
[----:B01----:R-:W-:Y:S01]  /*2400*/  SHF.R.S32.HI R2, RZ, 0x1f, R135 ;  /* 0x0000001fff027819 */ /* 0x003fe20000011487 */
[----:B------:R-:W-:Y:S01]  /*2410*/  IMAD.MOV.U32 R123, RZ, RZ, RZ ;  /* 0x000000ffff7b7224 */ /* 0x000fe200078e00ff */
[----:B------:R-:W-:Y:S01]  /*2420*/  MOV R5, 0x400 ;  /* 0x0000040000057802 */ /* 0x000fe20000000f00 */
[----:B------:R-:W-:Y:S01]  /*2430*/  IMAD.MOV.U32 R124, RZ, RZ, RZ ;  /* 0x000000ffff7c7224 */ /* 0x000fe200078e00ff */
[----:B------:R-:W-:Y:S01]  /*2440*/  LEA.HI R3, R2, R135, RZ, 0x5 ;  /* 0x0000008702037211 */ /* 0x000fe200078f28ff */
[----:B------:R-:W-:Y:S01]  /*2450*/  IMAD.MOV.U32 R127, RZ, RZ, RZ ;  /* 0x000000ffff7f7224 */ /* 0x000fe200078e00ff */
[----:B-----5:R-:W-:Y:S01]  /*2460*/  PRMT R17, R67, 0x7610, R17 ;  /* 0x0000761043117816 */ /* 0x020fe20000000011 */
[----:B------:R-:W-:Y:S01]  /*2470*/  VIADD R4, R5, 0x10 ;  /* 0x0000001005047836 */ /* 0x000fe20000000000 */
[----:B------:R-:W-:Y:S01]  /*2480*/  SHF.R.S32.HI R3, RZ, 0x5, R3 ;  /* 0x00000005ff037819 */ /* 0x000fe20000011403 */
[----:B------:R-:W-:Y:S01]  /*2490*/  IMAD.MOV.U32 R132, RZ, RZ, RZ ;  /* 0x000000ffff847224 */ /* 0x000fe200078e00ff */
[----:B------:R-:W-:-:S02]  /*24a0*/  PRMT R18, R66, 0x7610, R18 ;  /* 0x0000761042127816 */ /* 0x000fc40000000012 */
[----:B------:R-:W-:Y:S02]  /*24b0*/  PRMT R19, R65, 0x7610, R19 ;  /* 0x0000761041137816 */ /* 0x000fe40000000013 */
[----:B------:R-:W-:Y:S02]  /*24c0*/  PRMT R20, R64, 0x7610, R20 ;  /* 0x0000761040147816 */ /* 0x000fe40000000014 */
[----:B------:R-:W-:Y:S02]  /*24d0*/  PRMT R125, RZ, 0x7610, R125 ;  /* 0x00007610ff7d7816 */ /* 0x000fe4000000007d */
[----:B------:R-:W-:Y:S02]  /*24e0*/  PRMT R126, RZ, 0x7610, R126 ;  /* 0x00007610ff7e7816 */ /* 0x000fe4000000007e */
[C---:B--2---:R-:W-:Y:S02]  /*24f0*/  @!P0 LEA R2, R16.reuse, R5, 0x18 ;  /* 0x0000000510028211 */ /* 0x044fe400078ec0ff */
[----:B------:R-:W-:-:S03]  /*2500*/  LEA R4, R16, R4, 0x18 ;  /* 0x0000000410047211 */ /* 0x000fc600078ec0ff */
[----:B------:R0:W-:Y:S02]  /*2510*/  @!P0 STS [R2], RZ ;  /* 0x000000ff02008388 */ /* 0x0001e40000000800 */
[----:B------:R-:W-:-:S07]  /*2520*/  IMAD R16, R3, 0x4, R4 ;  /* 0x0000000403107824 */ /* 0x000fce00078e0204 */
.L_x_401:
[----:B------:R-:W-:Y:S01]  /*2530*/  IMAD.MOV.U32 R3, RZ, RZ, 0x1 ;  /* 0x00000001ff037424 */ /* 0x000fe200078e00ff */
[----:B0-----:R-:W-:Y:S01]  /*2540*/  LOP3.LUT R2, R133, 0xffff, RZ, 0xc0, !PT ;  /* 0x0000ffff85027812 */ /* 0x001fe200078ec0ff */
        /* <DEDUP_REMOVED lines=13> */
[----:B------:R-:W-:Y:S01]  /*2620*/  PRMT R247, R2, 0x9910, RZ ;  /* 0x0000991002f77816 */ /* 0x000fe200000000ff */
[----:B0-----:R-:W-:Y:S01]  /*2630*/  ULEA UR6, UR5, UR4, 0x18 ;  /* 0x0000000405067291 */ /* 0x001fe2000f8ec03f */
[----:B------:R-:W-:Y:S02]  /*2640*/  LOP3.LUT R2, R3, R75, RZ, 0x30, !PT ;  /* 0x0000004b03027212 */ /* 0x000fe400078e30ff */
        /* <DEDUP_REMOVED lines=191> */
[----:B------:R-:W-:Y:S01]  /*3240*/  LOP3.LUT R138, R3, R51, RZ, 0x30, !PT ;  /* 0x00000033038a7212 */ /* 0x000fe200078e30ff */
[----:B------:R-:W-:Y:S02]  /*3250*/  HADD2.F32 R136, -RZ, R54.H0_H0 ;  /* 0x20000036ff887230 */ /* 0x000fe40000004100 */
[----:B------:R-:W-:Y:S01]  /*3260*/  FFMA.FTZ R4, R65, R64, R4 ;  /* 0x0000004041047223 */ /* 0x000fe20000010004 */
[----:B------:R-:W-:Y:S01]  /*3270*/  HADD2.F32 R64, -RZ, R84.H0_H0 ;  /* 0x20000054ff407230 */ /* 0x000fe20000004100 */
[----:B------:R-:W-:Y:S02]  /*3280*/  ISETP.NE.AND P4, PT, R131, RZ, PT ;  /* 0x000000ff8300720c */ /* 0x000fe40003f85270 */
[----:B------:R-:W-:-:S02]  /*3290*/  FSEL R131, RZ, 1, P6 ;  /* 0x3f800000ff837808 */ /* 0x000fc40003000000 */
[----:B------:R-:W-:Y:S02]  /*32a0*/  FSEL R65, RZ, 1, P2 ;  /* 0x3f800000ff417808 */ /* 0x000fe40001000000 */
[----:B------:R-:W-:Y:S01]  /*32b0*/  SEL R225, RZ, 0x800000, P3 ;  /* 0x00800000ffe17807 */ /* 0x000fe20001800000 */
        /* <DEDUP_REMOVED lines=17> */
[----:B------:R-:W-:Y:S01]  /*33d0*/  FSEL R139, RZ, 1, P4 ;  /* 0x3f800000ff8b7808 */ /* 0x000fe20002000000 */
[----:B------:R-:W-:Y:S01]  /*33e0*/  FFMA.FTZ R64, R65, R131, R64 ;  /* 0x0000008341407223 */ /* 0x000fe20000010040 */
[----:B------:R-:W-:Y:S01]  /*33f0*/  ISETP.NE.AND P6, PT, R4, RZ, PT ;  /* 0x000000ff0400720c */ /* 0x000fe20003fc5270 */
[----:B------:R-:W-:Y:S01]  /*3400*/  HADD2.F32 R131, -RZ, R51.H0_H0 ;  /* 0x20000033ff837230 */ /* 0x000fe20000004100 */
[----:B------:R-:W-:Y:S01]  /*3410*/  LOP3.LUT R138, R3, R47, RZ, 0x30, !PT ;  /* 0x0000002f038a7212 */ /* 0x000fe200078e30ff */
[----:B------:R-:W-:Y:S01]  /*3420*/  FFMA.FTZ R64, R139, R136, R64 ;  /* 0x000000888b407223 */ /* 0x000fe20000010040 */
[----:B------:R-:W-:-:S02]  /*3430*/  LOP3.LUT R136, R3, R87, RZ, 0x30, !PT ;  /* 0x0000005703887212 */ /* 0x000fc400078e30ff */
[----:B------:R-:W-:Y:S02]  /*3440*/  FSEL R65, RZ, 1, P6 ;  /* 0x3f800000ff417808 */ /* 0x000fe40003000000 */
[----:B------:R-:W-:Y:S02]  /*3450*/  PRMT R138, R138, 0x9910, RZ ;  /* 0x000099108a8a7816 */ /* 0x000fe400000000ff */
[----:B------:R-:W-:Y:S01]  /*3460*/  PRMT R217, R136, 0x9910, RZ ;  /* 0x0000991088d97816 */ /* 0x000fe200000000ff */
[----:B------:R-:W-:Y:S01]  /*3470*/  FFMA.FTZ R64, R65, R131, R64 ;  /* 0x0000008341407223 */ /* 0x000fe20000010040 */
[C---:B------:R-:W-:Y:S01]  /*3480*/  LOP3.LUT R136, R3.reuse, R91, RZ, 0x30, !PT ;  /* 0x0000005b03887212 */ /* 0x040fe200078e30ff */
[----:B------:R-:W-:Y:S01]  /*3490*/  HADD2.F32 R131, -RZ, R87.H0_H0 ;  /* 0x20000057ff837230 */ /* 0x000fe20000004100 */
[----:B------:R-:W-:Y:S02]  /*34a0*/  SEL R221, RZ, 0x8000000, P1 ;  /* 0x08000000ffdd7807 */ /* 0x000fe40000800000 */
        /* <DEDUP_REMOVED lines=15> */
[C---:B------:R-:W-:Y:S02]  /*35a0*/  LOP3.LUT R136, R3.reuse, R88, RZ, 0x30, !PT ;  /* 0x0000005803887212 */ /* 0x040fe400078e30ff */
        /* <DEDUP_REMOVED lines=12> */
[----:B------:R-:W-:Y:S02]  /*3670*/  SEL R222, RZ, 0x4000000, P2 ;  /* 0x04000000ffde7807 */ /* 0x000fe40001000000 */
[----:B------:R-:W-:Y:S02]  /*3680*/  LOP3.LUT R131, R3, R48, RZ, 0x30, !PT ;  /* 0x0000003003837212 */ /* 0x000fe400078e30ff */
[----:B------:R-:W-:Y:S02]  /*3690*/  ISETP.NE.AND P2, PT, R140, RZ, PT ;  /* 0x000000ff8c00720c */ /* 0x000fe40003f45270 */
        /* <DEDUP_REMOVED lines=170> */
[----:B------:R-:W-:Y:S01]  /*4140*/  FSEL R143, RZ, 1, P4 ;  /* 0x3f800000ff8f7808 */ /* 0x000fe20002000000 */
[----:B------:R-:W-:Y:S01]  /*4150*/  HADD2.F32 R141, -RZ, R100.H0_H0 ;  /* 0x20000064ff8d7230 */ /* 0x000fe20000004100 */
[----:B------:R-:W-:-:S02]  /*4160*/  PRMT R140, R140, 0x9910, RZ ;  /* 0x000099108c8c7816 */ /* 0x000fc400000000ff */
[----:B------:R-:W-:Y:S01]  /*4170*/  SEL R192, RZ, 0x2000000, P4 ;  /* 0x02000000ffc07807 */ /* 0x000fe20002000000 */
[----:B------:R-:W-:Y:S01]  /*4180*/  FFMA.FTZ R156, R143, R138, R136 ;  /* 0x0000008a8f9c7223 */ /* 0x000fe20000010088 */
[----:B------:R-:W-:Y:S01]  /*4190*/  ISETP.NE.AND P4, PT, R142, RZ, PT ;  /* 0x000000ff8e00720c */ /* 0x000fe20003f85270 */
[----:B------:R-:W-:Y:S01]  /*41a0*/  IMAD.MOV.U32 R142, RZ, RZ, R140 ;  /* 0x000000ffff8e7224 */ /* 0x000fe200078e008c */
[----:B------:R-:W-:Y:S02]  /*41b0*/  LOP3.LUT R140, R3, R106, RZ, 0x30, !PT ;  /* 0x0000006a038c7212 */ /* 0x000fe400078e30ff */
[----:B------:R-:W-:Y:S02]  /*41c0*/  FSEL R65, RZ, 1, P2 ;  /* 0x3f800000ff417808 */ /* 0x000fe40001000000 */
[----:B------:R-:W-:Y:S02]  /*41d0*/  SEL R191, RZ, 0x4000000, P2 ;  /* 0x04000000ffbf7807 */ /* 0x000fe40001000000 */
[----:B------:R-:W-:Y:S01]  /*41e0*/  ISETP.NE.AND P2, PT, R142, RZ, PT ;  /* 0x000000ff8e00720c */ /* 0x000fe20003f45270 */
[----:B------:R-:W-:Y:S01]  /*41f0*/  FFMA.FTZ R156, R65, R141, R156 ;  /* 0x0000008d419c7223 */ /* 0x000fe2000001009c */
[----:B------:R-:W-:-:S02]  /*4200*/  PRMT R142, R140, 0x9910, RZ ;  /* 0x000099108c8e7816 */ /* 0x000fc400000000ff */
[----:B------:R-:W-:Y:S02]  /*4210*/  FSEL R153, RZ, 1, P1 ;  /* 0x3f800000ff997808 */ /* 0x000fe40000800000 */
[----:B------:R-:W-:Y:S01]  /*4220*/  SEL R190, RZ, 0x8000000, P1 ;  /* 0x08000000ffbe7807 */ /* 0x000fe20000800000 */
[----:B------:R-:W-:Y:S01]  /*4230*/  IMAD.MOV.U32 R139, RZ, RZ, R142 ;  /* 0x000000ffff8b7224 */ /* 0x000fe200078e008e */
[----:B------:R-:W-:Y:S02]  /*4240*/  FSEL R154, RZ, 1, P5 ;  /* 0x3f800000ff9a7808 */ /* 0x000fe40002800000 */
[----:B------:R-:W-:Y:S02]  /*4250*/  SEL R188, RZ, 0x20000000, P5 ;  /* 0x20000000ffbc7807 */ /* 0x000fe40002800000 */
[----:B------:R-:W-:Y:S02]  /*4260*/  ISETP.NE.AND P1, PT, R139, RZ, PT ;  /* 0x000000ff8b00720c */ /* 0x000fe40003f25270 */
[----:B------:R-:W-:-:S02]  /*4270*/  LOP3.LUT R139, R3, R103, RZ, 0x30, !PT ;  /* 0x00000067038b7212 */ /* 0x000fc400078e30ff */
[----:B------:R-:W-:Y:S02]  /*4280*/  LOP3.LUT R140, R3, R31, RZ, 0x30, !PT ;  /* 0x0000001f038c7212 */ /* 0x000fe400078e30ff */
[----:B------:R-:W-:Y:S02]  /*4290*/  PRMT R186, R139, 0x9910, RZ ;  /* 0x000099108bba7816 */ /* 0x000fe400000000ff */
[----:B------:R-:W-:Y:S02]  /*42a0*/  LOP3.LUT R139, R3, R34, RZ, 0x30, !PT ;  /* 0x00000022038b7212 */ /* 0x000fe400078e30ff */
[----:B------:R-:W-:Y:S02]  /*42b0*/  ISETP.NE.AND P5, PT, R186, RZ, PT ;  /* 0x000000ffba00720c */ /* 0x000fe40003fa5270 */
[----:B------:R-:W-:Y:S02]  /*42c0*/  PRMT R185, R139, 0x9910, RZ ;  /* 0x000099108bb97816 */ /* 0x000fe400000000ff */
[----:B------:R-:W-:-:S02]  /*42d0*/  LOP3.LUT R136, R3, R104, RZ, 0x30, !PT ;  /* 0x0000006803887212 */ /* 0x000fc400078e30ff */
[----:B------:R-:W-:Y:S02]  /*42e0*/  PRMT R140, R140, 0x9910, RZ ;  /* 0x000099108c8c7816 */ /* 0x000fe400000000ff */
[----:B------:R-:W-:Y:S02]  /*42f0*/  FSEL R157, RZ, 1, P5 ;  /* 0x3f800000ff9d7808 */ /* 0x000fe40002800000 */
[----:B------:R-:W-:Y:S02]  /*4300*/  SEL R138, RZ, 0x1, P5 ;  /* 0x00000001ff8a7807 */ /* 0x000fe40002800000 */
[----:B------:R-:W-:Y:S02]  /*4310*/  ISETP.NE.AND P5, PT, R185, RZ, PT ;  /* 0x000000ffb900720c */ /* 0x000fe40003fa5270 */
[----:B------:R-:W-:Y:S02]  /*4320*/  PRMT R184, R136, 0x9910, RZ ;  /* 0x0000991088b87816 */ /* 0x000fe400000000ff */
[----:B------:R-:W-:-:S02]  /*4330*/  FSEL R151, RZ, 1, P3 ;  /* 0x3f800000ff977808 */ /* 0x000fc40001800000 */
[----:B------:R-:W-:Y:S02]  /*4340*/  SEL R189, RZ, 0x10000000, P3 ;  /* 0x10000000ffbd7807 */ /* 0x000fe40001800000 */
[----:B------:R-:W-:Y:S02]  /*4350*/  LOP3.LUT R139, R3, R33, RZ, 0x30, !PT ;  /* 0x00000021038b7212 */ /* 0x000fe400078e30ff */
[----:B------:R-:W-:Y:S02]  /*4360*/  ISETP.NE.AND P3, PT, R140, RZ, PT ;  /* 0x000000ff8c00720c */ /* 0x000fe40003f65270 */
[----:B------:R-:W-:Y:S02]  /*4370*/  FSEL R149, RZ, 1, P5 ;  /* 0x3f800000ff957808 */ /* 0x000fe40002800000 */
        /* <DEDUP_REMOVED lines=13> */
[----:B------:R-:W-:-:S02]  /*4450*/  LOP3.LUT R136, R3, R107, RZ, 0x30, !PT ;  /* 0x0000006b03887212 */ /* 0x000fc400078e30ff */
[----:B------:R-:W-:Y:S02]  /*4460*/  FSEL R150, RZ, 1, P5 ;  /* 0x3f800000ff967808 */ /* 0x000fe40002800000 */
[----:B------:R-:W-:Y:S02]  /*4470*/  SEL R139, RZ, 0x10, P5 ;  /* 0x00000010ff8b7807 */ /* 0x000fe40002800000 */
[----:B------:R-:W-:Y:S02]  /*4480*/  ISETP.NE.AND P5, PT, R181, RZ, PT ;  /* 0x000000ffb500720c */ /* 0x000fe40003fa5270 */
[----:B------:R-:W-:Y:S02]  /*4490*/  LOP3.LUT R155, R3, R30, RZ, 0x30, !PT ;  /* 0x0000001e039b7212 */ /* 0x000fe400078e30ff */
[----:B------:R-:W-:Y:S02]  /*44a0*/  PRMT R158, R136, 0x9910, RZ ;  /* 0x00009910889e7816 */ /* 0x000fe400000000ff */
[----:B------:R-:W-:-:S02]  /*44b0*/  FSEL R136, RZ, 1, P5 ;  /* 0x3f800000ff887808 */ /* 0x000fc40002800000 */
[----:B------:R-:W-:Y:S02]  /*44c0*/  SEL R180, RZ, 0x20, P5 ;  /* 0x00000020ffb47807 */ /* 0x000fe40002800000 */
[----:B------:R-:W-:Y:S01]  /*44d0*/  PRMT R159, R155, 0x9910, RZ ;  /* 0x000099109b9f7816 */ /* 0x000fe200000000ff */
[----:B------:R-:W-:Y:S01]  /*44e0*/  HADD2.F32 R155, -RZ, R37.H0_H0 ;  /* 0x20000025ff9b7230 */ /* 0x000fe20000004100 */
[----:B------:R-:W-:Y:S02]  /*44f0*/  ISETP.NE.AND P5, PT, R158, RZ, PT ;  /* 0x000000ff9e00720c */ /* 0x000fe40003fa5270 */
[----:B------:R-:W-:Y:S02]  /*4500*/  LOP3.LUT R158, R3, R108, RZ, 0x30, !PT ;  /* 0x0000006c039e7212 */ /* 0x000fe400078e30ff */
[----:B------:R-:W-:Y:S01]  /*4510*/  FSEL R141, RZ, 1, P1 ;  /* 0x3f800000ff8d7808 */ /* 0x000fe20000800000 */
[----:B------:R-:W-:Y:S01]  /*4520*/  FFMA.FTZ R156, R153, R155, R156 ;  /* 0x0000009b999c7223 */ /* 0x000fe2000001009c */
[----:B------:R-:W-:Y:S01]  /*4530*/  SEL R65, RZ, 0x40, P1 ;  /* 0x00000040ff417807 */ /* 0x000fe20000800000 */
[----:B------:R-:W-:Y:S01]  /*4540*/  HADD2.F32 R155, -RZ, R101.H0_H0 ;  /* 0x20000065ff9b7230 */ /* 0x000fe20000004100 */
[----:B------:R-:W-:-:S02]  /*4550*/  ISETP.NE.AND P1, PT, R159, RZ, PT ;  /* 0x000000ff9f00720c */ /* 0x000fc40003f25270 */
[----:B------:R-:W-:Y:S02]  /*4560*/  PRMT R159, R158, 0x9910, RZ ;  /* 0x000099109e9f7816 */ /* 0x000fe400000000ff */
[----:B------:R-:W-:Y:S01]  /*4570*/  LOP3.LUT R158, R3, R29, RZ, 0x30, !PT ;  /* 0x0000001d039e7212 */ /* 0x000fe200078e30ff */
[----:B------:R-:W-:Y:S01]  /*4580*/  FFMA.FTZ R155, R151, R155, R156 ;  /* 0x0000009b979b7223 */ /* 0x000fe2000001009c */
[----:B------:R-:W-:Y:S01]  /*4590*/  FSEL R153, RZ, 1, P3 ;  /* 0x3f800000ff997808 */ /* 0x000fe20001800000 */
[----:B------:R-:W-:Y:S01]  /*45a0*/  HADD2.F32 R156, -RZ, R36.H0_H0 ;  /* 0x20000024ff9c7230 */ /* 0x000fe20000004100 */
[----:B------:R-:W-:Y:S02]  /*45b0*/  PRMT R158, R158, 0x9910, RZ ;  /* 0x000099109e9e7816 */ /* 0x000fe400000000ff */
[----:B------:R-:W-:Y:S02]  /*45c0*/  SEL R179, RZ, 0x80, P3 ;  /* 0x00000080ffb37807 */ /* 0x000fe40001800000 */
[----:B------:R-:W-:Y:S01]  /*45d0*/  ISETP.NE.AND P3, PT, R159, RZ, PT ;  /* 0x000000ff9f00720c */ /* 0x000fe20003f65270 */
[----:B------:R-:W-:Y:S01]  /*45e0*/  IMAD.MOV.U32 R159, RZ, RZ, R158 ;  /* 0x000000ffff9f7224 */ /* 0x000fe200078e009e */
[----:B------:R-:W-:Y:S01]  /*45f0*/  LOP3.LUT R158, R3, R109, RZ, 0x30, !PT ;  /* 0x0000006d039e7212 */ /* 0x000fe200078e30ff */
[----:B------:R-:W-:Y:S01]  /*4600*/  FFMA.FTZ R155, R154, R156, R155 ;  /* 0x0000009c9a9b7223 */ /* 0x000fe2000001009b */
[----:B------:R-:W-:-:S02]  /*4610*/  FSEL R151, RZ, 1, P5 ;  /* 0x3f800000ff977808 */ /* 0x000fc40002800000 */
[----:B------:R-:W-:Y:S02]  /*4620*/  SEL R178, RZ, 0x100, P5 ;  /* 0x00000100ffb27807 */ /* 0x000fe40002800000 */
[----:B------:R-:W-:Y:S02]  /*4630*/  ISETP.NE.AND P5, PT, R159, RZ, PT ;  /* 0x000000ff9f00720c */ /* 0x000fe40003fa5270 */
[----:B------:R-:W-:Y:S01]  /*4640*/  PRMT R160, R158, 0x9910, RZ ;  /* 0x000099109ea07816 */ /* 0x000fe200000000ff */
[----:B------:R-:W-:Y:S01]  /*4650*/  HADD2.F32 R158, -RZ, R102.H0_H0 ;  /* 0x20000066ff9e7230 */ /* 0x000fe20000004100 */
[----:B------:R-:W-:Y:S02]  /*4660*/  LOP3.LUT R159, R3, R28, RZ, 0x30, !PT ;  /* 0x0000001c039f7212 */ /* 0x000fe400078e30ff */
[----:B------:R-:W-:Y:S02]  /*4670*/  FSEL R156, RZ, 1, P4 ;  /* 0x3f800000ff9c7808 */ /* 0x000fe40002000000 */
[----:B------:R-:W-:-:S02]  /*4680*/  FSEL R154, RZ, 1, P1 ;  /* 0x3f800000ff9a7808 */ /* 0x000fc40000800000 */
[----:B------:R-:W-:Y:S01]  /*4690*/  SEL R177, RZ, 0x200, P1 ;  /* 0x00000200ffb17807 */ /* 0x000fe20000800000 */
[----:B------:R-:W-:Y:S01]  /*46a0*/  FFMA.FTZ R156, R156, R158, R155 ;  /* 0x0000009e9c9c7223 */ /* 0x000fe2000001009b */
[----:B------:R-:W-:Y:S01]  /*46b0*/  ISETP.NE.AND P1, PT, R160, RZ, PT ;  /* 0x000000ffa000720c */ /* 0x000fe20003f25270 */
[----:B------:R-:W-:Y:S01]  /*46c0*/  HADD2.F32 R158, -RZ, R35.H0_H0 ;  /* 0x20000023ff9e7230 */ /* 0x000fe20000004100 */
[----:B------:R-:W-:Y:S02]  /*46d0*/  PRMT R161, R159, 0x9910, RZ ;  /* 0x000099109fa17816 */ /* 0x000fe400000000ff */
[----:B------:R-:W-:Y:S02]  /*46e0*/  LOP3.LUT R160, R3, R110, RZ, 0x30, !PT ;  /* 0x0000006e03a07212 */ /* 0x000fe400078e30ff */
[----:B------:R-:W-:Y:S02]  /*46f0*/  FSEL R155, RZ, 1, P3 ;  /* 0x3f800000ff9b7808 */ /* 0x000fe40001800000 */
[----:B------:R-:W-:-:S02]  /*4700*/  SEL R176, RZ, 0x400, P3 ;  /* 0x00000400ffb07807 */ /* 0x000fc40001800000 */
[----:B------:R-:W-:Y:S02]  /*4710*/  FSEL R159, RZ, 1, P2 ;  /* 0x3f800000ff9f7808 */ /* 0x000fe40001000000 */
[----:B------:R-:W-:Y:S02]  /*4720*/  ISETP.NE.AND P3, PT, R161, RZ, PT ;  /* 0x000000ffa100720c */ /* 0x000fe40003f65270 */
[----:B------:R-:W-:Y:S01]  /*4730*/  PRMT R161, R160, 0x9910, RZ ;  /* 0x00009910a0a17816 */ /* 0x000fe200000000ff */
[----:B------:R-:W-:Y:S01]  /*4740*/  FFMA.FTZ R158, R159, R158, R156 ;  /* 0x0000009e9f9e7223 */ /* 0x000fe2000001009c */
[----:B------:R-:W-:Y:S01]  /*4750*/  LOP3.LUT R160, R3, R27, RZ, 0x30, !PT ;  /* 0x0000001b03a07212 */ /* 0x000fe200078e30ff */
[----:B------:R-:W-:Y:S01]  /*4760*/  HADD2.F32 R159, -RZ, R103.H0_H0 ;  /* 0x20000067ff9f7230 */ /* 0x000fe20000004100 */
[----:B------:R-:W-:Y:S02]  /*4770*/  FSEL R156, RZ, 1, P5 ;  /* 0x3f800000ff9c7808 */ /* 0x000fe40002800000 */
        /* <DEDUP_REMOVED lines=38> */
[----:B------:R-:W-:Y:S02]  /*49e0*/  SEL R171, RZ, 0x8000, P1 ;  /* 0x00008000ffab7807 */ /* 0x000fe40000800000 */
[----:B------:R-:W-:Y:S01]  /*49f0*/  ISETP.NE.AND P1, PT, R137, RZ, PT ;  /* 0x000000ff8900720c */ /* 0x000fe20003f25270 */
[----:B------:R-:W-:Y:S01]  /*4a00*/  HADD2.F32 R137, -RZ, R106.H0_H0 ;  /* 0x2000006aff897230 */ /* 0x000fe20000004100 */
[----:B------:R-:W-:Y:S02]  /*4a10*/  FSEL R136, RZ, 1, P3 ;  /* 0x3f800000ff887808 */ /* 0x000fe40001800000 */
[----:B------:R-:W-:Y:S02]  /*4a20*/  SEL R170, RZ, 0x10000, P3 ;  /* 0x00010000ffaa7807 */ /* 0x000fe40001800000 */
[----:B------:R-:W-:Y:S01]  /*4a30*/  FFMA.FTZ R130, R141, R137, R130 ;  /* 0x000000898d827223 */ /* 0x000fe20000010082 */
[----:B------:R-:W-:Y:S01]  /*4a40*/  ISETP.NE.AND P3, PT, R150, RZ, PT ;  /* 0x000000ff9600720c */ /* 0x000fe20003f65270 */
[----:B------:R-:W-:Y:S01]  /*4a50*/  HADD2.F32 R137, -RZ, R31.H0_H0 ;  /* 0x2000001fff897230 */ /* 0x000fe20000004100 */
[----:B------:R-:W-:-:S02]  /*4a60*/  LOP3.LUT R141, R3, R113, RZ, 0x30, !PT ;  /* 0x00000071038d7212 */ /* 0x000fc400078e30ff */
[----:B------:R-:W-:Y:S02]  /*4a70*/  LOP3.LUT R150, R3, R24, RZ, 0x30, !PT ;  /* 0x0000001803967212 */ /* 0x000fe400078e30ff */
[----:B------:R-:W-:Y:S02]  /*4a80*/  PRMT R141, R141, 0x9910, RZ ;  /* 0x000099108d8d7816 */ /* 0x000fe400000000ff */
[----:B------:R-:W-:Y:S01]  /*4a90*/  PRMT R152, R150, 0x9910, RZ ;  /* 0x0000991096987816 */ /* 0x000fe200000000ff */
[----:B------:R-:W-:Y:S01]  /*4aa0*/  FFMA.FTZ R150, R153, R137, R130 ;  /* 0x0000008999967223 */ /* 0x000fe20000010082 */
[----:B------:R-:W-:Y:S01]  /*4ab0*/  IMAD.SHL.U32 R153, R147, 0x2, RZ ;  /* 0x0000000293997824 */ /* 0x000fe200078e00ff */
[----:B------:R-:W-:Y:S01]  /*4ac0*/  FSEL R137, RZ, 1, P5 ;  /* 0x3f800000ff897808 */ /* 0x000fe20002800000 */
[----:B------:R-:W-:Y:S01]  /*4ad0*/  HADD2.F32 R147, -RZ, R107.H0_H0 ;  /* 0x2000006bff937230 */ /* 0x000fe20000004100 */
[----:B------:R-:W-:Y:S01]  /*4ae0*/  SEL R169, RZ, 0x20000, P5 ;  /* 0x00020000ffa97807 */ /* 0x000fe20002800000 */
[----:B------:R-:W-:Y:S01]  /*4af0*/  IMAD.MOV.U32 R130, RZ, RZ, R141 ;  /* 0x000000ffff827224 */ /* 0x000fe200078e008d */
[----:B------:R-:W-:-:S02]  /*4b00*/  SEL R167, RZ, 0x80000, P3 ;  /* 0x00080000ffa77807 */ /* 0x000fc40001800000 */
        /* <DEDUP_REMOVED lines=101> */
[----:B------:R-:W0:Y:S01]  /*5160*/  S2R R65, SR_LANEID ;  /* 0x0000000000417919 */ /* 0x000e220000000000 */
[----:B------:R-:W-:Y:S02]  /*5170*/  LOP3.LUT R210, R210, R211, RZ, 0xfc, !PT ;  /* 0x000000d3d2d27212 */ /* 0x000fe400078efcff */
[----:B------:R-:W-:Y:S01]  /*5180*/  FFMA.FTZ R141, R141, R136, R2 ;  /* 0x000000888d8d7223 */ /* 0x000fe20000010002 */
[----:B------:R-:W-:Y:S01]  /*5190*/  HADD2.F32 R2, -RZ, R25.H0_H0 ;  /* 0x20000019ff027230 */ /* 0x000fe20000004100 */
[----:B------:R-:W-:Y:S01]  /*51a0*/  LOP3.LUT R179, R179, R180, RZ, 0xfc, !PT ;  /* 0x000000b4b3b37212 */ /* 0x000fe200078efcff */
[----:B------:R-:W-:Y:S01]  /*51b0*/  HADD2.F32 R136, -RZ, R113.H0_H0 ;  /* 0x20000071ff887230 */ /* 0x000fe20000004100 */
[----:B------:R-:W-:-:S02]  /*51c0*/  LOP3.LUT R239, R239, R240, RZ, 0xfc, !PT ;  /* 0x000000f0efef7212 */ /* 0x000fc400078efcff */
[----:B------:R-:W-:Y:S01]  /*51d0*/  FFMA.FTZ R2, R144, R2, R141 ;  /* 0x0000000290027223 */ /* 0x000fe2000001008d */
[----:B------:R-:W-:Y:S01]  /*51e0*/  HADD2.F32 R141, -RZ, R20.H0_H0 ;  /* 0x20000014ff8d7230 */ /* 0x000fe20000004100 */
[----:B------:R-:W-:Y:S02]  /*51f0*/  LOP3.LUT R209, R209, R210, RZ, 0xfc, !PT ;  /* 0x000000d2d1d17212 */ /* 0x000fe400078efcff */
[----:B------:R-:W-:Y:S01]  /*5200*/  FFMA.FTZ R145, R145, R136, R2 ;  /* 0x0000008891917223 */ /* 0x000fe20000010002 */
[----:B------:R-:W-:Y:S01]  /*5210*/  HADD2.F32 R2, -RZ, R24.H0_H0 ;  /* 0x20000018ff027230 */ /* 0x000fe20000004100 */
[----:B------:R-:W-:Y:S01]  /*5220*/  LOP3.LUT R178, R178, R179, RZ, 0xfc, !PT ;  /* 0x000000b3b2b27212 */ /* 0x000fe200078efcff */
[----:B------:R-:W-:Y:S01]  /*5230*/  HADD2.F32 R136, -RZ, R114.H0_H0 ;  /* 0x20000072ff887230 */ /* 0x000fe20000004100 */
[----:B------:R-:W-:Y:S02]  /*5240*/  LOP3.LUT R238, R238, R239, RZ, 0xfc, !PT ;  /* 0x000000efeeee7212 */ /* 0x000fe400078efcff */
[----:B------:R-:W-:Y:S01]  /*5250*/  FFMA.FTZ R2, R146, R2, R145 ;  /* 0x0000000292027223 */ /* 0x000fe20000010091 */
[----:B------:R-:W-:-:S02]  /*5260*/  LOP3.LUT R208, R208, R209, RZ, 0xfc, !PT ;  /* 0x000000d1d0d07212 */ /* 0x000fc400078efcff */
        /* <DEDUP_REMOVED lines=31> */
[----:B------:R-:W-:Y:S02]  /*5460*/  FSEL R143, RZ, 1, P3 ;  /* 0x3f800000ff8f7808 */ /* 0x000fe40001800000 */
[----:B------:R-:W-:Y:S01]  /*5470*/  SEL R157, RZ, 0x20000000, P5 ;  /* 0x20000000ff9d7807 */ /* 0x000fe20002800000 */
[----:B------:R-:W-:Y:S01]  /*5480*/  FFMA.FTZ R137, R137, R141, R136 ;  /* 0x0000008d89897223 */ /* 0x000fe20000010088 */
[----:B------:R-:W-:Y:S02]  /*5490*/  LOP3.LUT R136, R3, R118, RZ, 0x30, !PT ;  /* 0x0000007603887212 */ /* 0x000fe400078e30ff */
[----:B------:R-:W-:Y:S02]  /*54a0*/  LOP3.LUT R233, R233, R234, RZ, 0xfc, !PT ;  /* 0x000000eae9e97212 */ /* 0x000fe400078efcff */
[----:B------:R-:W-:Y:S02]  /*54b0*/  PRMT R141, R136, 0x9910, RZ ;  /* 0x00009910888d7816 */ /* 0x000fe400000000ff */
[----:B------:R-:W-:-:S02]  /*54c0*/  LOP3.LUT R136, R3, R19, RZ, 0x30, !PT ;  /* 0x0000001303887212 */ /* 0x000fc400078e30ff */
[----:B------:R-:W-:Y:S02]  /*54d0*/  ISETP.NE.AND P3, PT, R141, RZ, PT ;  /* 0x000000ff8d00720c */ /* 0x000fe40003f65270 */
[----:B------:R-:W-:Y:S02]  /*54e0*/  PRMT R136, R136, 0x9910, RZ ;  /* 0x0000991088887816 */ /* 0x000fe400000000ff */
[----:B------:R-:W-:Y:S02]  /*54f0*/  FSEL R144, RZ, 1, P3 ;  /* 0x3f800000ff907808 */ /* 0x000fe40001800000 */
[----:B------:R-:W-:Y:S01]  /*5500*/  LOP3.LUT R203, R203, R204, RZ, 0xfc, !PT ;  /* 0x000000cccbcb7212 */ /* 0x000fe200078efcff */
[----:B------:R-:W-:Y:S01]  /*5510*/  IMAD.MOV.U32 R141, RZ, RZ, R136 ;  /* 0x000000ffff8d7224 */ /* 0x000fe200078e0088 */
[----:B------:R-:W-:Y:S02]  /*5520*/  FSEL R136, RZ, 1, P1 ;  /* 0x3f800000ff887808 */ /* 0x000fe40000800000 */
[----:B------:R-:W-:-:S02]  /*5530*/  LOP3.LUT R172, R172, R173, RZ, 0xfc, !PT ;  /* 0x000000adacac7212 */ /* 0x000fc400078efcff */
        /* <DEDUP_REMOVED lines=123> */
[----:B------:R-:W-:Y:S01]  /*5cf0*/  LOP3.LUT R163, R163, R164, RZ, 0xfc, !PT ;  /* 0x000000a4a3a37212 */ /* 0x000fe200078efcff */
[----:B------:R-:W2:Y:S01]  /*5d00*/  LDS.U16 R250, [R2+0x6200] ;  /* 0x0062000002fa7984 */ /* 0x000ea20000000400 */
[----:B------:R-:W-:Y:S02]  /*5d10*/  ISETP.NE.AND P5, PT, R137, RZ, PT ;  /* 0x000000ff8900720c */ /* 0x000fe40003fa5270 */
[----:B------:R-:W-:Y:S01]  /*5d20*/  LOP3.LUT R137, R3, R7, RZ, 0x30, !PT ;  /* 0x0000000703897212 */ /* 0x000fe200078e30ff */
[----:B------:R-:W-:Y:S01]  /*5d30*/  LDS.U16 R252, [R2+0x8600] ;  /* 0x0086000002fc7984 */ /* 0x000fe20000000400 */
        /* <DEDUP_REMOVED lines=25> */
[----:B--2---:R-:W-:Y:S01]  /*5ed0*/  LOP3.LUT R5, R3, R250, RZ, 0x30, !PT ;  /* 0x000000fa03057212 */ /* 0x004fe200078e30ff */
[----:B------:R-:W-:Y:S01]  /*5ee0*/  HADD2.F32 R250, -RZ, R250.H0_H0 ;  /* 0x200000fafffa7230 */ /* 0x000fe20000004100 */
[----:B------:R-:W-:-:S02]  /*5ef0*/  FSEL R248, RZ, 1, P5 ;  /* 0x3f800000fff87808 */ /* 0x000fc40002800000 */
[----:B------:R-:W-:Y:S02]  /*5f00*/  PRMT R66, R5, 0x9910, RZ ;  /* 0x0000991005427816 */ /* 0x000fe400000000ff */
[----:B------:R-:W-:Y:S01]  /*5f10*/  SEL R5, RZ, 0x10000, P5 ;  /* 0x00010000ff057807 */ /* 0x000fe20002800000 */
[----:B------:R-:W-:Y:S01]  /*5f20*/  FFMA.FTZ R187, R248, R249, R187 ;  /* 0x000000f9f8bb7223 */ /* 0x000fe200000100bb */
[----:B------:R-:W-:Y:S01]  /*5f30*/  ISETP.NE.AND P5, PT, R66, RZ, PT ;  /* 0x000000ff4200720c */ /* 0x000fe20003fa5270 */
[----:B------:R-:W1:Y:S01]  /*5f40*/  LDS.U16 R248, [R2+0x6400] ;  /* 0x0064000002f87984 */ /* 0x000e620000000400 */
[----:B------:R-:W-:Y:S02]  /*5f50*/  LOP3.LUT R136, R136, R137, RZ, 0xfc, !PT ;  /* 0x0000008988887212 */ /* 0x000fe400078efcff */
[----:B------:R-:W-:Y:S02]  /*5f60*/  FSEL R66, RZ, 1, P5 ;  /* 0x3f800000ff427808 */ /* 0x000fe40002800000 */
[----:B------:R-:W-:-:S02]  /*5f70*/  LOP3.LUT R190, R190, R191, RZ, 0xfc, !PT ;  /* 0x000000bfbebe7212 */ /* 0x000fc400078efcff */
[----:B------:R-:W-:Y:S01]  /*5f80*/  LOP3.LUT R159, R159, R160, RZ, 0xfc, !PT ;  /* 0x000000a09f9f7212 */ /* 0x000fe200078efcff */
[----:B------:R-:W-:Y:S01]  /*5f90*/  FFMA.FTZ R187, R66, R250, R187 ;  /* 0x000000fa42bb7223 */ /* 0x000fe200000100bb */
[----:B------:R-:W-:Y:S01]  /*5fa0*/  LOP3.LUT R219, R219, R220, RZ, 0xfc, !PT ;  /* 0x000000dcdbdb7212 */ /* 0x000fe200078efcff */
[----:B------:R-:W2:Y:S01]  /*5fb0*/  LDS.U16 R250, [R2+0x6600] ;  /* 0x0066000002fa7984 */ /* 0x000ea20000000400 */
[----:B------:R-:W-:Y:S02]  /*5fc0*/  LOP3.LUT R189, R189, R190, RZ, 0xfc, !PT ;  /* 0x000000bebdbd7212 */ /* 0x000fe400078efcff */
[----:B------:R-:W-:Y:S02]  /*5fd0*/  LOP3.LUT R158, R158, R159, RZ, 0xfc, !PT ;  /* 0x0000009f9e9e7212 */ /* 0x000fe400078efcff */
[----:B------:R-:W-:Y:S02]  /*5fe0*/  LOP3.LUT R218, R218, R219, RZ, 0xfc, !PT ;  /* 0x000000dbdada7212 */ /* 0x000fe400078efcff */
[----:B------:R-:W-:-:S02]  /*5ff0*/  LOP3.LUT R188, R188, R189, RZ, 0xfc, !PT ;  /* 0x000000bdbcbc7212 */ /* 0x000fc400078efcff */
[----:B------:R-:W-:Y:S02]  /*6000*/  LOP3.LUT R157, R157, R158, RZ, 0xfc, !PT ;  /* 0x0000009e9d9d7212 */ /* 0x000fe400078efcff */
[----:B-1----:R-:W-:-:S04]  /*6010*/  LOP3.LUT R66, R3, R248, RZ, 0x30, !PT ;  /* 0x000000f803427212 */ /* 0x002fc800078e30ff */
[----:B------:R-:W-:Y:S02]  /*6020*/  PRMT R249, R66, 0x9910, RZ ;  /* 0x0000991042f97816 */ /* 0x000fe400000000ff */
[----:B------:R-:W-:Y:S02]  /*6030*/  SEL R66, RZ, 0x20000, P5 ;  /* 0x00020000ff427807 */ /* 0x000fe40002800000 */
[----:B------:R-:W-:Y:S01]  /*6040*/  ISETP.NE.AND P5, PT, R249, RZ, PT ;  /* 0x000000fff900720c */ /* 0x000fe20003fa5270 */
[----:B------:R-:W-:Y:S01]  /*6050*/  HADD2.F32 R249, -RZ, R248.H0_H0 ;  /* 0x200000f8fff97230 */ /* 0x000fe20000004100 */
[----:B--2---:R-:W-:Y:S02]  /*6060*/  LOP3.LUT R130, R3, R250, RZ, 0x30, !PT ;  /* 0x000000fa03827212 */ /* 0x004fe400078e30ff */
[----:B------:R-:W-:Y:S02]  /*6070*/  FSEL R248, RZ, 1, P5 ;  /* 0x3f800000fff87808 */ /* 0x000fe40002800000 */
[----:B------:R-:W-:-:S02]  /*6080*/  PRMT R131, R130, 0x9910, RZ ;  /* 0x0000991082837816 */ /* 0x000fc400000000ff */
[----:B------:R-:W-:Y:S01]  /*6090*/  SEL R130, RZ, 0x40000, P5 ;  /* 0x00040000ff827807 */ /* 0x000fe20002800000 */
[----:B------:R-:W-:Y:S01]  /*60a0*/  FFMA.FTZ R187, R248, R249, R187 ;  /* 0x000000f9f8bb7223 */ /* 0x000fe200000100bb */
[----:B------:R-:W-:Y:S01]  /*60b0*/  ISETP.NE.AND P5, PT, R131, RZ, PT ;  /* 0x000000ff8300720c */ /* 0x000fe20003fa5270 */
[----:B------:R-:W1:Y:S01]  /*60c0*/  LDS.U16 R248, [R2+0x6800] ;  /* 0x0068000002f87984 */ /* 0x000e620000000400 */
[----:B------:R-:W-:Y:S01]  /*60d0*/  HADD2.F32 R131, -RZ, R250.H0_H0 ;  /* 0x200000faff837230 */ /* 0x000fe20000004100 */
[----:B------:R-:W-:Y:S02]  /*60e0*/  LOP3.LUT R66, R66, R5, R136, 0xfe, !PT ;  /* 0x0000000542427212 */ /* 0x000fe400078efe88 */
[----:B------:R-:W-:-:S05]  /*60f0*/  FSEL R250, RZ, 1, P5 ;  /* 0x3f800000fffa7808 */ /* 0x000fca0002800000 */
[----:B------:R-:W-:Y:S02]  /*6100*/  FFMA.FTZ R187, R250, R131, R187 ;  /* 0x00000083fabb7223 */ /* 0x000fe400000100bb */
[----:B------:R-:W2:Y:S01]  /*6110*/  LDS.U16 R250, [R2+0x6a00] ;  /* 0x006a000002fa7984 */ /* 0x000ea20000000400 */
[----:B-1----:R-:W-:-:S04]  /*6120*/  LOP3.LUT R131, R3, R248, RZ, 0x30, !PT ;  /* 0x000000f803837212 */ /* 0x002fc800078e30ff */
[----:B------:R-:W-:Y:S02]  /*6130*/  PRMT R249, R131, 0x9910, RZ ;  /* 0x0000991083f97816 */ /* 0x000fe400000000ff */
[----:B------:R-:W-:Y:S02]  /*6140*/  SEL R131, RZ, 0x80000, P5 ;  /* 0x00080000ff837807 */ /* 0x000fe40002800000 */
[----:B------:R-:W-:Y:S01]  /*6150*/  ISETP.NE.AND P5, PT, R249, RZ, PT ;  /* 0x000000fff900720c */ /* 0x000fe20003fa5270 */
[----:B------:R-:W-:Y:S01]  /*6160*/  HADD2.F32 R249, -RZ, R248.H0_H0 ;  /* 0x200000f8fff97230 */ /* 0x000fe20000004100 */
[----:B------:R-:W-:Y:S02]  /*6170*/  LOP3.LUT R130, R131, R130, R66, 0xfe, !PT ;  /* 0x0000008283827212 */ /* 0x000fe400078efe42 */
[----:B------:R-:W-:Y:S02]  /*6180*/  FSEL R248, RZ, 1, P5 ;  /* 0x3f800000fff87808 */ /* 0x000fe40002800000 */
[----:B--2---:R-:W-:-:S03]  /*6190*/  LOP3.LUT R138, R3, R250, RZ, 0x30, !PT ;  /* 0x000000fa038a7212 */ /* 0x004fc600078e30ff */
[----:B------:R-:W-:Y:S01]  /*61a0*/  FFMA.FTZ R187, R248, R249, R187 ;  /* 0x000000f9f8bb7223 */ /* 0x000fe200000100bb */
[----:B------:R-:W-:Y:S01]  /*61b0*/  PRMT R139, R138, 0x9910, RZ ;  /* 0x000099108a8b7816 */ /* 0x000fe200000000ff */
[----:B------:R-:W1:Y:S01]  /*61c0*/  LDS.U16 R248, [R2+0x6c00] ;  /* 0x006c000002f87984 */ /* 0x000e620000000400 */
[----:B------:R-:W-:Y:S02]  /*61d0*/  SEL R138, RZ, 0x100000, P5 ;  /* 0x00100000ff8a7807 */ /* 0x000fe40002800000 */
[----:B------:R-:W-:Y:S01]  /*61e0*/  ISETP.NE.AND P5, PT, R139, RZ, PT ;  /* 0x000000ff8b00720c */ /* 0x000fe20003fa5270 */
[----:B------:R-:W-:-:S03]  /*61f0*/  HADD2.F32 R139, -RZ, R250.H0_H0 ;  /* 0x200000faff8b7230 */ /* 0x000fc60000004100 */
        /* <DEDUP_REMOVED lines=27> */
[----:B------:R-:W-:-:S02]  /*63b0*/  SEL R156, RZ, 0x1000000, P5 ;  /* 0x01000000ff9c7807 */ /* 0x000fc40002800000 */
[C---:B--2---:R-:W-:Y:S01]  /*63c0*/  LOP3.LUT R66, R3.reuse, R250, RZ, 0x30, !PT ;  /* 0x000000fa03427212 */ /* 0x044fe200078e30ff */
[----:B------:R-:W-:Y:S02]  /*63d0*/  FFMA.FTZ R187, R248, R249, R187 ;  /* 0x000000f9f8bb7223 */ /* 0x000fe400000100bb */
[----:B------:R-:W1:Y:S01]  /*63e0*/  LDS.U16 R248, [R2+0x7200] ;  /* 0x0072000002f87984 */ /* 0x000e620000000400 */
[----:B------:R-:W-:Y:S02]  /*63f0*/  PRMT R131, R66, 0x9910, RZ ;  /* 0x0000991042837816 */ /* 0x000fe400000000ff */
[----:B-1----:R-:W-:-:S04]  /*6400*/  LOP3.LUT R249, R3, R248, RZ, 0x30, !PT ;  /* 0x000000f803f97212 */ /* 0x002fc800078e30ff */
[----:B------:R-:W-:-:S04]  /*6410*/  PRMT R249, R249, 0x9910, RZ ;  /* 0x00009910f9f97816 */ /* 0x000fc800000000ff */
[----:B------:R-:W-:Y:S01]  /*6420*/  ISETP.NE.AND P5, PT, R249, RZ, PT ;  /* 0x000000fff900720c */ /* 0x000fe20003fa5270 */
[----:B------:R-:W-:-:S03]  /*6430*/  HADD2.F32 R249, -RZ, R248.H0_H0 ;  /* 0x200000f8fff97230 */ /* 0x000fc60000004100 */
[----:B------:R-:W-:Y:S02]  /*6440*/  FSEL R248, RZ, 1, P5 ;  /* 0x3f800000fff87808 */ /* 0x000fe40002800000 */
[----:B------:R-:W-:-:S03]  /*6450*/  SEL R5, RZ, 0x2000000, P5 ;  /* 0x02000000ff057807 */ /* 0x000fc60002800000 */
[----:B------:R-:W-:Y:S01]  /*6460*/  FFMA.FTZ R187, R248, R249, R187 ;  /* 0x000000f9f8bb7223 */ /* 0x000fe200000100bb */
[----:B------:R-:W-:Y:S01]  /*6470*/  LOP3.LUT R5, R5, R156, R140, 0xfe, !PT ;  /* 0x0000009c05057212 */ /* 0x000fe200078efe8c */
[----:B------:R-:W1:Y:S02]  /*6480*/  LDS.U16 R248, [R2+0x7400] ;  /* 0x0074000002f87984 */ /* 0x000e640000000400 */
[----:B-1----:R-:W-:-:S04]  /*6490*/  LOP3.LUT R249, R3, R248, RZ, 0x30, !PT ;  /* 0x000000f803f97212 */ /* 0x002fc800078e30ff */
[----:B------:R-:W-:-:S04]  /*64a0*/  PRMT R249, R249, 0x9910, RZ ;  /* 0x00009910f9f97816 */ /* 0x000fc800000000ff */
[----:B------:R-:W-:Y:S01]  /*64b0*/  ISETP.NE.AND P5, PT, R249, RZ, PT ;  /* 0x000000fff900720c */ /* 0x000fe20003fa5270 */
[----:B------:R-:W-:-:S03]  /*64c0*/  HADD2.F32 R249, -RZ, R248.H0_H0 ;  /* 0x200000f8fff97230 */ /* 0x000fc60000004100 */
[----:B------:R-:W-:Y:S02]  /*64d0*/  FSEL R248, RZ, 1, P5 ;  /* 0x3f800000fff87808 */ /* 0x000fe40002800000 */
[----:B------:R-:W-:Y:S02]  /*64e0*/  SEL R66, RZ, 0x4000000, P5 ;  /* 0x04000000ff427807 */ /* 0x000fe40002800000 */
[----:B------:R-:W-:Y:S01]  /*64f0*/  ISETP.NE.AND P5, PT, R131, RZ, PT ;  /* 0x000000ff8300720c */ /* 0x000fe20003fa5270 */
[----:B------:R-:W-:Y:S01]  /*6500*/  FFMA.FTZ R187, R248, R249, R187 ;  /* 0x000000f9f8bb7223 */ /* 0x000fe200000100bb */
[----:B------:R-:W-:Y:S01]  /*6510*/  HADD2.F32 R131, -RZ, R250.H0_H0 ;  /* 0x200000faff837230 */ /* 0x000fe20000004100 */
[----:B------:R-:W1:Y:S01]  /*6520*/  LDS.U16 R248, [R2+0x7800] ;  /* 0x0078000002f87984 */ /* 0x000e620000000400 */
        /* <DEDUP_REMOVED lines=18> */
[----:B------:R-:W-:Y:S01]  /*6650*/  FFMA.FTZ R249, R250, R249, R187 ;  /* 0x000000f9faf97223 */ /* 0x000fe200000100bb */
[----:B------:R-:W-:Y:S01]  /*6660*/  SEL R187, RZ, 0x20000000, P5 ;  /* 0x20000000ffbb7807 */ /* 0x000fe20002800000 */
[----:B------:R-:W2:Y:S03]  /*6670*/  LDS.U16 R250, [R2+0x7e00] ;  /* 0x007e000002fa7984 */ /* 0x000ea60000000400 */
[----:B------:R-:W-:Y:S02]  /*6680*/  LOP3.LUT R5, R187, R130, R5, 0xfe, !PT ;  /* 0x00000082bb057212 */ /* 0x000fe400078efe05 */
[----:B-1----:R-:W-:-:S04]  /*6690*/  LOP3.LUT R139, R3, R248, RZ, 0x30, !PT ;  /* 0x000000f8038b7212 */ /* 0x002fc800078e30ff */
[----:B------:R-:W-:-:S04]  /*66a0*/  PRMT R139, R139, 0x9910, RZ ;  /* 0x000099108b8b7816 */ /* 0x000fc800000000ff */
[----:B------:R-:W-:Y:S01]  /*66b0*/  ISETP.NE.AND P5, PT, R139, RZ, PT ;  /* 0x000000ff8b00720c */ /* 0x000fe20003fa5270 */
[----:B------:R-:W-:Y:S01]  /*66c0*/  HADD2.F32 R139, -RZ, R248.H0_H0 ;  /* 0x200000f8ff8b7230 */ /* 0x000fe20000004100 */
[----:B--2---:R-:W-:Y:S01]  /*66d0*/  LOP3.LUT R138, R3, R250, RZ, 0x30, !PT ;  /* 0x000000fa038a7212 */ /* 0x004fe200078e30ff */
[----:B------:R-:W-:Y:S01]  /*66e0*/  HADD2.F32 R141, -RZ, R250.H0_H0 ;  /* 0x200000faff8d7230 */ /* 0x000fe20000004100 */
[----:B------:R-:W-:Y:S01]  /*66f0*/  FSEL R248, RZ, 1, P5 ;  /* 0x3f800000fff87808 */ /* 0x000fe20002800000 */
[----:B------:R-:W1:Y:S01]  /*6700*/  LDS.U16 R250, [R2+0x8200] ;  /* 0x0082000002fa7984 */ /* 0x000e620000000400 */
[----:B------:R-:W-:-:S03]  /*6710*/  PRMT R138, R138, 0x9910, RZ ;  /* 0x000099108a8a7816 */ /* 0x000fc600000000ff */
[----:B------:R-:W-:Y:S01]  /*6720*/  FFMA.FTZ R249, R248, R139, R249 ;  /* 0x0000008bf8f97223 */ /* 0x000fe200000100f9 */
[----:B------:R-:W-:Y:S01]  /*6730*/  SEL R139, RZ, 0x40000000, P5 ;  /* 0x40000000ff8b7807 */ /* 0x000fe20002800000 */
[----:B------:R-:W2:Y:S01]  /*6740*/  LDS.U16 R248, [R2+0x8000] ;  /* 0x0080000002f87984 */ /* 0x000ea20000000400 */
[----:B------:R-:W-:-:S04]  /*6750*/  ISETP.NE.AND P5, PT, R138, RZ, PT ;  /* 0x000000ff8a00720c */ /* 0x000fc80003fa5270 */
[----:B------:R-:W-:-:S05]  /*6760*/  FSEL R138, RZ, 1, P5 ;  /* 0x3f800000ff8a7808 */ /* 0x000fca0002800000 */
[----:B------:R-:W-:Y:S01]  /*6770*/  FFMA.FTZ R141, R138, R141, R249 ;  /* 0x0000008d8a8d7223 */ /* 0x000fe200000100f9 */
[----:B-1----:R-:W-:Y:S01]  /*6780*/  LOP3.LUT R140, R3, R250, RZ, 0x30, !PT ;  /* 0x000000fa038c7212 */ /* 0x002fe200078e30ff */
[----:B------:R-:W-:-:S03]  /*6790*/  HADD2.F32 R250, -RZ, R250.H0_H0 ;  /* 0x200000fafffa7230 */ /* 0x000fc60000004100 */
[----:B------:R-:W-:Y:S02]  /*67a0*/  PRMT R156, R140, 0x9910, RZ ;  /* 0x000099108c9c7816 */ /* 0x000fe400000000ff */
[----:B--2---:R-:W-:-:S04]  /*67b0*/  LOP3.LUT R138, R3, R248, RZ, 0x30, !PT ;  /* 0x000000f8038a7212 */ /* 0x004fc800078e30ff */
[----:B------:R-:W-:Y:S02]  /*67c0*/  PRMT R249, R138, 0x9910, RZ ;  /* 0x000099108af97816 */ /* 0x000fe400000000ff */
[----:B------:R-:W-:Y:S02]  /*67d0*/  SEL R138, RZ, 0x80000000, P5 ;  /* 0x80000000ff8a7807 */ /* 0x000fe40002800000 */
[----:B------:R-:W-:Y:S01]  /*67e0*/  ISETP.NE.AND P5, PT, R249, RZ, PT ;  /* 0x000000fff900720c */ /* 0x000fe20003fa5270 */
[----:B------:R-:W-:Y:S01]  /*67f0*/  HADD2.F32 R249, -RZ, R248.H0_H0 ;  /* 0x200000f8fff97230 */ /* 0x000fe20000004100 */
[----:B------:R-:W-:Y:S02]  /*6800*/  LOP3.LUT R5, R138, R139, R5, 0xfe, !PT ;  /* 0x0000008b8a057212 */ /* 0x000fe400078efe05 */
[----:B------:R-:W-:Y:S02]  /*6810*/  FSEL R248, RZ, 1, P5 ;  /* 0x3f800000fff87808 */ /* 0x000fe40002800000 */
[----:B------:R-:W-:-:S02]  /*6820*/  SEL R140, RZ, 0x1, P5 ;  /* 0x00000001ff8c7807 */ /* 0x000fc40002800000 */
[----:B------:R-:W-:Y:S01]  /*6830*/  ISETP.NE.AND P5, PT, R156, RZ, PT ;  /* 0x000000ff9c00720c */ /* 0x000fe20003fa5270 */
[----:B------:R-:W-:Y:S02]  /*6840*/  FFMA.FTZ R141, R248, R249, R141 ;  /* 0x000000f9f88d7223 */ /* 0x000fe4000001008d */
[----:B------:R-:W1:Y:S01]  /*6850*/  LDS.U16 R248, [R2+0x8400] ;  /* 0x0084000002f87984 */ /* 0x000e620000000400 */
[----:B------:R-:W-:-:S05]  /*6860*/  FSEL R156, RZ, 1, P5 ;  /* 0x3f800000ff9c7808 */ /* 0x000fca0002800000 */
[----:B------:R-:W-:Y:S01]  /*6870*/  FFMA.FTZ R141, R156, R250, R141 ;  /* 0x000000fa9c8d7223 */ /* 0x000fe2000001008d */
[----:B-1----:R-:W-:-:S04]  /*6880*/  LOP3.LUT R156, R3, R248, RZ, 0x30, !PT ;  /* 0x000000f8039c7212 */ /* 0x002fc800078e30ff */
[----:B------:R-:W-:Y:S02]  /*6890*/  PRMT R249, R156, 0x9910, RZ ;  /* 0x000099109cf97816 */ /* 0x000fe400000000ff */
[----:B------:R-:W-:Y:S02]  /*68a0*/  SEL R156, RZ, 0xffffffff, P5 ;  /* 0xffffffffff9c7807 */ /* 0x000fe40002800000 */
[----:B------:R-:W-:Y:S01]  /*68b0*/  ISETP.NE.AND P5, PT, R249, RZ, PT ;  /* 0x000000fff900720c */ /* 0x000fe20003fa5270 */
[----:B------:R-:W-:-:S03]  /*68c0*/  HADD2.F32 R249, -RZ, R248.H0_H0 ;  /* 0x200000f8fff97230 */ /* 0x000fc60000004100 */
[----:B------:R-:W-:-:S05]  /*68d0*/  FSEL R2, RZ, 1, P5 ;  /* 0x3f800000ff027808 */ /* 0x000fca0002800000 */
[----:B------:R-:W-:Y:S01]  /*68e0*/  FFMA.FTZ R249, R2, R249, R141 ;  /* 0x000000f902f97223 */ /* 0x000fe2000001008d */
[----:B------:R-:W-:Y:S01]  /*68f0*/  LOP3.LUT R2, R3, R252, RZ, 0x30, !PT ;  /* 0x000000fc03027212 */ /* 0x000fe200078e30ff */
[----:B------:R-:W-:Y:S01]  /*6900*/  HADD2.F32 R252, -RZ, R252.H0_H0 ;  /* 0x200000fcfffc7230 */ /* 0x000fe20000004100 */
[----:B------:R-:W-:Y:S02]  /*6910*/  SEL R141, RZ, 0x4, P5 ;  /* 0x00000004ff8d7807 */ /* 0x000fe40002800000 */
[----:B------:R-:W-:-:S04]  /*6920*/  PRMT R2, R2, 0x9910, RZ ;  /* 0x0000991002027816 */ /* 0x000fc800000000ff */
[----:B------:R-:W-:-:S04]  /*6930*/  ISETP.NE.AND P5, PT, R2, RZ, PT ;  /* 0x000000ff0200720c */ /* 0x000fc80003fa5270 */
[----:B------:R-:W-:Y:S02]  /*6940*/  FSEL R2, RZ, 1, P5 ;  /* 0x3f800000ff027808 */ /* 0x000fe40002800000 */
[----:B------:R-:W-:-:S03]  /*6950*/  SEL R248, RZ, 0x8, P5 ;  /* 0x00000008fff87807 */ /* 0x000fc60002800000 */
[----:B------:R-:W-:Y:S01]  /*6960*/  FFMA.FTZ R249, R2, R252, R249 ;  /* 0x000000fc02f97223 */ /* 0x000fe200000100f9 */
[----:B------:R-:W-:-:S05]  /*6970*/  LEA R2, R135, UR6, 0x1 ;  /* 0x0000000687027c11 */ /* 0x000fca000f8e08ff */
[----:B------:R-:W1:Y:S04]  /*6980*/  LDS.U16 R250, [R2+0x8800] ;  /* 0x0088000002fa7984 */ /* 0x000e680000000400 */
[----:B------:R-:W2:Y:S01]  /*6990*/  LDS.U16 R252, [R2+0x8a00] ;  /* 0x008a000002fc7984 */ /* 0x000ea20000000400 */
[----:B-1----:R-:W-:Y:S01]  /*69a0*/  LOP3.LUT R66, R3, R250, RZ, 0x30, !PT ;  /* 0x000000fa03427212 */ /* 0x002fe200078e30ff */
[----:B------:R-:W-:-:S03]  /*69b0*/  HADD2.F32 R250, -RZ, R250.H0_H0 ;  /* 0x200000fafffa7230 */ /* 0x000fc60000004100 */
[----:B------:R-:W-:Y:S01]  /*69c0*/  PRMT R66, R66, 0x9910, RZ ;  /* 0x0000991042427816 */ /* 0x000fe200000000ff */
[----:B--2---:R-:W-:-:S03]  /*69d0*/  HADD2.F32 R187, -RZ, R252.H0_H0 ;  /* 0x200000fcffbb7230 */ /* 0x004fc60000004100 */
[----:B------:R-:W-:-:S04]  /*69e0*/  ISETP.NE.AND P5, PT, R66, RZ, PT ;  /* 0x000000ff4200720c */ /* 0x000fc80003fa5270 */
[----:B------:R-:W-:-:S05]  /*69f0*/  FSEL R66, RZ, 1, P5 ;  /* 0x3f800000ff427808 */ /* 0x000fca0002800000 */
[----:B------:R-:W-:Y:S01]  /*6a00*/  FFMA.FTZ R249, R66, R250, R249 ;  /* 0x000000fa42f97223 */ /* 0x000fe200000100f9 */
[----:B------:R-:W-:Y:S01]  /*6a10*/  LOP3.LUT R66, R3, R252, RZ, 0x30, !PT ;  /* 0x000000fc03427212 */ /* 0x000fe200078e30ff */
[----:B------:R-:W1:Y:S03]  /*6a20*/  LDS.U16 R250, [R2+0x8c00] ;  /* 0x008c000002fa7984 */ /* 0x000e660000000400 */
[----:B------:R-:W-:Y:S02]  /*6a30*/  PRMT R130, R66, 0x9910, RZ ;  /* 0x0000991042827816 */ /* 0x000fe400000000ff */
[----:B------:R-:W-:Y:S02]  /*6a40*/  SEL R66, RZ, 0x10, P5 ;  /* 0x00000010ff427807 */ /* 0x000fe40002800000 */
[----:B------:R-:W-:-:S04]  /*6a50*/  ISETP.NE.AND P5, PT, R130, RZ, PT ;  /* 0x000000ff8200720c */ /* 0x000fc80003fa5270 */
[----:B------:R-:W-:Y:S02]  /*6a60*/  FSEL R130, RZ, 1, P5 ;  /* 0x3f800000ff827808 */ /* 0x000fe40002800000 */
[----:B------:R-:W-:-:S03]  /*6a70*/  SEL R131, RZ, 0x20, P5 ;  /* 0x00000020ff837807 */ /* 0x000fc60002800000 */
[----:B------:R-:W-:Y:S01]  /*6a80*/  FFMA.FTZ R187, R130, R187, R249 ;  /* 0x000000bb82bb7223 */ /* 0x000fe200000100f9 */
[----:B------:R-:W-:-:S05]  /*6a90*/  IMAD.SHL.U32 R249, R156, 0x2, RZ ;  /* 0x000000029cf97824 */ /* 0x000fca00078e00ff */
[----:B------:R-:W-:-:S04]  /*6aa0*/  LOP3.LUT R140, R249, 0x2, R140, 0xe2, !PT ;  /* 0x00000002f98c7812 */ /* 0x000fc800078ee28c */
[----:B------:R-:W-:-:S04]  /*6ab0*/  LOP3.LUT R248, R248, R141, R140, 0xfe, !PT ;  /* 0x0000008df8f87212 */ /* 0x000fc800078efe8c */
[----:B------:R-:W-:Y:S02]  /*6ac0*/  LOP3.LUT R248, R131, R66, R248, 0xfe, !PT ;  /* 0x0000004283f87212 */ /* 0x000fe400078efef8 */
[----:B-1----:R-:W-:Y:S01]  /*6ad0*/  LOP3.LUT R130, R3, R250, RZ, 0x30, !PT ;  /* 0x000000fa03827212 */ /* 0x002fe200078e30ff */
[----:B------:R-:W-:-:S03]  /*6ae0*/  HADD2.F32 R250, -RZ, R250.H0_H0 ;  /* 0x200000fafffa7230 */ /* 0x000fc60000004100 */
[----:B------:R-:W-:-:S04]  /*6af0*/  PRMT R130, R130, 0x9910, RZ ;  /* 0x0000991082827816 */ /* 0x000fc800000000ff */
[----:B------:R-:W-:-:S04]  /*6b00*/  ISETP.NE.AND P5, PT, R130, RZ, PT ;  /* 0x000000ff8200720c */ /* 0x000fc80003fa5270 */
[----:B------:R-:W-:-:S05]  /*6b10*/  FSEL R130, RZ, 1, P5 ;  /* 0x3f800000ff827808 */ /* 0x000fca0002800000 */
[----:B------:R-:W-:Y:S02]  /*6b20*/  FFMA.FTZ R187, R130, R250, R187 ;  /* 0x000000fa82bb7223 */ /* 0x000fe400000100bb */
[----:B------:R-:W1:Y:S02]  /*6b30*/  LDS.U16 R250, [R2+0x8e00] ;  /* 0x008e000002fa7984 */ /* 0x000e640000000400 */
        /* <DEDUP_REMOVED lines=19> */
[----:B------:R-:W1:Y:S03]  /*6c70*/  LDS.U16 R250, [R2+0x9400] ;  /* 0x0094000002fa7984 */ /* 0x000e660000000400 */
        /* <DEDUP_REMOVED lines=50> */
[----:B------:R-:W-:Y:S03]  /*6fa0*/  LDS.U16 R250, [R2+0xc800] ;  /* 0x00c8000002fa7984 */ /* 0x000fe60000000400 */
        /* <DEDUP_REMOVED lines=44> */
[----:B-1----:R-:W-:-:S04]  /*7270*/  LOP3.LUT R131, R3, R248, RZ, 0x30, !PT ;  /* 0x000000f803837212 */ /* 0x002fc800078e30ff */
[----:B------:R-:W-:-:S04]  /*7280*/  PRMT R131, R131, 0x9910, RZ ;  /* 0x0000991083837816 */ /* 0x000fc800000000ff */
        /* <DEDUP_REMOVED lines=52> */
[----:B------:R-:W-:Y:S02]  /*75d0*/  LOP3.LUT R130, R131, R130, R187, 0xfe, !PT ;  /* 0x0000008283827212 */ /* 0x000fe400078efebb */
        /* <DEDUP_REMOVED lines=43> */
[----:B------:R-:W-:Y:S02]  /*7890*/  FFMA.FTZ R249, R156, R248, R249 ;  /* 0x000000f89cf97223 */ /* 0x000fe400000100f9 */
        /* <DEDUP_REMOVED lines=16> */
[----:B------:R-:W1:Y:S01]  /*79a0*/  LDS.U16 R248, [R2+0xc400] ;  /* 0x00c4000002f87984 */ /* 0x000e620000000400 */
[----:B------:R-:W-:-:S03]  /*79b0*/  IMAD.SHL.U32 R141, R141, 0x2, RZ ;  /* 0x000000028d8d7824 */ /* 0x000fc600078e00ff */
[----:B------:R-:W2:Y:S02]  /*79c0*/  LDS.U16 R156, [R2+0xc600] ;  /* 0x00c60000029c7984 */ /* 0x000ea40000000400 */
[----:B------:R-:W-:Y:S02]  /*79d0*/  LOP3.LUT R141, R141, 0x2, R130, 0xe2, !PT ;  /* 0x000000028d8d7812 */ /* 0x000fe400078ee282 */
[----:B------:R-:W-:Y:S01]  /*79e0*/  LDS.U16 R130, [R2+0xcc00] ;  /* 0x00cc000002827984 */ /* 0x000fe20000000400 */
[----:B-1----:R-:W-:-:S04]  /*79f0*/  LOP3.LUT R66, R3, R248, RZ, 0x30, !PT ;  /* 0x000000f803427212 */ /* 0x002fc800078e30ff */
[----:B------:R-:W-:-:S04]  /*7a00*/  PRMT R66, R66, 0x9910, RZ ;  /* 0x0000991042427816 */ /* 0x000fc800000000ff */
[----:B------:R-:W-:Y:S01]  /*7a10*/  ISETP.NE.AND P5, PT, R66, RZ, PT ;  /* 0x000000ff4200720c */ /* 0x000fe20003fa5270 */
[----:B------:R-:W-:-:S03]  /*7a20*/  HADD2.F32 R66, -RZ, R248.H0_H0 ;  /* 0x200000f8ff427230 */ /* 0x000fc60000004100 */
[----:B------:R-:W-:-:S05]  /*7a30*/  FSEL R248, RZ, 1, P5 ;  /* 0x3f800000fff87808 */ /* 0x000fca0002800000 */
[----:B------:R-:W-:Y:S01]  /*7a40*/  FFMA.FTZ R248, R248, R66, R249 ;  /* 0x00000042f8f87223 */ /* 0x000fe200000100f9 */
[----:B--2---:R-:W-:Y:S01]  /*7a50*/  LOP3.LUT R66, R3, R156, RZ, 0x30, !PT ;  /* 0x0000009c03427212 */ /* 0x004fe200078e30ff */
[----:B------:R-:W-:-:S03]  /*7a60*/  HADD2.F32 R156, -RZ, R156.H0_H0 ;  /* 0x2000009cff9c7230 */ /* 0x000fc60000004100 */
[----:B------:R-:W-:Y:S02]  /*7a70*/  PRMT R249, R66, 0x9910, RZ ;  /* 0x0000991042f97816 */ /* 0x000fe400000000ff */
[----:B------:R-:W-:Y:S02]  /*7a80*/  SEL R66, RZ, 0x4, P5 ;  /* 0x00000004ff427807 */ /* 0x000fe40002800000 */
[----:B------:R-:W-:-:S04]  /*7a90*/  ISETP.NE.AND P5, PT, R249, RZ, PT ;  /* 0x000000fff900720c */ /* 0x000fc80003fa5270 */
[----:B------:R-:W-:-:S05]  /*7aa0*/  FSEL R249, RZ, 1, P5 ;  /* 0x3f800000fff97808 */ /* 0x000fca0002800000 */
[----:B------:R-:W-:Y:S01]  /*7ab0*/  FFMA.FTZ R248, R249, R156, R248 ;  /* 0x0000009cf9f87223 */ /* 0x000fe200000100f8 */
[----:B------:R-:W-:Y:S01]  /*7ac0*/  LOP3.LUT R156, R3, R250, RZ, 0x30, !PT ;  /* 0x000000fa039c7212 */ /* 0x000fe200078e30ff */
[----:B------:R-:W-:-:S03]  /*7ad0*/  HADD2.F32 R250, -RZ, R250.H0_H0 ;  /* 0x200000fafffa7230 */ /* 0x000fc60000004100 */
[----:B------:R-:W-:Y:S02]  /*7ae0*/  PRMT R249, R156, 0x9910, RZ ;  /* 0x000099109cf97816 */ /* 0x000fe400000000ff */
[----:B------:R-:W-:Y:S02]  /*7af0*/  SEL R156, RZ, 0x8, P5 ;  /* 0x00000008ff9c7807 */ /* 0x000fe40002800000 */
[----:B------:R-:W-:Y:S02]  /*7b00*/  ISETP.NE.AND P5, PT, R249, RZ, PT ;  /* 0x000000fff900720c */ /* 0x000fe40003fa5270 */
[----:B------:R-:W-:Y:S02]  /*7b10*/  LOP3.LUT R141, R156, R66, R141, 0xfe, !PT ;  /* 0x000000429c8d7212 */ /* 0x000fe400078efe8d */
[----:B------:R-:W-:-:S05]  /*7b20*/  FSEL R249, RZ, 1, P5 ;  /* 0x3f800000fff97808 */ /* 0x000fca0002800000 */
[----:B------:R-:W-:Y:S02]  /*7b30*/  FFMA.FTZ R249, R249, R250, R248 ;  /* 0x000000faf9f97223 */ /* 0x000fe400000100f8 */
[----:B------:R-:W1:Y:S04]  /*7b40*/  LDS.U16 R248, [R2+0xca00] ;  /* 0x00ca000002f87984 */ /* 0x000e680000000400 */
[----:B------:R-:W-:Y:S01]  /*7b50*/  LDS.U16 R250, [R2+0x10200] ;  /* 0x0102000002fa7984 */ /* 0x000fe20000000400 */
[----:B-1----:R-:W-:Y:S01]  /*7b60*/  LOP3.LUT R66, R3, R248, RZ, 0x30, !PT ;  /* 0x000000f803427212 */ /* 0x002fe200078e30ff */
[----:B------:R-:W-:-:S03]  /*7b70*/  HADD2.F32 R248, -RZ, R248.H0_H0 ;  /* 0x200000f8fff87230 */ /* 0x000fc60000004100 */
[----:B------:R-:W-:Y:S02]  /*7b80*/  PRMT R156, R66, 0x9910, RZ ;  /* 0x00009910429c7816 */ /* 0x000fe400000000ff */
[----:B------:R-:W-:Y:S02]  /*7b90*/  SEL R66, RZ, 0x10, P5 ;  /* 0x00000010ff427807 */ /* 0x000fe40002800000 */
[----:B------:R-:W-:-:S04]  /*7ba0*/  ISETP.NE.AND P5, PT, R156, RZ, PT ;  /* 0x000000ff9c00720c */ /* 0x000fc80003fa5270 */
[----:B------:R-:W-:-:S05]  /*7bb0*/  FSEL R156, RZ, 1, P5 ;  /* 0x3f800000ff9c7808 */ /* 0x000fca0002800000 */
[----:B------:R-:W-:Y:S01]  /*7bc0*/  FFMA.FTZ R249, R156, R248, R249 ;  /* 0x000000f89cf97223 */ /* 0x000fe200000100f9 */
[----:B------:R-:W-:-:S04]  /*7bd0*/  LOP3.LUT R156, R3, R130, RZ, 0x30, !PT ;  /* 0x00000082039c7212 */ /* 0x000fc800078e30ff */
        /* <DEDUP_REMOVED lines=222> */
[----:B------:R-:W-:-:S04]  /*89c0*/  PRMT R66, R66, 0x9910, RZ ;  /* 0x0000991042427816 */ /* 0x000fc800000000ff */
        /* <DEDUP_REMOVED lines=242> */
[----:B------:R-:W1:Y:S04]  /*98f0*/  LDS.U16 R248, [R2+0x13a00] ;  /* 0x013a000002f87984 */ /* 0x000e680000000400 */
[----:B------:R-:W-:Y:S01]  /*9900*/  LDS.U16 R250, [R2+0x13e00] ;  /* 0x013e000002fa7984 */ /* 0x000fe20000000400 */
[----:B-1----:R-:W-:Y:S01]  /*9910*/  LOP3.LUT R130, R3, R248, RZ, 0x30, !PT ;  /* 0x000000f803827212 */ /* 0x002fe200078e30ff */
[----:B------:R-:W-:-:S03]  /*9920*/  HADD2.F32 R248, -RZ, R248.H0_H0 ;  /* 0x200000f8fff87230 */ /* 0x000fc60000004100 */
[----:B------:R-:W-:-:S04]  /*9930*/  PRMT R130, R130, 0x9910, RZ ;  /* 0x0000991082827816 */ /* 0x000fc800000000ff */
[----:B------:R-:W-:-:S04]  /*9940*/  ISETP.NE.AND P6, PT, R130, RZ, PT ;  /* 0x000000ff8200720c */ /* 0x000fc80003fc5270 */
[----:B------:R-:W-:Y:S02]  /*9950*/  FSEL R130, RZ, 1, P6 ;  /* 0x3f800000ff827808 */ /* 0x000fe40003000000 */
[----:B------:R-:W-:Y:S02]  /*9960*/  SEL R138, RZ, 0x20000000, P6 ;  /* 0x20000000ff8a7807 */ /* 0x000fe40003000000 */
[----:B------:R-:W-:Y:S01]  /*9970*/  ISETP.NE.AND P6, PT, R4, RZ, PT ;  /* 0x000000ff0400720c */ /* 0x000fe20003fc5270 */
[----:B------:R-:W-:Y:S01]  /*9980*/  FFMA.FTZ R130, R130, R248, R249 ;  /* 0x000000f882827223 */ /* 0x000fe200000100f9 */
[----:B------:R-:W-:Y:S01]  /*9990*/  LOP3.LUT R66, R138, R66, R139, 0xfe, !PT ;  /* 0x000000428a427212 */ /* 0x000fe200078efe8b */
[----:B------:R-:W1:Y:S01]  /*99a0*/  LDS.U16 R248, [R2+0x13c00] ;  /* 0x013c000002f87984 */ /* 0x000e620000000400 */
[----:B------:R-:W-:Y:S02]  /*99b0*/  SEL R67, RZ, 0x80000000, P6 ;  /* 0x80000000ff437807 */ /* 0x000fe40003000000 */
[----:B------:R-:W-:-:S02]  /*99c0*/  SEL R4, RZ, 0x80000000, P2 ;  /* 0x80000000ff047807 */ /* 0x000fc40001000000 */
[----:B0-----:R-:W-:Y:S02]  /*99d0*/  ISETP.NE.AND P2, PT, R65, RZ, PT ;  /* 0x000000ff4100720c */ /* 0x001fe40003f45270 */
[----:B-1----:R-:W-:Y:S01]  /*99e0*/  LOP3.LUT R138, R3, R248, RZ, 0x30, !PT ;  /* 0x000000f8038a7212 */ /* 0x002fe200078e30ff */
[----:B------:R-:W-:-:S03]  /*99f0*/  HADD2.F32 R248, -RZ, R248.H0_H0 ;  /* 0x200000f8fff87230 */ /* 0x000fc60000004100 */
[----:B------:R-:W-:Y:S02]  /*9a00*/  PRMT R139, R138, 0x9910, RZ ;  /* 0x000099108a8b7816 */ /* 0x000fe400000000ff */
[----:B------:R-:W-:Y:S01]  /*9a10*/  LOP3.LUT R138, R3, R250, RZ, 0x30, !PT ;  /* 0x000000fa038a7212 */ /* 0x000fe200078e30ff */
        /* <DEDUP_REMOVED lines=10> */
[----:B------:R-:W-:Y:S02]  /*9ac0*/  SEL R2, RZ, 0x80000000, P5 ;  /* 0x80000000ff027807 */ /* 0x000fe40002800000 */
[----:B------:R-:W-:Y:S01]  /*9ad0*/  SEL R156, RZ, 0x40000000, P3 ;  /* 0x40000000ff9c7807 */ /* 0x000fe20001800000 */
[----:B------:R-:W-:Y:S01]  /*9ae0*/  FFMA.FTZ R250, R249, R250, R130 ;  /* 0x000000faf9fa7223 */ /* 0x000fe20000010082 */
[----:B------:R-:W-:-:S02]  /*9af0*/  LOP3.LUT R66, R2, R139, R66, 0xfe, !PT ;  /* 0x0000008b02427212 */ /* 0x000fc400078efe42 */
[----:B------:R-:W-:Y:S02]  /*9b00*/  LOP3.LUT R2, R140, R131, R187, 0xfe, !PT ;  /* 0x000000838c027212 */ /* 0x000fe400078efebb */
[----:B------:R-:W0:Y:S01]  /*9b10*/  SHFL.DOWN P5, R251, R250, 0x1, 0x1f ;  /* 0x08201f00fafb7f89 */ /* 0x000e2200000a0000 */
[----:B------:R-:W-:Y:S01]  /*9b20*/  SEL R187, RZ, 0x40000000, P4 ;  /* 0x40000000ffbb7807 */ /* 0x000fe20002000000 */
[----:B------:R1:W-:Y:S01]  /*9b30*/  POPC R64, R2 ;  /* 0x0000000200407309 */ /* 0x0003e20000000000 */
[----:B------:R-:W-:Y:S01]  /*9b40*/  LOP3.LUT R156, R156, R157, RZ, 0xfc, !PT ;  /* 0x0000009d9c9c7212 */ /* 0x000fe200078efcff */
[----:B------:R1:W-:Y:S01]  /*9b50*/  STL.64 [R1+0x10], R2 ;  /* 0x0000100201007387 */ /* 0x0003e20000100a00 */
[----:B------:R-:W-:-:S03]  /*9b60*/  LOP3.LUT R187, R187, R188, RZ, 0xfc, !PT ;  /* 0x000000bcbbbb7212 */ /* 0x000fc600078efcff */
[----:B------:R-:W-:Y:S02]  /*9b70*/  STL [R1+0x18], R66 ;  /* 0x0000184201007387 */ /* 0x000fe40000100800 */
[----:B------:R-:W-:Y:S01]  /*9b80*/  POPC R131, R5 ;  /* 0x0000000500837309 */ /* 0x000fe20000000000 */
[----:B-1----:R-:W-:Y:S02]  /*9b90*/  LOP3.LUT R2, R67, R218, RZ, 0xfc, !PT ;  /* 0x000000da43027212 */ /* 0x002fe400078efcff */
[----:B------:R-:W-:-:S05]  /*9ba0*/  SEL R67, RZ, 0x80000000, P1 ;  /* 0x80000000ff437807 */ /* 0x000fca0000800000 */
[----:B------:R-:W-:Y:S01]  /*9bb0*/  POPC R140, R2 ;  /* 0x00000002008c7309 */ /* 0x000fe20000000000 */
[----:B0-----:R-:W-:-:S05]  /*9bc0*/  @P5 FADD R251, R250, R251 ;  /* 0x000000fbfafb5221 */ /* 0x001fca0000000000 */
[----:B------:R-:W0:Y:S02]  /*9bd0*/  SHFL.DOWN P5, R138, R251, 0x2, 0x1f ;  /* 0x08401f00fb8a7f89 */ /* 0x000e2400000a0000 */
[----:B0-----:R-:W-:-:S05]  /*9be0*/  @P5 FADD R138, R251, R138 ;  /* 0x0000008afb8a5221 */ /* 0x001fca0000000000 */
[----:B------:R-:W0:Y:S02]  /*9bf0*/  SHFL.DOWN P5, R249, R138, 0x4, 0x1f ;  /* 0x08801f008af97f89 */ /* 0x000e2400000a0000 */
[----:B0-----:R-:W-:Y:S02]  /*9c00*/  @P5 FADD R249, R138, R249 ;  /* 0x000000f98af95221 */ /* 0x001fe40000000000 */
[----:B------:R0:W-:Y:S03]  /*9c10*/  POPC R138, R3 ;  /* 0x00000003008a7309 */ /* 0x0001e60000000000 */
[----:B------:R-:W1:Y:S01]  /*9c20*/  SHFL.DOWN P5, R130, R249, 0x8, 0x1f ;  /* 0x09001f00f9827f89 */ /* 0x000e6200000a0000 */
[----:B0-----:R-:W-:Y:S02]  /*9c30*/  LOP3.LUT R3, R4, R187, RZ, 0xfc, !PT ;  /* 0x000000bb04037212 */ /* 0x001fe400078efcff */
[----:B------:R-:W-:-:S02]  /*9c40*/  LOP3.LUT R4, R67, R156, RZ, 0xfc, !PT ;  /* 0x0000009c43047212 */ /* 0x000fc400078efcff */
[----:B------:R-:W-:Y:S03]  /*9c50*/  POPC R141, R3 ;  /* 0x00000003008d7309 */ /* 0x000fe60000000000 */
[----:B------:R-:W-:Y:S05]  /*9c60*/  STL.64 [R1+0x8], R4 ;  /* 0x0000080401007387 */ /* 0x000fea0000100a00 */
[----:B------:R-:W0:Y:S01]  /*9c70*/  POPC R248, R4 ;  /* 0x0000000400f87309 */ /* 0x000e220000000000 */
[----:B-1----:R-:W-:-:S07]  /*9c80*/  @P5 FADD R130, R249, R130 ;  /* 0x00000082f9825221 */ /* 0x002fce0000000000 */
[----:B------:R-:W1:Y:S01]  /*9c90*/  POPC R67, R66 ;  /* 0x0000004200437309 */ /* 0x000e620000000000 */
[----:B------:R-:W2:Y:S01]  /*9ca0*/  SHFL.DOWN P1, R139, R130, 0x10, 0x1f ;  /* 0x0a001f00828b7f89 */ /* 0x000ea20000020000 */
[----:B0-----:R-:W-:-:S04]  /*9cb0*/  IADD3 R65, R248, R141, R140 ;  /* 0x0000008df8417210 */ /* 0x001fc80007ffe08c */
[----:B------:R-:W-:-:S04]  /*9cc0*/  IADD3 R64, R64, R131, R65 ;  /* 0x0000008340407210 */ /* 0x000fc80007ffe041 */
[----:B-1----:R-:W-:Y:S01]  /*9cd0*/  IADD3 R138, R67, R138, R64 ;  /* 0x0000008a438a7210 */ /* 0x002fe20007ffe040 */
[----:B--2---:R-:W-:-:S05]  /*9ce0*/  @P1 FADD R139, R130, R139 ;  /* 0x0000008b828b1221 */ /* 0x004fca0000000000 */
[----:B------:R0:W-:Y:S01]  /*9cf0*/  @!P2 STS [R16+0x8], R139 ;  /* 0x0000088b1000a388 */ /* 0x0001e20000000800 */
[----:B------:R-:W-:Y:S06]  /*9d00*/  BAR.SYNC.DEFER_BLOCKING 0x0 ;  /* 0x0000000000007b1d */ /* 0x000fec0000010000 */
[----:B------:R-:W-:Y:S05]  /*9d10*/  @P0 BRA `(.L_x_392) ;  /* 0x0000000000300947 */ /* 0x000fea0003800000 */
[----:B------:R-:W-:-:S09]  /*9d20*/  ULEA UR7, UR5, UR4, 0x18 ;  /* 0x0000000405077291 */ /* 0x000fd2000f8ec03f */
        /* <DEDUP_REMOVED lines=11> */
.L_x_392:
[----:B------:R-:W-:Y:S05]  /*9de0*/  BSYNC B0 ;  /* 0x0000000000007941 */ /* 0x000fea0003800000 */
.L_x_391:
        /* <DEDUP_REMOVED lines=21> */
[----:B------:R-:W-:Y:S04]  /*9f40*/  LDS R140, [R248+0x14] ;  /* 0x00001400f88c7984 */ /* 0x000fe80000000800 */
[----:B-1----:R-:W-:Y:S04]  /*9f50*/  LDS R139, [R248+0x10] ;  /* 0x00001000f88b7984 */ /* 0x002fe80000000800 */
        /* <DEDUP_REMOVED lines=24> */
.L_x_412:
[----:B------:R-:W-:Y:S01]  /*a0e0*/  SEL R251, R251, RZ, P2 ;  /* 0x000000fffbfb7207 */ /* 0x000fe20001000000 */
        /* <DEDUP_REMOVED lines=17> */
.L_x_393:
[----:B--2---:R-:W2:Y:S01]  /*a200*/  S2R R64, SR_CgaCtaId ;  /* 0x0000000000407919 */ /* 0x004ea20000008800 */
[----:B------:R-:W-:Y:S05]  /*a210*/  WARPSYNC.ALL ;  /* 0x0000000000007948 */ /* 0x000fea0003800000 */
[----:B------:R-:W-:Y:S01]  /*a220*/  BAR.SYNC.DEFER_BLOCKING 0x0 ;  /* 0x0000000000007b1d */ /* 0x000fe20000010000 */
[----:B------:R-:W-:Y:S01]  /*a230*/  MOV R5, 0x400 ;  /* 0x0000040000057802 */ /* 0x000fe20000000f00 */
[----:B-1----:R-:W-:Y:S01]  /*a240*/  IMAD.MOV.U32 R138, RZ, RZ, 0x1 ;  /* 0x00000001ff8a7424 */ /* 0x002fe200078e00ff */
[----:B0-----:R-:W-:-:S05]  /*a250*/  FSETP.GT.FTZ.AND P2, PT, R124, RZ, PT ;  /* 0x000000ff7c00720b */ /* 0x001fca0003f54000 */
[----:B------:R-:W0:Y:S01]  /*a260*/  LDC R65, c[0x0][0x264] ;  /* 0x00009900ff417b82 */ /* 0x000e220000000800 */
[----:B------:R-:W1:Y:S01]  /*a270*/  LDS R141, [R141+0x10] ;  /* 0x000010008d8d7984 */ /* 0x000e620000000800 */
[----:B--2---:R-:W-:Y:S01]  /*a280*/  LEA R64, R64, R5, 0x18 ;  /* 0x0000000540407211 */ /* 0x004fe200078ec0ff */
        /* <DEDUP_REMOVED lines=13> */
.L_x_395:
[----:B------:R-:W-:Y:S01]  /*a360*/  ISETP.NE.AND P3, PT, R247, RZ, PT ;  /* 0x000000fff700720c */ /* 0x000fe20003f65270 */
[----:B------:R-:W0:Y:S01]  /*a370*/  S2R R139, SR_TID.X ;  /* 0x00000000008b7919 */ /* 0x000e220000002100 */
[----:B------:R-:W-:Y:S02]  /*a380*/  ISETP.NE.AND P2, PT, R246, RZ, PT ;  /* 0x000000fff600720c */ /* 0x000fe40003f45270 */
[----:B------:R-:W-:Y:S02]  /*a390*/  ISETP.GT.U32.OR P3, PT, R141, 0xbff, P3 ;  /* 0x00000bff8d00780c */ /* 0x000fe40001f64470 */
[----:B------:R-:W-:Y:S02]  /*a3a0*/  ISETP.NE.AND P1, PT, R245, RZ, PT ;  /* 0x000000fff500720c */ /* 0x000fe40003f25270 */
[----:B------:R-:W-:Y:S02]  /*a3b0*/  ISETP.NE.AND P4, PT, R244, RZ, PT ;  /* 0x000000fff400720c */ /* 0x000fe40003f85270 */
[----:B------:R-:W-:-:S02]  /*a3c0*/  ISETP.NE.AND P6, PT, R243, RZ, PT ;  /* 0x000000fff300720c */ /* 0x000fc40003fc5270 */
[----:B------:R-:W-:-:S05]  /*a3d0*/  ISETP.NE.AND P5, PT, R128, RZ, PT ;  /* 0x000000ff8000720c */ /* 0x000fca0003fa5270 */
[C---:B------:R-:W-:Y:S01]  /*a3e0*/  @!P3 LEA R66, R141.reuse, UR6, 0x3 ;  /* 0x000000068d42bc11 */ /* 0x040fe2000f8e18ff */
[----:B------:R-:W-:Y:S01]  /*a3f0*/  @!P3 VIADD R141, R141, 0x1 ;  /* 0x000000018d8db836 */ /* 0x000fe20000000000 */
[----:B------:R-:W-:Y:S02]  /*a400*/  @!P3 LOP3.LUT R128, R71, 0xffff, RZ, 0xc0, !PT ;  /* 0x0000ffff4780b812 */ /* 0x000fe400078ec0ff */
[----:B------:R-:W-:Y:S02]  /*a410*/  @!P3 PRMT R71, RZ, 0x7610, R71 ;  /* 0x00007610ff47b816 */ /* 0x000fe40000000047 */
[----:B------:R-:W-:Y:S01]  /*a420*/  ISETP.GT.U32.OR P2, PT, R141, 0xbff, P2 ;  /* 0x00000bff8d00780c */ /* 0x000fe20001744470 */
[----:B0-----:R-:W-:-:S12]  /*a430*/  @!P3 IMAD R129, R139, 0xe0, RZ ;  /* 0x000000e08b81b824 */ /* 0x001fd800078e02ff */
[C---:B------:R-:W-:Y:S01]  /*a440*/  @!P2 LEA R131, R141.reuse, UR6, 0x3 ;  /* 0x000000068d83ac11 */ /* 0x040fe2000f8e18ff */
        /* <DEDUP_REMOVED lines=888> */
.L_x_397:
        /* <DEDUP_REMOVED lines=103> */
.L_x_396:
        /* <DEDUP_REMOVED lines=24> */
.L_x_399:
        /* <DEDUP_REMOVED lines=13> */
[----:B0-----:R-:W-:-:S07]  /*e490*/  @!P1 PRMT R126, R138, 0x7610, R126 ;  /* 0x000076108a7e9816 */ /* 0x001fce000000007e */
.L_x_400:
[----:B------:R-:W-:Y:S01]  /*e4a0*/  VIADD R133, R133, 0xffffffff ;  /* 0xffffffff85857836 */ /* 0x000fe20000000000 */
[----:B------:R-:W-:Y:S06]  /*e4b0*/  BRA `(.L_x_401) ;  /* 0xffffff40001c7947 */ /* 0x000fec000383ffff */
.L_x_398:
        /* <DEDUP_REMOVED lines=26> */
.L_x_403:
[----:B------:R-:W-:Y:S05]  /*e660*/  BSYNC B0 ;  /* 0x0000000000007941 */ /* 0x000fea0003800000 */
.L_x_402:
[----:B------:R-:W-:Y:S05]  /*e670*/  @P1 EXIT ;  /* 0x000000000000194d */ /* 0x000fea0003800000 */
[----:B------:R-:W-:Y:S01]  /*e680*/  ULDC UR4, c[0x0][0x0] ;  /* 0x0000000000047ab9 */ /* 0x000fe20000000800 */
[----:B------:R-:W-:Y:S01]  /*e690*/  ULDC.64 UR10, c[0x0][0x218] ;  /* 0x00008600000a7ab9 */ /* 0x000fe20000000a00 */
[----:B------:R-:W-:-:S05]  /*e6a0*/  ULDC.64 UR12, c[0x0][0x220] ;  /* 0x00008800000c7ab9 */ /* 0x000fca0000000a00 */
.L_x_404:
        /* <DEDUP_REMOVED lines=15> */
.L_x_370:
        /* <DEDUP_REMOVED lines=8> */
.L_x_394:
[----:B------:R-:W-:Y:S02]  /*e820*/  IMAD.MOV.U32 R64, RZ, RZ, 0x1 ;  /* 0x00000001ff407424 */ /* 0x000fe400078e00ff */
[----:B------:R-:W-:Y:S02]  /*e830*/  IMAD.MOV.U32 R251, RZ, RZ, R65 ;  /* 0x000000fffffb7224 */ /* 0x000fe400078e0041 */
[----:B------:R-:W-:Y:S02]  /*e840*/  IMAD.MOV.U32 R249, RZ, RZ, RZ ;  /* 0x000000fffff97224 */ /* 0x000fe400078e00ff */
[----:B------:R-:W-:-:S07]  /*e850*/  IMAD.MOV.U32 R250, RZ, RZ, -0x1 ;  /* 0xfffffffffffa7424 */ /* 0x000fce00078e00ff */
[----:B0-----:R-:W-:Y:S05]  /*e860*/  WARPSYNC.COLLECTIVE R250, `(.L_x_405) ;  /* 0x00000000fa087348 */ /* 0x001fea0003c00000 */
[----:B------:R1:W2:Y:S02]  /*e870*/  SHFL.UP P1, R64, R251, R64, R249 ;  /* 0x04000040fb407389 */ /* 0x0002a400000200f9 */
[----:B012---:R-:W-:Y:S01]  /*e880*/  ENDCOLLECTIVE ;  /* 0x000000000000791b */ /* 0x007fe20003800000 */
.L_x_405:
[----:B------:R-:W-:Y:S02]  /*e890*/  IMAD.MOV.U32 R5, RZ, RZ, R64 ;  /* 0x000000ffff057224 */ /* 0x000fe400078e0040 */
[----:B------:R-:W-:Y:S02]  /*e8a0*/  IMAD.MOV.U32 R64, RZ, RZ, 0x2 ;  /* 0x00000002ff407424 */ /* 0x000fe400078e00ff */
[----:B------:R-:W-:-:S04]  /*e8b0*/  @P1 IMAD.IADD R5, R65, 0x1, R5 ;  /* 0x0000000141051824 */ /* 0x000fc800078e0205 */
[----:B------:R-:W-:-:S07]  /*e8c0*/  IMAD.MOV.U32 R251, RZ, RZ, R5 ;  /* 0x000000fffffb7224 */ /* 0x000fce00078e0005 */
[----:B------:R-:W-:Y:S05]  /*e8d0*/  WARPSYNC.COLLECTIVE R250, `(.L_x_406) ;  /* 0x00000000fa087348 */ /* 0x000fea0003c00000 */
[----:B------:R0:W1:Y:S02]  /*e8e0*/  SHFL.UP P1, R64, R251, R64, R249 ;  /* 0x04000040fb407389 */ /* 0x00006400000200f9 */
[----:B01----:R-:W-:Y:S01]  /*e8f0*/  ENDCOLLECTIVE ;  /* 0x000000000000791b */ /* 0x003fe20003800000 */
.L_x_406:
[----:B------:R-:W-:Y:S02]  /*e900*/  IMAD.MOV.U32 R252, RZ, RZ, R64 ;  /* 0x000000fffffc7224 */ /* 0x000fe400078e0040 */
[----:B------:R-:W-:Y:S02]  /*e910*/  IMAD.MOV.U32 R64, RZ, RZ, 0x4 ;  /* 0x00000004ff407424 */ /* 0x000fe400078e00ff */
[----:B------:R-:W-:-:S04]  /*e920*/  @P1 IMAD.IADD R252, R5, 0x1, R252 ;  /* 0x0000000105fc1824 */ /* 0x000fc800078e02fc */
[----:B------:R-:W-:-:S07]  /*e930*/  IMAD.MOV.U32 R251, RZ, RZ, R252 ;  /* 0x000000fffffb7224 */ /* 0x000fce00078e00fc */
[----:B------:R-:W-:Y:S05]  /*e940*/  WARPSYNC.COLLECTIVE R250, `(.L_x_407) ;  /* 0x00000000fa087348 */ /* 0x000fea0003c00000 */
[----:B------:R0:W1:Y:S02]  /*e950*/  SHFL.UP P1, R64, R251, R64, R249 ;  /* 0x04000040fb407389 */ /* 0x00006400000200f9 */
[----:B01----:R-:W-:Y:S01]  /*e960*/  ENDCOLLECTIVE ;  /* 0x000000000000791b */ /* 0x003fe20003800000 */
.L_x_407:
[----:B------:R-:W-:Y:S02]  /*e970*/  IMAD.MOV.U32 R5, RZ, RZ, R64 ;  /* 0x000000ffff057224 */ /* 0x000fe400078e0040 */
[----:B------:R-:W-:Y:S02]  /*e980*/  IMAD.MOV.U32 R64, RZ, RZ, 0x8 ;  /* 0x00000008ff407424 */ /* 0x000fe400078e00ff */
[----:B------:R-:W-:-:S04]  /*e990*/  @P1 IMAD.IADD R5, R252, 0x1, R5 ;  /* 0x00000001fc051824 */ /* 0x000fc800078e0205 */
[----:B------:R-:W-:-:S07]  /*e9a0*/  IMAD.MOV.U32 R251, RZ, RZ, R5 ;  /* 0x000000fffffb7224 */ /* 0x000fce00078e0005 */
[----:B------:R-:W-:Y:S05]  /*e9b0*/  WARPSYNC.COLLECTIVE R250, `(.L_x_408) ;  /* 0x00000000fa087348 */ /* 0x000fea0003c00000 */
[----:B------:R0:W1:Y:S02]  /*e9c0*/  SHFL.UP P1, R64, R251, R64, R249 ;  /* 0x04000040fb407389 */ /* 0x00006400000200f9 */
[----:B01----:R-:W-:Y:S01]  /*e9d0*/  ENDCOLLECTIVE ;  /* 0x000000000000791b */ /* 0x003fe20003800000 */
.L_x_408:
[----:B------:R-:W-:Y:S02]  /*e9e0*/  IMAD.MOV.U32 R251, RZ, RZ, R64 ;  /* 0x000000fffffb7224 */ /* 0x000fe400078e0040 */
[----:B------:R-:W-:Y:S02]  /*e9f0*/  IMAD.MOV.U32 R64, RZ, RZ, 0x10 ;  /* 0x00000010ff407424 */ /* 0x000fe400078e00ff */
[----:B------:R-:W-:Y:S02]  /*ea00*/  @P1 IMAD.IADD R251, R5, 0x1, R251 ;  /* 0x0000000105fb1824 */ /* 0x000fe400078e02fb */
[----:B------:R-:W-:-:S07]  /*ea10*/  IMAD.MOV.U32 R5, RZ, RZ, 0x1f ;  /* 0x0000001fff057424 */ /* 0x000fce00078e00ff */
[----:B------:R-:W-:Y:S05]  /*ea20*/  WARPSYNC.COLLECTIVE R250, `(.L_x_409) ;  /* 0x00000000fa087348 */ /* 0x000fea0003c00000 */
[----:B------:R0:W1:Y:S02]  /*ea30*/  SHFL.UP P1, R64, R251, R64, R249 ;  /* 0x04000040fb407389 */ /* 0x00006400000200f9 */
[----:B01----:R-:W-:Y:S01]  /*ea40*/  ENDCOLLECTIVE ;  /* 0x000000000000791b */ /* 0x003fe20003800000 */
.L_x_409:
[----:B------:R-:W-:Y:S02]  /*ea50*/  IMAD.MOV.U32 R249, RZ, RZ, 0x1f ;  /* 0x0000001ffff97424 */ /* 0x000fe400078e00ff */
[----:B------:R-:W-:-:S04]  /*ea60*/  IMAD.MOV.U32 R252, RZ, RZ, R64 ;  /* 0x000000fffffc7224 */ /* 0x000fc800078e0040 */
[----:B------:R-:W-:-:S04]  /*ea70*/  @P1 IMAD.IADD R252, R251, 0x1, R252 ;  /* 0x00000001fbfc1824 */ /* 0x000fc800078e02fc */
[----:B------:R-:W-:-:S07]  /*ea80*/  IMAD.IADD R251, R252, 0x1, -R65 ;  /* 0x00000001fcfb7824 */ /* 0x000fce00078e0a41 */
[----:B------:R-:W-:Y:S05]  /*ea90*/  WARPSYNC.COLLECTIVE R250, `(.L_x_410) ;  /* 0x00000000fa087348 */ /* 0x000fea0003c00000 */
[----:B------:R0:W1:Y:S02]  /*eaa0*/  SHFL.IDX P1, R5, R252, R5, R249 ;  /* 0x00000005fc057389 */ /* 0x00006400000200f9 */
[----:B01----:R-:W-:Y:S01]  /*eab0*/  ENDCOLLECTIVE ;  /* 0x000000000000791b */ /* 0x003fe20003800000 */
.L_x_410:
[----:B------:R-:W-:Y:S02]  /*eac0*/  IMAD.MOV.U32 R252, RZ, RZ, R123 ;  /* 0x000000fffffc7224 */ /* 0x000fe400078e007b */
[----:B------:R-:W-:Y:S02]  /*ead0*/  IMAD.MOV.U32 R65, RZ, RZ, R5 ;  /* 0x000000ffff417224 */ /* 0x000fe400078e0005 */
[----:B------:R-:W-:-:S07]  /*eae0*/  IMAD.MOV.U32 R5, RZ, RZ, RZ ;  /* 0x000000ffff057224 */ /* 0x000fce00078e00ff */
[----:B------:R-:W-:Y:S05]  /*eaf0*/  WARPSYNC.COLLECTIVE R250, `(.L_x_411) ;  /* 0x00000000fa087348 */ /* 0x000fea0003c00000 */
[----:B------:R0:W1:Y:S02]  /*eb00*/  SHFL.IDX P1, R5, R252, R5, R249 ;  /* 0x00000005fc057389 */ /* 0x00006400000200f9 */
[----:B01----:R-:W-:Y:S01]  /*eb10*/  ENDCOLLECTIVE ;  /* 0x000000000000791b */ /* 0x003fe20003800000 */
.L_x_411:
[----:B------:R-:W-:Y:S01]  /*eb20*/  IMAD.MOV.U32 R64, RZ, RZ, R5 ;  /* 0x000000ffff407224 */ /* 0x000fe200078e0005 */
[----:B------:R-:W-:Y:S06]  /*eb30*/  BRA `(.L_x_412) ;  /* 0xffffffb400687947 */ /* 0x000fec000383ffff */
.L_x_413:
        /* <DEDUP_REMOVED lines=12> */
.L_x_2007:


//--------------------- .text._ZN17fastertransformer19segmented_topp_impl27segmented_top_p_single_passINS0_28Segmented_topk_kernel_paramsI6__halfiLi256ELi4EEELi192EEEvNS0_20TopKPerSegmentParamsE --------------------------
	.section	.text._ZN17fastertransformer19segmented_topp_impl27segmented_top_p_single_passINS0_28Segmented_topk_kernel_paramsI6__halfiLi256ELi4EEELi192EEEvNS0_20TopKPerSegmentParamsE,"ax",@progbits
	.align	128
        .global         _ZN17fastertransformer19segmented_topp_impl27segmented_top_p_single_passINS0_28Segmented_topk_kernel_paramsI6__halfiLi256ELi4EEELi192EEEvNS0_20TopKPerSegmentParamsE
        .type           _ZN17fastertransformer19segmented_topp_impl27segmented_top_p_single_passINS0_28Segmented_topk_kernel_paramsI6__halfiLi256ELi4EEELi192EEEvNS0_20TopKPerSegmentParamsE,@function
        .size           _ZN17fastertransformer19segmented_topp_impl27segmented_top_p_single_passINS0_28Segmented_topk_kernel_paramsI6__halfiLi256ELi4EEELi192EEEvNS0_20TopKPerSegmentParamsE,(.L_x_2008 - _ZN17fastertransformer19segmented_topp_impl27segmented_top_p_single_passINS0_28Segmented_topk_kernel_paramsI6__halfiLi256ELi4EEELi192EEEvNS0_20TopKPerSegmentParamsE)
        .other          _ZN17fastertransformer19segmented_topp_impl27segmented_top_p_single_passINS0_28Segmented_topk_kernel_paramsI6__halfiLi256ELi4EEELi192EEEvNS0_20TopKPerSegmentParamsE,@"STO_CUDA_ENTRY STV_DEFAULT"
_ZN17fastertransformer19segmented_topp_impl27segmented_top_p_single_passINS0_28Segmented_topk_kernel_paramsI6__halfiLi256ELi4EEELi192EEEvNS0_20TopKPerSegmentParamsE:
.text._ZN17fastertransformer19segmented_topp_impl27segmented_top_p_single_passINS0_28Segmented_topk_kernel_paramsI6__halfiLi256ELi4EEELi192EEEvNS0_20TopKPerSegmentParamsE:
        /* <DEDUP_REMOVED lines=35> */
[C---:B------:R-:W-:Y:S01]  /*0230*/  VIADD R4, R81.reuse, 0x3 ;  /* 0x0000000351047836 */ /* 0x040fe20000000000 */
[----:B------:R-:W-:Y:S01]  /*0240*/  CS2R R14, SRZ ;  /* 0x00000000000e7805 */ /* 0x000fe2000001ff00 */
        /* <DEDUP_REMOVED lines=28> */
[----:B------:R-:W-:Y:S01]  /*0410*/  ISETP.GE.AND P6, PT, R0, UR6, PT ;  /* 0x0000000600007c0c */ /* 0x000fe2000bfc6270 */
[----:B------:R-:W-:Y:S01]  /*0420*/  IMAD.MOV.U32 R11, RZ, RZ, RZ ;  /* 0x000000ffff0b7224 */ /* 0x000fe200078e00ff */
[----:B------:R-:W-:Y:S01]  /*0430*/  USHF.R.S32.HI UR7, URZ, 0x1f, UR8 ;  /* 0x0000001f3f077899 */ /* 0x000fe20008011408 */
[----:B------:R-:W-:-:S02]  /*0440*/  ISETP.GE.AND P5, PT, R2, UR6, PT ;  /* 0x0000000602007c0c */ /* 0x000fc4000bfa6270 */
[----:B------:R-:W-:Y:S02]  /*0450*/  CS2R R20, SRZ ;  /* 0x0000000000147805 */ /* 0x000fe4000001ff00 */
[----:B------:R-:W-:Y:S02]  /*0460*/  SHF.R.S32.HI R0, RZ, 0x1f, R81 ;  /* 0x0000001fff007819 */ /* 0x000fe40000011451 */
[----:B------:R-:W-:Y:S02]  /*0470*/  CS2R R22, SRZ ;  /* 0x0000000000167805 */ /* 0x000fe4000001ff00 */
[----:B------:R-:W-:Y:S02]  /*0480*/  IADD3 R2, P0, R81, UR8, RZ ;  /* 0x0000000851027c10 */ /* 0x000fe4000ff1e0ff */
[----:B------:R-:W-:Y:S02]  /*0490*/  CS2R R40, SRZ ;  /* 0x0000000000287805 */ /* 0x000fe4000001ff00 */
[----:B------:R-:W-:-:S02]  /*04a0*/  ISETP.GE.AND P3, PT, R3, UR6, PT ;  /* 0x0000000603007c0c */ /* 0x000fc4000bf66270 */
[----:B------:R-:W-:Y:S02]  /*04b0*/  CS2R R36, SRZ ;  /* 0x0000000000247805 */ /* 0x000fe4000001ff00 */
[----:B------:R-:W-:Y:S01]  /*04c0*/  IADD3.X R3, R0, UR7, RZ, P0, !PT ;  /* 0x0000000700037c10 */ /* 0x000fe200087fe4ff */
[----:B------:R-:W-:Y:S01]  /*04d0*/  VIADD R0, R81, 0x5 ;  /* 0x0000000551007836 */ /* 0x000fe20000000000 */
[----:B------:R-:W-:Y:S02]  /*04e0*/  LEA R12, P4, R2, UR4, 0x1 ;  /* 0x00000004020c7c11 */ /* 0x000fe4000f8808ff */
[----:B------:R-:W-:Y:S02]  /*04f0*/  CS2R R42, SRZ ;  /* 0x00000000002a7805 */ /* 0x000fe4000001ff00 */
[----:B------:R-:W-:Y:S02]  /*0500*/  ISETP.GE.AND P1, PT, R4, UR6, PT ;  /* 0x0000000604007c0c */ /* 0x000fe4000bf26270 */
[----:B------:R-:W-:-:S02]  /*0510*/  CS2R R26, SRZ ;  /* 0x00000000001a7805 */ /* 0x000fc4000001ff00 */
[----:B------:R-:W-:Y:S01]  /*0520*/  LEA.HI.X R13, R2, UR5, R3, 0x1, P4 ;  /* 0x00000005020d7c11 */ /* 0x000fe2000a0f0c03 */
[C---:B------:R-:W-:Y:S01]  /*0530*/  VIADD R2, R81.reuse, 0x6 ;  /* 0x0000000651027836 */ /* 0x040fe20000000000 */
[----:B------:R-:W-:Y:S01]  /*0540*/  ISETP.GE.AND P4, PT, R0, UR6, PT ;  /* 0x0000000600007c0c */ /* 0x000fe2000bf86270 */
[C---:B------:R-:W-:Y:S01]  /*0550*/  VIADD R3, R81.reuse, 0x7 ;  /* 0x0000000751037836 */ /* 0x040fe20000000000 */
[----:B------:R-:W-:Y:S01]  /*0560*/  PRMT R0, RZ, 0x7610, R0 ;  /* 0x00007610ff007816 */ /* 0x000fe20000000000 */
[----:B------:R0:W5:Y:S01]  /*0570*/  @!P6 LDG.E.U16 R15, desc[UR12][R12.64+0x2] ;  /* 0x0000020c0c0fe981 */ /* 0x000162000c1e1500 */
[----:B------:R-:W-:Y:S02]  /*0580*/  ISETP.GE.AND P2, PT, R81, UR6, PT ;  /* 0x0000000651007c0c */ /* 0x000fe4000bf46270 */
[----:B------:R-:W-:Y:S02]  /*0590*/  CS2R R52, SRZ ;  /* 0x0000000000347805 */ /* 0x000fe4000001ff00 */
[----:B------:R-:W-:Y:S01]  /*05a0*/  ISETP.GE.AND P0, PT, R5, UR6, PT ;  /* 0x0000000605007c0c */ /* 0x000fe2000bf06270 */
[----:B------:R0:W5:Y:S01]  /*05b0*/  @!P5 LDG.E.U16 R17, desc[UR12][R12.64+0x4] ;  /* 0x0000040c0c11d981 */ /* 0x000162000c1e1500 */
[----:B------:R-:W-:-:S02]  /*05c0*/  CS2R R46, SRZ ;  /* 0x00000000002e7805 */ /* 0x000fc4000001ff00 */
[----:B------:R-:W-:Y:S02]  /*05d0*/  CS2R R54, SRZ ;  /* 0x0000000000367805 */ /* 0x000fe4000001ff00 */
[----:B------:R-:W-:Y:S01]  /*05e0*/  CS2R R30, SRZ ;  /* 0x00000000001e7805 */ /* 0x000fe2000001ff00 */
[----:B------:R0:W5:Y:S01]  /*05f0*/  @!P3 LDG.E.U16 R0, desc[UR12][R12.64+0xbe] ;  /* 0x0000be0c0c00b981 */ /* 0x000162000c1e1500 */
[----:B------:R-:W-:Y:S01]  /*0600*/  ISETP.GE.AND P3, PT, R2, UR6, PT ;  /* 0x0000000602007c0c */ /* 0x000fe2000bf66270 */
[C---:B------:R-:W-:Y:S02]  /*0610*/  VIADD R2, R81.reuse, 0x8 ;  /* 0x0000000851027836 */ /* 0x040fe40000000000 */
[----:B------:R-:W-:Y:S01]  /*0620*/  IMAD.MOV.U32 R63, RZ, RZ, RZ ;  /* 0x000000ffff3f7224 */ /* 0x000fe200078e00ff */
[----:B------:R0:W5:Y:S01]  /*0630*/  @!P1 LDG.E.U16 R14, desc[UR12][R12.64+0x6] ;  /* 0x0000060c0c0e9981 */ /* 0x000162000c1e1500 */
[----:B------:R-:W-:Y:S01]  /*0640*/  IMAD.MOV.U32 R60, RZ, RZ, RZ ;  /* 0x000000ffff3c7224 */ /* 0x000fe200078e00ff */
[----:B------:R-:W-:Y:S01]  /*0650*/  ISETP.GE.AND P6, PT, R2, UR6, PT ;  /* 0x0000000602007c0c */ /* 0x000fe2000bfc6270 */
[----:B------:R-:W-:Y:S01]  /*0660*/  VIADD R2, R81, 0xa ;  /* 0x0000000a51027836 */ /* 0x000fe20000000000 */
[----:B------:R0:W5:Y:S01]  /*0670*/  @!P2 LDG.E.U16 R16, desc[UR12][R12.64] ;  /* 0x0000000c0c10a981 */ /* 0x000162000c1e1500 */
[----:B------:R-:W-:Y:S01]  /*0680*/  ISETP.GE.AND P2, PT, R3, UR6, PT ;  /* 0x0000000603007c0c */ /* 0x000fe2000bf46270 */
[----:B------:R-:W-:Y:S01]  /*0690*/  VIADD R3, R81, 0x9 ;  /* 0x0000000951037836 */ /* 0x000fe20000000000 */
[----:B------:R-:W-:-:S02]  /*06a0*/  CS2R R64, SRZ ;  /* 0x0000000000407805 */ /* 0x000fc4000001ff00 */
[----:B------:R-:W-:Y:S01]  /*06b0*/  ISETP.GE.AND P1, PT, R2, UR6, PT ;  /* 0x0000000602007c0c */ /* 0x000fe2000bf26270 */
[C---:B------:R-:W-:Y:S01]  /*06c0*/  VIADD R2, R81.reuse, 0xb ;  /* 0x0000000b51027836 */ /* 0x040fe20000000000 */
[----:B------:R0:W5:Y:S01]  /*06d0*/  @!P0 LDG.E.U16 R18, desc[UR12][R12.64+0x8] ;  /* 0x0000080c0c128981 */ /* 0x000162000c1e1500 */
[----:B------:R-:W-:Y:S02]  /*06e0*/  CS2R R32, SRZ ;  /* 0x0000000000207805 */ /* 0x000fe4000001ff00 */
[----:B------:R-:W-:Y:S02]  /*06f0*/  CS2R R66, SRZ ;  /* 0x0000000000427805 */ /* 0x000fe4000001ff00 */
[----:B------:R-:W-:Y:S02]  /*0700*/  CS2R R34, SRZ ;  /* 0x0000000000227805 */ /* 0x000fe4000001ff00 */
[----:B------:R-:W-:Y:S01]  /*0710*/  ISETP.GE.AND P0, PT, R2, UR6, PT ;  /* 0x0000000602007c0c */ /* 0x000fe2000bf06270 */
[----:B------:R-:W-:Y:S01]  /*0720*/  VIADD R2, R81, 0xd ;  /* 0x0000000d51027836 */ /* 0x000fe20000000000 */
[----:B------:R-:W-:Y:S01]  /*0730*/  ISETP.GE.AND P5, PT, R3, UR6, PT ;  /* 0x0000000603007c0c */ /* 0x000fe2000bfa6270 */
[----:B------:R0:W5:Y:S01]  /*0740*/  @!P3 LDG.E.U16 R19, desc[UR12][R12.64+0xc] ;  /* 0x00000c0c0c13b981 */ /* 0x000162000c1e1500 */
[----:B------:R-:W-:-:S02]  /*0750*/  CS2R R68, SRZ ;  /* 0x0000000000447805 */ /* 0x000fc4000001ff00 */
[----:B------:R-:W-:Y:S02]  /*0760*/  CS2R R70, SRZ ;  /* 0x0000000000467805 */ /* 0x000fe4000001ff00 */
[----:B------:R-:W-:Y:S01]  /*0770*/  ISETP.GE.AND P3, PT, R2, UR6, PT ;  /* 0x0000000602007c0c */ /* 0x000fe2000bf66270 */
[C---:B------:R-:W-:Y:S01]  /*0780*/  VIADD R2, R81.reuse, 0xe ;  /* 0x0000000e51027836 */ /* 0x040fe20000000000 */
[----:B------:R0:W5:Y:S01]  /*0790*/  @!P2 LDG.E.U16 R29, desc[UR12][R12.64+0xe] ;  /* 0x00000e0c0c1da981 */ /* 0x000162000c1e1500 */
[C---:B------:R-:W-:Y:S01]  /*07a0*/  VIADD R3, R81.reuse, 0xc ;  /* 0x0000000c51037836 */ /* 0x040fe20000000000 */
[----:B------:R-:W-:Y:S02]  /*07b0*/  CS2R R38, SRZ ;  /* 0x0000000000267805 */ /* 0x000fe4000001ff00 */
[----:B------:R-:W-:Y:S02]  /*07c0*/  CS2R R72, SRZ ;  /* 0x0000000000487805 */ /* 0x000fe4000001ff00 */
[----:B------:R-:W-:Y:S01]  /*07d0*/  ISETP.GE.AND P2, PT, R2, UR6, PT ;  /* 0x0000000602007c0c */ /* 0x000fe2000bf46270 */
[----:B------:R-:W-:Y:S01]  /*07e0*/  VIADD R2, R81, 0x10 ;  /* 0x0000001051027836 */ /* 0x000fe20000000000 */
[----:B------:R0:W5:Y:S01]  /*07f0*/  @!P4 LDG.E.U16 R24, desc[UR12][R12.64+0xa] ;  /* 0x00000a0c0c18c981 */ /* 0x000162000c1e1500 */
[----:B------:R-:W-:-:S02]  /*0800*/  ISETP.GE.AND P4, PT, R3, UR6, PT ;  /* 0x0000000603007c0c */ /* 0x000fc4000bf86270 */
        /* <DEDUP_REMOVED lines=247> */
[----:B------:R0:W5:Y:S01]  /*1780*/  @!P3 LDG.E.U16 R98, desc[UR12][R12.64+0xa6] ;  /* 0x0000a60c0c62b981 */ /* 0x000162000c1e1500 */
[----:B------:R-:W-:Y:S01]  /*1790*/  ISETP.GE.AND P3, PT, R3, UR6, PT ;  /* 0x0000000603007c0c */ /* 0x000fe2000bf66270 */
[----:B------:R-:W-:Y:S02]  /*17a0*/  VIADD R3, R81, 0x5c ;  /* 0x0000005c51037836 */ /* 0x000fe40000000000 */
[----:B------:R0:W5:Y:S01]  /*17b0*/  @!P2 LDG.E.U16 R101, desc[UR12][R12.64+0xa8] ;  /* 0x0000a80c0c65a981 */ /* 0x000162000c1e1500 */
[----:B------:R-:W-:Y:S02]  /*17c0*/  ISETP.GE.AND P2, PT, R2, UR6, PT ;  /* 0x0000000602007c0c */ /* 0x000fe4000bf46270 */
[----:B------:R-:W-:Y:S01]  /*17d0*/  PRMT R2, RZ, 0x7610, R2 ;  /* 0x00007610ff027816 */ /* 0x000fe20000000002 */
[----:B------:R0:W5:Y:S01]  /*17e0*/  @!P6 LDG.E.U16 R100, desc[UR12][R12.64+0xaa] ;  /* 0x0000aa0c0c64e981 */ /* 0x000162000c1e1500 */
[----:B------:R-:W-:Y:S01]  /*17f0*/  ISETP.GE.AND P6, PT, R3, UR6, PT ;  /* 0x0000000603007c0c */ /* 0x000fe2000bfc6270 */
[----:B------:R-:W-:-:S02]  /*1800*/  VIADD R4, R81, 0x5d ;  /* 0x0000005d51047836 */ /* 0x000fc40000000000 */
[----:B------:R-:W-:Y:S01]  /*1810*/  VIADD R3, R81, 0x5e ;  /* 0x0000005e51037836 */ /* 0x000fe20000000000 */
[----:B------:R0:W5:Y:S02]  /*1820*/  @!P5 LDG.E.U16 R102, desc[UR12][R12.64+0xac] ;  /* 0x0000ac0c0c66d981 */ /* 0x000164000c1e1500 */
[----:B------:R-:W-:Y:S02]  /*1830*/  ISETP.GE.AND P5, PT, R4, UR6, PT ;  /* 0x0000000604007c0c */ /* 0x000fe4000bfa6270 */
[----:B------:R0:W5:Y:S01]  /*1840*/  @!P1 LDG.E.U16 R2, desc[UR12][R12.64+0xae] ;  /* 0x0000ae0c0c029981 */ /* 0x000162000c1e1500 */
[----:B------:R-:W-:Y:S02]  /*1850*/  ISETP.GE.AND P1, PT, R3, UR6, PT ;  /* 0x0000000603007c0c */ /* 0x000fe4000bf26270 */
        /* <DEDUP_REMOVED lines=30> */
.L_x_421:
[----:B------:R-:W-:Y:S01]  /*1a40*/  VIADD R104, R104, 0xffffffff ;  /* 0xffffffff68687836 */ /* 0x000fe20000000000 */
[----:B------:R-:W-:Y:S04]  /*1a50*/  BSSY B2, `(.L_x_419) ;  /* 0x0000019000027945 */ /* 0x000fe80003800000 */
[----:B------:R-:W-:Y:S01]  /*1a60*/  ISETP.NE.AND P3, PT, R104, RZ, PT ;  /* 0x000000ff6800720c */ /* 0x000fe20003f65270 */
[----:B0-----:R-:W-:-:S12]  /*1a70*/  @P0 BRA `(.L_x_420) ;  /* 0x0000000000580947 */ /* 0x001fd80003800000 */
[----:B------:R-:W-:-:S04]  /*1a80*/  IMAD R12, R62, 0xc0, R103 ;  /* 0x000000c03e0c7824 */ /* 0x000fc800078e0267 */
[----:B------:R-:W-:-:S05]  /*1a90*/  VIADD R12, R12, 0x60 ;  /* 0x000000600c0c7836 */ /* 0x000fca0000000000 */
[----:B------:R-:W-:-:S13]  /*1aa0*/  ISETP.GE.AND P1, PT, R12, UR6, PT ;  /* 0x000000060c007c0c */ /* 0x000fda000bf26270 */
[----:B------:R-:W0:Y:S01]  /*1ab0*/  @!P1 LDC.64 R110, c[0x0][0x210] ;  /* 0x00008400ff6e9b82 */ /* 0x000e220000000a00 */
[----:B------:R-:W-:-:S04]  /*1ac0*/  @!P1 IADD3 R13, P2, R12, UR8, RZ ;  /* 0x000000080c0d9c10 */ /* 0x000fc8000ff5e0ff */
[----:B------:R-:W-:Y:S02]  /*1ad0*/  @!P1 LEA.HI.X.SX32 R106, R12, UR7, 0x1, P2 ;  /* 0x000000070c6a9c11 */ /* 0x000fe400090f0eff */
        /* <DEDUP_REMOVED lines=16> */
.L_x_420:
[----:B------:R-:W-:Y:S05]  /*1be0*/  BSYNC B2 ;  /* 0x0000000000027941 */ /* 0x000fea0003800000 */
.L_x_419:
[----:B------:R-:W-:Y:S01]  /*1bf0*/  VIADD R62, R62, 0x8 ;  /* 0x000000083e3e7836 */ /* 0x000fe20000000000 */
[----:B------:R-:W-:Y:S06]  /*1c00*/  @P3 BRA `(.L_x_421) ;  /* 0xfffffffc008c3947 */ /* 0x000fec000383ffff */
.L_x_418:
[----:B------:R-:W-:Y:S05]  /*1c10*/  BSYNC B1 ;  /* 0x0000000000017941 */ /* 0x000fea0003800000 */
.L_x_417:
[----:B------:R-:W-:-:S13]  /*1c20*/  ISETP.GE.U32.AND P0, PT, R108, 0x18, PT ;  /* 0x000000186c00780c */ /* 0x000fda0003f06070 */
[----:B------:R-:W-:Y:S05]  /*1c30*/  @!P0 BRA `(.L_x_416) ;  /* 0x0000000400288947 */ /* 0x000fea0003800000 */
[----:B0-----:R-:W0:Y:S01]  /*1c40*/  S2R R13, SR_CgaCtaId ;  /* 0x00000000000d7919 */ /* 0x001e220000008800 */
[----:B------:R-:W-:Y:S02]  /*1c50*/  MOV R12, 0x400 ;  /* 0x00000400000c7802 */ /* 0x000fe40000000f00 */
[----:B------:R-:W-:-:S03]  /*1c60*/  ISETP.GT.U32.AND P0, PT, R61, 0x17, PT ;  /* 0x000000173d00780c */ /* 0x000fc60003f04070 */
[----:B------:R-:W-:-:S05]  /*1c70*/  VIADD R12, R12, 0x4b0 ;  /* 0x000004b00c0c7836 */ /* 0x000fca0000000000 */
[----:B0-----:R-:W-:-:S07]  /*1c80*/  LEA R111, R13, R12, 0x18 ;  /* 0x0000000c0d6f7211 */ /* 0x001fce00078ec0ff */
.L_x_434:
[----:B------:R-:W-:Y:S01]  /*1c90*/  IMAD R108, R62, 0xc0, R103 ;  /* 0x000000c03e6c7824 */ /* 0x000fe200078e0267 */
[----:B------:R-:W-:Y:S01]  /*1ca0*/  BSSY B1, `(.L_x_422) ;  /* 0x0000022000017945 */ /* 0x000fe20003800000 */
[----:B--234-:R-:W-:Y:S02]  /*1cb0*/  IMAD R104, R61, 0x400, R62 ;  /* 0x000004003d687824 */ /* 0x01cfe400078e023e */
[----:B------:R-:W-:Y:S02]  /*1cc0*/  VIADD R105, R108, 0x60 ;  /* 0x000000606c697836 */ /* 0x000fe40000000000 */
[----:B------:R-:W-:-:S03]  /*1cd0*/  IMAD R109, R104, 0x2, R111 ;  /* 0x00000002686d7824 */ /* 0x000fc600078e026f */
[----:B01----:R-:W-:-:S04]  /*1ce0*/  IADD3 R13, P1, R105, UR8, RZ ;  /* 0x00000008690d7c10 */ /* 0x003fc8000ff3e0ff */
[----:B------:R-:W-:Y:S02]  /*1cf0*/  LEA.HI.X.SX32 R106, R105, UR7, 0x1, P1 ;  /* 0x00000007696a7c11 */ /* 0x000fe400088f0eff */
[----:B------:R-:W-:-:S04]  /*1d00*/  LEA R12, P1, R13, UR10, 0x1 ;  /* 0x0000000a0d0c7c11 */ /* 0x000fc8000f8208ff */
[----:B------:R-:W-:Y:S01]  /*1d10*/  LEA.HI.X R13, R13, UR11, R106, 0x1, P1 ;  /* 0x0000000b0d0d7c11 */ /* 0x000fe200088f0c6a */
[----:B------:R-:W-:Y:S08]  /*1d20*/  @P0 BRA `(.L_x_423) ;  /* 0x0000000000640947 */ /* 0x000ff00003800000 */
[----:B------:R-:W-:Y:S01]  /*1d30*/  ISETP.GE.AND P1, PT, R105, UR6, PT ;  /* 0x0000000669007c0c */ /* 0x000fe2000bf26270 */
[----:B------:R-:W-:Y:S01]  /*1d40*/  BSSY B2, `(.L_x_424) ;  /* 0x0000004000027945 */ /* 0x000fe20003800000 */
[----:B------:R-:W-:-:S11]  /*1d50*/  CS2R R104, SRZ ;  /* 0x0000000000687805 */ /* 0x000fd6000001ff00 */
[----:B------:R-:W-:Y:S05]  /*1d60*/  @P1 BRA `(.L_x_425) ;  /* 0x0000000000041947 */ /* 0x000fea0003800000 */
[----:B------:R0:W5:Y:S02]  /*1d70*/  LDG.E.64 R104, desc[UR12][R12.64] ;  /* 0x0000000c0c687981 */ /* 0x000164000c1e1b00 */
.L_x_425:
[----:B------:R-:W-:Y:S05]  /*1d80*/  BSYNC B2 ;  /* 0x0000000000027941 */ /* 0x000fea0003800000 */
.L_x_424:
[----:B-----5:R-:W-:Y:S01]  /*1d90*/  PRMT R110, R104, 0x7632, R110 ;  /* 0x00007632686e7816 */ /* 0x020fe2000000006e */
[----:B------:R1:W-:Y:S01]  /*1da0*/  STS.U16 [R109+0x6000], R104 ;  /* 0x006000686d007388 */ /* 0x0003e20000000400 */
[----:B------:R-:W-:Y:S01]  /*1db0*/  VIADD R106, R108, 0x660 ;  /* 0x000006606c6a7836 */ /* 0x000fe20000000000 */
[----:B------:R-:W-:Y:S01]  /*1dc0*/  BSSY B2, `(.L_x_426) ;  /* 0x0000008000027945 */ /* 0x000fe20003800000 */
[----:B------:R-:W-:Y:S01]  /*1dd0*/  PRMT R112, R105, 0x7632, R112 ;  /* 0x0000763269707816 */ /* 0x000fe20000000070 */
[----:B------:R1:W-:Y:S02]  /*1de0*/  STS.U16 [R109+0x6400], R105 ;  /* 0x006400696d007388 */ /* 0x0003e40000000400 */
[----:B------:R-:W-:Y:S02]  /*1df0*/  ISETP.GE.AND P1, PT, R106, UR6, PT ;  /* 0x000000066a007c0c */ /* 0x000fe4000bf26270 */
[----:B------:R-:W-:Y:S01]  /*1e00*/  CS2R R106, SRZ ;  /* 0x00000000006a7805 */ /* 0x000fe2000001ff00 */
[----:B------:R1:W-:Y:S10]  /*1e10*/  STS.U16 [R109+0x6200], R110 ;  /* 0x0062006e6d007388 */ /* 0x0003f40000000400 */
[----:B-1----:R-:W-:Y:S05]  /*1e20*/  @P1 BRA `(.L_x_427) ;  /* 0x0000000000041947 */ /* 0x002fea0003800000 */
[----:B------:R1:W5:Y:S02]  /*1e30*/  LDG.E.64 R106, desc[UR12][R12.64+0xc00] ;  /* 0x000c000c0c6a7981 */ /* 0x000364000c1e1b00 */
.L_x_427:
[----:B------:R-:W-:Y:S05]  /*1e40*/  BSYNC B2 ;  /* 0x0000000000027941 */ /* 0x000fea0003800000 */
.L_x_426:
[----:B-----5:R-:W-:Y:S01]  /*1e50*/  PRMT R104, R106, 0x7632, R104 ;  /* 0x000076326a687816 */ /* 0x020fe20000000068 */
[----:B------:R2:W-:Y:S01]  /*1e60*/  STS.U16 [R109+0x6600], R112 ;  /* 0x006600706d007388 */ /* 0x0005e20000000400 */
[----:B------:R-:W-:-:S03]  /*1e70*/  PRMT R105, R107, 0x7632, R105 ;  /* 0x000076326b697816 */ /* 0x000fc60000000069 */
[----:B------:R2:W-:Y:S04]  /*1e80*/  STS.U16 [R109+0x6010], R106 ;  /* 0x0060106a6d007388 */ /* 0x0005e80000000400 */
[----:B------:R2:W-:Y:S04]  /*1e90*/  STS.U16 [R109+0x6410], R107 ;  /* 0x0064106b6d007388 */ /* 0x0005e80000000400 */
[----:B------:R2:W-:Y:S04]  /*1ea0*/  STS.U16 [R109+0x6210], R104 ;  /* 0x006210686d007388 */ /* 0x0005e80000000400 */
[----:B------:R2:W-:Y:S02]  /*1eb0*/  STS.U16 [R109+0x6610], R105 ;  /* 0x006610696d007388 */ /* 0x0005e40000000400 */
.L_x_423:
[----:B------:R-:W-:Y:S05]  /*1ec0*/  BSYNC B1 ;  /* 0x0000000000017941 */ /* 0x000fea0003800000 */
.L_x_422:
[----:B------:R-:W-:Y:S04]  /*1ed0*/  BSSY B1, `(.L_x_428) ;  /* 0x000001d000017945 */ /* 0x000fe80003800000 */
[----:B------:R-:W-:Y:S05]  /*1ee0*/  @P0 BRA `(.L_x_429) ;  /* 0x00000000006c0947 */ /* 0x000fea0003800000 */
[----:B--2---:R-:W-:Y:S01]  /*1ef0*/  VIADD R104, R108, 0xc60 ;  /* 0x00000c606c687836 */ /* 0x004fe20000000000 */
[----:B------:R-:W-:Y:S04]  /*1f00*/  BSSY B2, `(.L_x_430) ;  /* 0x0000005000027945 */ /* 0x000fe80003800000 */
[----:B------:R-:W-:Y:S02]  /*1f10*/  ISETP.GE.AND P1, PT, R104, UR6, PT ;  /* 0x0000000668007c0c */ /* 0x000fe4000bf26270 */
[----:B------:R-:W-:-:S11]  /*1f20*/  CS2R R104, SRZ ;  /* 0x0000000000687805 */ /* 0x000fd6000001ff00 */
[----:B------:R-:W-:Y:S05]  /*1f30*/  @P1 BRA `(.L_x_431) ;  /* 0x0000000000041947 */ /* 0x000fea0003800000 */
[----:B------:R2:W5:Y:S02]  /*1f40*/  LDG.E.64 R104, desc[UR12][R12.64+0x1800] ;  /* 0x0018000c0c687981 */ /* 0x000564000c1e1b00 */
.L_x_431:
[----:B------:R-:W-:Y:S05]  /*1f50*/  BSYNC B2 ;  /* 0x0000000000027941 */ /* 0x000fea0003800000 */
.L_x_430:
        /* <DEDUP_REMOVED lines=9> */
[----:B------:R-:W-:Y:S02]  /*1ff0*/  ISETP.GE.AND P1, PT, R104, UR6, PT ;  /* 0x0000000668007c0c */ /* 0x000fe4000bf26270 */
[----:B------:R-:W-:-:S11]  /*2000*/  CS2R R104, SRZ ;  /* 0x0000000000687805 */ /* 0x000fd6000001ff00 */
[----:B------:R-:W-:Y:S05]  /*2010*/  @P1 BRA `(.L_x_433) ;  /* 0x0000000000041947 */ /* 0x000fea0003800000 */
[----:B------:R3:W5:Y:S02]  /*2020*/  LDG.E.64 R104, desc[UR12][R12.64+0x2400] ;  /* 0x0024000c0c687981 */ /* 0x000764000c1e1b00 */
.L_x_433:
[----:B------:R-:W-:Y:S05]  /*2030*/  BSYNC B2 ;  /* 0x0000000000027941 */ /* 0x000fea0003800000 */
.L_x_432:
[----:B0123-5:R-:W-:Y:S01]  /*2040*/  PRMT R12, R104, 0x7632, R12 ;  /* 0x00007632680c7816 */ /* 0x02ffe2000000000c */
[----:B------:R4:W-:Y:S01]  /*2050*/  STS.U16 [R109+0x6030], R104 ;  /* 0x006030686d007388 */ /* 0x0009e20000000400 */
[----:B------:R-:W-:-:S03]  /*2060*/  PRMT R13, R105, 0x7632, R13 ;  /* 0x00007632690d7816 */ /* 0x000fc6000000000d */
[----:B------:R4:W-:Y:S04]  /*2070*/  STS.U16 [R109+0x6430], R105 ;  /* 0x006430696d007388 */ /* 0x0009e80000000400 */
[----:B------:R4:W-:Y:S04]  /*2080*/  STS.U16 [R109+0x6230], R12 ;  /* 0x0062300c6d007388 */ /* 0x0009e80000000400 */
[----:B------:R4:W-:Y:S02]  /*2090*/  STS.U16 [R109+0x6630], R13 ;  /* 0x0066300d6d007388 */ /* 0x0009e40000000400 */
.L_x_429:
[----:B------:R-:W-:Y:S05]  /*20a0*/  BSYNC B1 ;  /* 0x0000000000017941 */ /* 0x000fea0003800000 */
.L_x_428:
[----:B------:R-:W-:-:S05]  /*20b0*/  VIADD R62, R62, 0x20 ;  /* 0x000000203e3e7836 */ /* 0x000fca0000000000 */
[----:B------:R-:W-:-:S13]  /*20c0*/  ISETP.GE.U32.AND P1, PT, R62, 0x100, PT ;  /* 0x000001003e00780c */ /* 0x000fda0003f26070 */
[----:B------:R-:W-:Y:S05]  /*20d0*/  @!P1 BRA `(.L_x_434) ;  /* 0xfffffff800ec9947 */ /* 0x000fea000383ffff */
.L_x_416:
[----:B------:R-:W-:Y:S05]  /*20e0*/  BSYNC B0 ;  /* 0x0000000000007941 */ /* 0x000fea0003800000 */
.L_x_415:
[----:B0-23-5:R-:W-:Y:S01]  /*20f0*/  PRMT R107, R100, 0x7610, R107 ;  /* 0x00007610646b7816 */ /* 0x02dfe2000000006b */
[----:B------:R-:W0:Y:S01]  /*2100*/  S2UR UR7, SR_CgaCtaId ;  /* 0x00000000000779c3 */ /* 0x000e220000008800 */
[----:B------:R-:W-:Y:S01]  /*2110*/  PRMT R106, R98, 0x7610, R106 ;  /* 0x00007610626a7816 */ /* 0x000fe2000000006a */
[----:B------:R-:W-:Y:S01]  /*2120*/  UMOV UR5, 0x400 ;  /* 0x0000040000057882 */ /* 0x000fe20000000000 */
[----:B----4-:R-:W-:Y:S01]  /*2130*/  PRMT R105, R96, 0x7610, R105 ;  /* 0x0000761060697816 */ /* 0x010fe20000000069 */
[----:B------:R-:W-:Y:S01]  /*2140*/  STL.S16 [R1+0x110], R107 ;  /* 0x0001106b01007387 */ /* 0x000fe20000100600 */
[----:B------:R-:W-:Y:S01]  /*2150*/  PRMT R104, R94, 0x7610, R104 ;  /* 0x000076105e687816 */ /* 0x000fe20000000068 */
[----:B------:R-:W-:Y:S01]  /*2160*/  ULDC UR10, c[0x0][0x264] ;  /* 0x00009900000a7ab9 */ /* 0x000fe20000000800 */
        /* <DEDUP_REMOVED lines=17> */
[----:B------:R-:W-:Y:S02]  /*2280*/  ISETP.NE.AND P6, PT, R10, RZ, PT ;  /* 0x000000ff0a00720c */ /* 0x000fe40003fc5270 */
        /* <DEDUP_REMOVED lines=8> */
[----:B------:R-:W-:Y:S01]  /*2310*/  PRMT R78, R73, 0x7610, R78 ;  /* 0x00007610494e7816 */ /* 0x000fe2000000004e */
[----:B------:R-:W-:Y:S01]  /*2320*/  VOTEU.ALL UP0, P6 ;  /* 0x00000000003f7886 */ /* 0x000fe20003000000 */
[----:B------:R-:W-:Y:S01]  /*2330*/  PRMT R77, R72, 0x7610, R77 ;  /* 0x00007610484d7816 */ /* 0x000fe2000000004d */
[----:B------:R-:W-:Y:S01]  /*2340*/  STL.S16 [R1+0xdc], R90 ;  /* 0x0000dc5a01007387 */ /* 0x000fe20000100600 */
[----:B------:R-:W-:-:S02]  /*2350*/  PRMT R76, R71, 0x7610, R76 ;  /* 0x00007610474c7816 */ /* 0x000fc4000000004c */
[----:B------:R-:W-:Y:S01]  /*2360*/  PRMT R75, R70, 0x7610, R75 ;  /* 0x00007610464b7816 */ /* 0x000fe2000000004b */
[----:B------:R-:W-:Y:S01]  /*2370*/  STL.S16 [R1+0xbc], R89 ;  /* 0x0000bc5901007387 */ /* 0x000fe20000100600 */
[----:B------:R-:W-:Y:S01]  /*2380*/  PRMT R74, R69, 0x7610, R74 ;  /* 0x00007610454a7816 */ /* 0x000fe2000000004a */
[----:B0-----:R-:W-:Y:S01]  /*2390*/  @!UP0 ULEA UR4, UR7, UR5, 0x18 ;  /* 0x0000000507048291 */ /* 0x001fe2000f8ec03f */
        /* <DEDUP_REMOVED lines=20> */
[----:B-1----:R-:W-:Y:S02]  /*24e0*/  PRMT R12, R29, 0x7610, R12 ;  /* 0x000076101d0c7816 */ /* 0x002fe4000000000c */
        /* <DEDUP_REMOVED lines=34> */
[----:B------:R0:W-:Y:S01]  /*2710*/  STL.S16 [R1+0x60], R68 ;  /* 0x0000604401007387 */ /* 0x0001e20000100600 */
[----:B------:R-:W-:Y:S02]  /*2720*/  PRMT R48, R57, 0x7610, R48 ;  /* 0x0000761039307816 */ /* 0x000fe40000000030 */
[----:B------:R-:W-:Y:S01]  /*2730*/  PRMT R49, R56, 0x7610, R49 ;  /* 0x0000761038317816 */ /* 0x000fe20000000031 */
[----:B------:R-:W-:Y:S01]  /*2740*/  STL.S16 [R1+0x4c], R67 ;  /* 0x00004c4301007387 */ /* 0x000fe20000100600 */
[----:B------:R-:W-:-:S02]  /*2750*/  PRMT R50, R58, 0x7610, R50 ;  /* 0x000076103a327816 */ /* 0x000fc40000000032 */
[----:B------:R-:W-:Y:S01]  /*2760*/  PRMT R52, R59, 0x7610, R52 ;  /* 0x000076103b347816 */ /* 0x000fe20000000034 */
[----:B------:R-:W-:Y:S01]  /*2770*/  STL.S16 [R1+0x40], R66 ;  /* 0x0000404201007387 */ /* 0x000fe20000100600 */
[----:B------:R-:W-:Y:S01]  /*2780*/  PRMT R51, R88, 0x7610, R51 ;  /* 0x0000761058337816 */ /* 0x000fe20000000033 */
[----:B0-----:R-:W-:Y:S01]  /*2790*/  IMAD.MOV.U32 R68, RZ, RZ, 0xd ;  /* 0x0000000dff447424 */ /* 0x001fe200078e00ff */
[----:B------:R-:W-:Y:S01]  /*27a0*/  PRMT R53, R91, 0x7610, R53 ;  /* 0x000076105b357816 */ /* 0x000fe20000000035 */
[----:B------:R-:W-:Y:S01]  /*27b0*/  STL.S16 [R1+0x3c], R65 ;  /* 0x00003c4101007387 */ /* 0x000fe20000100600 */
[----:B------:R-:W-:Y:S02]  /*27c0*/  PRMT R54, R93, 0x7610, R54 ;  /* 0x000076105d367816 */ /* 0x000fe40000000036 */
[----:B------:R-:W-:Y:S01]  /*27d0*/  PRMT R55, R95, 0x7610, R55 ;  /* 0x000076105f377816 */ /* 0x000fe20000000037 */
[----:B------:R-:W-:Y:S01]  /*27e0*/  STL.S16 [R1+0x38], R64 ;  /* 0x0000384001007387 */ /* 0x000fe20000100600 */
[----:B------:R-:W-:-:S02]  /*27f0*/  PRMT R56, R97, 0x7610, R56 ;  /* 0x0000761061387816 */ /* 0x000fc40000000038 */
[----:B------:R-:W-:Y:S01]  /*2800*/  PRMT R57, R99, 0x7610, R57 ;  /* 0x0000761063397816 */ /* 0x000fe20000000039 */
[----:B------:R0:W-:Y:S01]  /*2810*/  STL.S16 [R1+0x24], R63 ;  /* 0x0000243f01007387 */ /* 0x0001e20000100600 */
[----:B------:R-:W-:Y:S02]  /*2820*/  PRMT R58, R101, 0x7610, R58 ;  /* 0x00007610653a7816 */ /* 0x000fe4000000003a */
[----:B------:R-:W-:Y:S01]  /*2830*/  PRMT R59, R102, 0x7610, R59 ;  /* 0x00007610663b7816 */ /* 0x000fe2000000003b */
[----:B------:R-:W-:Y:S01]  /*2840*/  @!P6 STS [UR4], RZ ;  /* 0x000000ffff00e988 */ /* 0x000fe20008000804 */
[----:B------:R-:W-:Y:S01]  /*2850*/  UIADD3 UR4, UR5, 0x10, URZ ;  /* 0x0000001005047890 */ /* 0x000fe2000fffe03f */
[----:B------:R-:W-:Y:S01]  /*2860*/  PRMT R62, RZ, 0x7610, R62 ;  /* 0x00007610ff3e7816 */ /* 0x000fe2000000003e */
[----:B------:R-:W-:Y:S01]  /*2870*/  UIADD3 UR5, UR5, 0x4b0, URZ ;  /* 0x000004b005057890 */ /* 0x000fe2000fffe03f */
[----:B------:R-:W-:Y:S01]  /*2880*/  STL.S16 [R1+0x20], R61 ;  /* 0x0000203d01007387 */ /* 0x000fe20000100600 */
[----:B------:R-:W-:Y:S01]  /*2890*/  ULEA UR4, UR7, UR4, 0x18 ;  /* 0x0000000407047291 */ /* 0x000fe2000f8ec03f */
[----:B0-----:R-:W-:Y:S01]  /*28a0*/  SHF.R.S32.HI R63, RZ, 0x1f, R10 ;  /* 0x0000001fff3f7819 */ /* 0x001fe2000001140a */
[----:B------:R-:W-:Y:S01]  /*28b0*/  ULEA UR5, UR7, UR5, 0x18 ;  /* 0x0000000507057291 */ /* 0x000fe2000f8ec03f */
[----:B------:R0:W-:Y:S02]  /*28c0*/  STL.S16 [R1+0x18], R60 ;  /* 0x0000183c01007387 */ /* 0x0001e40000100600 */
[----:B------:R-:W-:-:S02]  /*28d0*/  LEA.HI R64, R63, R10, RZ, 0x5 ;  /* 0x0000000a3f407211 */ /* 0x000fc400078f28ff */
[----:B------:R1:W-:Y:S01]  /*28e0*/  STL [R1+0x118], RZ ;  /* 0x000118ff01007387 */ /* 0x0003e20000100800 */
[----:B------:R-:W-:Y:S02]  /*28f0*/  PRMT R63, RZ, 0x7610, R63 ;  /* 0x00007610ff3f7816 */ /* 0x000fe4000000003f */
[----:B------:R-:W-:Y:S01]  /*2900*/  SHF.R.S32.HI R64, RZ, 0x5, R64 ;  /* 0x00000005ff407819 */ /* 0x000fe20000011440 */
[----:B------:R1:W-:Y:S01]  /*2910*/  STL [R1+0x114], RZ ;  /* 0x000114ff01007387 */ /* 0x0003e20000100800 */
[----:B------:R-:W-:Y:S02]  /*2920*/  LEA R69, R10, UR5, 0x1 ;  /* 0x000000050a457c11 */ /* 0x000fe4000f8e08ff */
[----:B0-----:R-:W-:Y:S02]  /*2930*/  CS2R R60, SRZ ;  /* 0x00000000003c7805 */ /* 0x001fe4000001ff00 */
[----:B------:R-:W-:-:S05]  /*2940*/  LEA R64, R64, UR4, 0x2 ;  /* 0x0000000440407c11 */ /* 0x000fca000f8e10ff */
[----:B------:R1:W-:Y:S02]  /*2950*/  STL [R1+0x11c], R64 ;  /* 0x00011c4001007387 */ /* 0x0003e40000100800 */
.L_x_444:
[----:B0-----:R-:W-:Y:S01]  /*2960*/  IMAD.MOV.U32 R66, RZ, RZ, 0x1 ;  /* 0x00000001ff427424 */ /* 0x001fe200078e00ff */
[----:B------:R-:W-:Y:S01]  /*2970*/  LOP3.LUT R65, R68, 0xffff, RZ, 0xc0, !PT ;  /* 0x0000ffff44417812 */ /* 0x000fe200078ec0ff */
[----:B------:R-:W2:Y:S03]  /*2980*/  LDL R75, [R1+0x18] ;  /* 0x00001800014b7983 */ /* 0x000ea60000100800 */
[----:B------:R-:W-:Y:S01]  /*2990*/  SHF.L.U32 R65, R66, R65, RZ ;  /* 0x0000004142417219 */ /* 0x000fe200000006ff */
[----:B-1----:R-:W-:Y:S01]  /*29a0*/  HADD2.F32 R67, -RZ, R15.H0_H0 ;  /* 0x2000000fff437230 */ /* 0x002fe20000004100 */
[----:B------:R-:W3:Y:S02]  /*29b0*/  LDL R74, [R1+0x20] ;  /* 0x00002000014a7983 */ /* 0x000ee40000100800 */
[----:B------:R-:W-:Y:S02]  /*29c0*/  LOP3.LUT R85, R62, R65, RZ, 0xfc, !PT ;  /* 0x000000413e557212 */ /* 0x000fe400078efcff */
[----:B------:R-:W4:Y:S01]  /*29d0*/  LDL R73, [R1+0x24] ;  /* 0x0000240001497983 */ /* 0x000f220000100800 */
[----:B-1----:R-:W-:-:S02]  /*29e0*/  LOP3.LUT R64, R64, 0xf7ffffff, RZ, 0xc0, !PT ;  /* 0xf7ffffff40407812 */ /* 0x002fc400078ec0ff */
        /* <DEDUP_REMOVED lines=1917> */
.L_x_436:
[----:B------:R-:W-:Y:S05]  /*a1c0*/  BSYNC B0 ;  /* 0x0000000000007941 */ /* 0x000fea0003800000 */
.L_x_435:
        /* <DEDUP_REMOVED lines=153> */
.L_x_455:
        /* <DEDUP_REMOVED lines=18> */
.L_x_437:
        /* <DEDUP_REMOVED lines=20> */
.L_x_439:
        /* <DEDUP_REMOVED lines=910> */
[----:B-1----:R-:W-:Y:S01]  /*e6a0*/  @!P5 VIADD R77, R81, 0x5c ;  /* 0x0000005c514dd836 */ /* 0x002fe20000000000 */
[----:B------:R-:W-:Y:S01]  /*e6b0*/  @!P5 LOP3.LUT R76, R7, 0xffff, RZ, 0xc0, !PT ;  /* 0x0000ffff074cd812 */ /* 0x000fe200078ec0ff */
[C---:B------:R-:W-:Y:S01]  /*e6c0*/  @!P0 VIADD R79, R81.reuse, 0x5d ;  /* 0x0000005d514f8836 */ /* 0x040fe20000000000 */
[----:B------:R-:W-:Y:S01]  /*e6d0*/  @!P0 LOP3.LUT R78, R8, 0xffff, RZ, 0xc0, !PT ;  /* 0x0000ffff084e8812 */ /* 0x000fe200078ec0ff */
[----:B------:R-:W-:Y:S01]  /*e6e0*/  @!P1 VIADD R127, R81, 0x5e ;  /* 0x0000005e517f9836 */ /* 0x000fe20000000000 */
        /* <DEDUP_REMOVED lines=800> */
.L_x_440:
        /* <DEDUP_REMOVED lines=27> */
.L_x_442:
        /* <DEDUP_REMOVED lines=12> */
.L_x_443:
[----:B------:R-:W-:Y:S01]  /*11b60*/  VIADD R68, R68, 0xffffffff ;  /* 0xffffffff44447836 */ /* 0x000fe20000000000 */
[----:B------:R-:W-:Y:S06]  /*11b70*/  BRA `(.L_x_444) ;  /* 0xffffff0c00787947 */ /* 0x000fec000383ffff */
.L_x_441:
        /* <DEDUP_REMOVED lines=28> */
.L_x_446:
[----:B------:R-:W-:Y:S05]  /*11d40*/  BSYNC B0 ;  /* 0x0000000000007941 */ /* 0x000fea0003800000 */
.L_x_445:
[----:B------:R-:W-:Y:S05]  /*11d50*/  @P0 EXIT ;  /* 0x000000000000094d */ /* 0x000fea0003800000 */
[----:B------:R-:W-:Y:S01]  /*11d60*/  ULDC UR4, c[0x0][0x0] ;  /* 0x0000000000047ab9 */ /* 0x000fe20000000800 */
[----:B------:R-:W-:Y:S01]  /*11d70*/  ULDC.64 UR10, c[0x0][0x218] ;  /* 0x00008600000a7ab9 */ /* 0x000fe20000000a00 */
[----:B------:R-:W-:-:S05]  /*11d80*/  ULDC.64 UR14, c[0x0][0x220] ;  /* 0x00008800000e7ab9 */ /* 0x000fca0000000a00 */
.L_x_447:
[C---:B------:R-:W-:Y:S01]  /*11d90*/  LEA R0, R10.reuse, UR5, 0x3 ;  /* 0x000000050a007c11 */ /* 0x040fe2000f8e18ff */
[----:B------:R-:W-:Y:S02]  /*11da0*/  USHF.R.S32.HI UR7, URZ, 0x1f, UR8 ;  /* 0x0000001f3f077899 */ /* 0x000fe40008011408 */
[C---:B-12---:R-:W-:Y:S02]  /*11db0*/  IADD3 R5, P0, R10.reuse, UR8, RZ ;  /* 0x000000080a057c10 */ /* 0x046fe4000ff1e0ff */
[----:B------:R-:W1:Y:S02]  /*11dc0*/  LDS.64 R6, [R0] ;  /* 0x0000000000067984 */ /* 0x000e640000000a00 */
[C---:B------:R-:W-:Y:S02]  /*11dd0*/  LEA R4, P1, R5.reuse, UR14, 0x2 ;  /* 0x0000000e05047c11 */ /* 0x040fe4000f8210ff */
        /* <DEDUP_REMOVED lines=10> */
.L_x_414:
        /* <DEDUP_REMOVED lines=10> */
.L_x_438:
[----:B------:R-:W-:Y:S02]  /*11f20*/  IMAD.MOV.U32 R64, RZ, RZ, 0x1 ;  /* 0x00000001ff407424 */ /* 0x000fe400078e00ff */
[----:B------:R-:W-:Y:S02]  /*11f30*/  IMAD.MOV.U32 R252, RZ, RZ, R127 ;  /* 0x000000fffffc7224 */ /* 0x000fe400078e007f */
[----:B------:R-:W-:Y:S02]  /*11f40*/  IMAD.MOV.U32 R250, RZ, RZ, RZ ;  /* 0x000000fffffa7224 */ /* 0x000fe400078e00ff */
[----:B------:R-:W-:-:S07]  /*11f50*/  IMAD.MOV.U32 R251, RZ, RZ, -0x1 ;  /* 0xfffffffffffb7424 */ /* 0x000fce00078e00ff */
[----:B0-----:R-:W-:Y:S05]  /*11f60*/  WARPSYNC.COLLECTIVE R251, `(.L_x_448) ;  /* 0x00000000fb087348 */ /* 0x001fea0003c00000 */
[----:B------:R1:W2:Y:S02]  /*11f70*/  SHFL.UP P0, R64, R252, R64, R250 ;  /* 0x04000040fc407389 */ /* 0x0002a400000000fa */
[----:B012---:R-:W-:Y:S01]  /*11f80*/  ENDCOLLECTIVE ;  /* 0x000000000000791b */ /* 0x007fe20003800000 */
.L_x_448:
[----:B------:R-:W-:Y:S02]  /*11f90*/  IMAD.MOV.U32 R252, RZ, RZ, R64 ;  /* 0x000000fffffc7224 */ /* 0x000fe400078e0040 */
[----:B------:R-:W-:Y:S02]  /*11fa0*/  IMAD.MOV.U32 R64, RZ, RZ, 0x2 ;  /* 0x00000002ff407424 */ /* 0x000fe400078e00ff */
[----:B------:R-:W-:-:S07]  /*11fb0*/  @P0 IMAD.IADD R252, R127, 0x1, R252 ;  /* 0x000000017ffc0824 */ /* 0x000fce00078e02fc */
[----:B------:R-:W-:Y:S05]  /*11fc0*/  WARPSYNC.COLLECTIVE R251, `(.L_x_449) ;  /* 0x00000000fb087348 */ /* 0x000fea0003c00000 */
[----:B------:R0:W1:Y:S02]  /*11fd0*/  SHFL.UP P0, R64, R252, R64, R250 ;  /* 0x04000040fc407389 */ /* 0x00006400000000fa */
[----:B01----:R-:W-:Y:S01]  /*11fe0*/  ENDCOLLECTIVE ;  /* 0x000000000000791b */ /* 0x003fe20003800000 */
.L_x_449:
[----:B------:R-:W-:Y:S02]  /*11ff0*/  IMAD.MOV.U32 R249, RZ, RZ, R64 ;  /* 0x000000fffff97224 */ /* 0x000fe400078e0040 */
[----:B------:R-:W-:Y:S02]  /*12000*/  IMAD.MOV.U32 R64, RZ, RZ, 0x4 ;  /* 0x00000004ff407424 */ /* 0x000fe400078e00ff */
[----:B------:R-:W-:-:S04]  /*12010*/  @P0 IMAD.IADD R249, R252, 0x1, R249 ;  /* 0x00000001fcf90824 */ /* 0x000fc800078e02f9 */
[----:B------:R-:W-:-:S07]  /*12020*/  IMAD.MOV.U32 R252, RZ, RZ, R249 ;  /* 0x000000fffffc7224 */ /* 0x000fce00078e00f9 */
[----:B------:R-:W-:Y:S05]  /*12030*/  WARPSYNC.COLLECTIVE R251, `(.L_x_450) ;  /* 0x00000000fb087348 */ /* 0x000fea0003c00000 */
[----:B------:R0:W1:Y:S02]  /*12040*/  SHFL.UP P0, R64, R252, R64, R250 ;  /* 0x04000040fc407389 */ /* 0x00006400000000fa */
[----:B01----:R-:W-:Y:S01]  /*12050*/  ENDCOLLECTIVE ;  /* 0x000000000000791b */ /* 0x003fe20003800000 */
.L_x_450:
[----:B------:R-:W-:Y:S02]  /*12060*/  IMAD.MOV.U32 R252, RZ, RZ, R64 ;  /* 0x000000fffffc7224 */ /* 0x000fe400078e0040 */
[----:B------:R-:W-:Y:S02]  /*12070*/  IMAD.MOV.U32 R64, RZ, RZ, 0x8 ;  /* 0x00000008ff407424 */ /* 0x000fe400078e00ff */
[----:B------:R-:W-:-:S07]  /*12080*/  @P0 IMAD.IADD R252, R249, 0x1, R252 ;  /* 0x00000001f9fc0824 */ /* 0x000fce00078e02fc */
[----:B------:R-:W-:Y:S05]  /*12090*/  WARPSYNC.COLLECTIVE R251, `(.L_x_451) ;  /* 0x00000000fb087348 */ /* 0x000fea0003c00000 */
[----:B------:R0:W1:Y:S02]  /*120a0*/  SHFL.UP P0, R64, R252, R64, R250 ;  /* 0x04000040fc407389 */ /* 0x00006400000000fa */
[----:B01----:R-:W-:Y:S01]  /*120b0*/  ENDCOLLECTIVE ;  /* 0x000000000000791b */ /* 0x003fe20003800000 */
.L_x_451:
[----:B------:R-:W-:Y:S02]  /*120c0*/  IMAD.MOV.U32 R249, RZ, RZ, R64 ;  /* 0x000000fffff97224 */ /* 0x000fe400078e0040 */
[----:B------:R-:W-:Y:S02]  /*120d0*/  IMAD.MOV.U32 R64, RZ, RZ, 0x10 ;  /* 0x00000010ff407424 */ /* 0x000fe400078e00ff */
[----:B------:R-:W-:-:S04]  /*120e0*/  @P0 IMAD.IADD R249, R252, 0x1, R249 ;  /* 0x00000001fcf90824 */ /* 0x000fc800078e02f9 */
[----:B------:R-:W-:-:S07]  /*120f0*/  IMAD.MOV.U32 R252, RZ, RZ, R249 ;  /* 0x000000fffffc7224 */ /* 0x000fce00078e00f9 */
[----:B------:R-:W-:Y:S05]  /*12100*/  WARPSYNC.COLLECTIVE R251, `(.L_x_452) ;  /* 0x00000000fb087348 */ /* 0x000fea0003c00000 */
[----:B------:R0:W1:Y:S02]  /*12110*/  SHFL.UP P0, R64, R252, R64, R250 ;  /* 0x04000040fc407389 */ /* 0x00006400000000fa */
[----:B01----:R-:W-:Y:S01]  /*12120*/  ENDCOLLECTIVE ;  /* 0x000000000000791b */ /* 0x003fe20003800000 */
.L_x_452:
        /* <DEDUP_REMOVED lines=8> */
.L_x_453:
[----:B------:R-:W-:Y:S02]  /*121b0*/  IMAD.MOV.U32 R249, RZ, RZ, R60 ;  /* 0x000000fffff97224 */ /* 0x000fe400078e003c */
[----:B------:R-:W-:Y:S02]  /*121c0*/  IMAD.MOV.U32 R64, RZ, RZ, R250 ;  /* 0x000000ffff407224 */ /* 0x000fe400078e00fa */
[----:B------:R-:W-:-:S07]  /*121d0*/  IMAD.MOV.U32 R250, RZ, RZ, RZ ;  /* 0x000000fffffa7224 */ /* 0x000fce00078e00ff */
[----:B------:R-:W-:Y:S05]  /*121e0*/  WARPSYNC.COLLECTIVE R251, `(.L_x_454) ;  /* 0x00000000fb087348 */ /* 0x000fea0003c00000 */
[----:B------:R0:W1:Y:S02]  /*121f0*/  SHFL.IDX P0, R250, R249, R250, R252 ;  /* 0x000000faf9fa7389 */ /* 0x00006400000000fc */
[----:B01----:R-:W-:Y:S01]  /*12200*/  ENDCOLLECTIVE ;  /* 0x000000000000791b */ /* 0x003fe20003800000 */
.L_x_454:
[----:B------:R-:W-:Y:S01]  /*12210*/  IMAD.MOV.U32 R249, RZ, RZ, R250 ;  /* 0x000000fffff97224 */ /* 0x000fe200078e00fa */
[----:B------:R-:W-:Y:S06]  /*12220*/  BRA `(.L_x_455) ;  /* 0xffffff88004c7947 */ /* 0x000fec000383ffff */
.L_x_456:
        /* <DEDUP_REMOVED lines=13> */
.L_x_2008:


//--------------------- .text._ZN17fastertransformer19segmented_topp_impl27segmented_top_p_single_passINS0_28Segmented_topk_kernel_paramsI6__halfiLi256ELi4EEELi160EEEvNS0_20TopKPerSegmentParamsE --------------------------
	.section	.text._ZN17fastertransformer19segmented_topp_impl27segmented_top_p_single_passINS0_28Segmented_topk_kernel_paramsI6__halfiLi256ELi4EEELi160EEEvNS0_20TopKPerSegmentParamsE,"ax",@progbits
	.align	128
        .global         _ZN17fastertransformer19segmented_topp_impl27segmented_top_p_single_passINS0_28Segmented_topk_kernel_paramsI6__halfiLi256ELi4EEELi160EEEvNS0_20TopKPerSegmentParamsE
        .type           _ZN17fastertransformer19segmented_topp_impl27segmented_top_p_single_passINS0_28Segmented_topk_kernel_paramsI6__halfiLi256ELi4EEELi160EEEvNS0_20TopKPerSegmentParamsE,@function
        .size           _ZN17fastertransformer19segmented_topp_impl27segmented_top_p_single_passINS0_28Segmented_topk_kernel_paramsI6__halfiLi256ELi4EEELi160EEEvNS0_20TopKPerSegmentParamsE,(.L_x_2009 - _ZN17fastertransformer19segmented_topp_impl27segmented_top_p_single_passINS0_28Segmented_topk_kernel_paramsI6__halfiLi256ELi4EEELi160EEEvNS0_20TopKPerSegmentParamsE)
        .other          _ZN17fastertransformer19segmented_topp_impl27segmented_top_p_single_passINS0_28Segmented_topk_kernel_paramsI6__halfiLi256ELi4EEELi160EEEvNS0_20TopKPerSegmentParamsE,@"STO_CUDA_ENTRY STV_DEFAULT"
_ZN17fastertransformer19segmented_topp_impl27segmented_top_p_single_passINS0_28Segmented_topk_kernel_paramsI6__halfiLi256ELi4EEELi160EEEvNS0_20TopKPerSegmentParamsE:
.text._ZN17fastertransformer19segmented_topp_impl27segmented_top_p_single_passINS0_28Segmented_topk_kernel_paramsI6__halfiLi256ELi4EEELi160EEEvNS0_20TopKPerSegmentParamsE:
        /* <DEDUP_REMOVED lines=163> */
[----:B------:R-:W-:Y:S02]  /*0a30*/  ULDC.64 UR10, c[0x0][0x210] ;  /* 0x00008400000a7ab9 */ /* 0x000fe40000000a00 */
        /* <DEDUP_REMOVED lines=193> */
[----:B------:R-:W-:-:S05]  /*1650*/  LOP3.LUT R11, R10, 0x1f, RZ, 0xc0, !PT ;  /* 0x0000001f0a0b7812 */ /* 0x000fca00078ec0ff */
[----:B------:R-:W-:-:S06]  /*1660*/  IMAD.SHL.U32 R87, R11, 0x4, RZ ;  /* 0x000000040b577824 */ /* 0x000fcc00078e00ff */
[----:B------:R-:W-:Y:S05]  /*1670*/  @!P0 BRA `(.L_x_461) ;  /* 0x00000000007c8947 */ /* 0x000fea0003800000 */
[----:B------:R-:W-:Y:S01]  /*1680*/  ISETP.GT.U32.AND P0, PT, R11, 0x13, PT ;  /* 0x000000130b00780c */ /* 0x000fe20003f04070 */
[----:B------:R-:W-:-:S12]  /*1690*/  IMAD.MOV.U32 R86, RZ, RZ, R12 ;  /* 0x000000ffff567224 */ /* 0x000fd800078e000c */
.L_x_464:
        /* <DEDUP_REMOVED lines=26> */
.L_x_463:
[----:B------:R-:W-:Y:S05]  /*1840*/  BSYNC B2 ;  /* 0x0000000000027941 */ /* 0x000fea0003800000 */
.L_x_462:
[----:B------:R-:W-:Y:S01]  /*1850*/  VIADD R14, R14, 0x8 ;  /* 0x000000080e0e7836 */ /* 0x000fe20000000000 */
[----:B------:R-:W-:Y:S06]  /*1860*/  @P3 BRA `(.L_x_464) ;  /* 0xfffffffc008c3947 */ /* 0x000fec000383ffff */
.L_x_461:
[----:B------:R-:W-:Y:S05]  /*1870*/  BSYNC B1 ;  /* 0x0000000000017941 */ /* 0x000fea0003800000 */
.L_x_460:
[----:B------:R-:W-:-:S13]  /*1880*/  ISETP.GE.U32.AND P0, PT, R91, 0x18, PT ;  /* 0x000000185b00780c */ /* 0x000fda0003f06070 */
[----:B------:R-:W-:Y:S05]  /*1890*/  @!P0 BRA `(.L_x_459) ;  /* 0x0000000400288947 */ /* 0x000fea0003800000 */
[----:B0-----:R-:W0:Y:S01]  /*18a0*/  S2R R13, SR_CgaCtaId ;  /* 0x00000000000d7919 */ /* 0x001e220000008800 */
[----:B------:R-:W-:Y:S02]  /*18b0*/  MOV R12, 0x400 ;  /* 0x00000400000c7802 */ /* 0x000fe40000000f00 */
[----:B------:R-:W-:-:S03]  /*18c0*/  ISETP.GT.U32.AND P0, PT, R11, 0x13, PT ;  /* 0x000000130b00780c */ /* 0x000fc60003f04070 */
[----:B------:R-:W-:-:S05]  /*18d0*/  VIADD R12, R12, 0x4b0 ;  /* 0x000004b00c0c7836 */ /* 0x000fca0000000000 */
[----:B0-----:R-:W-:-:S07]  /*18e0*/  LEA R95, R13, R12, 0x18 ;  /* 0x0000000c0d5f7211 */ /* 0x001fce00078ec0ff */
.L_x_477:
[----:B------:R-:W-:Y:S01]  /*18f0*/  IMAD R92, R14, 0xa0, R87 ;  /* 0x000000a00e5c7824 */ /* 0x000fe200078e0257 */
[----:B------:R-:W-:Y:S01]  /*1900*/  BSSY B1, `(.L_x_465) ;  /* 0x0000022000017945 */ /* 0x000fe20003800000 */
[----:B--23--:R-:W-:Y:S02]  /*1910*/  IMAD R86, R11, 0x400, R14 ;  /* 0x000004000b567824 */ /* 0x00cfe400078e020e */
[----:B----4-:R-:W-:Y:S02]  /*1920*/  VIADD R89, R92, 0x50 ;  /* 0x000000505c597836 */ /* 0x010fe40000000000 */
        /* <DEDUP_REMOVED lines=11> */
.L_x_468:
[----:B------:R-:W-:Y:S05]  /*19e0*/  BSYNC B2 ;  /* 0x0000000000027941 */ /* 0x000fea0003800000 */
.L_x_467:
[----:B-----5:R-:W-:Y:S01]  /*19f0*/  PRMT R94, R88, 0x7632, R94 ;  /* 0x00007632585e7816 */ /* 0x020fe2000000005e */
[----:B------:R1:W-:Y:S01]  /*1a00*/  STS.U16 [R93+0x6000], R88 ;  /* 0x006000585d007388 */ /* 0x0003e20000000400 */
[----:B------:R-:W-:Y:S01]  /*1a10*/  VIADD R86, R92, 0x550 ;  /* 0x000005505c567836 */ /* 0x000fe20000000000 */
[----:B------:R-:W-:Y:S01]  /*1a20*/  BSSY B2, `(.L_x_469) ;  /* 0x0000008000027945 */ /* 0x000fe20003800000 */
[----:B------:R-:W-:Y:S01]  /*1a30*/  CS2R R90, SRZ ;  /* 0x00000000005a7805 */ /* 0x000fe2000001ff00 */
[----:B------:R1:W-:Y:S02]  /*1a40*/  STS.U16 [R93+0x6400], R89 ;  /* 0x006400595d007388 */ /* 0x0003e40000000400 */
[----:B------:R-:W-:Y:S02]  /*1a50*/  ISETP.GE.AND P1, PT, R86, UR6, PT ;  /* 0x0000000656007c0c */ /* 0x000fe4000bf26270 */
[----:B------:R1:W-:Y:S01]  /*1a60*/  STS.U16 [R93+0x6200], R94 ;  /* 0x0062005e5d007388 */ /* 0x0003e20000000400 */
[----:B------:R-:W-:-:S10]  /*1a70*/  PRMT R86, R89, 0x7632, R86 ;  /* 0x0000763259567816 */ /* 0x000fd40000000056 */
[----:B-1----:R-:W-:Y:S05]  /*1a80*/  @P1 BRA `(.L_x_470) ;  /* 0x0000000000041947 */ /* 0x002fea0003800000 */
[----:B------:R1:W5:Y:S02]  /*1a90*/  LDG.E.64 R90, desc[UR12][R12.64+0xa00] ;  /* 0x000a000c0c5a7981 */ /* 0x000364000c1e1b00 */
.L_x_470:
[----:B------:R-:W-:Y:S05]  /*1aa0*/  BSYNC B2 ;  /* 0x0000000000027941 */ /* 0x000fea0003800000 */
.L_x_469:
[----:B-----5:R-:W-:Y:S01]  /*1ab0*/  PRMT R88, R90, 0x7632, R88 ;  /* 0x000076325a587816 */ /* 0x020fe20000000058 */
[----:B------:R2:W-:Y:S01]  /*1ac0*/  STS.U16 [R93+0x6600], R86 ;  /* 0x006600565d007388 */ /* 0x0005e20000000400 */
[----:B------:R-:W-:-:S03]  /*1ad0*/  PRMT R89, R91, 0x7632, R89 ;  /* 0x000076325b597816 */ /* 0x000fc60000000059 */
[----:B------:R2:W-:Y:S04]  /*1ae0*/  STS.U16 [R93+0x6010], R90 ;  /* 0x0060105a5d007388 */ /* 0x0005e80000000400 */
[----:B------:R2:W-:Y:S04]  /*1af0*/  STS.U16 [R93+0x6410], R91 ;  /* 0x0064105b5d007388 */ /* 0x0005e80000000400 */
[----:B------:R2:W-:Y:S04]  /*1b00*/  STS.U16 [R93+0x6210], R88 ;  /* 0x006210585d007388 */ /* 0x0005e80000000400 */
[----:B------:R2:W-:Y:S02]  /*1b10*/  STS.U16 [R93+0x6610], R89 ;  /* 0x006610595d007388 */ /* 0x0005e40000000400 */
.L_x_466:
[----:B------:R-:W-:Y:S05]  /*1b20*/  BSYNC B1 ;  /* 0x0000000000017941 */ /* 0x000fea0003800000 */
.L_x_465:
[----:B------:R-:W-:Y:S04]  /*1b30*/  BSSY B1, `(.L_x_471) ;  /* 0x000001d000017945 */ /* 0x000fe80003800000 */
[----:B------:R-:W-:Y:S05]  /*1b40*/  @P0 BRA `(.L_x_472) ;  /* 0x00000000006c0947 */ /* 0x000fea0003800000 */
[----:B--2---:R-:W-:Y:S01]  /*1b50*/  VIADD R86, R92, 0xa50 ;  /* 0x00000a505c567836 */ /* 0x004fe20000000000 */
[----:B------:R-:W-:Y:S01]  /*1b60*/  BSSY B2, `(.L_x_473) ;  /* 0x0000005000027945 */ /* 0x000fe20003800000 */
[----:B------:R-:W-:-:S03]  /*1b70*/  CS2R R88, SRZ ;  /* 0x0000000000587805 */ /* 0x000fc6000001ff00 */
[----:B------:R-:W-:-:S13]  /*1b80*/  ISETP.GE.AND P1, PT, R86, UR6, PT ;  /* 0x0000000656007c0c */ /* 0x000fda000bf26270 */
[----:B------:R-:W-:Y:S05]  /*1b90*/  @P1 BRA `(.L_x_474) ;  /* 0x0000000000041947 */ /* 0x000fea0003800000 */
[----:B------:R2:W5:Y:S02]  /*1ba0*/  LDG.E.64 R88, desc[UR12][R12.64+0x1400] ;  /* 0x0014000c0c587981 */ /* 0x000564000c1e1b00 */
.L_x_474:
[----:B------:R-:W-:Y:S05]  /*1bb0*/  BSYNC B2 ;  /* 0x0000000000027941 */ /* 0x000fea0003800000 */
.L_x_473:
        /* <DEDUP_REMOVED lines=8> */
[----:B------:R-:W-:Y:S01]  /*1c40*/  BSSY B2, `(.L_x_475) ;  /* 0x0000005000027945 */ /* 0x000fe20003800000 */
[----:B------:R-:W-:-:S03]  /*1c50*/  CS2R R88, SRZ ;  /* 0x0000000000587805 */ /* 0x000fc6000001ff00 */
[----:B------:R-:W-:-:S13]  /*1c60*/  ISETP.GE.AND P1, PT, R86, UR6, PT ;  /* 0x0000000656007c0c */ /* 0x000fda000bf26270 */
[----:B------:R-:W-:Y:S05]  /*1c70*/  @P1 BRA `(.L_x_476) ;  /* 0x0000000000041947 */ /* 0x000fea0003800000 */
[----:B------:R3:W5:Y:S02]  /*1c80*/  LDG.E.64 R88, desc[UR12][R12.64+0x1e00] ;  /* 0x001e000c0c587981 */ /* 0x000764000c1e1b00 */
.L_x_476:
[----:B------:R-:W-:Y:S05]  /*1c90*/  BSYNC B2 ;  /* 0x0000000000027941 */ /* 0x000fea0003800000 */
.L_x_475:
[----:B0123-5:R-:W-:Y:S01]  /*1ca0*/  PRMT R12, R88, 0x7632, R12 ;  /* 0x00007632580c7816 */ /* 0x02ffe2000000000c */
[----:B------:R4:W-:Y:S01]  /*1cb0*/  STS.U16 [R93+0x6030], R88 ;  /* 0x006030585d007388 */ /* 0x0009e20000000400 */
[----:B------:R-:W-:-:S03]  /*1cc0*/  PRMT R13, R89, 0x7632, R13 ;  /* 0x00007632590d7816 */ /* 0x000fc6000000000d */
[----:B------:R4:W-:Y:S04]  /*1cd0*/  STS.U16 [R93+0x6430], R89 ;  /* 0x006430595d007388 */ /* 0x0009e80000000400 */
[----:B------:R4:W-:Y:S04]  /*1ce0*/  STS.U16 [R93+0x6230], R12 ;  /* 0x0062300c5d007388 */ /* 0x0009e80000000400 */
[----:B------:R4:W-:Y:S02]  /*1cf0*/  STS.U16 [R93+0x6630], R13 ;  /* 0x0066300d5d007388 */ /* 0x0009e40000000400 */
.L_x_472:
[----:B------:R-:W-:Y:S05]  /*1d00*/  BSYNC B1 ;  /* 0x0000000000017941 */ /* 0x000fea0003800000 */
.L_x_471:
[----:B------:R-:W-:-:S05]  /*1d10*/  VIADD R14, R14, 0x20 ;  /* 0x000000200e0e7836 */ /* 0x000fca0000000000 */
[----:B------:R-:W-:-:S13]  /*1d20*/  ISETP.GE.U32.AND P1, PT, R14, 0x100, PT ;  /* 0x000001000e00780c */ /* 0x000fda0003f26070 */
[----:B------:R-:W-:Y:S05]  /*1d30*/  @!P1 BRA `(.L_x_477) ;  /* 0xfffffff800ec9947 */ /* 0x000fea000383ffff */
.L_x_459:
[----:B------:R-:W-:Y:S05]  /*1d40*/  BSYNC B0 ;  /* 0x0000000000007941 */ /* 0x000fea0003800000 */
.L_x_458:
[----:B------:R-:W3:Y:S01]  /*1d50*/  S2UR UR7, SR_CgaCtaId ;  /* 0x00000000000779c3 */ /* 0x000ee20000008800 */
[----:B------:R-:W-:Y:S01]  /*1d60*/  ISETP.NE.AND P6, PT, R10, RZ, PT ;  /* 0x000000ff0a00720c */ /* 0x000fe20003fc5270 */
[----:B------:R-:W-:Y:S01]  /*1d70*/  UMOV UR5, 0x400 ;  /* 0x0000040000057882 */ /* 0x000fe20000000000 */
[----:B012-45:R-:W-:Y:S01]  /*1d80*/  PRMT R13, R65, 0x7610, R13 ;  /* 0x00007610410d7816 */ /* 0x037fe2000000000d */
[----:B------:R0:W-:Y:S01]  /*1d90*/  STL [R1+0x3c], RZ ;  /* 0x00003cff01007387 */ /* 0x0001e20000100800 */
[----:B------:R-:W-:Y:S01]  /*1da0*/  SHF.R.S32.HI R65, RZ, 0x1f, R10 ;  /* 0x0000001fff417819 */ /* 0x000fe2000001140a */
[----:B---3--:R-:W-:Y:S01]  /*1db0*/  IMAD.MOV.U32 R90, RZ, RZ, 0xd ;  /* 0x0000000dff5a7424 */ /* 0x008fe200078e00ff */
[----:B------:R-:W-:Y:S01]  /*1dc0*/  PRMT R14, R64, 0x7610, R14 ;  /* 0x00007610400e7816 */ /* 0x000fe2000000000e */
[----:B------:R0:W-:Y:S01]  /*1dd0*/  STL [R1+0x38], RZ ;  /* 0x000038ff01007387 */ /* 0x0001e20000100800 */
[----:B------:R-:W-:Y:S02]  /*1de0*/  LEA.HI R65, R65, R10, RZ, 0x5 ;  /* 0x0000000a41417211 */ /* 0x000fe400078f28ff */
[----:B------:R-:W-:-:S02]  /*1df0*/  CS2R R86, SRZ ;  /* 0x0000000000567805 */ /* 0x000fc4000001ff00 */
[----:B------:R-:W-:Y:S01]  /*1e00*/  PRMT R11, R67, 0x7610, R11 ;  /* 0x00007610430b7816 */ /* 0x000fe2000000000b */
[----:B------:R-:W-:Y:S01]  /*1e10*/  ULDC UR10, c[0x0][0x264] ;  /* 0x00009900000a7ab9 */ /* 0x000fe20000000800 */
[----:B------:R-:W-:Y:S01]  /*1e20*/  SHF.R.S32.HI R65, RZ, 0x5, R65 ;  /* 0x00000005ff417819 */ /* 0x000fe20000011441 */
[----:B------:R-:W-:Y:S01]  /*1e30*/  VOTEU.ALL UP0, P6 ;  /* 0x00000000003f7886 */ /* 0x000fe20003000000 */
[----:B------:R-:W-:Y:S02]  /*1e40*/  PRMT R12, R66, 0x7610, R12 ;  /* 0x00007610420c7816 */ /* 0x000fe4000000000c */
[----:B------:R-:W-:Y:S02]  /*1e50*/  PRMT R88, RZ, 0x7610, R88 ;  /* 0x00007610ff587816 */ /* 0x000fe40000000058 */
[----:B------:R-:W-:Y:S01]  /*1e60*/  PRMT R89, RZ, 0x7610, R89 ;  /* 0x00007610ff597816 */ /* 0x000fe20000000059 */
[----:B------:R-:W-:-:S09]  /*1e70*/  @!UP0 ULEA UR4, UR7, UR5, 0x18 ;  /* 0x0000000507048291 */ /* 0x000fd2000f8ec03f */
        /* <DEDUP_REMOVED lines=8> */
.L_x_487:
[----:B------:R-:W-:Y:S01]  /*1f00*/  IMAD.MOV.U32 R65, RZ, RZ, 0x1 ;  /* 0x00000001ff417424 */ /* 0x000fe200078e00ff */
[----:B0-----:R-:W-:Y:S01]  /*1f10*/  LOP3.LUT R64, R90, 0xffff, RZ, 0xc0, !PT ;  /* 0x0000ffff5a407812 */ /* 0x001fe200078ec0ff */
[----:B------:R-:W-:Y:S01]  /*1f20*/  HADD2.F32 R66, -RZ, R45.H0_H0 ;  /* 0x2000002dff427230 */ /* 0x000fe20000004100 */
        /* <DEDUP_REMOVED lines=16> */
[----:B-1----:R-:W-:-:S02]  /*2030*/  LOP3.LUT R67, R114, R47, RZ, 0x30, !PT ;  /* 0x0000002f72437212 */ /* 0x002fc400078e30ff */
[----:B------:R-:W-:Y:S01]  /*2040*/  ISETP.NE.AND P0, PT, R108, RZ, PT ;  /* 0x000000ff6c00720c */ /* 0x000fe20003f05270 */
[----:B------:R-:W-:Y:S01]  /*2050*/  LDS.U16 R95, [R91+0x6000] ;  /* 0x006000005b5f7984 */ /* 0x000fe20000000400 */
        /* <DEDUP_REMOVED lines=1516> */
.L_x_479:
[----:B------:R-:W-:Y:S05]  /*7f20*/  BSYNC B0 ;  /* 0x0000000000007941 */ /* 0x000fea0003800000 */
.L_x_478:
        /* <DEDUP_REMOVED lines=127> */
.L_x_498:
        /* <DEDUP_REMOVED lines=18> */
.L_x_480:
        /* <DEDUP_REMOVED lines=18> */
.L_x_482:
        /* <DEDUP_REMOVED lines=1296> */
.L_x_483:
        /* <DEDUP_REMOVED lines=24> */
.L_x_485:
        /* <DEDUP_REMOVED lines=12> */
.L_x_486:
[----:B------:R-:W-:Y:S01]  /*dca0*/  VIADD R90, R90, 0xffffffff ;  /* 0xffffffff5a5a7836 */ /* 0x000fe20000000000 */
[----:B------:R-:W-:Y:S06]  /*dcb0*/  BRA `(.L_x_487) ;  /* 0xffffff4000907947 */ /* 0x000fec000383ffff */
.L_x_484:
        /* <DEDUP_REMOVED lines=28> */
.L_x_489:
[----:B------:R-:W-:Y:S05]  /*de80*/  BSYNC B0 ;  /* 0x0000000000007941 */ /* 0x000fea0003800000 */
.L_x_488:
[----:B------:R-:W-:Y:S05]  /*de90*/  @P0 EXIT ;  /* 0x000000000000094d */ /* 0x000fea0003800000 */
[----:B------:R-:W-:Y:S01]  /*dea0*/  ULDC UR4, c[0x0][0x0] ;  /* 0x0000000000047ab9 */ /* 0x000fe20000000800 */
[----:B------:R-:W-:Y:S01]  /*deb0*/  ULDC.64 UR10, c[0x0][0x218] ;  /* 0x00008600000a7ab9 */ /* 0x000fe20000000a00 */
[----:B------:R-:W-:-:S05]  /*dec0*/  ULDC.64 UR14, c[0x0][0x220] ;  /* 0x00008800000e7ab9 */ /* 0x000fca0000000a00 */
.L_x_490:
[C---:B------:R-:W-:Y:S01]  /*ded0*/  LEA R0, R10.reuse, UR5, 0x3 ;  /* 0x000000050a007c11 */ /* 0x040fe2000f8e18ff */
[----:B------:R-:W-:Y:S02]  /*dee0*/  USHF.R.S32.HI UR7, URZ, 0x1f, UR8 ;  /* 0x0000001f3f077899 */ /* 0x000fe40008011408 */
[C---:B--23--:R-:W-:Y:S02]  /*def0*/  IADD3 R5, P0, R10.reuse, UR8, RZ ;  /* 0x000000080a057c10 */ /* 0x04cfe4000ff1e0ff */
[----:B------:R-:W2:Y:S02]  /*df00*/  LDS.64 R6, [R0] ;  /* 0x0000000000067984 */ /* 0x000ea40000000a00 */
[C---:B------:R-:W-:Y:S02]  /*df10*/  LEA R4, P1, R5.reuse, UR14, 0x2 ;  /* 0x0000000e05047c11 */ /* 0x040fe4000f8210ff */
        /* <DEDUP_REMOVED lines=10> */
.L_x_457:
        /* <DEDUP_REMOVED lines=10> */
.L_x_481:
[----:B------:R-:W-:Y:S02]  /*e060*/  IMAD.MOV.U32 R64, RZ, RZ, 0x1 ;  /* 0x00000001ff407424 */ /* 0x000fe400078e00ff */
[----:B------:R-:W-:Y:S02]  /*e070*/  IMAD.MOV.U32 R252, RZ, RZ, R127 ;  /* 0x000000fffffc7224 */ /* 0x000fe400078e007f */
[----:B------:R-:W-:Y:S02]  /*e080*/  IMAD.MOV.U32 R250, RZ, RZ, RZ ;  /* 0x000000fffffa7224 */ /* 0x000fe400078e00ff */
[----:B------:R-:W-:-:S07]  /*e090*/  IMAD.MOV.U32 R251, RZ, RZ, -0x1 ;  /* 0xfffffffffffb7424 */ /* 0x000fce00078e00ff */
[----:B0-----:R-:W-:Y:S05]  /*e0a0*/  WARPSYNC.COLLECTIVE R251, `(.L_x_491) ;  /* 0x00000000fb087348 */ /* 0x001fea0003c00000 */
[----:B------:R1:W2:Y:S02]  /*e0b0*/  SHFL.UP P0, R64, R252, R64, R250 ;  /* 0x04000040fc407389 */ /* 0x0002a400000000fa */
[----:B012---:R-:W-:Y:S01]  /*e0c0*/  ENDCOLLECTIVE ;  /* 0x000000000000791b */ /* 0x007fe20003800000 */
.L_x_491:
[----:B------:R-:W-:Y:S02]  /*e0d0*/  IMAD.MOV.U32 R252, RZ, RZ, R64 ;  /* 0x000000fffffc7224 */ /* 0x000fe400078e0040 */
[----:B------:R-:W-:Y:S02]  /*e0e0*/  IMAD.MOV.U32 R64, RZ, RZ, 0x2 ;  /* 0x00000002ff407424 */ /* 0x000fe400078e00ff */
[----:B------:R-:W-:-:S07]  /*e0f0*/  @P0 IMAD.IADD R252, R127, 0x1, R252 ;  /* 0x000000017ffc0824 */ /* 0x000fce00078e02fc */
[----:B------:R-:W-:Y:S05]  /*e100*/  WARPSYNC.COLLECTIVE R251, `(.L_x_492) ;  /* 0x00000000fb087348 */ /* 0x000fea0003c00000 */
[----:B------:R0:W1:Y:S02]  /*e110*/  SHFL.UP P0, R64, R252, R64, R250 ;  /* 0x04000040fc407389 */ /* 0x00006400000000fa */
[----:B01----:R-:W-:Y:S01]  /*e120*/  ENDCOLLECTIVE ;  /* 0x000000000000791b */ /* 0x003fe20003800000 */
.L_x_492:
[----:B------:R-:W-:Y:S02]  /*e130*/  IMAD.MOV.U32 R249, RZ, RZ, R64 ;  /* 0x000000fffff97224 */ /* 0x000fe400078e0040 */
[----:B------:R-:W-:Y:S02]  /*e140*/  IMAD.MOV.U32 R64, RZ, RZ, 0x4 ;  /* 0x00000004ff407424 */ /* 0x000fe400078e00ff */
[----:B------:R-:W-:-:S04]  /*e150*/  @P0 IMAD.IADD R249, R252, 0x1, R249 ;  /* 0x00000001fcf90824 */ /* 0x000fc800078e02f9 */
[----:B------:R-:W-:-:S07]  /*e160*/  IMAD.MOV.U32 R252, RZ, RZ, R249 ;  /* 0x000000fffffc7224 */ /* 0x000fce00078e00f9 */
[----:B------:R-:W-:Y:S05]  /*e170*/  WARPSYNC.COLLECTIVE R251, `(.L_x_493) ;  /* 0x00000000fb087348 */ /* 0x000fea0003c00000 */
[----:B------:R0:W1:Y:S02]  /*e180*/  SHFL.UP P0, R64, R252, R64, R250 ;  /* 0x04000040fc407389 */ /* 0x00006400000000fa */
[----:B01----:R-:W-:Y:S01]  /*e190*/  ENDCOLLECTIVE ;  /* 0x000000000000791b */ /* 0x003fe20003800000 */
.L_x_493:
[----:B------:R-:W-:Y:S02]  /*e1a0*/  IMAD.MOV.U32 R252, RZ, RZ, R64 ;  /* 0x000000fffffc7224 */ /* 0x000fe400078e0040 */
[----:B------:R-:W-:Y:S02]  /*e1b0*/  IMAD.MOV.U32 R64, RZ, RZ, 0x8 ;  /* 0x00000008ff407424 */ /* 0x000fe400078e00ff */
[----:B------:R-:W-:-:S07]  /*e1c0*/  @P0 IMAD.IADD R252, R249, 0x1, R252 ;  /* 0x00000001f9fc0824 */ /* 0x000fce00078e02fc */
[----:B------:R-:W-:Y:S05]  /*e1d0*/  WARPSYNC.COLLECTIVE R251, `(.L_x_494) ;  /* 0x00000000fb087348 */ /* 0x000fea0003c00000 */
[----:B------:R0:W1:Y:S02]  /*e1e0*/  SHFL.UP P0, R64, R252, R64, R250 ;  /* 0x04000040fc407389 */ /* 0x00006400000000fa */
[----:B01----:R-:W-:Y:S01]  /*e1f0*/  ENDCOLLECTIVE ;  /* 0x000000000000791b */ /* 0x003fe20003800000 */
.L_x_494:
[----:B------:R-:W-:Y:S02]  /*e200*/  IMAD.MOV.U32 R249, RZ, RZ, R64 ;  /* 0x000000fffff97224 */ /* 0x000fe400078e0040 */
[----:B------:R-:W-:Y:S02]  /*e210*/  IMAD.MOV.U32 R64, RZ, RZ, 0x10 ;  /* 0x00000010ff407424 */ /* 0x000fe400078e00ff */
[----:B------:R-:W-:-:S04]  /*e220*/  @P0 IMAD.IADD R249, R252, 0x1, R249 ;  /* 0x00000001fcf90824 */ /* 0x000fc800078e02f9 */
[----:B------:R-:W-:-:S07]  /*e230*/  IMAD.MOV.U32 R252, RZ, RZ, R249 ;  /* 0x000000fffffc7224 */ /* 0x000fce00078e00f9 */
[----:B------:R-:W-:Y:S05]  /*e240*/  WARPSYNC.COLLECTIVE R251, `(.L_x_495) ;  /* 0x00000000fb087348 */ /* 0x000fea0003c00000 */
[----:B------:R0:W1:Y:S02]  /*e250*/  SHFL.UP P0, R64, R252, R64, R250 ;  /* 0x04000040fc407389 */ /* 0x00006400000000fa */
[----:B01----:R-:W-:Y:S01]  /*e260*/  ENDCOLLECTIVE ;  /* 0x000000000000791b */ /* 0x003fe20003800000 */
.L_x_495:
        /* <DEDUP_REMOVED lines=8> */
.L_x_496:
[----:B------:R-:W-:Y:S02]  /*e2f0*/  IMAD.MOV.U32 R249, RZ, RZ, R86 ;  /* 0x000000fffff97224 */ /* 0x000fe400078e0056 */
[----:B------:R-:W-:Y:S02]  /*e300*/  IMAD.MOV.U32 R64, RZ, RZ, R250 ;  /* 0x000000ffff407224 */ /* 0x000fe400078e00fa */
[----:B------:R-:W-:-:S07]  /*e310*/  IMAD.MOV.U32 R250, RZ, RZ, RZ ;  /* 0x000000fffffa7224 */ /* 0x000fce00078e00ff */
[----:B------:R-:W-:Y:S05]  /*e320*/  WARPSYNC.COLLECTIVE R251, `(.L_x_497) ;  /* 0x00000000fb087348 */ /* 0x000fea0003c00000 */
[----:B------:R0:W1:Y:S02]  /*e330*/  SHFL.IDX P0, R250, R249, R250, R252 ;  /* 0x000000faf9fa7389 */ /* 0x00006400000000fc */
[----:B01----:R-:W-:Y:S01]  /*e340*/  ENDCOLLECTIVE ;  /* 0x000000000000791b */ /* 0x003fe20003800000 */
.L_x_497:
[----:B------:R-:W-:Y:S01]  /*e350*/  IMAD.MOV.U32 R249, RZ, RZ, R250 ;  /* 0x000000fffff97224 */ /* 0x000fe200078e00fa */
[----:B------:R-:W-:Y:S06]  /*e360*/  BRA `(.L_x_498) ;  /* 0xffffffa000ec7947 */ /* 0x000fec000383ffff */
.L_x_499:
        /* <DEDUP_REMOVED lines=9> */
.L_x_2009:


//--------------------- .text._ZN17fastertransformer19segmented_topp_impl27segmented_top_p_single_passINS0_28Segmented_topk_kernel_paramsI6__halfiLi256ELi4EEELi128EEEvNS0_20TopKPerSegmentParamsE --------------------------
	.section	.text._ZN17fastertransformer19segmented_topp_impl27segmented_top_p_single_passINS0_28Segmented_topk_kernel_paramsI6__halfiLi256ELi4EEELi128EEEvNS0_20TopKPerSegmentParamsE,"ax",@progbits
	.align	128
        .global         _ZN17fastertransformer19segmented_topp_impl27segmented_top_p_single_passINS0_28Segmented_topk_kernel_paramsI6__halfiLi256ELi4EEELi128EEEvNS0_20TopKPerSegmentParamsE
        .type           _ZN17fastertransformer19segmented_topp_impl27segmented_top_p_single_passINS0_28Segmented_topk_kernel_paramsI6__halfiLi256ELi4EEELi128EEEvNS0_20TopKPerSegmentParamsE,@function
        .size           _ZN17fastertransformer19segmented_topp_impl27segmented_top_p_single_passINS0_28Segmented_topk_kernel_paramsI6__halfiLi256ELi4EEELi128EEEvNS0_20TopKPerSegmentParamsE,(.L_x_2010 - _ZN17fastertransformer19segmented_topp_impl27segmented_top_p_single_passINS0_28Segmented_topk_kernel_paramsI6__halfiLi256ELi4EEELi128EEEvNS0_20TopKPerSegmentParamsE)
        .other          _ZN17fastertransformer19segmented_topp_impl27segmented_top_p_single_passINS0_28Segmented_topk_kernel_paramsI6__halfiLi256ELi4EEELi128EEEvNS0_20TopKPerSegmentParamsE,@"STO_CUDA_ENTRY STV_DEFAULT"
_ZN17fastertransformer19segmented_topp_impl27segmented_top_p_single_passINS0_28Segmented_topk_kernel_paramsI6__halfiLi256ELi4EEELi128EEEvNS0_20TopKPerSegmentParamsE:
.text._ZN17fastertransformer19segmented_topp_impl27segmented_top_p_single_passINS0_28Segmented_topk_kernel_paramsI6__halfiLi256ELi4EEELi128EEEvNS0_20TopKPerSegmentParamsE:
        /* <DEDUP_REMOVED lines=46> */
[----:B------:R-:W-:Y:S01]  /*02e0*/  CS2R R18, SRZ ;  /* 0x0000000000127805 */ /* 0x000fe2000001ff00 */
[----:B------:R-:W-:Y:S01]  /*02f0*/  IMAD.MOV.U32 R73, RZ, RZ, RZ ;  /* 0x000000ffff497224 */ /* 0x000fe200078e00ff */
[----:B------:R-:W-:Y:S01]  /*0300*/  CS2R R74, SRZ ;  /* 0x00000000004a7805 */ /* 0x000fe2000001ff00 */
[----:B-1----:R-:W-:Y:S02]  /*0310*/  IMAD.SHL.U32 R121, R13, 0x80, RZ ;  /* 0x000000800d797824 */ /* 0x002fe400078e00ff */
[----:B------:R-:W-:-:S02]  /*0320*/  IMAD.MOV.U32 R64, RZ, RZ, RZ ;  /* 0x000000ffff407224 */ /* 0x000fc400078e00ff */
[----:B------:R-:W-:Y:S01]  /*0330*/  IMAD.MOV.U32 R76, RZ, RZ, RZ ;  /* 0x000000ffff4c7224 */ /* 0x000fe200078e00ff */
        /* <DEDUP_REMOVED lines=39> */
[----:B------:R-:W-:Y:S01]  /*05b0*/  ISETP.GE.AND P2, PT, R7, R0, PT ;  /* 0x000000000700720c */ /* 0x000fe20003f46270 */
[----:B------:R-:W-:-:S03]  /*05c0*/  VIADD R7, R121, 0x5 ;  /* 0x0000000579077836 */ /* 0x000fc60000000000 */
[----:B------:R-:W-:Y:S02]  /*05d0*/  LEA.HI.X R15, R6, UR5, R11, 0x1, P4 ;  /* 0x00000005060f7c11 */ /* 0x000fe4000a0f0c0b */
        /* <DEDUP_REMOVED lines=160> */
[-C--:B------:R-:W-:Y:S01]  /*0fe0*/  ISETP.GE.AND P2, PT, R7, R0.reuse, PT ;  /* 0x000000000700720c */ /* 0x080fe20003f46270 */
[----:B------:R-:W-:Y:S02]  /*0ff0*/  VIADD R7, R121, 0x3d ;  /* 0x0000003d79077836 */ /* 0x000fe40000000000 */
        /* <DEDUP_REMOVED lines=41> */
.L_x_507:
[----:B------:R-:W-:Y:S01]  /*1290*/  VIADD R65, R65, 0xffffffff ;  /* 0xffffffff41417836 */ /* 0x000fe20000000000 */
[----:B------:R-:W-:Y:S04]  /*12a0*/  BSSY B2, `(.L_x_505) ;  /* 0x0000019000027945 */ /* 0x000fe80003800000 */
[----:B------:R-:W-:Y:S01]  /*12b0*/  ISETP.NE.AND P3, PT, R65, RZ, PT ;  /* 0x000000ff4100720c */ /* 0x000fe20003f65270 */
[----:B0-----:R-:W-:-:S12]  /*12c0*/  @P0 BRA `(.L_x_506) ;  /* 0x0000000000580947 */ /* 0x001fd80003800000 */
[----:B------:R-:W-:Y:S01]  /*12d0*/  IMAD R14, R17, 0x80, R66 ;  /* 0x00000080110e7824 */ /* 0x000fe200078e0242 */
[----:B------:R-:W-:-:S03]  /*12e0*/  CS2R R78, SRZ ;  /* 0x00000000004e7805 */ /* 0x000fc6000001ff00 */
[----:B------:R-:W-:-:S05]  /*12f0*/  VIADD R67, R14, 0x40 ;  /* 0x000000400e437836 */ /* 0x000fca0000000000 */
[----:B------:R-:W-:-:S13]  /*1300*/  ISETP.GE.AND P1, PT, R67, R0, PT ;  /* 0x000000004300720c */ /* 0x000fda0003f26270 */
[----:B------:R-:W0:Y:S01]  /*1310*/  @!P1 LDC.64 R80, c[0x0][0x210] ;  /* 0x00008400ff509b82 */ /* 0x000e220000000a00 */
[----:B------:R-:W-:-:S04]  /*1320*/  @!P1 IADD3 R15, P2, R2, R67, RZ ;  /* 0x00000043020f9210 */ /* 0x000fc80007f5e0ff */
[----:B------:R-:W-:Y:S02]  /*1330*/  @!P1 LEA.HI.X.SX32 R72, R67, R3, 0x1, P2 ;  /* 0x0000000343489211 */ /* 0x000fe400010f0eff */
[----:B0-----:R-:W-:-:S04]  /*1340*/  @!P1 LEA R14, P2, R15, R80, 0x1 ;  /* 0x000000500f0e9211 */ /* 0x001fc800078408ff */
[----:B------:R-:W-:-:S05]  /*1350*/  @!P1 LEA.HI.X R15, R15, R81, R72, 0x1, P2 ;  /* 0x000000510f0f9211 */ /* 0x000fca00010f0c48 */
        /* <DEDUP_REMOVED lines=13> */
.L_x_506:
[----:B------:R-:W-:Y:S05]  /*1430*/  BSYNC B2 ;  /* 0x0000000000027941 */ /* 0x000fea0003800000 */
.L_x_505:
[----:B------:R-:W-:Y:S01]  /*1440*/  VIADD R17, R17, 0x8 ;  /* 0x0000000811117836 */ /* 0x000fe20000000000 */
[----:B------:R-:W-:Y:S06]  /*1450*/  @P3 BRA `(.L_x_507) ;  /* 0xfffffffc008c3947 */ /* 0x000fec000383ffff */
.L_x_504:
[----:B------:R-:W-:Y:S05]  /*1460*/  BSYNC B1 ;  /* 0x0000000000017941 */ /* 0x000fea0003800000 */
.L_x_503:
[----:B------:R-:W-:-:S13]  /*1470*/  ISETP.GE.U32.AND P0, PT, R77, 0x18, PT ;  /* 0x000000184d00780c */ /* 0x000fda0003f06070 */
[----:B------:R-:W-:Y:S05]  /*1480*/  @!P0 BRA `(.L_x_502) ;  /* 0x0000000400288947 */ /* 0x000fea0003800000 */
[----:B0-----:R-:W0:Y:S01]  /*1490*/  S2R R15, SR_CgaCtaId ;  /* 0x00000000000f7919 */ /* 0x001e220000008800 */
[----:B------:R-:W-:Y:S02]  /*14a0*/  MOV R14, 0x400 ;  /* 0x00000400000e7802 */ /* 0x000fe40000000f00 */
[----:B------:R-:W-:-:S03]  /*14b0*/  ISETP.GT.U32.AND P0, PT, R16, 0xf, PT ;  /* 0x0000000f1000780c */ /* 0x000fc60003f04070 */
[----:B------:R-:W-:-:S05]  /*14c0*/  VIADD R14, R14, 0x4b0 ;  /* 0x000004b00e0e7836 */ /* 0x000fca0000000000 */
[----:B0-----:R-:W-:-:S07]  /*14d0*/  LEA R82, R15, R14, 0x18 ;  /* 0x0000000e0f527211 */ /* 0x001fce00078ec0ff */
.L_x_520:
[----:B------:R-:W-:Y:S01]  /*14e0*/  IMAD R67, R17, 0x80, R66 ;  /* 0x0000008011437824 */ /* 0x000fe200078e0242 */
[----:B------:R-:W-:Y:S01]  /*14f0*/  BSSY B1, `(.L_x_508) ;  /* 0x0000022000017945 */ /* 0x000fe20003800000 */
[----:B--23--:R-:W-:Y:S02]  /*1500*/  IMAD R65, R16, 0x400, R17 ;  /* 0x0000040010417824 */ /* 0x00cfe400078e0211 */
[----:B------:R-:W-:-:S05]  /*1510*/  VIADD R77, R67, 0x40 ;  /* 0x00000040434d7836 */ /* 0x000fca0000000000 */
[----:B01--4-:R-:W-:-:S04]  /*1520*/  IADD3 R15, P1, R2, R77, RZ ;  /* 0x0000004d020f7210 */ /* 0x013fc80007f3e0ff */
[----:B------:R-:W-:Y:S02]  /*1530*/  LEA.HI.X.SX32 R72, R77, R3, 0x1, P1 ;  /* 0x000000034d487211 */ /* 0x000fe400008f0eff */
[----:B------:R-:W-:-:S04]  /*1540*/  LEA R14, P1, R15, UR8, 0x1 ;  /* 0x000000080f0e7c11 */ /* 0x000fc8000f8208ff */
[----:B------:R-:W-:Y:S01]  /*1550*/  LEA.HI.X R15, R15, UR9, R72, 0x1, P1 ;  /* 0x000000090f0f7c11 */ /* 0x000fe200088f0c48 */
[----:B------:R-:W-:Y:S01]  /*1560*/  IMAD R72, R65, 0x2, R82 ;  /* 0x0000000241487824 */ /* 0x000fe200078e0252 */
[----:B------:R-:W-:Y:S07]  /*1570*/  @P0 BRA `(.L_x_509) ;  /* 0x0000000000640947 */ /* 0x000fee0003800000 */
[----:B------:R-:W-:Y:S01]  /*1580*/  ISETP.GE.AND P1, PT, R77, R0, PT ;  /* 0x000000004d00720c */ /* 0x000fe20003f26270 */
[----:B------:R-:W-:Y:S01]  /*1590*/  BSSY B2, `(.L_x_510) ;  /* 0x0000004000027945 */ /* 0x000fe20003800000 */
[----:B------:R-:W-:-:S11]  /*15a0*/  CS2R R78, SRZ ;  /* 0x00000000004e7805 */ /* 0x000fd6000001ff00 */
[----:B------:R-:W-:Y:S05]  /*15b0*/  @P1 BRA `(.L_x_511) ;  /* 0x0000000000041947 */ /* 0x000fea0003800000 */
[----:B------:R0:W5:Y:S02]  /*15c0*/  LDG.E.64 R78, desc[UR6][R14.64] ;  /* 0x000000060e4e7981 */ /* 0x000164000c1e1b00 */
.L_x_511:
[----:B------:R-:W-:Y:S05]  /*15d0*/  BSYNC B2 ;  /* 0x0000000000027941 */ /* 0x000fea0003800000 */
.L_x_510:
[----:B-----5:R-:W-:Y:S01]  /*15e0*/  PRMT R77, R78, 0x7632, R77 ;  /* 0x000076324e4d7816 */ /* 0x020fe2000000004d */
[----:B------:R1:W-:Y:S01]  /*15f0*/  STS.U16 [R72+0x6000], R78 ;  /* 0x0060004e48007388 */ /* 0x0003e20000000400 */
[----:B------:R-:W-:Y:S01]  /*1600*/  VIADD R65, R67, 0x440 ;  /* 0x0000044043417836 */ /* 0x000fe20000000000 */
[----:B------:R-:W-:Y:S01]  /*1610*/  BSSY B2, `(.L_x_512) ;  /* 0x0000008000027945 */ /* 0x000fe20003800000 */
[----:B------:R-:W-:Y:S01]  /*1620*/  CS2R R80, SRZ ;  /* 0x0000000000507805 */ /* 0x000fe2000001ff00 */
[----:B------:R1:W-:Y:S02]  /*1630*/  STS.U16 [R72+0x6400], R79 ;  /* 0x0064004f48007388 */ /* 0x0003e40000000400 */
[----:B------:R-:W-:Y:S02]  /*1640*/  ISETP.GE.AND P1, PT, R65, R0, PT ;  /* 0x000000004100720c */ /* 0x000fe40003f26270 */
[----:B------:R1:W-:Y:S01]  /*1650*/  STS.U16 [R72+0x6200], R77 ;  /* 0x0062004d48007388 */ /* 0x0003e20000000400 */
[----:B------:R-:W-:-:S10]  /*1660*/  PRMT R65, R79, 0x7632, R65 ;  /* 0x000076324f417816 */ /* 0x000fd40000000041 */
[----:B-1----:R-:W-:Y:S05]  /*1670*/  @P1 BRA `(.L_x_513) ;  /* 0x0000000000041947 */ /* 0x002fea0003800000 */
[----:B------:R1:W5:Y:S02]  /*1680*/  LDG.E.64 R80, desc[UR6][R14.64+0x800] ;  /* 0x000800060e507981 */ /* 0x000364000c1e1b00 */
.L_x_513:
[----:B------:R-:W-:Y:S05]  /*1690*/  BSYNC B2 ;  /* 0x0000000000027941 */ /* 0x000fea0003800000 */
.L_x_512:
[----:B-----5:R-:W-:Y:S01]  /*16a0*/  PRMT R77, R80, 0x7632, R77 ;  /* 0x00007632504d7816 */ /* 0x020fe2000000004d */
[----:B------:R2:W-:Y:S01]  /*16b0*/  STS.U16 [R72+0x6600], R65 ;  /* 0x0066004148007388 */ /* 0x0005e20000000400 */
[----:B------:R-:W-:-:S03]  /*16c0*/  PRMT R78, R81, 0x7632, R78 ;  /* 0x00007632514e7816 */ /* 0x000fc6000000004e */
[----:B------:R2:W-:Y:S04]  /*16d0*/  STS.U16 [R72+0x6010], R80 ;  /* 0x0060105048007388 */ /* 0x0005e80000000400 */
[----:B------:R2:W-:Y:S04]  /*16e0*/  STS.U16 [R72+0x6410], R81 ;  /* 0x0064105148007388 */ /* 0x0005e80000000400 */
[----:B------:R2:W-:Y:S04]  /*16f0*/  STS.U16 [R72+0x6210], R77 ;  /* 0x0062104d48007388 */ /* 0x0005e80000000400 */
[----:B------:R2:W-:Y:S02]  /*1700*/  STS.U16 [R72+0x6610], R78 ;  /* 0x0066104e48007388 */ /* 0x0005e40000000400 */
.L_x_509:
[----:B------:R-:W-:Y:S05]  /*1710*/  BSYNC B1 ;  /* 0x0000000000017941 */ /* 0x000fea0003800000 */
.L_x_508:
[----:B------:R-:W-:Y:S04]  /*1720*/  BSSY B1, `(.L_x_514) ;  /* 0x000001d000017945 */ /* 0x000fe80003800000 */
[----:B------:R-:W-:Y:S05]  /*1730*/  @P0 BRA `(.L_x_515) ;  /* 0x00000000006c0947 */ /* 0x000fea0003800000 */
[----:B--2---:R-:W-:Y:S01]  /*1740*/  VIADD R65, R67, 0x840 ;  /* 0x0000084043417836 */ /* 0x004fe20000000000 */
[----:B------:R-:W-:Y:S01]  /*1750*/  BSSY B2, `(.L_x_516) ;  /* 0x0000005000027945 */ /* 0x000fe20003800000 */
[----:B------:R-:W-:-:S03]  /*1760*/  CS2R R78, SRZ ;  /* 0x00000000004e7805 */ /* 0x000fc6000001ff00 */
[----:B------:R-:W-:-:S13]  /*1770*/  ISETP.GE.AND P1, PT, R65, R0, PT ;  /* 0x000000004100720c */ /* 0x000fda0003f26270 */
[----:B------:R-:W-:Y:S05]  /*1780*/  @P1 BRA `(.L_x_517) ;  /* 0x0000000000041947 */ /* 0x000fea0003800000 */
[----:B------:R2:W5:Y:S02]  /*1790*/  LDG.E.64 R78, desc[UR6][R14.64+0x1000] ;  /* 0x001000060e4e7981 */ /* 0x000564000c1e1b00 */
.L_x_517:
[----:B------:R-:W-:Y:S05]  /*17a0*/  BSYNC B2 ;  /* 0x0000000000027941 */ /* 0x000fea0003800000 */
.L_x_516:
        /* <DEDUP_REMOVED lines=10> */
[----:B------:R-:W-:-:S13]  /*1850*/  ISETP.GE.AND P1, PT, R65, R0, PT ;  /* 0x000000004100720c */ /* 0x000fda0003f26270 */
[----:B------:R-:W-:Y:S05]  /*1860*/  @P1 BRA `(.L_x_519) ;  /* 0x0000000000041947 */ /* 0x000fea0003800000 */
[----:B------:R3:W5:Y:S02]  /*1870*/  LDG.E.64 R78, desc[UR6][R14.64+0x1800] ;  /* 0x001800060e4e7981 */ /* 0x000764000c1e1b00 */
.L_x_519:
[----:B------:R-:W-:Y:S05]  /*1880*/  BSYNC B2 ;  /* 0x0000000000027941 */ /* 0x000fea0003800000 */
.L_x_518:
[----:B0123-5:R-:W-:Y:S01]  /*1890*/  PRMT R14, R78, 0x7632, R14 ;  /* 0x000076324e0e7816 */ /* 0x02ffe2000000000e */
[----:B------:R4:W-:Y:S01]  /*18a0*/  STS.U16 [R72+0x6030], R78 ;  /* 0x0060304e48007388 */ /* 0x0009e20000000400 */
[----:B------:R-:W-:-:S03]  /*18b0*/  PRMT R15, R79, 0x7632, R15 ;  /* 0x000076324f0f7816 */ /* 0x000fc6000000000f */
[----:B------:R4:W-:Y:S04]  /*18c0*/  STS.U16 [R72+0x6430], R79 ;  /* 0x0064304f48007388 */ /* 0x0009e80000000400 */
[----:B------:R4:W-:Y:S04]  /*18d0*/  STS.U16 [R72+0x6230], R14 ;  /* 0x0062300e48007388 */ /* 0x0009e80000000400 */
[----:B------:R4:W-:Y:S02]  /*18e0*/  STS.U16 [R72+0x6630], R15 ;  /* 0x0066300f48007388 */ /* 0x0009e40000000400 */
.L_x_515:
[----:B------:R-:W-:Y:S05]  /*18f0*/  BSYNC B1 ;  /* 0x0000000000017941 */ /* 0x000fea0003800000 */
.L_x_514:
[----:B------:R-:W-:-:S05]  /*1900*/  VIADD R17, R17, 0x20 ;  /* 0x0000002011117836 */ /* 0x000fca0000000000 */
[----:B------:R-:W-:-:S13]  /*1910*/  ISETP.GE.U32.AND P1, PT, R17, 0x100, PT ;  /* 0x000001001100780c */ /* 0x000fda0003f26070 */
[----:B------:R-:W-:Y:S05]  /*1920*/  @!P1 BRA `(.L_x_520) ;  /* 0xfffffff800ec9947 */ /* 0x000fea000383ffff */
.L_x_502:
[----:B------:R-:W-:Y:S05]  /*1930*/  BSYNC B0 ;  /* 0x0000000000007941 */ /* 0x000fea0003800000 */
.L_x_501:
[----:B------:R-:W1:Y:S01]  /*1940*/  S2R R16, SR_CgaCtaId ;  /* 0x0000000000107919 */ /* 0x000e620000008800 */
[----:B------:R-:W-:Y:S01]  /*1950*/  ISETP.NE.AND P6, PT, R13, RZ, PT ;  /* 0x000000ff0d00720c */ /* 0x000fe20003fc5270 */
[----:B0-234-:R-:W0:Y:S01]  /*1960*/  LDC R72, c[0x0][0x264] ;  /* 0x00009900ff487b82 */ /* 0x01de220000000800 */
[----:B-1----:R-:W-:Y:S01]  /*1970*/  MOV R15, 0x400 ;  /* 0x00000400000f7802 */ /* 0x002fe20000000f00 */
[----:B------:R-:W-:Y:S01]  /*1980*/  IMAD.MOV.U32 R83, RZ, RZ, 0xd ;  /* 0x0000000dff537424 */ /* 0x000fe200078e00ff */
[----:B-----5:R-:W-:Y:S01]  /*1990*/  PRMT R17, R60, 0x7610, R17 ;  /* 0x000076103c117816 */ /* 0x020fe20000000011 */
[----:B------:R-:W-:Y:S01]  /*19a0*/  IMAD.MOV.U32 R77, RZ, RZ, RZ ;  /* 0x000000ffff4d7224 */ /* 0x000fe200078e00ff */
[----:B------:R-:W1:Y:S01]  /*19b0*/  S2R R60, SR_LANEID ;  /* 0x00000000003c7919 */ /* 0x000e620000000000 */
[----:B------:R-:W-:Y:S01]  /*19c0*/  VIADD R14, R15, 0x10 ;  /* 0x000000100f0e7836 */ /* 0x000fe20000000000 */
[----:B------:R-:W-:Y:S01]  /*19d0*/  PRMT R78, RZ, 0x7610, R78 ;  /* 0x00007610ff4e7816 */ /* 0x000fe2000000004e */
[----:B------:R-:W-:Y:S01]  /*19e0*/  IMAD.MOV.U32 R79, RZ, RZ, RZ ;  /* 0x000000ffff4f7224 */ /* 0x000fe200078e00ff */
[----:B------:R-:W-:Y:S01]  /*19f0*/  PRMT R81, RZ, 0x7610, R81 ;  /* 0x00007610ff517816 */ /* 0x000fe20000000051 */
[----:B------:R-:W-:-:S02]  /*1a00*/  IMAD.MOV.U32 R80, RZ, RZ, RZ ;  /* 0x000000ffff507224 */ /* 0x000fc400078e00ff */
[----:B------:R-:W-:Y:S01]  /*1a10*/  IMAD.MOV.U32 R82, RZ, RZ, RZ ;  /* 0x000000ffff527224 */ /* 0x000fe200078e00ff */
[C---:B------:R-:W-:Y:S01]  /*1a20*/  @!P6 LEA R65, R16.reuse, R15, 0x18 ;  /* 0x0000000f1041e211 */ /* 0x040fe200078ec0ff */
[----:B------:R-:W-:Y:S01]  /*1a30*/  VIADD R15, R15, 0x4b0 ;  /* 0x000004b00f0f7836 */ /* 0x000fe20000000000 */
[----:B------:R-:W-:-:S03]  /*1a40*/  LEA R14, R16, R14, 0x18 ;  /* 0x0000000e100e7211 */ /* 0x000fc600078ec0ff */
[----:B------:R2:W-:Y:S01]  /*1a50*/  @!P6 STS [R65], RZ ;  /* 0x000000ff4100e388 */ /* 0x0005e20000000800 */
[----:B------:R-:W-:Y:S02]  /*1a60*/  LEA R16, R16, R15, 0x18 ;  /* 0x0000000f10107211 */ /* 0x000fe400078ec0ff */
[----:B------:R-:W-:Y:S02]  /*1a70*/  PRMT R15, R64, 0x7610, R15 ;  /* 0x00007610400f7816 */ /* 0x000fe4000000000f */
[----:B------:R-:W-:Y:S01]  /*1a80*/  SHF.R.S32.HI R64, RZ, 0x1f, R13 ;  /* 0x0000001fff407819 */ /* 0x000fe2000001140d */
[----:B------:R-:W-:-:S03]  /*1a90*/  IMAD R85, R13, 0x2, R16 ;  /* 0x000000020d557824 */ /* 0x000fc600078e0210 */
[----:B------:R-:W-:-:S04]  /*1aa0*/  LEA.HI R64, R64, R13, RZ, 0x5 ;  /* 0x0000000d40407211 */ /* 0x000fc800078f28ff */
[----:B--2---:R-:W-:-:S05]  /*1ab0*/  SHF.R.S32.HI R65, RZ, 0x5, R64 ;  /* 0x00000005ff417819 */ /* 0x004fca0000011440 */
[----:B01----:R-:W-:-:S07]  /*1ac0*/  IMAD R84, R65, 0x4, R14 ;  /* 0x0000000441547824 */ /* 0x003fce00078e020e */
.L_x_530:
        /* <DEDUP_REMOVED lines=13> */
[----:B0-----:R-:W0:Y:S01]  /*1ba0*/  LDS.U16 R91, [R85+0x6000] ;  /* 0x00600000555b7984 */ /* 0x001e220000000400 */
[----:B------:R-:W-:Y:S02]  /*1bb0*/  LOP3.LUT R64, R86, R47, RZ, 0x30, !PT ;  /* 0x0000002f56407212 */ /* 0x000fe400078e30ff */
[----:B------:R-:W-:Y:S01]  /*1bc0*/  ISETP.NE.AND P0, PT, R120, RZ, PT ;  /* 0x000000ff7800720c */ /* 0x000fe20003f05270 */
[----:B------:R-:W-:Y:S01]  /*1bd0*/  LDS.U16 R93, [R85+0x6200] ;  /* 0x00620000555d7984 */ /* 0x000fe20000000400 */
[----:B------:R-:W-:Y:S01]  /*1be0*/  PRMT R211, R65, 0x9910, RZ ;  /* 0x0000991041d37816 */ /* 0x000fe200000000ff */
[----:B------:R-:W-:Y:S01]  /*1bf0*/  HADD2.F32 R65, -RZ, R43.H0_H0 ;  /* 0x2000002bff417230 */ /* 0x000fe20000004100 */
[----:B------:R-:W-:Y:S01]  /*1c00*/  ISETP.NE.AND P4, PT, R67, RZ, PT ;  /* 0x000000ff4300720c */ /* 0x000fe20003f85270 */
[----:B-1----:R-:W1:Y:S01]  /*1c10*/  LDS.U16 R95, [R85+0x6400] ;  /* 0x00640000555f7984 */ /* 0x002e620000000400 */
[----:B------:R-:W-:-:S02]  /*1c20*/  PRMT R87, R64, 0x9910, RZ ;  /* 0x0000991040577816 */ /* 0x000fc400000000ff */
[----:B------:R-:W-:Y:S01]  /*1c30*/  LOP3.LUT R67, R86, R44, RZ, 0x30, !PT ;  /* 0x0000002c56437212 */ /* 0x000fe200078e30ff */
[----:B--2---:R-:W2:Y:S01]  /*1c40*/  LDS.U16 R97, [R85+0x6600] ;  /* 0x0066000055617984 */ /* 0x004ea20000000400 */
[----:B------:R-:W-:Y:S02]  /*1c50*/  FSEL R64, RZ, 1, P0 ;  /* 0x3f800000ff407808 */ /* 0x000fe40000000000 */
[----:B------:R-:W-:Y:S01]  /*1c60*/  ISETP.NE.AND P5, PT, R211, RZ, PT ;  /* 0x000000ffd300720c */ /* 0x000fe20003fa5270 */
[----:B------:R-:W-:Y:S01]  /*1c70*/  LDS.U16 R99, [R85+0x6a00] ;  /* 0x006a000055637984 */ /* 0x000fe20000000400 */
        /* <DEDUP_REMOVED lines=25> */
[----:B------:R-:W-:Y:S01]  /*1e10*/  ISETP.NE.AND P0, PT, R87, RZ, PT ;  /* 0x000000ff5700720c */ /* 0x000fe20003f05270 */
[----:B------:R-:W-:Y:S01]  /*1e20*/  IMAD.SHL.U32 R229, R229, 0x2, RZ ;  /* 0x00000002e5e57824 */ /* 0x000fe200078e00ff */
        /* <DEDUP_REMOVED lines=13> */
[----:B------:R-:W-:Y:S02]  /*1f00*/  SEL R228, RZ, 0x4, P2 ;  /* 0x00000004ffe47807 */ /* 0x000fe40001000000 */
        /* <DEDUP_REMOVED lines=151> */
[----:B------:R-:W-:Y:S02]  /*2880*/  LOP3.LUT R88, R86, R27, RZ, 0x30, !PT ;  /* 0x0000001b56587212 */ /* 0x000fe400078e30ff */
        /* <DEDUP_REMOVED lines=10> */
[----:B------:R-:W-:Y:S01]  /*2930*/  HADD2.F32 R66, -RZ, R57.H0_H0 ;  /* 0x20000039ff427230 */ /* 0x000fe20000004100 */
[----:B------:R-:W-:Y:S02]  /*2940*/  FSEL R65, RZ, 1, P2 ;  /* 0x3f800000ff417808 */ /* 0x000fe40001000000 */
[----:B------:R-:W-:Y:S01]  /*2950*/  FFMA.FTZ R64, R67, R87, R64 ;  /* 0x0000005743407223 */ /* 0x000fe20000010040 */
[----:B------:R-:W-:Y:S01]  /*2960*/  ISETP.NE.AND P5, PT, R89, RZ, PT ;  /* 0x000000ff5900720c */ /* 0x000fe20003fa5270 */
[----:B------:R-:W-:Y:S01]  /*2970*/  HADD2.F32 R87, -RZ, R58.H0_H0 ;  /* 0x2000003aff577230 */ /* 0x000fe20000004100 */
[----:B------:R-:W-:Y:S01]  /*2980*/  PRMT R88, R88, 0x9910, RZ ;  /* 0x0000991058587816 */ /* 0x000fe200000000ff */
[----:B------:R-:W-:Y:S01]  /*2990*/  FFMA.FTZ R64, R65, R66, R64 ;  /* 0x0000004241407223 */ /* 0x000fe20000010040 */
[----:B------:R-:W-:Y:S01]  /*29a0*/  LOP3.LUT R67, R86, R63, RZ, 0x30, !PT ;  /* 0x0000003f56437212 */ /* 0x000fe200078e30ff */
[----:B------:R-:W-:Y:S01]  /*29b0*/  HADD2.F32 R66, -RZ, R28.H0_H0 ;  /* 0x2000001cff427230 */ /* 0x000fe20000004100 */
[----:B------:R-:W-:-:S02]  /*29c0*/  SEL R193, RZ, 0x2000000, P4 ;  /* 0x02000000ffc17807 */ /* 0x000fc40002000000 */
[----:B------:R-:W-:Y:S02]  /*29d0*/  ISETP.NE.AND P4, PT, R88, RZ, PT ;  /* 0x000000ff5800720c */ /* 0x000fe40003f85270 */
[----:B------:R-:W-:Y:S02]  /*29e0*/  FSEL R65, RZ, 1, P5 ;  /* 0x3f800000ff417808 */ /* 0x000fe40002800000 */
[----:B------:R-:W-:Y:S02]  /*29f0*/  LOP3.LUT R88, R86, R23, RZ, 0x30, !PT ;  /* 0x0000001756587212 */ /* 0x000fe400078e30ff */
[----:B------:R-:W-:Y:S01]  /*2a00*/  PRMT R89, R67, 0x9910, RZ ;  /* 0x0000991043597816 */ /* 0x000fe200000000ff */
[----:B------:R-:W-:Y:S01]  /*2a10*/  FFMA.FTZ R64, R65, R66, R64 ;  /* 0x0000004241407223 */ /* 0x000fe20000010040 */
[----:B------:R-:W-:Y:S02]  /*2a20*/  FSEL R67, RZ, 1, P1 ;  /* 0x3f800000ff437808 */ /* 0x000fe40000800000 */
[----:B------:R-:W-:-:S02]  /*2a30*/  PRMT R88, R88, 0x9910, RZ ;  /* 0x0000991058587816 */ /* 0x000fc400000000ff */
        /* <DEDUP_REMOVED lines=11> */
[----:B------:R-:W-:Y:S02]  /*2af0*/  LOP3.LUT R87, R86, R26, RZ, 0x30, !PT ;  /* 0x0000001a56577212 */ /* 0x000fe400078e30ff */
[----:B------:R-:W-:Y:S02]  /*2b00*/  SEL R122, RZ, 0x4000000, P3 ;  /* 0x04000000ff7a7807 */ /* 0x000fe40001800000 */
[----:B------:R-:W-:Y:S02]  /*2b10*/  ISETP.NE.AND P3, PT, R89, RZ, PT ;  /* 0x000000ff5900720c */ /* 0x000fe40003f65270 */
[----:B------:R-:W-:Y:S02]  /*2b20*/  PRMT R89, R88, 0x9910, RZ ;  /* 0x0000991058597816 */ /* 0x000fe400000000ff */
[----:B------:R-:W-:Y:S02]  /*2b30*/  PRMT R185, R87, 0x9910, RZ ;  /* 0x0000991057b97816 */ /* 0x000fe400000000ff */
[----:B------:R-:W-:-:S02]  /*2b40*/  SEL R64, RZ, 0x10000000, P2 ;  /* 0x10000000ff407807 */ /* 0x000fc40001000000 */
[----:B------:R-:W-:Y:S02]  /*2b50*/  LOP3.LUT R87, R86, R22, RZ, 0x30, !PT ;  /* 0x0000001656577212 */ /* 0x000fe400078e30ff */
[----:B------:R-:W-:Y:S02]  /*2b60*/  ISETP.NE.AND P2, PT, R186, RZ, PT ;  /* 0x000000ffba00720c */ /* 0x000fe40003f45270 */
[----:B------:R-:W-:Y:S02]  /*2b70*/  SEL R192, RZ, 0x20000000, P5 ;  /* 0x20000000ffc07807 */ /* 0x000fe40002800000 */
[----:B------:R-:W-:Y:S02]  /*2b80*/  ISETP.NE.AND P5, PT, R89, RZ, PT ;  /* 0x000000ff5900720c */ /* 0x000fe40003fa5270 */
        /* <DEDUP_REMOVED lines=15> */
[----:B------:R-:W-:Y:S02]  /*2c80*/  SEL R141, RZ, 0x80000000, P4 ;  /* 0x80000000ff8d7807 */ /* 0x000fe40002000000 */
[----:B------:R-:W-:Y:S02]  /*2c90*/  ISETP.NE.AND P4, PT, R89, RZ, PT ;  /* 0x000000ff5900720c */ /* 0x000fe40003f85270 */
[----:B------:R-:W-:-:S02]  /*2ca0*/  FSEL R88, RZ, 1, P2 ;  /* 0x3f800000ff587808 */ /* 0x000fc40001000000 */
[C---:B------:R-:W-:Y:S02]  /*2cb0*/  LOP3.LUT R87, R86.reuse, R62, RZ, 0x30, !PT ;  /* 0x0000003e56577212 */ /* 0x040fe400078e30ff */
[----:B------:R-:W-:Y:S01]  /*2cc0*/  LOP3.LUT R89, R86, R69, RZ, 0x30, !PT ;  /* 0x0000004556597212 */ /* 0x000fe200078e30ff */
[----:B------:R-:W-:Y:S01]  /*2cd0*/  FFMA.FTZ R65, R88, R67, R65 ;  /* 0x0000004358417223 */ /* 0x000fe20000010041 */
[----:B------:R-:W-:Y:S01]  /*2ce0*/  SEL R219, RZ, 0x4, P2 ;  /* 0x00000004ffdb7807 */ /* 0x000fe20001000000 */
[----:B------:R-:W-:Y:S01]  /*2cf0*/  HADD2.F32 R67, -RZ, R25.H0_H0 ;  /* 0x20000019ff437230 */ /* 0x000fe20000004100 */
[----:B------:R-:W-:Y:S02]  /*2d00*/  ISETP.NE.AND P2, PT, R183, RZ, PT ;  /* 0x000000ffb700720c */ /* 0x000fe40003f45270 */
[----:B------:R-:W-:Y:S02]  /*2d10*/  PRMT R182, R87, 0x9910, RZ ;  /* 0x0000991057b67816 */ /* 0x000fe400000000ff */
[----:B------:R-:W-:-:S02]  /*2d20*/  PRMT R89, R89, 0x9910, RZ ;  /* 0x0000991059597816 */ /* 0x000fc400000000ff */
[----:B------:R-:W-:Y:S02]  /*2d30*/  LOP3.LUT R87, R86, R24, RZ, 0x30, !PT ;  /* 0x0000001856577212 */ /* 0x000fe400078e30ff */
[----:B------:R-:W-:Y:S02]  /*2d40*/  FSEL R88, RZ, 1, P2 ;  /* 0x3f800000ff587808 */ /* 0x000fe40001000000 */
[----:B------:R-:W-:Y:S02]  /*2d50*/  SEL R230, RZ, 0x8, P2 ;  /* 0x00000008ffe67807 */ /* 0x000fe40001000000 */
[----:B------:R-:W-:Y:S01]  /*2d60*/  SEL R139, RZ, 0xffffffff, P1 ;  /* 0xffffffffff8b7807 */ /* 0x000fe20000800000 */
[----:B------:R-:W-:Y:S01]  /*2d70*/  FFMA.FTZ R65, R88, R67, R65 ;  /* 0x0000004358417223 */ /* 0x000fe20000010041 */
[----:B------:R-:W-:Y:S01]  /*2d80*/  ISETP.NE.AND P2, PT, R182, RZ, PT ;  /* 0x000000ffb600720c */ /* 0x000fe20003f45270 */
[----:B------:R-:W-:Y:S01]  /*2d90*/  HADD2.F32 R67, -RZ, R62.H0_H0 ;  /* 0x2000003eff437230 */ /* 0x000fe20000004100 */
[----:B------:R-:W-:-:S02]  /*2da0*/  ISETP.NE.AND P1, PT, R89, RZ, PT ;  /* 0x000000ff5900720c */ /* 0x000fc40003f25270 */
[----:B------:R-:W-:Y:S02]  /*2db0*/  PRMT R181, R87, 0x9910, RZ ;  /* 0x0000991057b57816 */ /* 0x000fe400000000ff */
[----:B------:R-:W-:Y:S02]  /*2dc0*/  LOP3.LUT R89, R86, R21, RZ, 0x30, !PT ;  /* 0x0000001556597212 */ /* 0x000fe400078e30ff */
        /* <DEDUP_REMOVED lines=126> */
[----:B------:R-:W-:Y:S02]  /*35b0*/  PRMT R89, R89, 0x9910, RZ ;  /* 0x0000991059597816 */ /* 0x000fe400000000ff */
[----:B------:R-:W-:Y:S01]  /*35c0*/  LOP3.LUT R87, R86, R8, RZ, 0x30, !PT ;  /* 0x0000000856577212 */ /* 0x000fe200078e30ff */
[----:B------:R-:W-:Y:S01]  /*35d0*/  FFMA.FTZ R65, R88, R67, R65 ;  /* 0x0000004358417223 */ /* 0x000fe20000010041 */
[----:B------:R-:W-:Y:S01]  /*35e0*/  SEL R166, RZ, 0x100000, P5 ;  /* 0x00100000ffa67807 */ /* 0x000fe20002800000 */
[----:B------:R-:W-:Y:S01]  /*35f0*/  HADD2.F32 R67, -RZ, R5.H0_H0 ;  /* 0x20000005ff437230 */ /* 0x000fe20000004100 */
[----:B------:R-:W-:Y:S02]  /*3600*/  ISETP.NE.AND P5, PT, R89, RZ, PT ;  /* 0x000000ff5900720c */ /* 0x000fe40003fa5270 */
[----:B------:R-:W-:Y:S02]  /*3610*/  FSEL R88, RZ, 1, P3 ;  /* 0x3f800000ff587808 */ /* 0x000fe40001800000 */
[----:B------:R-:W-:-:S02]  /*3620*/  PRMT R89, R87, 0x9910, RZ ;  /* 0x0000991057597816 */ /* 0x000fc400000000ff */
[----:B------:R-:W-:Y:S01]  /*3630*/  LOP3.LUT R87, R86, R9, RZ, 0x30, !PT ;  /* 0x0000000956577212 */ /* 0x000fe200078e30ff */
        /* <DEDUP_REMOVED lines=8> */
[----:B------:R-:W-:-:S02]  /*36c0*/  PRMT R87, R87, 0x9910, RZ ;  /* 0x0000991057577816 */ /* 0x000fc400000000ff */
[----:B------:R-:W-:Y:S02]  /*36d0*/  ISETP.NE.AND P4, PT, R89, RZ, PT ;  /* 0x000000ff5900720c */ /* 0x000fe40003f85270 */
[----:B------:R-:W-:Y:S02]  /*36e0*/  FSEL R88, RZ, 1, P5 ;  /* 0x3f800000ff587808 */ /* 0x000fe40002800000 */
[----:B------:R-:W-:Y:S02]  /*36f0*/  LOP3.LUT R89, R86, R11, RZ, 0x30, !PT ;  /* 0x0000000b56597212 */ /* 0x000fe400078e30ff */
[----:B------:R-:W-:Y:S01]  /*3700*/  SEL R164, RZ, 0x400000, P1 ;  /* 0x00400000ffa47807 */ /* 0x000fe20000800000 */
[----:B------:R-:W-:Y:S01]  /*3710*/  FFMA.FTZ R65, R88, R67, R65 ;  /* 0x0000004358417223 */ /* 0x000fe20000010041 */
[----:B------:R-:W-:Y:S01]  /*3720*/  SEL R163, RZ, 0x800000, P2 ;  /* 0x00800000ffa37807 */ /* 0x000fe20001000000 */
[----:B------:R-:W-:Y:S01]  /*3730*/  HADD2.F32 R67, -RZ, R9.H0_H0 ;  /* 0x20000009ff437230 */ /* 0x000fe20000004100 */
[----:B------:R-:W-:-:S02]  /*3740*/  ISETP.NE.AND P1, PT, R90, RZ, PT ;  /* 0x000000ff5a00720c */ /* 0x000fc40003f25270 */
[----:B------:R-:W-:Y:S01]  /*3750*/  ISETP.NE.AND P2, PT, R87, RZ, PT ;  /* 0x000000ff5700720c */ /* 0x000fe20003f45270 */
[----:B------:R-:W-:Y:S01]  /*3760*/  HADD2.F32 R87, -RZ, R8.H0_H0 ;  /* 0x20000008ff577230 */ /* 0x000fe20000004100 */
[----:B------:R-:W-:Y:S02]  /*3770*/  FSEL R90, RZ, 1, P4 ;  /* 0x3f800000ff5a7808 */ /* 0x000fe40002000000 */
[----:B------:R-:W-:Y:S02]  /*3780*/  PRMT R89, R89, 0x9910, RZ ;  /* 0x0000991059597816 */ /* 0x000fe400000000ff */
[----:B------:R-:W-:Y:S01]  /*3790*/  SEL R162, RZ, 0x1000000, P3 ;  /* 0x01000000ffa27807 */ /* 0x000fe20001800000 */
[----:B------:R-:W-:Y:S01]  /*37a0*/  FFMA.FTZ R65, R90, R87, R65 ;  /* 0x000000575a417223 */ /* 0x000fe20000010041 */
[----:B------:R-:W-:Y:S01]  /*37b0*/  FSEL R88, RZ, 1, P1 ;  /* 0x3f800000ff587808 */ /* 0x000fe20000800000 */
[----:B------:R-:W-:Y:S01]  /*37c0*/  HADD2.F32 R87, -RZ, R10.H0_H0 ;  /* 0x2000000aff577230 */ /* 0x000fe20000004100 */
[----:B------:R-:W-:-:S02]  /*37d0*/  ISETP.NE.AND P3, PT, R89, RZ, PT ;  /* 0x000000ff5900720c */ /* 0x000fc40003f65270 */
[----:B------:R-:W-:Y:S01]  /*37e0*/  LOP3.LUT R89, R86, R12, RZ, 0x30, !PT ;  /* 0x0000000c56597212 */ /* 0x000fe200078e30ff */
[----:B------:R-:W-:Y:S01]  /*37f0*/  FFMA.FTZ R65, R88, R67, R65 ;  /* 0x0000004358417223 */ /* 0x000fe20000010041 */
[----:B0-----:R-:W-:Y:S01]  /*3800*/  LOP3.LUT R67, R86, R91, RZ, 0x30, !PT ;  /* 0x0000005b56437212 */ /* 0x001fe200078e30ff */
[----:B------:R-:W-:Y:S01]  /*3810*/  HADD2.F32 R91, -RZ, R91.H0_H0 ;  /* 0x2000005bff5b7230 */ /* 0x000fe20000004100 */
[----:B------:R-:W-:Y:S02]  /*3820*/  PRMT R89, R89, 0x9910, RZ ;  /* 0x0000991059597816 */ /* 0x000fe400000000ff */
[----:B------:R-:W-:Y:S02]  /*3830*/  FSEL R90, RZ, 1, P2 ;  /* 0x3f800000ff5a7808 */ /* 0x000fe40001000000 */
[----:B------:R-:W-:Y:S02]  /*3840*/  SEL R137, RZ, 0x2000000, P0 ;  /* 0x02000000ff897807 */ /* 0x000fe40000000000 */
[----:B------:R-:W-:Y:S01]  /*3850*/  PRMT R126, R67, 0x9910, RZ ;  /* 0x00009910437e7816 */ /* 0x000fe200000000ff */
[----:B------:R-:W-:Y:S01]  /*3860*/  HADD2.F32 R67, -RZ, R11.H0_H0 ;  /* 0x2000000bff437230 */ /* 0x000fe20000004100 */
[----:B------:R-:W-:Y:S01]  /*3870*/  ISETP.NE.AND P0, PT, R89, RZ, PT ;  /* 0x000000ff5900720c */ /* 0x000fe20003f05270 */
[----:B------:R-:W-:Y:S01]  /*3880*/  FFMA.FTZ R65, R90, R87, R65 ;  /* 0x000000575a417223 */ /* 0x000fe20000010041 */
[----:B------:R-:W-:Y:S01]  /*3890*/  FSEL R88, RZ, 1, P3 ;  /* 0x3f800000ff587808 */ /* 0x000fe20001800000 */
[----:B------:R-:W0:Y:S01]  /*38a0*/  LDS.U16 R89, [R85+0x6800] ;  /* 0x0068000055597984 */ /* 0x000e220000000400 */
[----:B------:R-:W-:Y:S01]  /*38b0*/  HADD2.F32 R87, -RZ, R12.H0_H0 ;  /* 0x2000000cff577230 */ /* 0x000fe20000004100 */
[----:B------:R-:W-:-:S02]  /*38c0*/  FSEL R90, RZ, 1, P0 ;  /* 0x3f800000ff5a7808 */ /* 0x000fc40000000000 */
[----:B------:R-:W-:Y:S01]  /*38d0*/  FFMA.FTZ R65, R88, R67, R65 ;  /* 0x0000004358417223 */ /* 0x000fe20000010041 */
[----:B------:R-:W-:Y:S02]  /*38e0*/  SEL R136, RZ, 0x4000000, P5 ;  /* 0x04000000ff887807 */ /* 0x000fe40002800000 */
[----:B------:R-:W-:Y:S01]  /*38f0*/  ISETP.NE.AND P5, PT, R126, RZ, PT ;  /* 0x000000ff7e00720c */ /* 0x000fe20003fa5270 */
[----:B------:R-:W-:Y:S01]  /*3900*/  FFMA.FTZ R65, R90, R87, R65 ;  /* 0x000000575a417223 */ /* 0x000fe20000010041 */
[----:B-1----:R-:W-:Y:S01]  /*3910*/  LOP3.LUT R67, R86, R95, RZ, 0x30, !PT ;  /* 0x0000005f56437212 */ /* 0x002fe200078e30ff */
[----:B------:R-:W1:Y:S01]  /*3920*/  LDS.U16 R87, [R85+0x6c00] ;  /* 0x006c000055577984 */ /* 0x000e620000000400 */
[----:B------:R-:W-:Y:S01]  /*3930*/  FSEL R88, RZ, 1, P5 ;  /* 0x3f800000ff587808 */ /* 0x000fe20002800000 */
[----:B------:R-:W-:Y:S01]  /*3940*/  HADD2.F32 R95, -RZ, R95.H0_H0 ;  /* 0x2000005fff5f7230 */ /* 0x000fe20000004100 */
[----:B------:R-:W-:Y:S02]  /*3950*/  SEL R131, RZ, 0x8000000, P4 ;  /* 0x08000000ff837807 */ /* 0x000fe40002000000 */
[----:B------:R-:W-:Y:S01]  /*3960*/  PRMT R160, R67, 0x9910, RZ ;  /* 0x0000991043a07816 */ /* 0x000fe200000000ff */
[----:B------:R-:W-:Y:S01]  /*3970*/  FFMA.FTZ R88, R88, R91, R65 ;  /* 0x0000005b58587223 */ /* 0x000fe20000010041 */
[----:B------:R-:W-:Y:S01]  /*3980*/  LOP3.LUT R65, R86, R93, RZ, 0x30, !PT ;  /* 0x0000005d56417212 */ /* 0x000fe200078e30ff */
[----:B------:R-:W3:Y:S01]  /*3990*/  LDS.U16 R91, [R85+0x6e00] ;  /* 0x006e0000555b7984 */ /* 0x000ee20000000400 */
[----:B------:R-:W-:Y:S01]  /*39a0*/  HADD2.F32 R93, -RZ, R93.H0_H0 ;  /* 0x2000005dff5d7230 */ /* 0x000fe20000004100 */
[----:B------:R-:W-:-:S02]  /*39b0*/  SEL R130, RZ, 0x10000000, P1 ;  /* 0x10000000ff827807 */ /* 0x000fc40000800000 */
[----:B------:R-:W-:Y:S02]  /*39c0*/  PRMT R161, R65, 0x9910, RZ ;  /* 0x0000991041a17816 */ /* 0x000fe400000000ff */
[----:B------:R-:W-:Y:S02]  /*39d0*/  ISETP.NE.AND P1, PT, R160, RZ, PT ;  /* 0x000000ffa000720c */ /* 0x000fe40003f25270 */
[----:B------:R-:W-:Y:S02]  /*39e0*/  ISETP.NE.AND P4, PT, R161, RZ, PT ;  /* 0x000000ffa100720c */ /* 0x000fe40003f85270 */
[----:B--2---:R-:W-:Y:S01]  /*39f0*/  LOP3.LUT R65, R86, R97, RZ, 0x30, !PT ;  /* 0x0000006156417212 */ /* 0x004fe200078e30ff */
[----:B------:R-:W-:Y:S01]  /*3a00*/  HADD2.F32 R97, -RZ, R97.H0_H0 ;  /* 0x20000061ff617230 */ /* 0x000fe20000004100 */
[----:B------:R-:W-:Y:S02]  /*3a10*/  FSEL R67, RZ, 1, P4 ;  /* 0x3f800000ff437808 */ /* 0x000fe40002000000 */
[----:B------:R-:W-:-:S02]  /*3a20*/  FSEL R90, RZ, 1, P1 ;  /* 0x3f800000ff5a7808 */ /* 0x000fc40000800000 */
[----:B------:R-:W-:Y:S01]  /*3a30*/  PRMT R159, R65, 0x9910, RZ ;  /* 0x00009910419f7816 */ /* 0x000fe200000000ff */
[----:B------:R-:W-:Y:S01]  /*3a40*/  FFMA.FTZ R67, R67, R93, R88 ;  /* 0x0000005d43437223 */ /* 0x000fe20000010058 */
[----:B------:R-:W-:Y:S01]  /*3a50*/  SEL R65, RZ, 0x20000000, P2 ;  /* 0x20000000ff417807 */ /* 0x000fe20001000000 */
[----:B------:R-:W2:Y:S01]  /*3a60*/  LDS.U16 R93, [R85+0x7200] ;  /* 0x00720000555d7984 */ /* 0x000ea20000000400 */
[----:B------:R-:W-:Y:S01]  /*3a70*/  ISETP.NE.AND P2, PT, R159, RZ, PT ;  /* 0x000000ff9f00720c */ /* 0x000fe20003f45270 */
[----:B------:R-:W-:Y:S01]  /*3a80*/  FFMA.FTZ R67, R90, R95, R67 ;  /* 0x0000005f5a437223 */ /* 0x000fe20000010043 */
[----:B0-----:R-:W-:Y:S01]  /*3a90*/  LOP3.LUT R90, R86, R89, RZ, 0x30, !PT ;  /* 0x00000059565a7212 */ /* 0x001fe200078e30ff */
[----:B------:R-:W0:Y:S01]  /*3aa0*/  LDS.U16 R95, [R85+0x7400] ;  /* 0x00740000555f7984 */ /* 0x000e220000000400 */
[----:B------:R-:W-:Y:S01]  /*3ab0*/  FSEL R88, RZ, 1, P2 ;  /* 0x3f800000ff587808 */ /* 0x000fe20001000000 */
[----:B------:R-:W-:Y:S01]  /*3ac0*/  HADD2.F32 R89, -RZ, R89.H0_H0 ;  /* 0x20000059ff597230 */ /* 0x000fe20000004100 */
[----:B------:R-:W-:-:S02]  /*3ad0*/  PRMT R158, R90, 0x9910, RZ ;  /* 0x000099105a9e7816 */ /* 0x000fc400000000ff */
[----:B------:R-:W-:Y:S01]  /*3ae0*/  LOP3.LUT R92, R86, R99, RZ, 0x30, !PT ;  /* 0x00000063565c7212 */ /* 0x000fe200078e30ff */
[----:B------:R-:W-:Y:S01]  /*3af0*/  FFMA.FTZ R67, R88, R97, R67 ;  /* 0x0000006158437223 */ /* 0x000fe20000010043 */
[----:B------:R-:W-:Y:S01]  /*3b00*/  SEL R127, RZ, 0x40000000, P3 ;  /* 0x40000000ff7f7807 */ /* 0x000fe20001800000 */
[----:B------:R-:W4:Y:S01]  /*3b10*/  LDS.U16 R97, [R85+0x7600] ;  /* 0x0076000055617984 */ /* 0x000f220000000400 */
[----:B------:R-:W-:Y:S01]  /*3b20*/  ISETP.NE.AND P3, PT, R158, RZ, PT ;  /* 0x000000ff9e00720c */ /* 0x000fe20003f65270 */
[----:B------:R-:W-:Y:S01]  /*3b30*/  HADD2.F32 R99, -RZ, R99.H0_H0 ;  /* 0x20000063ff637230 */ /* 0x000fe20000004100 */
[----:B-1----:R-:W-:Y:S01]  /*3b40*/  LOP3.LUT R90, R86, R87, RZ, 0x30, !PT ;  /* 0x00000057565a7212 */ /* 0x002fe200078e30ff */
[----:B------:R-:W-:Y:S01]  /*3b50*/  HADD2.F32 R87, -RZ, R87.H0_H0 ;  /* 0x20000057ff577230 */ /* 0x000fe20000004100 */
[----:B------:R-:W-:Y:S02]  /*3b60*/  PRMT R157, R92, 0x9910, RZ ;  /* 0x000099105c9d7816 */ /* 0x000fe400000000ff */
[----:B------:R-:W-:-:S02]  /*3b70*/  FSEL R88, RZ, 1, P3 ;  /* 0x3f800000ff587808 */ /* 0x000fc40001800000 */
[----:B------:R-:W-:Y:S02]  /*3b80*/  SEL R188, RZ, 0x80000000, P0 ;  /* 0x80000000ffbc7807 */ /* 0x000fe40000000000 */
[----:B------:R-:W-:Y:S01]  /*3b90*/  PRMT R94, R90, 0x9910, RZ ;  /* 0x000099105a5e7816 */ /* 0x000fe200000000ff */
[----:B------:R-:W-:Y:S01]  /*3ba0*/  FFMA.FTZ R67, R88, R89, R67 ;  /* 0x0000005958437223 */ /* 0x000fe20000010043 */
[----:B------:R-:W-:Y:S02]  /*3bb0*/  ISETP.NE.AND P0, PT, R157, RZ, PT ;  /* 0x000000ff9d00720c */ /* 0x000fe40003f05270 */
[----:B---3--:R-:W-:Y:S01]  /*3bc0*/  LOP3.LUT R92, R86, R91, RZ, 0x30, !PT ;  /* 0x0000005b565c7212 */ /* 0x008fe200078e30ff */
[----:B------:R-:W-:Y:S01]  /*3bd0*/  IMAD.MOV.U32 R88, RZ, RZ, R94 ;  /* 0x000000ffff587224 */ /* 0x000fe200078e005e */
[----:B------:R-:W-:Y:S01]  /*3be0*/  FSEL R90, RZ, 1, P0 ;  /* 0x3f800000ff5a7808 */ /* 0x000fe20000000000 */
[----:B------:R-:W-:Y:S01]  /*3bf0*/  HADD2.F32 R91, -RZ, R91.H0_H0 ;  /* 0x2000005bff5b7230 */ /* 0x000fe20000004100 */
[----:B------:R-:W-:-:S02]  /*3c00*/  PRMT R89, R92, 0x9910, RZ ;  /* 0x000099105c597816 */ /* 0x000fc400000000ff */
[----:B------:R-:W-:Y:S01]  /*3c10*/  SEL R210, RZ, 0x1, P5 ;  /* 0x00000001ffd27807 */ /* 0x000fe20002800000 */
[----:B------:R-:W-:Y:S01]  /*3c20*/  FFMA.FTZ R67, R90, R99, R67 ;  /* 0x000000635a437223 */ /* 0x000fe20000010043 */
[----:B------:R-:W-:Y:S01]  /*3c30*/  ISETP.NE.AND P5, PT, R88, RZ, PT ;  /* 0x000000ff5800720c */ /* 0x000fe20003fa5270 */
[----:B------:R-:W1:Y:S01]  /*3c40*/  LDS.U16 R99, [R85+0x7800] ;  /* 0x0078000055637984 */ /* 0x000e620000000400 */
[----:B------:R-:W-:Y:S02]  /*3c50*/  SEL R224, RZ, 0xffffffff, P4 ;  /* 0xffffffffffe07807 */ /* 0x000fe40002000000 */
[----:B------:R-:W-:Y:S02]  /*3c60*/  ISETP.NE.AND P4, PT, R89, RZ, PT ;  /* 0x000000ff5900720c */ /* 0x000fe40003f85270 */
[----:B------:R-:W-:Y:S01]  /*3c70*/  LOP3.LUT R89, R86, R101, RZ, 0x30, !PT ;  /* 0x0000006556597212 */ /* 0x000fe200078e30ff */
[----:B------:R-:W-:Y:S01]  /*3c80*/  HADD2.F32 R101, -RZ, R101.H0_H0 ;  /* 0x20000065ff657230 */ /* 0x000fe20000004100 */
[----:B------:R-:W-:-:S02]  /*3c90*/  FSEL R88, RZ, 1, P5 ;  /* 0x3f800000ff587808 */ /* 0x000fc40002800000 */
[----:B------:R-:W-:Y:S02]  /*3ca0*/  PRMT R89, R89, 0x9910, RZ ;  /* 0x0000991059597816 */ /* 0x000fe400000000ff */
[----:B------:R-:W-:Y:S01]  /*3cb0*/  FSEL R90, RZ, 1, P4 ;  /* 0x3f800000ff5a7808 */ /* 0x000fe20002000000 */
[----:B------:R-:W-:Y:S01]  /*3cc0*/  FFMA.FTZ R67, R88, R87, R67 ;  /* 0x0000005758437223 */ /* 0x000fe20000010043 */
[----:B--2---:R-:W-:Y:S01]  /*3cd0*/  LOP3.LUT R92, R86, R93, RZ, 0x30, !PT ;  /* 0x0000005d565c7212 */ /* 0x004fe200078e30ff */
[----:B------:R-:W-:Y:S01]  /*3ce0*/  IMAD.MOV.U32 R87, RZ, RZ, R89 ;  /* 0x000000ffff577224 */ /* 0x000fe200078e0059 */
[----:B------:R-:W-:Y:S01]  /*3cf0*/  SEL R227, RZ, 0x4, P1 ;  /* 0x00000004ffe37807 */ /* 0x000fe20000800000 */
[----:B------:R-:W-:Y:S01]  /*3d00*/  FFMA.FTZ R67, R90, R91, R67 ;  /* 0x0000005b5a437223 */ /* 0x000fe20000010043 */
[----:B------:R-:W-:Y:S01]  /*3d10*/  PRMT R88, R92, 0x9910, RZ ;  /* 0x000099105c587816 */ /* 0x000fe200000000ff */
[----:B------:R-:W2:Y:S01]  /*3d20*/  LDS.U16 R91, [R85+0x7c00] ;  /* 0x007c0000555b7984 */ /* 0x000ea20000000400 */
[----:B------:R-:W-:Y:S01]  /*3d30*/  ISETP.NE.AND P1, PT, R87, RZ, PT ;  /* 0x000000ff5700720c */ /* 0x000fe20003f25270 */
[----:B------:R-:W-:Y:S01]  /*3d40*/  HADD2.F32 R93, -RZ, R93.H0_H0 ;  /* 0x2000005dff5d7230 */ /* 0x000fe20000004100 */
[----:B------:R-:W-:-:S02]  /*3d50*/  SEL R220, RZ, 0x8, P2 ;  /* 0x00000008ffdc7807 */ /* 0x000fc40001000000 */
[----:B------:R-:W-:Y:S02]  /*3d60*/  ISETP.NE.AND P2, PT, R88, RZ, PT ;  /* 0x000000ff5800720c */ /* 0x000fe40003f45270 */
[----:B------:R-:W-:Y:S02]  /*3d70*/  FSEL R88, RZ, 1, P1 ;  /* 0x3f800000ff587808 */ /* 0x000fe40000800000 */
[----:B0-----:R-:W-:Y:S01]  /*3d80*/  LOP3.LUT R87, R86, R95, RZ, 0x30, !PT ;  /* 0x0000005f56577212 */ /* 0x001fe200078e30ff */
[----:B------:R-:W-:Y:S01]  /*3d90*/  HADD2.F32 R95, -RZ, R95.H0_H0 ;  /* 0x2000005fff5f7230 */ /* 0x000fe20000004100 */
[----:B------:R-:W-:Y:S01]  /*3da0*/  FSEL R90, RZ, 1, P2 ;  /* 0x3f800000ff5a7808 */ /* 0x000fe20001000000 */
[----:B------:R-:W-:Y:S01]  /*3db0*/  FFMA.FTZ R67, R88, R101, R67 ;  /* 0x0000006558437223 */ /* 0x000fe20000010043 */
[----:B----4-:R-:W-:Y:S01]  /*3dc0*/  LOP3.LUT R89, R86, R97, RZ, 0x30, !PT ;  /* 0x0000006156597212 */ /* 0x010fe200078e30ff */
[----:B------:R-:W-:Y:S01]  /*3dd0*/  LDS.U16 R101, [R85+0x8200] ;  /* 0x0082000055657984 */ /* 0x000fe20000000400 */
        /* <DEDUP_REMOVED lines=8> */
[----:B------:R-:W-:Y:S02]  /*3e60*/  ISETP.NE.AND P0, PT, R88, RZ, PT ;  /* 0x000000ff5800720c */ /* 0x000fe40003f05270 */
[----:B------:R-:W-:Y:S02]  /*3e70*/  FSEL R88, RZ, 1, P3 ;  /* 0x3f800000ff587808 */ /* 0x000fe40001800000 */
[----:B-1----:R-:W-:Y:S01]  /*3e80*/  LOP3.LUT R87, R86, R99, RZ, 0x30, !PT ;  /* 0x0000006356577212 */ /* 0x002fe200078e30ff */
[----:B------:R-:W-:Y:S01]  /*3e90*/  HADD2.F32 R99, -RZ, R99.H0_H0 ;  /* 0x20000063ff637230 */ /* 0x000fe20000004100 */
[----:B------:R-:W-:Y:S01]  /*3ea0*/  FSEL R90, RZ, 1, P0 ;  /* 0x3f800000ff5a7808 */ /* 0x000fe20000000000 */
[----:B------:R-:W-:Y:S01]  /*3eb0*/  FFMA.FTZ R67, R88, R95, R67 ;  /* 0x0000005f58437223 */ /* 0x000fe20000010043 */
[----:B------:R-:W-:Y:S01]  /*3ec0*/  LOP3.LUT R89, R86, R103, RZ, 0x30, !PT ;  /* 0x0000006756597212 */ /* 0x000fe200078e30ff */
[----:B------:R-:W1:Y:S01]  /*3ed0*/  LDS.U16 R95, [R85+0x8400] ;  /* 0x00840000555f7984 */ /* 0x000e620000000400 */
[----:B------:R-:W-:Y:S01]  /*3ee0*/  PRMT R87, R87, 0x9910, RZ ;  /* 0x0000991057577816 */ /* 0x000fe200000000ff */
[----:B------:R-:W-:Y:S01]  /*3ef0*/  FFMA.FTZ R67, R90, R97, R67 ;  /* 0x000000615a437223 */ /* 0x000fe20000010043 */
[----:B------:R-:W-:Y:S01]  /*3f00*/  PRMT R88, R89, 0x9910, RZ ;  /* 0x0000991059587816 */ /* 0x000fe200000000ff */
[----:B------:R-:W3:Y:S01]  /*3f10*/  LDS.U16 R97, [R85+0x8600] ;  /* 0x0086000055617984 */ /* 0x000ee20000000400 */
[----:B------:R-:W-:Y:S01]  /*3f20*/  SEL R156, RZ, 0x40, P5 ;  /* 0x00000040ff9c7807 */ /* 0x000fe20002800000 */
[----:B------:R-:W-:Y:S01]  /*3f30*/  HADD2.F32 R103, -RZ, R103.H0_H0 ;  /* 0x20000067ff677230 */ /* 0x000fe20000004100 */
[----:B------:R-:W-:-:S02]  /*3f40*/  ISETP.NE.AND P5, PT, R87, RZ, PT ;  /* 0x000000ff5700720c */ /* 0x000fc40003fa5270 */
[----:B------:R-:W-:Y:S02]  /*3f50*/  SEL R155, RZ, 0x80, P4 ;  /* 0x00000080ff9b7807 */ /* 0x000fe40002000000 */
[----:B------:R-:W-:Y:S02]  /*3f60*/  ISETP.NE.AND P4, PT, R88, RZ, PT ;  /* 0x000000ff5800720c */ /* 0x000fe40003f85270 */
[----:B------:R-:W-:Y:S02]  /*3f70*/  FSEL R88, RZ, 1, P5 ;  /* 0x3f800000ff587808 */ /* 0x000fe40002800000 */
[C---:B--2---:R-:W-:Y:S01]  /*3f80*/  LOP3.LUT R87, R86.reuse, R91, RZ, 0x30, !PT ;  /* 0x0000005b56577212 */ /* 0x044fe200078e30ff */
[----:B------:R-:W-:Y:S01]  /*3f90*/  HADD2.F32 R91, -RZ, R91.H0_H0 ;  /* 0x2000005bff5b7230 */ /* 0x000fe20000004100 */
[----:B------:R-:W-:Y:S01]  /*3fa0*/  LOP3.LUT R89, R86, R105, RZ, 0x30, !PT ;  /* 0x0000006956597212 */ /* 0x000fe200078e30ff */
[----:B------:R-:W-:Y:S01]  /*3fb0*/  FFMA.FTZ R67, R88, R99, R67 ;  /* 0x0000006358437223 */ /* 0x000fe20000010043 */
[----:B------:R-:W-:Y:S01]  /*3fc0*/  FSEL R90, RZ, 1, P4 ;  /* 0x3f800000ff5a7808 */ /* 0x000fe20002000000 */
[----:B------:R-:W2:Y:S01]  /*3fd0*/  LDS.U16 R99, [R85+0x8800] ;  /* 0x0088000055637984 */ /* 0x000ea20000000400 */
[----:B------:R-:W-:Y:S01]  /*3fe0*/  PRMT R87, R87, 0x9910, RZ ;  /* 0x0000991057577816 */ /* 0x000fe200000000ff */
[----:B------:R-:W-:Y:S01]  /*3ff0*/  HADD2.F32 R105, -RZ, R105.H0_H0 ;  /* 0x20000069ff697230 */ /* 0x000fe20000004100 */
[----:B------:R-:W-:Y:S01]  /*4000*/  PRMT R88, R89, 0x9910, RZ ;  /* 0x0000991059587816 */ /* 0x000fe200000000ff */
[----:B------:R-:W-:Y:S01]  /*4010*/  FFMA.FTZ R67, R90, R103, R67 ;  /* 0x000000675a437223 */ /* 0x000fe20000010043 */
[----:B------:R-:W-:Y:S01]  /*4020*/  SEL R154, RZ, 0x100, P1 ;  /* 0x00000100ff9a7807 */ /* 0x000fe20000800000 */
[----:B------:R-:W4:Y:S01]  /*4030*/  LDS.U16 R103, [R85+0x8a00] ;  /* 0x008a000055677984 */ /* 0x000f220000000400 */
[----:B------:R-:W-:-:S02]  /*4040*/  ISETP.NE.AND P1, PT, R87, RZ, PT ;  /* 0x000000ff5700720c */ /* 0x000fc40003f25270 */
[----:B------:R-:W-:Y:S02]  /*4050*/  SEL R153, RZ, 0x200, P2 ;  /* 0x00000200ff997807 */ /* 0x000fe40001000000 */
[----:B------:R-:W-:Y:S02]  /*4060*/  ISETP.NE.AND P2, PT, R88, RZ, PT ;  /* 0x000000ff5800720c */ /* 0x000fe40003f45270 */
[----:B------:R-:W-:Y:S02]  /*4070*/  FSEL R88, RZ, 1, P1 ;  /* 0x3f800000ff587808 */ /* 0x000fe40000800000 */
[----:B------:R-:W-:Y:S02]  /*4080*/  FSEL R90, RZ, 1, P2 ;  /* 0x3f800000ff5a7808 */ /* 0x000fe40001000000 */
[----:B0-----:R-:W-:Y:S01]  /*4090*/  LOP3.LUT R87, R86, R93, RZ, 0x30, !PT ;  /* 0x0000005d56577212 */ /* 0x001fe200078e30ff */
[----:B------:R-:W-:Y:S01]  /*40a0*/  FFMA.FTZ R67, R88, R91, R67 ;  /* 0x0000005b58437223 */ /* 0x000fe20000010043 */
[----:B------:R-:W-:Y:S01]  /*40b0*/  LOP3.LUT R89, R86, R101, RZ, 0x30, !PT ;  /* 0x0000006556597212 */ /* 0x000fe200078e30ff */
[----:B------:R-:W0:Y:S01]  /*40c0*/  LDS.U16 R91, [R85+0x8c00] ;  /* 0x008c0000555b7984 */ /* 0x000e220000000400 */
[----:B------:R-:W-:Y:S01]  /*40d0*/  PRMT R87, R87, 0x9910, RZ ;  /* 0x0000991057577816 */ /* 0x000fe200000000ff */
[----:B------:R-:W-:Y:S01]  /*40e0*/  FFMA.FTZ R67, R90, R105, R67 ;  /* 0x000000695a437223 */ /* 0x000fe20000010043 */
[----:B------:R-:W-:Y:S01]  /*40f0*/  PRMT R88, R89, 0x9910, RZ ;  /* 0x0000991059587816 */ /* 0x000fe200000000ff */
[----:B------:R-:W5:Y:S01]  /*4100*/  LDS.U16 R105, [R85+0x8e00] ;  /* 0x008e000055697984 */ /* 0x000f620000000400 */
[----:B------:R-:W-:Y:S01]  /*4110*/  SEL R152, RZ, 0x400, P3 ;  /* 0x00000400ff987807 */ /* 0x000fe20001800000 */
[----:B------:R-:W-:Y:S01]  /*4120*/  HADD2.F32 R93, -RZ, R93.H0_H0 ;  /* 0x2000005dff5d7230 */ /* 0x000fe20000004100 */
[----:B------:R-:W-:Y:S01]  /*4130*/  ISETP.NE.AND P3, PT, R87, RZ, PT ;  /* 0x000000ff5700720c */ /* 0x000fe20003f65270 */
[----:B------:R-:W-:Y:S01]  /*4140*/  HADD2.F32 R101, -RZ, R101.H0_H0 ;  /* 0x20000065ff657230 */ /* 0x000fe20000004100 */
[----:B------:R-:W-:-:S02]  /*4150*/  SEL R151, RZ, 0x800, P0 ;  /* 0x00000800ff977807 */ /* 0x000fc40000000000 */
[----:B------:R-:W-:Y:S02]  /*4160*/  ISETP.NE.AND P0, PT, R88, RZ, PT ;  /* 0x000000ff5800720c */ /* 0x000fe40003f05270 */
[----:B------:R-:W-:Y:S02]  /*4170*/  FSEL R88, RZ, 1, P3 ;  /* 0x3f800000ff587808 */ /* 0x000fe40001800000 */
[C---:B-1----:R-:W-:Y:S01]  /*4180*/  LOP3.LUT R87, R86.reuse, R95, RZ, 0x30, !PT ;  /* 0x0000005f56577212 */ /* 0x042fe200078e30ff */
[----:B------:R-:W-:Y:S01]  /*4190*/  HADD2.F32 R95, -RZ, R95.H0_H0 ;  /* 0x2000005fff5f7230 */ /* 0x000fe20000004100 */
[----:B---3--:R-:W-:Y:S01]  /*41a0*/  LOP3.LUT R89, R86, R97, RZ, 0x30, !PT ;  /* 0x0000006156597212 */ /* 0x008fe200078e30ff */
[----:B------:R-:W-:Y:S01]  /*41b0*/  FFMA.FTZ R67, R88, R93, R67 ;  /* 0x0000005d58437223 */ /* 0x000fe20000010043 */
[----:B------:R-:W-:Y:S01]  /*41c0*/  FSEL R90, RZ, 1, P0 ;  /* 0x3f800000ff5a7808 */ /* 0x000fe20000000000 */
[----:B------:R-:W1:Y:S01]  /*41d0*/  LDS.U16 R93, [R85+0x9000] ;  /* 0x00900000555d7984 */ /* 0x000e620000000400 */
[----:B------:R-:W-:Y:S01]  /*41e0*/  PRMT R87, R87, 0x9910, RZ ;  /* 0x0000991057577816 */ /* 0x000fe200000000ff */
[----:B------:R-:W-:Y:S01]  /*41f0*/  HADD2.F32 R97, -RZ, R97.H0_H0 ;  /* 0x20000061ff617230 */ /* 0x000fe20000004100 */
[----:B------:R-:W-:Y:S01]  /*4200*/  PRMT R88, R89, 0x9910, RZ ;  /* 0x0000991059587816 */ /* 0x000fe200000000ff */
[----:B------:R-:W-:Y:S01]  /*4210*/  FFMA.FTZ R67, R90, R101, R67 ;  /* 0x000000655a437223 */ /* 0x000fe20000010043 */
[----:B------:R-:W-:Y:S01]  /*4220*/  SEL R150, RZ, 0x1000, P5 ;  /* 0x00001000ff967807 */ /* 0x000fe20002800000 */
[----:B------:R-:W3:Y:S01]  /*4230*/  LDS.U16 R101, [R85+0x9200] ;  /* 0x0092000055657984 */ /* 0x000ee20000000400 */
[----:B------:R-:W-:-:S02]  /*4240*/  ISETP.NE.AND P5, PT, R87, RZ, PT ;  /* 0x000000ff5700720c */ /* 0x000fc40003fa5270 */
[----:B------:R-:W-:Y:S02]  /*4250*/  SEL R149, RZ, 0x2000, P4 ;  /* 0x00002000ff957807 */ /* 0x000fe40002000000 */
[----:B------:R-:W-:Y:S02]  /*4260*/  ISETP.NE.AND P4, PT, R88, RZ, PT ;  /* 0x000000ff5800720c */ /* 0x000fe40003f85270 */
[----:B------:R-:W-:Y:S02]  /*4270*/  FSEL R88, RZ, 1, P5 ;  /* 0x3f800000ff587808 */ /* 0x000fe40002800000 */
[----:B--2---:R-:W-:Y:S01]  /*4280*/  LOP3.LUT R87, R86, R99, RZ, 0x30, !PT ;  /* 0x0000006356577212 */ /* 0x004fe200078e30ff */
[----:B------:R-:W-:Y:S01]  /*4290*/  HADD2.F32 R99, -RZ, R99.H0_H0 ;  /* 0x20000063ff637230 */ /* 0x000fe20000004100 */
[----:B------:R-:W-:Y:S01]  /*42a0*/  FSEL R90, RZ, 1, P4 ;  /* 0x3f800000ff5a7808 */ /* 0x000fe20002000000 */
[----:B------:R-:W-:Y:S01]  /*42b0*/  FFMA.FTZ R67, R88, R95, R67 ;  /* 0x0000005f58437223 */ /* 0x000fe20000010043 */
[----:B----4-:R-:W-:Y:S01]  /*42c0*/  LOP3.LUT R89, R86, R103, RZ, 0x30, !PT ;  /* 0x0000006756597212 */ /* 0x010fe200078e30ff */
[----:B------:R-:W2:Y:S01]  /*42d0*/  LDS.U16 R95, [R85+0x9400] ;  /* 0x00940000555f7984 */ /* 0x000ea20000000400 */
[----:B------:R-:W-:Y:S01]  /*42e0*/  PRMT R87, R87, 0x9910, RZ ;  /* 0x0000991057577816 */ /* 0x000fe200000000ff */
[----:B------:R-:W-:Y:S01]  /*42f0*/  FFMA.FTZ R67, R90, R97, R67 ;  /* 0x000000615a437223 */ /* 0x000fe20000010043 */
[----:B------:R-:W-:Y:S01]  /*4300*/  PRMT R88, R89, 0x9910, RZ ;  /* 0x0000991059587816 */ /* 0x000fe200000000ff */
[----:B------:R-:W4:Y:S01]  /*4310*/  LDS.U16 R97, [R85+0x9600] ;  /* 0x0096000055617984 */ /* 0x000f220000000400 */
[----:B------:R-:W-:Y:S01]  /*4320*/  SEL R148, RZ, 0x4000, P1 ;  /* 0x00004000ff947807 */ /* 0x000fe20000800000 */
[----:B------:R-:W-:Y:S01]  /*4330*/  HADD2.F32 R103, -RZ, R103.H0_H0 ;  /* 0x20000067ff677230 */ /* 0x000fe20000004100 */
[----:B------:R-:W-:-:S02]  /*4340*/  ISETP.NE.AND P1, PT, R87, RZ, PT ;  /* 0x000000ff5700720c */ /* 0x000fc40003f25270 */
[----:B------:R-:W-:Y:S02]  /*4350*/  SEL R147, RZ, 0x8000, P2 ;  /* 0x00008000ff937807 */ /* 0x000fe40001000000 */
[----:B------:R-:W-:Y:S02]  /*4360*/  ISETP.NE.AND P2, PT, R88, RZ, PT ;  /* 0x000000ff5800720c */ /* 0x000fe40003f45270 */
[----:B------:R-:W-:Y:S02]  /*4370*/  FSEL R88, RZ, 1, P1 ;  /* 0x3f800000ff587808 */ /* 0x000fe40000800000 */
[C---:B0-----:R-:W-:Y:S01]  /*4380*/  LOP3.LUT R87, R86.reuse, R91, RZ, 0x30, !PT ;  /* 0x0000005b56577212 */ /* 0x041fe200078e30ff */
[----:B------:R-:W-:Y:S01]  /*4390*/  HADD2.F32 R91, -RZ, R91.H0_H0 ;  /* 0x2000005bff5b7230 */ /* 0x000fe20000004100 */
[----:B-----5:R-:W-:Y:S01]  /*43a0*/  LOP3.LUT R89, R86, R105, RZ, 0x30, !PT ;  /* 0x0000006956597212 */ /* 0x020fe200078e30ff */
[----:B------:R-:W-:Y:S01]  /*43b0*/  FFMA.FTZ R67, R88, R99, R67 ;  /* 0x0000006358437223 */ /* 0x000fe20000010043 */
[----:B------:R-:W-:Y:S01]  /*43c0*/  FSEL R90, RZ, 1, P2 ;  /* 0x3f800000ff5a7808 */ /* 0x000fe20001000000 */
[----:B------:R-:W0:Y:S01]  /*43d0*/  LDS.U16 R99, [R85+0x9800] ;  /* 0x0098000055637984 */ /* 0x000e220000000400 */
[----:B------:R-:W-:Y:S01]  /*43e0*/  PRMT R87, R87, 0x9910, RZ ;  /* 0x0000991057577816 */ /* 0x000fe200000000ff */
[----:B------:R-:W-:Y:S01]  /*43f0*/  HADD2.F32 R105, -RZ, R105.H0_H0 ;  /* 0x20000069ff697230 */ /* 0x000fe20000004100 */
[----:B------:R-:W-:Y:S01]  /*4400*/  PRMT R88, R89, 0x9910, RZ ;  /* 0x0000991059587816 */ /* 0x000fe200000000ff */
[----:B------:R-:W-:Y:S01]  /*4410*/  FFMA.FTZ R67, R90, R103, R67 ;  /* 0x000000675a437223 */ /* 0x000fe20000010043 */
[----:B------:R-:W-:Y:S01]  /*4420*/  SEL R146, RZ, 0x10000, P3 ;  /* 0x00010000ff927807 */ /* 0x000fe20001800000 */
[----:B------:R-:W5:Y:S01]  /*4430*/  LDS.U16 R103, [R85+0x9a00] ;  /* 0x009a000055677984 */ /* 0x000f620000000400 */
[----:B------:R-:W-:-:S02]  /*4440*/  ISETP.NE.AND P3, PT, R87, RZ, PT ;  /* 0x000000ff5700720c */ /* 0x000fc40003f65270 */
[----:B------:R-:W-:Y:S02]  /*4450*/  SEL R145, RZ, 0x20000, P0 ;  /* 0x00020000ff917807 */ /* 0x000fe40000000000 */
[----:B------:R-:W-:Y:S02]  /*4460*/  ISETP.NE.AND P0, PT, R88, RZ, PT ;  /* 0x000000ff5800720c */ /* 0x000fe40003f05270 */
[----:B------:R-:W-:Y:S02]  /*4470*/  FSEL R88, RZ, 1, P3 ;  /* 0x3f800000ff587808 */ /* 0x000fe40001800000 */
[----:B------:R-:W-:Y:S02]  /*4480*/  FSEL R90, RZ, 1, P0 ;  /* 0x3f800000ff5a7808 */ /* 0x000fe40000000000 */
[----:B-1----:R-:W-:Y:S01]  /*4490*/  LOP3.LUT R87, R86, R93, RZ, 0x30, !PT ;  /* 0x0000005d56577212 */ /* 0x002fe200078e30ff */
[----:B------:R-:W-:Y:S01]  /*44a0*/  FFMA.FTZ R67, R88, R91, R67 ;  /* 0x0000005b58437223 */ /* 0x000fe20000010043 */
[----:B---3--:R-:W-:Y:S01]  /*44b0*/  LOP3.LUT R89, R86, R101, RZ, 0x30, !PT ;  /* 0x0000006556597212 */ /* 0x008fe200078e30ff */
[----:B------:R-:W1:Y:S01]  /*44c0*/  LDS.U16 R91, [R85+0x9c00] ;  /* 0x009c0000555b7984 */ /* 0x000e620000000400 */
[----:B------:R-:W-:Y:S01]  /*44d0*/  PRMT R87, R87, 0x9910, RZ ;  /* 0x0000991057577816 */ /* 0x000fe200000000ff */
[----:B------:R-:W-:Y:S01]  /*44e0*/  FFMA.FTZ R67, R90, R105, R67 ;  /* 0x000000695a437223 */ /* 0x000fe20000010043 */
[----:B------:R-:W-:Y:S01]  /*44f0*/  PRMT R88, R89, 0x9910, RZ ;  /* 0x0000991059587816 */ /* 0x000fe200000000ff */
[----:B------:R-:W3:Y:S01]  /*4500*/  LDS.U16 R105, [R85+0x9e00] ;  /* 0x009e000055697984 */ /* 0x000ee20000000400 */
[----:B------:R-:W-:Y:S01]  /*4510*/  SEL R144, RZ, 0x40000, P5 ;  /* 0x00040000ff907807 */ /* 0x000fe20002800000 */
[----:B------:R-:W-:Y:S01]  /*4520*/  HADD2.F32 R93, -RZ, R93.H0_H0 ;  /* 0x2000005dff5d7230 */ /* 0x000fe20000004100 */
[----:B------:R-:W-:Y:S01]  /*4530*/  ISETP.NE.AND P5, PT, R87, RZ, PT ;  /* 0x000000ff5700720c */ /* 0x000fe20003fa5270 */
[----:B------:R-:W-:Y:S01]  /*4540*/  HADD2.F32 R101, -RZ, R101.H0_H0 ;  /* 0x20000065ff657230 */ /* 0x000fe20000004100 */
[----:B------:R-:W-:-:S02]  /*4550*/  SEL R143, RZ, 0x80000, P4 ;  /* 0x00080000ff8f7807 */ /* 0x000fc40002000000 */
[----:B------:R-:W-:Y:S02]  /*4560*/  ISETP.NE.AND P4, PT, R88, RZ, PT ;  /* 0x000000ff5800720c */ /* 0x000fe40003f85270 */
[----:B------:R-:W-:Y:S02]  /*4570*/  FSEL R88, RZ, 1, P5 ;  /* 0x3f800000ff587808 */ /* 0x000fe40002800000 */
[C---:B--2---:R-:W-:Y:S01]  /*4580*/  LOP3.LUT R87, R86.reuse, R95, RZ, 0x30, !PT ;  /* 0x0000005f56577212 */ /* 0x044fe200078e30ff */
[----:B------:R-:W-:Y:S01]  /*4590*/  HADD2.F32 R95, -RZ, R95.H0_H0 ;  /* 0x2000005fff5f7230 */ /* 0x000fe20000004100 */
[----:B----4-:R-:W-:Y:S01]  /*45a0*/  LOP3.LUT R89, R86, R97, RZ, 0x30, !PT ;  /* 0x0000006156597212 */ /* 0x010fe200078e30ff */
[----:B------:R-:W-:Y:S01]  /*45b0*/  FFMA.FTZ R67, R88, R93, R67 ;  /* 0x0000005d58437223 */ /* 0x000fe20000010043 */
[----:B------:R-:W-:Y:S01]  /*45c0*/  PRMT R87, R87, 0x9910, RZ ;  /* 0x0000991057577816 */ /* 0x000fe200000000ff */
[----:B------:R-:W2:Y:S01]  /*45d0*/  LDS.U16 R93, [R85+0xa000] ;  /* 0x00a00000555d7984 */ /* 0x000ea20000000400 */
[----:B------:R-:W-:Y:S01]  /*45e0*/  PRMT R88, R89, 0x9910, RZ ;  /* 0x0000991059587816 */ /* 0x000fe200000000ff */
[----:B------:R-:W-:Y:S01]  /*45f0*/  HADD2.F32 R97, -RZ, R97.H0_H0 ;  /* 0x20000061ff617230 */ /* 0x000fe20000004100 */
[----:B------:R-:W-:-:S02]  /*4600*/  SEL R142, RZ, 0x100000, P1 ;  /* 0x00100000ff8e7807 */ /* 0x000fc40000800000 */
[----:B------:R-:W-:Y:S02]  /*4610*/  FSEL R90, RZ, 1, P4 ;  /* 0x3f800000ff5a7808 */ /* 0x000fe40002000000 */
[----:B------:R-:W-:Y:S02]  /*4620*/  ISETP.NE.AND P1, PT, R87, RZ, PT ;  /* 0x000000ff5700720c */ /* 0x000fe40003f25270 */
[----:B------:R-:W-:Y:S01]  /*4630*/  SEL R123, RZ, 0x200000, P2 ;  /* 0x00200000ff7b7807 */ /* 0x000fe20001000000 */
[----:B------:R-:W-:Y:S01]  /*4640*/  FFMA.FTZ R67, R90, R101, R67 ;  /* 0x000000655a437223 */ /* 0x000fe20000010043 */
[----:B------:R-:W-:Y:S01]  /*4650*/  ISETP.NE.AND P2, PT, R88, RZ, PT ;  /* 0x000000ff5800720c */ /* 0x000fe20003f45270 */
[----:B------:R-:W-:Y:S01]  /*4660*/  LDS.U16 R101, [R85+0xa600] ;  /* 0x00a6000055657984 */ /* 0x000fe20000000400 */
[----:B------:R-:W-:Y:S02]  /*4670*/  FSEL R88, RZ, 1, P1 ;  /* 0x3f800000ff587808 */ /* 0x000fe40000800000 */
[----:B0-----:R-:W-:Y:S01]  /*4680*/  LOP3.LUT R87, R86, R99, RZ, 0x30, !PT ;  /* 0x0000006356577212 */ /* 0x001fe200078e30ff */
[----:B------:R-:W-:Y:S01]  /*4690*/  HADD2.F32 R99, -RZ, R99.H0_H0 ;  /* 0x20000063ff637230 */ /* 0x000fe20000004100 */
[----:B------:R-:W-:Y:S01]  /*46a0*/  FSEL R90, RZ, 1, P2 ;  /* 0x3f800000ff5a7808 */ /* 0x000fe20001000000 */
[----:B------:R-:W-:Y:S01]  /*46b0*/  FFMA.FTZ R67, R88, R95, R67 ;  /* 0x0000005f58437223 */ /* 0x000fe20000010043 */
[----:B-----5:R-:W-:Y:S01]  /*46c0*/  LOP3.LUT R89, R86, R103, RZ, 0x30, !PT ;  /* 0x0000006756597212 */ /* 0x020fe200078e30ff */
[----:B------:R-:W-:Y:S01]  /*46d0*/  LDS.U16 R95, [R85+0xa200] ;  /* 0x00a20000555f7984 */ /* 0x000fe20000000400 */
[----:B------:R-:W-:Y:S01]  /*46e0*/  PRMT R87, R87, 0x9910, RZ ;  /* 0x0000991057577816 */ /* 0x000fe200000000ff */
[----:B------:R-:W-:Y:S01]  /*46f0*/  FFMA.FTZ R90, R90, R97, R67 ;  /* 0x000000615a5a7223 */ /* 0x000fe20000010043 */
[----:B------:R-:W-:Y:S01]  /*4700*/  SEL R67, RZ, 0x400000, P3 ;  /* 0x00400000ff437807 */ /* 0x000fe20001800000 */
[----:B------:R-:W0:Y:S01]  /*4710*/  LDS.U16 R97, [R85+0xa400] ;  /* 0x00a4000055617984 */ /* 0x000e220000000400 */
[----:B------:R-:W-:Y:S01]  /*4720*/  PRMT R88, R89, 0x9910, RZ ;  /* 0x0000991059587816 */ /* 0x000fe200000000ff */
[----:B------:R-:W-:Y:S01]  /*4730*/  HADD2.F32 R103, -RZ, R103.H0_H0 ;  /* 0x20000067ff677230 */ /* 0x000fe20000004100 */
[----:B------:R-:W-:-:S02]  /*4740*/  ISETP.NE.AND P3, PT, R87, RZ, PT ;  /* 0x000000ff5700720c */ /* 0x000fc40003f65270 */
[----:B------:R-:W-:Y:S02]  /*4750*/  SEL R117, RZ, 0x800000, P0 ;  /* 0x00800000ff757807 */ /* 0x000fe40000000000 */
[----:B------:R-:W-:Y:S02]  /*4760*/  ISETP.NE.AND P0, PT, R88, RZ, PT ;  /* 0x000000ff5800720c */ /* 0x000fe40003f05270 */
[----:B------:R-:W-:Y:S02]  /*4770*/  FSEL R87, RZ, 1, P3 ;  /* 0x3f800000ff577808 */ /* 0x000fe40001800000 */
[C---:B-1----:R-:W-:Y:S01]  /*4780*/  LOP3.LUT R89, R86.reuse, R91, RZ, 0x30, !PT ;  /* 0x0000005b56597212 */ /* 0x042fe200078e30ff */
[----:B------:R-:W-:Y:S01]  /*4790*/  HADD2.F32 R91, -RZ, R91.H0_H0 ;  /* 0x2000005bff5b7230 */ /* 0x000fe20000004100 */
[----:B------:R-:W-:Y:S01]  /*47a0*/  FSEL R88, RZ, 1, P0 ;  /* 0x3f800000ff587808 */ /* 0x000fe20000000000 */
[----:B------:R-:W-:Y:S01]  /*47b0*/  FFMA.FTZ R87, R87, R99, R90 ;  /* 0x0000006357577223 */ /* 0x000fe2000001005a */
[----:B---3--:R-:W-:Y:S01]  /*47c0*/  LOP3.LUT R92, R86, R105, RZ, 0x30, !PT ;  /* 0x00000069565c7212 */ /* 0x008fe200078e30ff */
[----:B------:R-:W-:Y:S01]  /*47d0*/  LDS.U16 R99, [R85+0xa800] ;  /* 0x00a8000055637984 */ /* 0x000fe20000000400 */
[----:B------:R-:W-:Y:S01]  /*47e0*/  PRMT R89, R89, 0x9910, RZ ;  /* 0x0000991059597816 */ /* 0x000fe200000000ff */
[----:B------:R-:W-:Y:S01]  /*47f0*/  FFMA.FTZ R87, R88, R103, R87 ;  /* 0x0000006758577223 */ /* 0x000fe20000010057 */
[----:B------:R-:W-:Y:S01]  /*4800*/  PRMT R92, R92, 0x9910, RZ ;  /* 0x000099105c5c7816 */ /* 0x000fe200000000ff */
[----:B------:R-:W-:Y:S01]  /*4810*/  HADD2.F32 R105, -RZ, R105.H0_H0 ;  /* 0x20000069ff697230 */ /* 0x000fe20000004100 */
[----:B------:R-:W-:Y:S01]  /*4820*/  SEL R116, RZ, 0x1000000, P5 ;  /* 0x01000000ff747807 */ /* 0x000fe20002800000 */
[----:B------:R-:W-:Y:S01]  /*4830*/  IMAD.MOV.U32 R88, RZ, RZ, R89 ;  /* 0x000000ffff587224 */ /* 0x000fe200078e0059 */
[----:B--2---:R-:W-:Y:S01]  /*4840*/  LOP3.LUT R90, R86, R93, RZ, 0x30, !PT ;  /* 0x0000005d565a7212 */ /* 0x004fe200078e30ff */
[----:B------:R-:W-:Y:S01]  /*4850*/  IMAD.MOV.U32 R89, RZ, RZ, R92 ;  /* 0x000000ffff597224 */ /* 0x000fe200078e005c */
[----:B------:R-:W-:Y:S01]  /*4860*/  SEL R115, RZ, 0x2000000, P4 ;  /* 0x02000000ff737807 */ /* 0x000fe20002000000 */
[----:B------:R-:W1:Y:S01]  /*4870*/  LDS.U16 R103, [R85+0xaa00] ;  /* 0x00aa000055677984 */ /* 0x000e620000000400 */
[----:B------:R-:W-:Y:S01]  /*4880*/  ISETP.NE.AND P5, PT, R88, RZ, PT ;  /* 0x000000ff5800720c */ /* 0x000fe20003fa5270 */
[----:B------:R-:W-:Y:S01]  /*4890*/  HADD2.F32 R93, -RZ, R93.H0_H0 ;  /* 0x2000005dff5d7230 */ /* 0x000fe20000004100 */
[----:B------:R-:W-:-:S02]  /*48a0*/  ISETP.NE.AND P4, PT, R89, RZ, PT ;  /* 0x000000ff5900720c */ /* 0x000fc40003f85270 */
[----:B------:R-:W-:Y:S01]  /*48b0*/  FSEL R88, RZ, 1, P5 ;  /* 0x3f800000ff587808 */ /* 0x000fe20002800000 */
[----:B------:R-:W-:Y:S01]  /*48c0*/  LDS.U16 R89, [R85+0xae00] ;  /* 0x00ae000055597984 */ /* 0x000fe20000000400 */
[----:B------:R-:W-:Y:S02]  /*48d0*/  PRMT R112, R90, 0x9910, RZ ;  /* 0x000099105a707816 */ /* 0x000fe400000000ff */
[----:B------:R-:W-:Y:S01]  /*48e0*/  FSEL R90, RZ, 1, P4 ;  /* 0x3f800000ff5a7808 */ /* 0x000fe20002000000 */
[----:B------:R-:W-:Y:S01]  /*48f0*/  FFMA.FTZ R87, R88, R91, R87 ;  /* 0x0000005b58577223 */ /* 0x000fe20000010057 */
[----:B------:R-:W-:Y:S01]  /*4900*/  SEL R114, RZ, 0x4000000, P1 ;  /* 0x04000000ff727807 */ /* 0x000fe20000800000 */
[----:B------:R-:W-:Y:S01]  /*4910*/  LDS.U16 R91, [R85+0xb000] ;  /* 0x00b00000555b7984 */ /* 0x000fe20000000400 */
[----:B------:R-:W-:Y:S01]  /*4920*/  ISETP.NE.AND P1, PT, R112, RZ, PT ;  /* 0x000000ff7000720c */ /* 0x000fe20003f25270 */
[----:B------:R-:W-:Y:S01]  /*4930*/  FFMA.FTZ R87, R90, R105, R87 ;  /* 0x000000695a577223 */ /* 0x000fe20000010057 */
[----:B0-----:R-:W-:Y:S01]  /*4940*/  LOP3.LUT R90, R86, R97, RZ, 0x30, !PT ;  /* 0x00000061565a7212 */ /* 0x001fe200078e30ff */
[----:B------:R-:W0:Y:S01]  /*4950*/  LDS.U16 R105, [R85+0xac00] ;  /* 0x00ac000055697984 */ /* 0x000e220000000400 */
[----:B------:R-:W-:Y:S01]  /*4960*/  FSEL R88, RZ, 1, P1 ;  /* 0x3f800000ff587808 */ /* 0x000fe20000800000 */
[----:B------:R-:W-:Y:S01]  /*4970*/  HADD2.F32 R97, -RZ, R97.H0_H0 ;  /* 0x20000061ff617230 */ /* 0x000fe20000004100 */
[----:B------:R-:W-:-:S02]  /*4980*/  SEL R113, RZ, 0x8000000, P2 ;  /* 0x08000000ff717807 */ /* 0x000fc40001000000 */
[----:B------:R-:W-:Y:S01]  /*4990*/  PRMT R110, R90, 0x9910, RZ ;  /* 0x000099105a6e7816 */ /* 0x000fe200000000ff */
[----:B------:R-:W-:Y:S01]  /*49a0*/  FFMA.FTZ R87, R88, R93, R87 ;  /* 0x0000005d58577223 */ /* 0x000fe20000010057 */
[----:B------:R-:W-:Y:S01]  /*49b0*/  LOP3.LUT R88, R86, R95, RZ, 0x30, !PT ;  /* 0x0000005f56587212 */ /* 0x000fe200078e30ff */
[----:B------:R-:W2:Y:S01]  /*49c0*/  LDS.U16 R93, [R85+0xb200] ;  /* 0x00b20000555d7984 */ /* 0x000ea20000000400 */
[----:B------:R-:W-:Y:S01]  /*49d0*/  SEL R138, RZ, 0x10000000, P3 ;  /* 0x10000000ff8a7807 */ /* 0x000fe20001800000 */
[----:B------:R-:W-:Y:S01]  /*49e0*/  HADD2.F32 R95, -RZ, R95.H0_H0 ;  /* 0x2000005fff5f7230 */ /* 0x000fe20000004100 */
[----:B------:R-:W-:Y:S02]  /*49f0*/  PRMT R111, R88, 0x9910, RZ ;  /* 0x00009910586f7816 */ /* 0x000fe400000000ff */
[----:B------:R-:W-:Y:S01]  /*4a00*/  LOP3.LUT R88, R86, R101, RZ, 0x30, !PT ;  /* 0x0000006556587212 */ /* 0x000fe200078e30ff */
[----:B------:R-:W-:Y:S01]  /*4a10*/  HADD2.F32 R101, -RZ, R101.H0_H0 ;  /* 0x20000065ff657230 */ /* 0x000fe20000004100 */
[----:B------:R-:W-:-:S02]  /*4a20*/  ISETP.NE.AND P2, PT, R111, RZ, PT ;  /* 0x000000ff6f00720c */ /* 0x000fc40003f45270 */
[----:B------:R-:W-:Y:S02]  /*4a30*/  PRMT R109, R88, 0x9910, RZ ;  /* 0x00009910586d7816 */ /* 0x000fe400000000ff */
[----:B------:R-:W-:Y:S02]  /*4a40*/  ISETP.NE.AND P3, PT, R110, RZ, PT ;  /* 0x000000ff6e00720c */ /* 0x000fe40003f65270 */
[----:B------:R-:W-:Y:S02]  /*4a50*/  FSEL R88, RZ, 1, P2 ;  /* 0x3f800000ff587808 */ /* 0x000fe40001000000 */
[----:B------:R-:W-:Y:S02]  /*4a60*/  FSEL R90, RZ, 1, P3 ;  /* 0x3f800000ff5a7808 */ /* 0x000fe40001800000 */
[----:B------:R-:W-:Y:S01]  /*4a70*/  SEL R135, RZ, 0x20000000, P0 ;  /* 0x20000000ff877807 */ /* 0x000fe20000000000 */
[----:B------:R-:W-:Y:S01]  /*4a80*/  FFMA.FTZ R87, R88, R95, R87 ;  /* 0x0000005f58577223 */ /* 0x000fe20000010057 */
[----:B------:R-:W-:Y:S01]  /*4a90*/  ISETP.NE.AND P0, PT, R109, RZ, PT ;  /* 0x000000ff6d00720c */ /* 0x000fe20003f05270 */
[----:B------:R-:W-:Y:S01]  /*4aa0*/  LDS.U16 R95, [R85+0xb600] ;  /* 0x00b60000555f7984 */ /* 0x000fe20000000400 */
[----:B-1----:R-:W-:Y:S01]  /*4ab0*/  LOP3.LUT R92, R86, R103, RZ, 0x30, !PT ;  /* 0x00000067565c7212 */ /* 0x002fe200078e30ff */
[----:B------:R-:W-:Y:S01]  /*4ac0*/  FFMA.FTZ R87, R90, R97, R87 ;  /* 0x000000615a577223 */ /* 0x000fe20000010057 */
[----:B------:R-:W-:Y:S01]  /*4ad0*/  LOP3.LUT R90, R86, R99, RZ, 0x30, !PT ;  /* 0x00000063565a7212 */ /* 0x000fe200078e30ff */
[----:B------:R-:W1:Y:S01]  /*4ae0*/  LDS.U16 R97, [R85+0xb400] ;  /* 0x00b4000055617984 */ /* 0x000e620000000400 */
[----:B------:R-:W-:Y:S01]  /*4af0*/  FSEL R88, RZ, 1, P0 ;  /* 0x3f800000ff587808 */ /* 0x000fe20000000000 */
[----:B------:R-:W-:Y:S01]  /*4b00*/  HADD2.F32 R99, -RZ, R99.H0_H0 ;  /* 0x20000063ff637230 */ /* 0x000fe20000004100 */
[----:B------:R-:W-:Y:S01]  /*4b10*/  PRMT R108, R90, 0x9910, RZ ;  /* 0x000099105a6c7816 */ /* 0x000fe200000000ff */
[----:B------:R-:W-:Y:S01]  /*4b20*/  HADD2.F32 R103, -RZ, R103.H0_H0 ;  /* 0x20000067ff677230 */ /* 0x000fe20000004100 */
[----:B------:R-:W-:Y:S01]  /*4b30*/  SEL R134, RZ, 0x40000000, P5 ;  /* 0x40000000ff867807 */ /* 0x000fe20002800000 */
[----:B------:R-:W-:Y:S01]  /*4b40*/  FFMA.FTZ R87, R88, R101, R87 ;  /* 0x0000006558577223 */ /* 0x000fe20000010057 */
[----:B------:R-:W-:-:S02]  /*4b50*/  PRMT R107, R92, 0x9910, RZ ;  /* 0x000099105c6b7816 */ /* 0x000fc400000000ff */
[----:B------:R-:W-:Y:S02]  /*4b60*/  ISETP.NE.AND P5, PT, R108, RZ, PT ;  /* 0x000000ff6c00720c */ /* 0x000fe40003fa5270 */
[C---:B0-----:R-:W-:Y:S01]  /*4b70*/  LOP3.LUT R90, R86.reuse, R105, RZ, 0x30, !PT ;  /* 0x00000069565a7212 */ /* 0x041fe200078e30ff */
[----:B------:R-:W-:Y:S01]  /*4b80*/  HADD2.F32 R105, -RZ, R105.H0_H0 ;  /* 0x20000069ff697230 */ /* 0x000fe20000004100 */
[----:B------:R-:W-:Y:S02]  /*4b90*/  SEL R133, RZ, 0x80000000, P4 ;  /* 0x80000000ff857807 */ /* 0x000fe40002000000 */
[----:B------:R-:W-:Y:S02]  /*4ba0*/  ISETP.NE.AND P4, PT, R107, RZ, PT ;  /* 0x000000ff6b00720c */ /* 0x000fe40003f85270 */
[----:B------:R-:W-:Y:S02]  /*4bb0*/  FSEL R88, RZ, 1, P5 ;  /* 0x3f800000ff587808 */ /* 0x000fe40002800000 */
[----:B------:R-:W-:-:S02]  /*4bc0*/  LOP3.LUT R92, R86, R89, RZ, 0x30, !PT ;  /* 0x00000059565c7212 */ /* 0x000fc400078e30ff */
[----:B------:R-:W-:Y:S01]  /*4bd0*/  PRMT R94, R90, 0x9910, RZ ;  /* 0x000099105a5e7816 */ /* 0x000fe200000000ff */
[----:B------:R-:W-:Y:S01]  /*4be0*/  FFMA.FTZ R87, R88, R99, R87 ;  /* 0x0000006358577223 */ /* 0x000fe20000010057 */
[----:B------:R-:W-:Y:S01]  /*4bf0*/  FSEL R90, RZ, 1, P4 ;  /* 0x3f800000ff5a7808 */ /* 0x000fe20002000000 */
[----:B------:R-:W0:Y:S01]  /*4c00*/  LDS.U16 R99, [R85+0xb800] ;  /* 0x00b8000055637984 */ /* 0x000e220000000400 */
        /* <DEDUP_REMOVED lines=8> */
[----:B--2---:R-:W-:-:S02]  /*4c90*/  LOP3.LUT R94, R86, R93, RZ, 0x30, !PT ;  /* 0x0000005d565e7212 */ /* 0x004fc400078e30ff */
[----:B------:R-:W-:Y:S02]  /*4ca0*/  ISETP.NE.AND P2, PT, R87, RZ, PT ;  /* 0x000000ff5700720c */ /* 0x000fe40003f45270 */
[----:B------:R-:W-:Y:S01]  /*4cb0*/  FSEL R101, RZ, 1, P1 ;  /* 0x3f800000ff657808 */ /* 0x000fe20000800000 */
[----:B------:R-:W2:Y:S01]  /*4cc0*/  LDS.U16 R87, [R85+0xba00] ;  /* 0x00ba000055577984 */ /* 0x000ea20000000400 */
        /* <DEDUP_REMOVED lines=30> */
[C---:B0-----:R-:W-:Y:S01]  /*4eb0*/  LOP3.LUT R94, R86.reuse, R99, RZ, 0x30, !PT ;  /* 0x00000063565e7212 */ /* 0x041fe200078e30ff */
[----:B------:R-:W-:Y:S01]  /*4ec0*/  HADD2.F32 R90, -RZ, R97.H0_H0 ;  /* 0x20000061ff5a7230 */ /* 0x000fe20000004100 */
[----:B------:R-:W-:Y:S01]  /*4ed0*/  FSEL R97, RZ, 1, P5 ;  /* 0x3f800000ff617808 */ /* 0x000fe20002800000 */
[----:B------:R-:W-:Y:S01]  /*4ee0*/  HADD2.F32 R92, -RZ, R95.H0_H0 ;  /* 0x2000005fff5c7230 */ /* 0x000fe20000004100 */
[----:B--2---:R-:W-:-:S02]  /*4ef0*/  LOP3.LUT R96, R86, R87, RZ, 0x30, !PT ;  /* 0x0000005756607212 */ /* 0x004fc400078e30ff */
        /* <DEDUP_REMOVED lines=161> */
[----:B------:R-:W-:Y:S01]  /*5910*/  LOP3.LUT R180, R230, R219, R180, 0xfe, !PT ;  /* 0x000000dbe6b47212 */ /* 0x000fe200078efeb4 */
[----:B------:R-:W-:Y:S01]  /*5920*/  IMAD.SHL.U32 R219, R216, 0x2, RZ ;  /* 0x00000002d8db7824 */ /* 0x000fe200078e00ff */
[----:B------:R-:W-:-:S02]  /*5930*/  FSEL R231, RZ, 1, P2 ;  /* 0x3f800000ffe77808 */ /* 0x000fc40001000000 */
[----:B------:R-:W-:Y:S02]  /*5940*/  LOP3.LUT R222, R229, 0x2, R222, 0xe2, !PT ;  /* 0x00000002e5de7812 */ /* 0x000fe400078ee2de */
[----:B------:R-:W-:Y:S01]  /*5950*/  LOP3.LUT R180, R226, R223, R180, 0xfe, !PT ;  /* 0x000000dfe2b47212 */ /* 0x000fe200078efeb4 */
[----:B------:R-:W-:Y:S01]  /*5960*/  FFMA.FTZ R231, R231, R235, R132 ;  /* 0x000000ebe7e77223 */ /* 0x000fe20000010084 */
[----:B------:R-:W-:Y:S02]  /*5970*/  SEL R132, RZ, 0x4000000, P3 ;  /* 0x04000000ff847807 */ /* 0x000fe40001800000 */
[----:B------:R-:W-:Y:S02]  /*5980*/  LOP3.LUT R221, R221, R228, R222, 0xfe, !PT ;  /* 0x000000e4dddd7212 */ /* 0x000fe400078efede */
[----:B------:R-:W0:Y:S01]  /*5990*/  SHFL.DOWN P3, R234, R231, 0x1, 0x1f ;  /* 0x08201f00e7ea7f89 */ /* 0x000e220000060000 */
[----:B------:R-:W-:Y:S02]  /*59a0*/  LOP3.LUT R180, R225, R180, RZ, 0xfc, !PT ;  /* 0x000000b4e1b47212 */ /* 0x000fe400078efcff */
[----:B------:R-:W-:-:S02]  /*59b0*/  LOP3.LUT R128, R128, R187, R221, 0xfe, !PT ;  /* 0x000000bb80807212 */ /* 0x000fc400078efedd */
[----:B------:R-:W-:Y:S02]  /*59c0*/  LOP3.LUT R179, R179, R180, RZ, 0xfc, !PT ;  /* 0x000000b4b3b37212 */ /* 0x000fe400078efcff */
[----:B------:R-:W-:Y:S02]  /*59d0*/  LOP3.LUT R218, R219, 0x2, R218, 0xe2, !PT ;  /* 0x00000002dbda7812 */ /* 0x000fe400078ee2da */
[----:B------:R-:W-:Y:S02]  /*59e0*/  LOP3.LUT R125, R125, R128, RZ, 0xfc, !PT ;  /* 0x000000807d7d7212 */ /* 0x000fe400078efcff */
[----:B------:R-:W-:Y:S02]  /*59f0*/  LOP3.LUT R178, R178, R179, RZ, 0xfc, !PT ;  /* 0x000000b3b2b27212 */ /* 0x000fe400078efcff */
[----:B------:R-:W-:Y:S02]  /*5a00*/  LOP3.LUT R190, R191, R190, R218, 0xfe, !PT ;  /* 0x000000bebfbe7212 */ /* 0x000fe400078efeda */
[----:B------:R-:W-:-:S02]  /*5a10*/  LOP3.LUT R124, R124, R125, RZ, 0xfc, !PT ;  /* 0x0000007d7c7c7212 */ /* 0x000fc400078efcff */
[----:B------:R-:W-:Y:S02]  /*5a20*/  LOP3.LUT R177, R177, R178, RZ, 0xfc, !PT ;  /* 0x000000b2b1b17212 */ /* 0x000fe400078efcff */
[----:B------:R-:W-:Y:S02]  /*5a30*/  LOP3.LUT R119, R119, R118, R190, 0xfe, !PT ;  /* 0x0000007677777212 */ /* 0x000fe400078efebe */
[----:B------:R-:W-:Y:S02]  /*5a40*/  LOP3.LUT R176, R176, R177, RZ, 0xfc, !PT ;  /* 0x000000b1b0b07212 */ /* 0x000fe400078efcff */
[----:B------:R-:W-:Y:S01]  /*5a50*/  LOP3.LUT R106, R106, R119, RZ, 0xfc, !PT ;  /* 0x000000776a6a7212 */ /* 0x000fe200078efcff */
[----:B0-----:R-:W-:Y:S01]  /*5a60*/  @P3 FADD R234, R231, R234 ;  /* 0x000000eae7ea3221 */ /* 0x001fe20000000000 */
[----:B------:R-:W-:Y:S01]  /*5a70*/  IMAD.SHL.U32 R231, R224, 0x2, RZ ;  /* 0x00000002e0e77824 */ /* 0x000fe200078e00ff */
[----:B------:R-:W-:Y:S02]  /*5a80*/  LOP3.LUT R175, R175, R176, RZ, 0xfc, !PT ;  /* 0x000000b0afaf7212 */ /* 0x000fe400078efcff */
[----:B------:R-:W-:Y:S01]  /*5a90*/  LOP3.LUT R105, R105, R106, RZ, 0xfc, !PT ;  /* 0x0000006a69697212 */ /* 0x000fe200078efcff */
[----:B------:R-:W0:Y:S01]  /*5aa0*/  SHFL.DOWN P3, R233, R234, 0x2, 0x1f ;  /* 0x08401f00eae97f89 */ /* 0x000e220000060000 */
[----:B------:R-:W-:-:S02]  /*5ab0*/  LOP3.LUT R210, R231, 0x2, R210, 0xe2, !PT ;  /* 0x00000002e7d27812 */ /* 0x000fc400078ee2d2 */
[----:B------:R-:W-:Y:S02]  /*5ac0*/  LOP3.LUT R174, R174, R175, RZ, 0xfc, !PT ;  /* 0x000000afaeae7212 */ /* 0x000fe400078efcff */
[----:B------:R-:W-:Y:S02]  /*5ad0*/  LOP3.LUT R210, R220, R227, R210, 0xfe, !PT ;  /* 0x000000e3dcd27212 */ /* 0x000fe400078efed2 */
[----:B------:R-:W-:Y:S02]  /*5ae0*/  LOP3.LUT R104, R104, R105, RZ, 0xfc, !PT ;  /* 0x0000006968687212 */ /* 0x000fe400078efcff */
[----:B------:R-:W-:Y:S02]  /*5af0*/  LOP3.LUT R189, R189, R140, R210, 0xfe, !PT ;  /* 0x0000008cbdbd7212 */ /* 0x000fe400078efed2 */
        /* <DEDUP_REMOVED lines=42> */
[----:B------:R-:W-:Y:S01]  /*5da0*/  LOP3.LUT R166, R166, R167, RZ, 0xfc, !PT ;  /* 0x000000a7a6a67212 */ /* 0x000fe200078efcff */
        /* <DEDUP_REMOVED lines=22> */
[----:B------:R-:W-:Y:S02]  /*5f10*/  SEL R119, RZ, 0x8000000, P0 ;  /* 0x08000000ff777807 */ /* 0x000fe40000000000 */
[----:B------:R-:W-:Y:S02]  /*5f20*/  ISETP.NE.AND P0, PT, R60, RZ, PT ;  /* 0x000000ff3c00720c */ /* 0x000fe40003f05270 */
[----:B------:R-:W-:Y:S02]  /*5f30*/  LOP3.LUT R91, R91, R92, RZ, 0xfc, !PT ;  /* 0x0000005c5b5b7212 */ /* 0x000fe400078efcff */
[----:B------:R-:W-:Y:S02]  /*5f40*/  LOP3.LUT R117, R117, R118, RZ, 0xfc, !PT ;  /* 0x0000007675757212 */ /* 0x000fe400078efcff */
[----:B------:R-:W-:-:S02]  /*5f50*/  LOP3.LUT R194, R194, R195, RZ, 0xfc, !PT ;  /* 0x000000c3c2c27212 */ /* 0x000fc400078efcff */
[----:B------:R-:W-:Y:S02]  /*5f60*/  LOP3.LUT R136, R136, R137, RZ, 0xfc, !PT ;  /* 0x0000008988887212 */ /* 0x000fe400078efcff */
[----:B------:R-:W-:Y:S02]  /*5f70*/  LOP3.LUT R90, R90, R91, RZ, 0xfc, !PT ;  /* 0x0000005b5a5a7212 */ /* 0x000fe400078efcff */
[----:B------:R-:W-:Y:S01]  /*5f80*/  LOP3.LUT R116, R116, R117, RZ, 0xfc, !PT ;  /* 0x0000007574747212 */ /* 0x000fe200078efcff */
[----:B------:R0:W-:Y:S01]  /*5f90*/  @!P0 STS [R84+0x8], R139 ;  /* 0x0000088b54008388 */ /* 0x0001e20000000800 */
        /* <DEDUP_REMOVED lines=30> */
.L_x_522:
[----:B------:R-:W-:Y:S05]  /*6180*/  BSYNC B0 ;  /* 0x0000000000007941 */ /* 0x000fea0003800000 */
.L_x_521:
        /* <DEDUP_REMOVED lines=68> */
.L_x_541:
        /* <DEDUP_REMOVED lines=18> */
.L_x_523:
[----:B------:R-:W-:Y:S05]  /*66f0*/  WARPSYNC.ALL ;  /* 0x0000000000007948 */ /* 0x000fea0003800000 */
[----:B------:R-:W-:Y:S01]  /*6700*/  BAR.SYNC.DEFER_BLOCKING 0x0 ;  /* 0x0000000000007b1d */ /* 0x000fe20000010000 */
[----:B01----:R-:W-:Y:S01]  /*6710*/  FADD.FTZ R122, R72, 0.0099999997764825820923 ;  /* 0x3c23d70a487a7421 */ /* 0x003fe20000010000 */
[----:B---3--:R-:W-:-:S04]  /*6720*/  FSETP.GT.FTZ.AND P1, PT, R79, RZ, PT ;  /* 0x000000ff4f00720b */ /* 0x008fc80003f34000 */
[----:B------:R-:W-:Y:S01]  /*6730*/  FSETP.GTU.FTZ.AND P0, PT, R79, R122, PT ;  /* 0x0000007a4f00720b */ /* 0x000fe20003f1c000 */
[----:B------:R-:W0:Y:S04]  /*6740*/  LDS R141, [R141+0x10] ;  /* 0x000010008d8d7984 */ /* 0x000e280000000800 */
        /* <DEDUP_REMOVED lines=11> */
.L_x_525:
        /* <DEDUP_REMOVED lines=1028> */
.L_x_526:
        /* <DEDUP_REMOVED lines=18> */
[----:B------:R-:W1:Y:S01]  /*a960*/  @!P1 LDS R82, [UR4] ;  /* 0x00000004ff529984 */ /* 0x000e620008000800 */
[----:B------:R-:W-:Y:S05]  /*a970*/  BRA `(.L_x_529) ;  /* 0x0000000000207947 */ /* 0x000fea0003800000 */
.L_x_528:
        /* <DEDUP_REMOVED lines=8> */
.L_x_529:
[----:B------:R-:W-:Y:S01]  /*aa00*/  VIADD R83, R83, 0xffffffff ;  /* 0xffffffff53537836 */ /* 0x000fe20000000000 */
[----:B------:R-:W-:Y:S06]  /*aa10*/  BRA `(.L_x_530) ;  /* 0xffffff70002c7947 */ /* 0x000fec000383ffff */
.L_x_527:
        /* <DEDUP_REMOVED lines=23> */
.L_x_532:
[----:B------:R-:W-:Y:S05]  /*ab90*/  BSYNC B0 ;  /* 0x0000000000007941 */ /* 0x000fea0003800000 */
.L_x_531:
[----:B------:R-:W-:Y:S05]  /*aba0*/  @P0 EXIT ;  /* 0x000000000000094d */ /* 0x000fea0003800000 */
[----:B------:R-:W-:Y:S01]  /*abb0*/  ULDC UR4, c[0x0][0x0] ;  /* 0x0000000000047ab9 */ /* 0x000fe20000000800 */
[----:B------:R-:W-:Y:S01]  /*abc0*/  ULDC.64 UR8, c[0x0][0x218] ;  /* 0x0000860000087ab9 */ /* 0x000fe20000000a00 */
[----:B------:R-:W-:-:S05]  /*abd0*/  ULDC.64 UR10, c[0x0][0x220] ;  /* 0x00008800000a7ab9 */ /* 0x000fca0000000a00 */
.L_x_533:
        /* <DEDUP_REMOVED lines=14> */
.L_x_500:
        /* <DEDUP_REMOVED lines=8> */
.L_x_524:
[----:B------:R-:W-:Y:S02]  /*ad40*/  IMAD.MOV.U32 R230, RZ, RZ, R217 ;  /* 0x000000ffffe67224 */ /* 0x000fe400078e00d9 */
[----:B------:R-:W-:Y:S02]  /*ad50*/  IMAD.MOV.U32 R227, RZ, RZ, 0x1 ;  /* 0x00000001ffe37424 */ /* 0x000fe400078e00ff */
[----:B------:R-:W-:Y:S02]  /*ad60*/  IMAD.MOV.U32 R232, RZ, RZ, RZ ;  /* 0x000000ffffe87224 */ /* 0x000fe400078e00ff */
[----:B------:R-:W-:-:S07]  /*ad70*/  IMAD.MOV.U32 R229, RZ, RZ, -0x1 ;  /* 0xffffffffffe57424 */ /* 0x000fce00078e00ff */
[----:B---3--:R-:W-:Y:S05]  /*ad80*/  WARPSYNC.COLLECTIVE R229, `(.L_x_534) ;  /* 0x00000000e5087348 */ /* 0x008fea0003c00000 */
[----:B------:R0:W1:Y:S02]  /*ad90*/  SHFL.UP P0, R226, R230, R227, R232 ;  /* 0x040000e3e6e27389 */ /* 0x00006400000000e8 */
[----:B01-3--:R-:W-:Y:S01]  /*ada0*/  ENDCOLLECTIVE ;  /* 0x000000000000791b */ /* 0x00bfe20003800000 */
.L_x_534:
[----:B------:R-:W-:Y:S02]  /*adb0*/  IMAD.MOV.U32 R227, RZ, RZ, 0x2 ;  /* 0x00000002ffe37424 */ /* 0x000fe400078e00ff */
[----:B------:R-:W-:-:S04]  /*adc0*/  IMAD.MOV.U32 R222, RZ, RZ, R226 ;  /* 0x000000ffffde7224 */ /* 0x000fc800078e00e2 */
[----:B------:R-:W-:-:S04]  /*add0*/  @P0 IMAD.IADD R222, R217, 0x1, R222 ;  /* 0x00000001d9de0824 */ /* 0x000fc800078e02de */
[----:B------:R-:W-:-:S07]  /*ade0*/  IMAD.MOV.U32 R230, RZ, RZ, R222 ;  /* 0x000000ffffe67224 */ /* 0x000fce00078e00de */
[----:B------:R-:W-:Y:S05]  /*adf0*/  WARPSYNC.COLLECTIVE R229, `(.L_x_535) ;  /* 0x00000000e5087348 */ /* 0x000fea0003c00000 */
[----:B------:R0:W1:Y:S02]  /*ae00*/  SHFL.UP P0, R226, R230, R227, R232 ;  /* 0x040000e3e6e27389 */ /* 0x00006400000000e8 */
[----:B01----:R-:W-:Y:S01]  /*ae10*/  ENDCOLLECTIVE ;  /* 0x000000000000791b */ /* 0x003fe20003800000 */
.L_x_535:
[----:B------:R-:W-:Y:S02]  /*ae20*/  IMAD.MOV.U32 R227, RZ, RZ, 0x4 ;  /* 0x00000004ffe37424 */ /* 0x000fe400078e00ff */
[----:B------:R-:W-:-:S04]  /*ae30*/  IMAD.MOV.U32 R223, RZ, RZ, R226 ;  /* 0x000000ffffdf7224 */ /* 0x000fc800078e00e2 */
[----:B------:R-:W-:-:S04]  /*ae40*/  @P0 IMAD.IADD R223, R222, 0x1, R223 ;  /* 0x00000001dedf0824 */ /* 0x000fc800078e02df */
[----:B------:R-:W-:-:S07]  /*ae50*/  IMAD.MOV.U32 R230, RZ, RZ, R223 ;  /* 0x000000ffffe67224 */ /* 0x000fce00078e00df */
[----:B------:R-:W-:Y:S05]  /*ae60*/  WARPSYNC.COLLECTIVE R229, `(.L_x_536) ;  /* 0x00000000e5087348 */ /* 0x000fea0003c00000 */
[----:B------:R0:W1:Y:S02]  /*ae70*/  SHFL.UP P0, R226, R230, R227, R232 ;  /* 0x040000e3e6e27389 */ /* 0x00006400000000e8 */
[----:B01----:R-:W-:Y:S01]  /*ae80*/  ENDCOLLECTIVE ;  /* 0x000000000000791b */ /* 0x003fe20003800000 */
.L_x_536:
        /* <DEDUP_REMOVED lines=8> */
.L_x_537:
        /* <DEDUP_REMOVED lines=8> */
.L_x_538:
[----:B------:R-:W-:-:S04]  /*af90*/  @P0 IMAD.IADD R226, R225, 0x1, R226 ;  /* 0x00000001e1e20824 */ /* 0x000fc800078e02e2 */
[----:B------:R-:W-:-:S07]  /*afa0*/  IMAD.IADD R217, R226, 0x1, -R217 ;  /* 0x00000001e2d97824 */ /* 0x000fce00078e0ad9 */
[----:B------:R-:W-:Y:S05]  /*afb0*/  WARPSYNC.COLLECTIVE R229, `(.L_x_539) ;  /* 0x00000000e5087348 */ /* 0x000fea0003c00000 */
[----:B------:R0:W1:Y:S02]  /*afc0*/  SHFL.IDX P0, R222, R226, R223, R224 ;  /* 0x000000dfe2de7389 */ /* 0x00006400000000e0 */
[----:B01----:R-:W-:Y:S01]  /*afd0*/  ENDCOLLECTIVE ;  /* 0x000000000000791b */ /* 0x003fe20003800000 */
.L_x_539:
[----:B------:R-:W-:Y:S02]  /*afe0*/  IMAD.MOV.U32 R226, RZ, RZ, R77 ;  /* 0x000000ffffe27224 */ /* 0x000fe400078e004d */
[----:B------:R-:W-:Y:S02]  /*aff0*/  IMAD.MOV.U32 R223, RZ, RZ, RZ ;  /* 0x000000ffffdf7224 */ /* 0x000fe400078e00ff */
[----:B------:R-:W-:-:S07]  /*b000*/  IMAD.MOV.U32 R228, RZ, RZ, R222 ;  /* 0x000000ffffe47224 */ /* 0x000fce00078e00de */
[----:B------:R-:W-:Y:S05]  /*b010*/  WARPSYNC.COLLECTIVE R229, `(.L_x_540) ;  /* 0x00000000e5087348 */ /* 0x000fea0003c00000 */
[----:B------:R0:W1:Y:S02]  /*b020*/  SHFL.IDX P0, R222, R226, R223, R224 ;  /* 0x000000dfe2de7389 */ /* 0x00006400000000e0 */
[----:B01----:R-:W-:Y:S01]  /*b030*/  ENDCOLLECTIVE ;  /* 0x000000000000791b */ /* 0x003fe20003800000 */
.L_x_540:
[----:B------:R-:W-:Y:S01]  /*b040*/  IMAD.MOV.U32 R227, RZ, RZ, R222 ;  /* 0x000000ffffe37224 */ /* 0x000fe200078e00de */
[----:B------:R-:W-:Y:S06]  /*b050*/  BRA `(.L_x_541) ;  /* 0xffffffb4005c7947 */ /* 0x000fec000383ffff */
.L_x_542:
        /* <DEDUP_REMOVED lines=10> */
.L_x_2010:


//--------------------- .text._ZN17fastertransformer19segmented_topp_impl27segmented_top_p_single_passINS0_28Segmented_topk_kernel_paramsI6__halfiLi256ELi4EEELi96EEEvNS0_20TopKPerSegmentParamsE --------------------------
	.section	.text._ZN17fastertransformer19segmented_topp_impl27segmented_top_p_single_passINS0_28Segmented_topk_kernel_paramsI6__halfiLi256ELi4EEELi96EEEvNS0_20TopKPerSegmentParamsE,"ax",@progbits
	.align	128
        .global         _ZN17fastertransformer19segmented_topp_impl27segmented_top_p_single_passINS0_28Segmented_topk_kernel_paramsI6__halfiLi256ELi4EEELi96EEEvNS0_20TopKPerSegmentParamsE
        .type           _ZN17fastertransformer19segmented_topp_impl27segmented_top_p_single_passINS0_28Segmented_topk_kernel_paramsI6__halfiLi256ELi4EEELi96EEEvNS0_20TopKPerSegmentParamsE,@function
        .size           _ZN17fastertransformer19segmented_topp_impl27segmented_top_p_single_passINS0_28Segmented_topk_kernel_paramsI6__halfiLi256ELi4EEELi96EEEvNS0_20TopKPerSegmentParamsE,(.L_x_2011 - _ZN17fastertransformer19segmented_topp_impl27segmented_top_p_single_passINS0_28Segmented_topk_kernel_paramsI6__halfiLi256ELi4EEELi96EEEvNS0_20TopKPerSegmentParamsE)
        .other          _ZN17fastertransformer19segmented_topp_impl27segmented_top_p_single_passINS0_28Segmented_topk_kernel_paramsI6__halfiLi256ELi4EEELi96EEEvNS0_20TopKPerSegmentParamsE,@"STO_CUDA_ENTRY STV_DEFAULT"
_ZN17fastertransformer19segmented_topp_impl27segmented_top_p_single_passINS0_28Segmented_topk_kernel_paramsI6__halfiLi256ELi4EEELi96EEEvNS0_20TopKPerSegmentParamsE:
.text._ZN17fastertransformer19segmented_topp_impl27segmented_top_p_single_passINS0_28Segmented_topk_kernel_paramsI6__halfiLi256ELi4EEELi96EEEvNS0_20TopKPerSegmentParamsE:
        /* <DEDUP_REMOVED lines=37> */
[----:B------:R-:W-:Y:S01]  /*0250*/  CS2R R26, SRZ ;  /* 0x00000000001a7805 */ /* 0x000fe2000001ff00 */
[----:B------:R-:W-:Y:S02]  /*0260*/  IMAD.MOV.U32 R24, RZ, RZ, RZ ;  /* 0x000000ffff187224 */ /* 0x000fe400078e00ff */
[----:B------:R-:W-:Y:S01]  /*0270*/  IMAD.MOV.U32 R64, RZ, RZ, RZ ;  /* 0x000000ffff407224 */ /* 0x000fe200078e00ff */
[----:B0-----:R-:W-:Y:S01]  /*0280*/  IABS R5, R13 ;  /* 0x0000000d00057213 */ /* 0x001fe20000000000 */
[----:B------:R-:W-:-:S03]  /*0290*/  ULDC.64 UR8, c[0x0][0x210] ;  /* 0x0000840000087ab9 */ /* 0x000fc60000000a00 */
        /* <DEDUP_REMOVED lines=198> */
.L_x_550:
        /* <DEDUP_REMOVED lines=26> */
.L_x_549:
[----:B------:R-:W-:Y:S05]  /*10a0*/  BSYNC B2 ;  /* 0x0000000000027941 */ /* 0x000fea0003800000 */
.L_x_548:
[----:B------:R-:W-:Y:S01]  /*10b0*/  VIADD R7, R7, 0x8 ;  /* 0x0000000807077836 */ /* 0x000fe20000000000 */
[----:B------:R-:W-:Y:S06]  /*10c0*/  @P3 BRA `(.L_x_550) ;  /* 0xfffffffc008c3947 */ /* 0x000fec000383ffff */
.L_x_547:
[----:B------:R-:W-:Y:S05]  /*10d0*/  BSYNC B1 ;  /* 0x0000000000017941 */ /* 0x000fea0003800000 */
.L_x_546:
[----:B------:R-:W-:-:S13]  /*10e0*/  ISETP.GE.U32.AND P0, PT, R25, 0x18, PT ;  /* 0x000000181900780c */ /* 0x000fda0003f06070 */
[----:B------:R-:W-:Y:S05]  /*10f0*/  @!P0 BRA `(.L_x_545) ;  /* 0x0000000400288947 */ /* 0x000fea0003800000 */
[----:B0-----:R-:W0:Y:S01]  /*1100*/  S2R R5, SR_CgaCtaId ;  /* 0x0000000000057919 */ /* 0x001e220000008800 */
[----:B------:R-:W-:Y:S02]  /*1110*/  MOV R4, 0x400 ;  /* 0x0000040000047802 */ /* 0x000fe40000000f00 */
[----:B------:R-:W-:-:S03]  /*1120*/  ISETP.GT.U32.AND P0, PT, R0, 0xb, PT ;  /* 0x0000000b0000780c */ /* 0x000fc60003f04070 */
[----:B------:R-:W-:-:S05]  /*1130*/  VIADD R4, R4, 0x4b0 ;  /* 0x000004b004047836 */ /* 0x000fca0000000000 */
[----:B0-----:R-:W-:-:S07]  /*1140*/  LEA R65, R5, R4, 0x18 ;  /* 0x0000000405417211 */ /* 0x001fce00078ec0ff */
.L_x_563:
        /* <DEDUP_REMOVED lines=15> */
.L_x_554:
[----:B------:R-:W-:Y:S05]  /*1240*/  BSYNC B2 ;  /* 0x0000000000027941 */ /* 0x000fea0003800000 */
.L_x_553:
        /* <DEDUP_REMOVED lines=11> */
.L_x_556:
[----:B------:R-:W-:Y:S05]  /*1300*/  BSYNC B2 ;  /* 0x0000000000027941 */ /* 0x000fea0003800000 */
.L_x_555:
[----:B-----5:R-:W-:Y:S01]  /*1310*/  PRMT R8, R66, 0x7632, R8 ;  /* 0x0000763242087816 */ /* 0x020fe20000000008 */
[----:B------:R2:W-:Y:S01]  /*1320*/  STS.U16 [R6+0x6600], R23 ;  /* 0x0066001706007388 */ /* 0x0005e20000000400 */
[----:B------:R-:W-:-:S03]  /*1330*/  PRMT R9, R67, 0x7632, R9 ;  /* 0x0000763243097816 */ /* 0x000fc60000000009 */
[----:B------:R2:W-:Y:S04]  /*1340*/  STS.U16 [R6+0x6010], R66 ;  /* 0x0060104206007388 */ /* 0x0005e80000000400 */
[----:B------:R2:W-:Y:S04]  /*1350*/  STS.U16 [R6+0x6410], R67 ;  /* 0x0064104306007388 */ /* 0x0005e80000000400 */
[----:B------:R2:W-:Y:S04]  /*1360*/  STS.U16 [R6+0x6210], R8 ;  /* 0x0062100806007388 */ /* 0x0005e80000000400 */
[----:B------:R2:W-:Y:S02]  /*1370*/  STS.U16 [R6+0x6610], R9 ;  /* 0x0066100906007388 */ /* 0x0005e40000000400 */
.L_x_552:
[----:B------:R-:W-:Y:S05]  /*1380*/  BSYNC B1 ;  /* 0x0000000000017941 */ /* 0x000fea0003800000 */
.L_x_551:
        /* <DEDUP_REMOVED lines=8> */
.L_x_560:
[----:B------:R-:W-:Y:S05]  /*1410*/  BSYNC B2 ;  /* 0x0000000000027941 */ /* 0x000fea0003800000 */
.L_x_559:
        /* <DEDUP_REMOVED lines=13> */
.L_x_562:
[----:B------:R-:W-:Y:S05]  /*14f0*/  BSYNC B2 ;  /* 0x0000000000027941 */ /* 0x000fea0003800000 */
.L_x_561:
[----:B0123-5:R-:W-:Y:S01]  /*1500*/  PRMT R4, R8, 0x7632, R4 ;  /* 0x0000763208047816 */ /* 0x02ffe20000000004 */
[----:B------:R4:W-:Y:S01]  /*1510*/  STS.U16 [R6+0x6030], R8 ;  /* 0x0060300806007388 */ /* 0x0009e20000000400 */
[----:B------:R-:W-:-:S03]  /*1520*/  PRMT R5, R9, 0x7632, R5 ;  /* 0x0000763209057816 */ /* 0x000fc60000000005 */
[----:B------:R4:W-:Y:S04]  /*1530*/  STS.U16 [R6+0x6430], R9 ;  /* 0x0064300906007388 */ /* 0x0009e80000000400 */
[----:B------:R4:W-:Y:S04]  /*1540*/  STS.U16 [R6+0x6230], R4 ;  /* 0x0062300406007388 */ /* 0x0009e80000000400 */
[----:B------:R4:W-:Y:S02]  /*1550*/  STS.U16 [R6+0x6630], R5 ;  /* 0x0066300506007388 */ /* 0x0009e40000000400 */
.L_x_558:
[----:B------:R-:W-:Y:S05]  /*1560*/  BSYNC B1 ;  /* 0x0000000000017941 */ /* 0x000fea0003800000 */
.L_x_557:
[----:B------:R-:W-:-:S05]  /*1570*/  VIADD R7, R7, 0x20 ;  /* 0x0000002007077836 */ /* 0x000fca0000000000 */
[----:B------:R-:W-:-:S13]  /*1580*/  ISETP.GE.U32.AND P1, PT, R7, 0x100, PT ;  /* 0x000001000700780c */ /* 0x000fda0003f26070 */
[----:B------:R-:W-:Y:S05]  /*1590*/  @!P1 BRA `(.L_x_563) ;  /* 0xfffffff800ec9947 */ /* 0x000fea000383ffff */
.L_x_545:
[----:B------:R-:W-:Y:S05]  /*15a0*/  BSYNC B0 ;  /* 0x0000000000007941 */ /* 0x000fea0003800000 */
.L_x_544:
[----:B------:R-:W1:Y:S01]  /*15b0*/  S2R R25, SR_CgaCtaId ;  /* 0x0000000000197919 */ /* 0x000e620000008800 */
[----:B------:R-:W-:Y:S01]  /*15c0*/  ISETP.NE.AND P6, PT, R22, RZ, PT ;  /* 0x000000ff1600720c */ /* 0x000fe20003fc5270 */
[----:B0--3--:R-:W0:Y:S01]  /*15d0*/  LDC R60, c[0x0][0x264] ;  /* 0x00009900ff3c7b82 */ /* 0x009e220000000800 */
[----:B------:R-:W-:Y:S01]  /*15e0*/  MOV R2, 0x400 ;  /* 0x0000040000027802 */ /* 0x000fe20000000f00 */
[----:B------:R-:W3:Y:S01]  /*15f0*/  S2R R143, SR_LANEID ;  /* 0x00000000008f7919 */ /* 0x000ee20000000000 */
[----:B-12-4-:R-:W-:Y:S01]  /*1600*/  SHF.R.S32.HI R5, RZ, 0x1f, R22 ;  /* 0x0000001fff057819 */ /* 0x016fe20000011416 */
[----:B------:R-:W-:Y:S01]  /*1610*/  IMAD.MOV.U32 R71, RZ, RZ, 0xd ;  /* 0x0000000dff477424 */ /* 0x000fe200078e00ff */
[----:B------:R-:W-:Y:S01]  /*1620*/  PRMT R66, RZ, 0x7610, R66 ;  /* 0x00007610ff427816 */ /* 0x000fe20000000042 */
[----:B------:R-:W-:Y:S01]  /*1630*/  VIADD R23, R2, 0x10 ;  /* 0x0000001002177836 */ /* 0x000fe20000000000 */
[----:B------:R-:W-:Y:S01]  /*1640*/  LEA.HI R5, R5, R22, RZ, 0x5 ;  /* 0x0000001605057211 */ /* 0x000fe200078f28ff */
[----:B------:R-:W-:Y:S01]  /*1650*/  IMAD.MOV.U32 R65, RZ, RZ, RZ ;  /* 0x000000ffff417224 */ /* 0x000fe200078e00ff */
[----:B------:R-:W-:Y:S01]  /*1660*/  PRMT R69, RZ, 0x7610, R69 ;  /* 0x00007610ff457816 */ /* 0x000fe20000000045 */
[----:B------:R-:W-:Y:S01]  /*1670*/  IMAD.MOV.U32 R67, RZ, RZ, RZ ;  /* 0x000000ffff437224 */ /* 0x000fe200078e00ff */
[----:B------:R-:W-:Y:S01]  /*1680*/  SHF.R.S32.HI R72, RZ, 0x5, R5 ;  /* 0x00000005ff487819 */ /* 0x000fe20000011405 */
[----:B------:R-:W-:-:S02]  /*1690*/  IMAD.MOV.U32 R68, RZ, RZ, RZ ;  /* 0x000000ffff447224 */ /* 0x000fc400078e00ff */
[----:B------:R-:W-:Y:S01]  /*16a0*/  IMAD.MOV.U32 R70, RZ, RZ, RZ ;  /* 0x000000ffff467224 */ /* 0x000fe200078e00ff */
[C---:B------:R-:W-:Y:S01]  /*16b0*/  @!P6 LEA R0, R25.reuse, R2, 0x18 ;  /* 0x000000021900e211 */ /* 0x040fe200078ec0ff */
[----:B------:R-:W-:Y:S01]  /*16c0*/  VIADD R2, R2, 0x4b0 ;  /* 0x000004b002027836 */ /* 0x000fe20000000000 */
[----:B------:R-:W-:-:S03]  /*16d0*/  LEA R23, R25, R23, 0x18 ;  /* 0x0000001719177211 */ /* 0x000fc600078ec0ff */
[----:B------:R1:W-:Y:S01]  /*16e0*/  @!P6 STS [R0], RZ ;  /* 0x000000ff0000e388 */ /* 0x0003e20000000800 */
[----:B------:R-:W-:Y:S01]  /*16f0*/  LEA R25, R25, R2, 0x18 ;  /* 0x0000000219197211 */ /* 0x000fe200078ec0ff */
[----:B------:R-:W-:-:S04]  /*1700*/  IMAD R72, R72, 0x4, R23 ;  /* 0x0000000448487824 */ /* 0x000fc800078e0217 */
[----:B---3--:R-:W-:-:S07]  /*1710*/  IMAD R73, R22, 0x2, R25 ;  /* 0x0000000216497824 */ /* 0x008fce00078e0219 */
.L_x_573:
[----:B0-----:R-:W-:Y:S01]  /*1720*/  IMAD.MOV.U32 R5, RZ, RZ, 0x1 ;  /* 0x00000001ff057424 */ /* 0x001fe200078e00ff */
[----:B-1----:R-:W-:Y:S01]  /*1730*/  LOP3.LUT R0, R71, 0xffff, RZ, 0xc0, !PT ;  /* 0x0000ffff47007812 */ /* 0x002fe200078ec0ff */
        /* <DEDUP_REMOVED lines=13> */
[----:B------:R-:W1:Y:S01]  /*1810*/  LDS.U16 R127, [R73+0x6000] ;  /* 0x00600000497f7984 */ /* 0x000e620000000400 */
        /* <DEDUP_REMOVED lines=256> */
[----:B------:R-:W-:Y:S02]  /*2820*/  SEL R137, RZ, 0x10000000, P5 ;  /* 0x10000000ff897807 */ /* 0x000fe40002800000 */
        /* <DEDUP_REMOVED lines=64> */
[----:B--2---:R-:W2:Y:S01]  /*2c30*/  LDS.U16 R79, [R73+0x6200] ;  /* 0x00620000494f7984 */ /* 0x004ea20000000400 */
        /* <DEDUP_REMOVED lines=22> */
[----:B-1----:R-:W-:Y:S01]  /*2da0*/  LOP3.LUT R77, R74, R127, RZ, 0x30, !PT ;  /* 0x0000007f4a4d7212 */ /* 0x002fe200078e30ff */
        /* <DEDUP_REMOVED lines=16> */
[C---:B--2---:R-:W-:Y:S01]  /*2eb0*/  LOP3.LUT R77, R74.reuse, R79, RZ, 0x30, !PT ;  /* 0x0000004f4a4d7212 */ /* 0x044fe200078e30ff */
        /* <DEDUP_REMOVED lines=10> */
[----:B------:R-:W1:Y:S01]  /*2f60*/  LDS.U16 R127, [R73+0x6e00] ;  /* 0x006e0000497f7984 */ /* 0x000e620000000400 */
        /* <DEDUP_REMOVED lines=17> */
[----:B------:R-:W2:Y:S01]  /*3080*/  LDS.U16 R129, [R73+0x7400] ;  /* 0x0074000049817984 */ /* 0x000ea20000000400 */
        /* <DEDUP_REMOVED lines=13> */
[----:B---3--:R-:W3:Y:S01]  /*3160*/  LDS.U16 R135, [R73+0x7600] ;  /* 0x0076000049877984 */ /* 0x008ee20000000400 */
[----:B------:R-:W-:Y:S01]  /*3170*/  IMAD.MOV.U32 R75, RZ, RZ, R76 ;  /* 0x000000ffff4b7224 */ /* 0x000fe200078e004c */
[----:B------:R-:W-:Y:S01]  /*3180*/  SEL R159, RZ, 0x8000, P0 ;  /* 0x00008000ff9f7807 */ /* 0x000fe20000000000 */
[----:B------:R-:W-:Y:S02]  /*3190*/  IMAD.MOV.U32 R76, RZ, RZ, R78 ;  /* 0x000000ffff4c7224 */ /* 0x000fe400078e004e */
[----:B------:R-:W-:Y:S01]  /*31a0*/  FFMA.FTZ R0, R77, R157, R0 ;  /* 0x0000009d4d007223 */ /* 0x000fe20000010000 */
[----:B------:R-:W-:Y:S02]  /*31b0*/  SEL R157, RZ, 0x10000, P1 ;  /* 0x00010000ff9d7807 */ /* 0x000fe40000800000 */
[----:B------:R-:W-:-:S02]  /*31c0*/  ISETP.NE.AND P0, PT, R75, RZ, PT ;  /* 0x000000ff4b00720c */ /* 0x000fc40003f05270 */
[----:B------:R-:W-:Y:S02]  /*31d0*/  ISETP.NE.AND P1, PT, R76, RZ, PT ;  /* 0x000000ff4c00720c */ /* 0x000fe40003f25270 */
[C---:B-1----:R-:W-:Y:S01]  /*31e0*/  LOP3.LUT R76, R74.reuse, R127, RZ, 0x30, !PT ;  /* 0x0000007f4a4c7212 */ /* 0x042fe200078e30ff */
        /* <DEDUP_REMOVED lines=11> */
[----:B--2---:R-:W-:Y:S01]  /*32a0*/  LOP3.LUT R78, R74, R129, RZ, 0x30, !PT ;  /* 0x000000814a4e7212 */ /* 0x004fe200078e30ff */
        /* <DEDUP_REMOVED lines=18> */
[----:B------:R-:W1:Y:S01]  /*33d0*/  LDS.U16 R127, [R73+0x8200] ;  /* 0x00820000497f7984 */ /* 0x000e620000000400 */
[----:B------:R-:W-:Y:S01]  /*33e0*/  ISETP.NE.AND P4, PT, R75, RZ, PT ;  /* 0x000000ff4b00720c */ /* 0x000fe20003f85270 */
[----:B------:R-:W-:Y:S01]  /*33f0*/  HADD2.F32 R171, -RZ, R171.H0_H0 ;  /* 0x200000abffab7230 */ /* 0x000fe20000004100 */
[----:B------:R-:W-:-:S02]  /*3400*/  ISETP.NE.AND P5, PT, R76, RZ, PT ;  /* 0x000000ff4c00720c */ /* 0x000fc40003fa5270 */
[----:B---3--:R-:W-:Y:S01]  /*3410*/  LOP3.LUT R76, R74, R135, RZ, 0x30, !PT ;  /* 0x000000874a4c7212 */ /* 0x008fe200078e30ff */
[----:B------:R-:W-:Y:S01]  /*3420*/  HADD2.F32 R135, -RZ, R135.H0_H0 ;  /* 0x20000087ff877230 */ /* 0x000fe20000004100 */
[----:B------:R-:W-:Y:S02]  /*3430*/  FSEL R75, RZ, 1, P4 ;  /* 0x3f800000ff4b7808 */ /* 0x000fe40002000000 */
[----:B------:R-:W-:Y:S02]  /*3440*/  PRMT R76, R76, 0x9910, RZ ;  /* 0x000099104c4c7816 */ /* 0x000fe400000000ff */
[----:B------:R-:W-:Y:S01]  /*3450*/  PRMT R78, R78, 0x9910, RZ ;  /* 0x000099104e4e7816 */ /* 0x000fe200000000ff */
[----:B------:R-:W-:Y:S01]  /*3460*/  FFMA.FTZ R0, R75, R79, R0 ;  /* 0x0000004f4b007223 */ /* 0x000fe20000010000 */
[----:B------:R-:W-:Y:S01]  /*3470*/  SEL R175, RZ, 0x200000, P0 ;  /* 0x00200000ffaf7807 */ /* 0x000fe20000000000 */
[----:B------:R-:W-:Y:S01]  /*3480*/  IMAD.MOV.U32 R75, RZ, RZ, R76 ;  /* 0x000000ffff4b7224 */ /* 0x000fe200078e004c */
[----:B------:R-:W2:Y:S01]  /*3490*/  LDS.U16 R79, [R73+0x8000] ;  /* 0x00800000494f7984 */ /* 0x000ea20000000400 */
[----:B------:R-:W-:Y:S01]  /*34a0*/  IMAD.MOV.U32 R76, RZ, RZ, R78 ;  /* 0x000000ffff4c7224 */ /* 0x000fe200078e004e */
[----:B------:R-:W-:-:S02]  /*34b0*/  FSEL R77, RZ, 1, P5 ;  /* 0x3f800000ff4d7808 */ /* 0x000fc40002800000 */
[----:B------:R-:W-:Y:S02]  /*34c0*/  ISETP.NE.AND P0, PT, R75, RZ, PT ;  /* 0x000000ff4b00720c */ /* 0x000fe40003f05270 */
[----:B------:R-:W-:Y:S01]  /*34d0*/  SEL R169, RZ, 0x400000, P1 ;  /* 0x00400000ffa97807 */ /* 0x000fe20000800000 */
[----:B------:R-:W-:Y:S01]  /*34e0*/  FFMA.FTZ R0, R77, R129, R0 ;  /* 0x000000814d007223 */ /* 0x000fe20000010000 */
[----:B------:R-:W-:Y:S01]  /*34f0*/  ISETP.NE.AND P1, PT, R76, RZ, PT ;  /* 0x000000ff4c00720c */ /* 0x000fe20003f25270 */
[----:B------:R-:W3:Y:S01]  /*3500*/  LDS.U16 R129, [R73+0x8400] ;  /* 0x0084000049817984 */ /* 0x000ee20000000400 */
        /* <DEDUP_REMOVED lines=15> */
[----:B-1----:R-:W-:Y:S01]  /*3600*/  HADD2.F32 R102, -RZ, R127.H0_H0 ;  /* 0x2000007fff667230 */ /* 0x002fe20000004100 */
        /* <DEDUP_REMOVED lines=15> */
[C---:B--2---:R-:W-:Y:S01]  /*3700*/  LOP3.LUT R75, R74.reuse, R79, RZ, 0x30, !PT ;  /* 0x0000004f4a4b7212 */ /* 0x044fe200078e30ff */
[----:B------:R-:W-:Y:S01]  /*3710*/  HADD2.F32 R76, -RZ, R79.H0_H0 ;  /* 0x2000004fff4c7230 */ /* 0x000fe20000004100 */
[----:B------:R-:W-:Y:S02]  /*3720*/  SEL R173, RZ, 0x8000000, P0 ;  /* 0x08000000ffad7807 */ /* 0x000fe40000000000 */
[----:B------:R-:W-:Y:S02]  /*3730*/  PRMT R77, R75, 0x9910, RZ ;  /* 0x000099104b4d7816 */ /* 0x000fe400000000ff */
[----:B---3--:R-:W-:Y:S01]  /*3740*/  LOP3.LUT R75, R74, R129, RZ, 0x30, !PT ;  /* 0x000000814a4b7212 */ /* 0x008fe200078e30ff */
        /* <DEDUP_REMOVED lines=33> */
[----:B------:R-:W1:Y:S01]  /*3960*/  LDS.U16 R183, [R73+0x9600] ;  /* 0x0096000049b77984 */ /* 0x000e620000000400 */
        /* <DEDUP_REMOVED lines=41> */
[----:B-1----:R-:W-:Y:S01]  /*3c00*/  LOP3.LUT R112, R74, R183, RZ, 0x30, !PT ;  /* 0x000000b74a707212 */ /* 0x002fe200078e30ff */
[----:B------:R-:W1:Y:S01]  /*3c10*/  LDS.U16 R191, [R73+0xa200] ;  /* 0x00a2000049bf7984 */ /* 0x000e620000000400 */
[----:B------:R-:W-:Y:S01]  /*3c20*/  PRMT R114, R114, 0x9910, RZ ;  /* 0x0000991072727816 */ /* 0x000fe200000000ff */
[----:B------:R-:W-:Y:S01]  /*3c30*/  FFMA.FTZ R195, R181, R195, R110 ;  /* 0x000000c3b5c37223 */ /* 0x000fe2000001006e */
[----:B------:R-:W-:Y:S01]  /*3c40*/  SEL R110, RZ, 0x40, P4 ;  /* 0x00000040ff6e7807 */ /* 0x000fe20002000000 */
[----:B------:R-:W4:Y:S01]  /*3c50*/  LDS.U16 R193, [R73+0xa400] ;  /* 0x00a4000049c17984 */ /* 0x000f220000000400 */
[----:B------:R-:W-:Y:S01]  /*3c60*/  PRMT R112, R112, 0x9910, RZ ;  /* 0x0000991070707816 */ /* 0x000fe200000000ff */
[----:B------:R-:W-:Y:S01]  /*3c70*/  HADD2.F32 R183, -RZ, R183.H0_H0 ;  /* 0x200000b7ffb77230 */ /* 0x000fe20000004100 */
[----:B------:R-:W-:-:S02]  /*3c80*/  ISETP.NE.AND P4, PT, R114, RZ, PT ;  /* 0x000000ff7200720c */ /* 0x000fc40003f85270 */
[----:B--2---:R-:W-:Y:S01]  /*3c90*/  LOP3.LUT R114, R74, R187, RZ, 0x30, !PT ;  /* 0x000000bb4a727212 */ /* 0x004fe200078e30ff */
        /* <DEDUP_REMOVED lines=12> */
[----:B------:R-:W2:Y:S01]  /*3d60*/  LDS.U16 R195, [R73+0xa600] ;  /* 0x00a6000049c37984 */ /* 0x000ea20000000400 */
[----:B------:R-:W-:Y:S01]  /*3d70*/  ISETP.NE.AND P0, PT, R116, RZ, PT ;  /* 0x000000ff7400720c */ /* 0x000fe20003f05270 */
[----:B------:R-:W-:Y:S01]  /*3d80*/  FFMA.FTZ R185, R185, R197, R112 ;  /* 0x000000c5b9b97223 */ /* 0x000fe20000010070 */
[----:B------:R-:W-:Y:S01]  /*3d90*/  SEL R112, RZ, 0x100, P1 ;  /* 0x00000100ff707807 */ /* 0x000fe20000800000 */
[----:B------:R-:W0:Y:S01]  /*3da0*/  LDS.U16 R197, [R73+0xa800] ;  /* 0x00a8000049c57984 */ /* 0x000e220000000400 */
[----:B------:R-:W-:-:S02]  /*3db0*/  ISETP.NE.AND P1, PT, R134, RZ, PT ;  /* 0x000000ff8600720c */ /* 0x000fc40003f25270 */
[----:B------:R-:W-:Y:S02]  /*3dc0*/  FSEL R116, RZ, 1, P0 ;  /* 0x3f800000ff747808 */ /* 0x000fe40000000000 */
[----:B------:R-:W-:Y:S02]  /*3dd0*/  FSEL R183, RZ, 1, P1 ;  /* 0x3f800000ffb77808 */ /* 0x000fe40000800000 */
[----:B---3--:R-:W-:Y:S01]  /*3de0*/  LOP3.LUT R134, R74, R189, RZ, 0x30, !PT ;  /* 0x000000bd4a867212 */ /* 0x008fe200078e30ff */
[----:B------:R-:W-:Y:S01]  /*3df0*/  FFMA.FTZ R116, R116, R187, R185 ;  /* 0x000000bb74747223 */ /* 0x000fe200000100b9 */
[----:B------:R-:W-:Y:S01]  /*3e00*/  LOP3.LUT R140, R74, R201, RZ, 0x30, !PT ;  /* 0x000000c94a8c7212 */ /* 0x000fe200078e30ff */
[----:B------:R-:W3:Y:S01]  /*3e10*/  LDS.U16 R187, [R73+0xaa00] ;  /* 0x00aa000049bb7984 */ /* 0x000ee20000000400 */
[----:B------:R-:W-:Y:S01]  /*3e20*/  PRMT R134, R134, 0x9910, RZ ;  /* 0x0000991086867816 */ /* 0x000fe200000000ff */
[----:B------:R-:W-:Y:S01]  /*3e30*/  FFMA.FTZ R183, R183, R199, R116 ;  /* 0x000000c7b7b77223 */ /* 0x000fe20000010074 */
[----:B------:R-:W-:Y:S01]  /*3e40*/  PRMT R142, R140, 0x9910, RZ ;  /* 0x000099108c8e7816 */ /* 0x000fe200000000ff */
[----:B------:R-:W3:Y:S01]  /*3e50*/  LDS.U16 R199, [R73+0xac00] ;  /* 0x00ac000049c77984 */ /* 0x000ee20000000400 */
[----:B------:R-:W-:Y:S01]  /*3e60*/  SEL R116, RZ, 0x400, P3 ;  /* 0x00000400ff747807 */ /* 0x000fe20001800000 */
[----:B------:R-:W-:Y:S01]  /*3e70*/  IMAD.MOV.U32 R140, RZ, RZ, R134 ;  /* 0x000000ffff8c7224 */ /* 0x000fe200078e0086 */
[----:B------:R-:W-:Y:S01]  /*3e80*/  ISETP.NE.AND P3, PT, R142, RZ, PT ;  /* 0x000000ff8e00720c */ /* 0x000fe20003f65270 */
[----:B------:R-:W-:Y:S01]  /*3e90*/  HADD2.F32 R189, -RZ, R189.H0_H0 ;  /* 0x200000bdffbd7230 */ /* 0x000fe20000004100 */
[C---:B-1----:R-:W-:Y:S01]  /*3ea0*/  LOP3.LUT R142, R74.reuse, R191, RZ, 0x30, !PT ;  /* 0x000000bf4a8e7212 */ /* 0x042fe200078e30ff */
[----:B------:R-:W-:Y:S01]  /*3eb0*/  HADD2.F32 R201, -RZ, R201.H0_H0 ;  /* 0x200000c9ffc97230 */ /* 0x000fe20000004100 */
[----:B------:R-:W-:Y:S01]  /*3ec0*/  SEL R134, RZ, 0x200, P2 ;  /* 0x00000200ff867807 */ /* 0x000fe20001000000 */
[----:B------:R-:W-:Y:S01]  /*3ed0*/  HADD2.F32 R191, -RZ, R191.H0_H0 ;  /* 0x200000bfffbf7230 */ /* 0x000fe20000004100 */
[----:B----4-:R-:W-:Y:S01]  /*3ee0*/  LOP3.LUT R144, R74, R193, RZ, 0x30, !PT ;  /* 0x000000c14a907212 */ /* 0x010fe200078e30ff */
        /* <DEDUP_REMOVED lines=9> */
[----:B------:R-:W1:Y:S01]  /*3f80*/  LDS.U16 R189, [R73+0xae00] ;  /* 0x00ae000049bd7984 */ /* 0x000e620000000400 */
[----:B------:R-:W-:-:S02]  /*3f90*/  ISETP.NE.AND P4, PT, R144, RZ, PT ;  /* 0x000000ff9000720c */ /* 0x000fc40003f85270 */
[----:B------:R-:W-:Y:S02]  /*3fa0*/  FSEL R185, RZ, 1, P3 ;  /* 0x3f800000ffb97808 */ /* 0x000fe40001800000 */
[C---:B--2---:R-:W-:Y:S01]  /*3fb0*/  LOP3.LUT R144, R74.reuse, R195, RZ, 0x30, !PT ;  /* 0x000000c34a907212 */ /* 0x044fe200078e30ff */
[----:B------:R-:W-:Y:S01]  /*3fc0*/  HADD2.F32 R195, -RZ, R195.H0_H0 ;  /* 0x200000c3ffc37230 */ /* 0x000fe20000004100 */
[----:B0-----:R-:W-:Y:S01]  /*3fd0*/  LOP3.LUT R148, R74, R197, RZ, 0x30, !PT ;  /* 0x000000c54a947212 */ /* 0x001fe200078e30ff */
[----:B------:R-:W-:Y:S01]  /*3fe0*/  FFMA.FTZ R140, R185, R201, R140 ;  /* 0x000000c9b98c7223 */ /* 0x000fe2000001008c */
[----:B------:R-:W-:Y:S01]  /*3ff0*/  PRMT R144, R144, 0x9910, RZ ;  /* 0x0000991090907816 */ /* 0x000fe200000000ff */
[----:B------:R-:W0:Y:S01]  /*4000*/  LDS.U16 R201, [R73+0xb000] ;  /* 0x00b0000049c97984 */ /* 0x000e220000000400 */
[----:B------:R-:W-:Y:S01]  /*4010*/  FSEL R183, RZ, 1, P5 ;  /* 0x3f800000ffb77808 */ /* 0x000fe20002800000 */
[----:B------:R-:W-:Y:S01]  /*4020*/  HADD2.F32 R197, -RZ, R197.H0_H0 ;  /* 0x200000c5ffc57230 */ /* 0x000fe20000004100 */
[----:B------:R-:W-:-:S02]  /*4030*/  SEL R150, RZ, 0x2000, P0 ;  /* 0x00002000ff967807 */ /* 0x000fc40000000000 */
[----:B------:R-:W-:Y:S01]  /*4040*/  PRMT R152, R148, 0x9910, RZ ;  /* 0x0000991094987816 */ /* 0x000fe200000000ff */
[----:B------:R-:W-:Y:S01]  /*4050*/  FFMA.FTZ R140, R183, R191, R140 ;  /* 0x000000bfb78c7223 */ /* 0x000fe2000001008c */
[----:B------:R-:W-:Y:S01]  /*4060*/  ISETP.NE.AND P0, PT, R144, RZ, PT ;  /* 0x000000ff9000720c */ /* 0x000fe20003f05270 */
[----:B------:R-:W2:Y:S01]  /*4070*/  LDS.U16 R191, [R73+0xb200] ;  /* 0x00b2000049bf7984 */ /* 0x000ea20000000400 */
[----:B------:R-:W-:Y:S02]  /*4080*/  FSEL R185, RZ, 1, P4 ;  /* 0x3f800000ffb97808 */ /* 0x000fe40002000000 */
[----:B---3--:R-:W-:Y:S01]  /*4090*/  LOP3.LUT R144, R74, R187, RZ, 0x30, !PT ;  /* 0x000000bb4a907212 */ /* 0x008fe200078e30ff */
[----:B------:R-:W-:Y:S01]  /*40a0*/  HADD2.F32 R187, -RZ, R187.H0_H0 ;  /* 0x200000bbffbb7230 */ /* 0x000fe20000004100 */
[----:B------:R-:W-:Y:S01]  /*40b0*/  SEL R148, RZ, 0x4000, P1 ;  /* 0x00004000ff947807 */ /* 0x000fe20000800000 */
[----:B------:R-:W-:Y:S01]  /*40c0*/  FFMA.FTZ R140, R185, R193, R140 ;  /* 0x000000c1b98c7223 */ /* 0x000fe2000001008c */
[----:B------:R-:W-:Y:S01]  /*40d0*/  ISETP.NE.AND P1, PT, R152, RZ, PT ;  /* 0x000000ff9800720c */ /* 0x000fe20003f25270 */
[----:B------:R-:W3:Y:S01]  /*40e0*/  LDS.U16 R193, [R73+0xb400] ;  /* 0x00b4000049c17984 */ /* 0x000ee20000000400 */
        /* <DEDUP_REMOVED lines=16> */
[C---:B-1----:R-:W-:Y:S01]  /*41f0*/  LOP3.LUT R144, R74.reuse, R189, RZ, 0x30, !PT ;  /* 0x000000bd4a907212 */ /* 0x042fe200078e30ff */
[----:B------:R-:W-:Y:S01]  /*4200*/  FFMA.FTZ R140, R183, R187, R140 ;  /* 0x000000bbb78c7223 */ /* 0x000fe2000001008c */
[----:B0-----:R-:W-:Y:S01]  /*4210*/  LOP3.LUT R156, R74, R201, RZ, 0x30, !PT ;  /* 0x000000c94a9c7212 */ /* 0x001fe200078e30ff */
        /* <DEDUP_REMOVED lines=9> */
[----:B--2---:R-:W-:Y:S01]  /*42b0*/  LOP3.LUT R144, R74, R191, RZ, 0x30, !PT ;  /* 0x000000bf4a907212 */ /* 0x004fe200078e30ff */
[----:B------:R-:W-:Y:S01]  /*42c0*/  HADD2.F32 R191, -RZ, R191.H0_H0 ;  /* 0x200000bfffbf7230 */ /* 0x000fe20000004100 */
[----:B------:R-:W-:Y:S02]  /*42d0*/  ISETP.NE.AND P4, PT, R160, RZ, PT ;  /* 0x000000ffa000720c */ /* 0x000fe40003f85270 */
[----:B---3--:R-:W-:Y:S01]  /*42e0*/  LOP3.LUT R160, R74, R193, RZ, 0x30, !PT ;  /* 0x000000c14aa07212 */ /* 0x008fe200078e30ff */
        /* <DEDUP_REMOVED lines=156> */
.L_x_565:
[----:B------:R-:W-:Y:S05]  /*4cb0*/  BSYNC B0 ;  /* 0x0000000000007941 */ /* 0x000fea0003800000 */
.L_x_564:
        /* <DEDUP_REMOVED lines=67> */
.L_x_584:
        /* <DEDUP_REMOVED lines=18> */
.L_x_566:
        /* <DEDUP_REMOVED lines=17> */
.L_x_568:
        /* <DEDUP_REMOVED lines=771> */
.L_x_569:
        /* <DEDUP_REMOVED lines=20> */
.L_x_571:
        /* <DEDUP_REMOVED lines=8> */
.L_x_572:
[----:B------:R-:W-:Y:S01]  /*8510*/  VIADD R71, R71, 0xffffffff ;  /* 0xffffffff47477836 */ /* 0x000fe20000000000 */
[----:B------:R-:W-:Y:S06]  /*8520*/  BRA `(.L_x_573) ;  /* 0xffffff90007c7947 */ /* 0x000fec000383ffff */
.L_x_570:
        /* <DEDUP_REMOVED lines=23> */
.L_x_575:
[----:B------:R-:W-:Y:S05]  /*86a0*/  BSYNC B0 ;  /* 0x0000000000007941 */ /* 0x000fea0003800000 */
.L_x_574:
[----:B------:R-:W-:Y:S05]  /*86b0*/  @P0 EXIT ;  /* 0x000000000000094d */ /* 0x000fea0003800000 */
[----:B------:R-:W-:Y:S01]  /*86c0*/  ULDC UR4, c[0x0][0x0] ;  /* 0x0000000000047ab9 */ /* 0x000fe20000000800 */
[----:B------:R-:W-:Y:S01]  /*86d0*/  ULDC.64 UR8, c[0x0][0x218] ;  /* 0x0000860000087ab9 */ /* 0x000fe20000000a00 */
[----:B------:R-:W-:-:S05]  /*86e0*/  ULDC.64 UR10, c[0x0][0x220] ;  /* 0x00008800000a7ab9 */ /* 0x000fca0000000a00 */
.L_x_576:
        /* <DEDUP_REMOVED lines=14> */
.L_x_543:
        /* <DEDUP_REMOVED lines=8> */
.L_x_567:
[----:B------:R-:W-:Y:S02]  /*8850*/  IMAD.MOV.U32 R192, RZ, RZ, R127 ;  /* 0x000000ffffc07224 */ /* 0x000fe400078e007f */
[----:B------:R-:W-:Y:S02]  /*8860*/  IMAD.MOV.U32 R165, RZ, RZ, 0x1 ;  /* 0x00000001ffa57424 */ /* 0x000fe400078e00ff */
[----:B------:R-:W-:Y:S02]  /*8870*/  IMAD.MOV.U32 R194, RZ, RZ, RZ ;  /* 0x000000ffffc27224 */ /* 0x000fe400078e00ff */
[----:B------:R-:W-:-:S07]  /*8880*/  IMAD.MOV.U32 R167, RZ, RZ, -0x1 ;  /* 0xffffffffffa77424 */ /* 0x000fce00078e00ff */
[----:B--2---:R-:W-:Y:S05]  /*8890*/  WARPSYNC.COLLECTIVE R167, `(.L_x_577) ;  /* 0x00000000a7087348 */ /* 0x004fea0003c00000 */
[----:B------:R0:W1:Y:S02]  /*88a0*/  SHFL.UP P0, R186, R192, R165, R194 ;  /* 0x040000a5c0ba7389 */ /* 0x00006400000000c2 */
[----:B012---:R-:W-:Y:S01]  /*88b0*/  ENDCOLLECTIVE ;  /* 0x000000000000791b */ /* 0x007fe20003800000 */
.L_x_577:
[----:B------:R-:W-:Y:S02]  /*88c0*/  IMAD.MOV.U32 R165, RZ, RZ, 0x2 ;  /* 0x00000002ffa57424 */ /* 0x000fe400078e00ff */
[----:B------:R-:W-:-:S04]  /*88d0*/  IMAD.MOV.U32 R182, RZ, RZ, R186 ;  /* 0x000000ffffb67224 */ /* 0x000fc800078e00ba */
[----:B------:R-:W-:-:S04]  /*88e0*/  @P0 IMAD.IADD R182, R127, 0x1, R182 ;  /* 0x000000017fb60824 */ /* 0x000fc800078e02b6 */
[----:B------:R-:W-:-:S07]  /*88f0*/  IMAD.MOV.U32 R192, RZ, RZ, R182 ;  /* 0x000000ffffc07224 */ /* 0x000fce00078e00b6 */
[----:B------:R-:W-:Y:S05]  /*8900*/  WARPSYNC.COLLECTIVE R167, `(.L_x_578) ;  /* 0x00000000a7087348 */ /* 0x000fea0003c00000 */
[----:B------:R0:W1:Y:S02]  /*8910*/  SHFL.UP P0, R186, R192, R165, R194 ;  /* 0x040000a5c0ba7389 */ /* 0x00006400000000c2 */
[----:B01----:R-:W-:Y:S01]  /*8920*/  ENDCOLLECTIVE ;  /* 0x000000000000791b */ /* 0x003fe20003800000 */
.L_x_578:
[----:B------:R-:W-:Y:S02]  /*8930*/  IMAD.MOV.U32 R165, RZ, RZ, 0x4 ;  /* 0x00000004ffa57424 */ /* 0x000fe400078e00ff */
[----:B------:R-:W-:-:S04]  /*8940*/  IMAD.MOV.U32 R161, RZ, RZ, R186 ;  /* 0x000000ffffa17224 */ /* 0x000fc800078e00ba */
[----:B------:R-:W-:-:S04]  /*8950*/  @P0 IMAD.IADD R161, R182, 0x1, R161 ;  /* 0x00000001b6a10824 */ /* 0x000fc800078e02a1 */
[----:B------:R-:W-:-:S07]  /*8960*/  IMAD.MOV.U32 R192, RZ, RZ, R161 ;  /* 0x000000ffffc07224 */ /* 0x000fce00078e00a1 */
[----:B------:R-:W-:Y:S05]  /*8970*/  WARPSYNC.COLLECTIVE R167, `(.L_x_579) ;  /* 0x00000000a7087348 */ /* 0x000fea0003c00000 */
[----:B------:R0:W1:Y:S02]  /*8980*/  SHFL.UP P0, R186, R192, R165, R194 ;  /* 0x040000a5c0ba7389 */ /* 0x00006400000000c2 */
[----:B01----:R-:W-:Y:S01]  /*8990*/  ENDCOLLECTIVE ;  /* 0x000000000000791b */ /* 0x003fe20003800000 */
.L_x_579:
[----:B------:R-:W-:Y:S02]  /*89a0*/  IMAD.MOV.U32 R165, RZ, RZ, 0x8 ;  /* 0x00000008ffa57424 */ /* 0x000fe400078e00ff */
[----:B------:R-:W-:-:S04]  /*89b0*/  IMAD.MOV.U32 R184, RZ, RZ, R186 ;  /* 0x000000ffffb87224 */ /* 0x000fc800078e00ba */
[----:B------:R-:W-:-:S04]  /*89c0*/  @P0 IMAD.IADD R184, R161, 0x1, R184 ;  /* 0x00000001a1b80824 */ /* 0x000fc800078e02b8 */
[----:B------:R-:W-:-:S07]  /*89d0*/  IMAD.MOV.U32 R192, RZ, RZ, R184 ;  /* 0x000000ffffc07224 */ /* 0x000fce00078e00b8 */
[----:B------:R-:W-:Y:S05]  /*89e0*/  WARPSYNC.COLLECTIVE R167, `(.L_x_580) ;  /* 0x00000000a7087348 */ /* 0x000fea0003c00000 */
[----:B------:R0:W1:Y:S02]  /*89f0*/  SHFL.UP P0, R186, R192, R165, R194 ;  /* 0x040000a5c0ba7389 */ /* 0x00006400000000c2 */
[----:B01----:R-:W-:Y:S01]  /*8a00*/  ENDCOLLECTIVE ;  /* 0x000000000000791b */ /* 0x003fe20003800000 */
.L_x_580:
        /* <DEDUP_REMOVED lines=8> */
.L_x_581:
[----:B------:R-:W-:Y:S02]  /*8a90*/  @P0 IMAD.IADD R186, R163, 0x1, R186 ;  /* 0x00000001a3ba0824 */ /* 0x000fe400078e02ba */
[----:B------:R-:W-:Y:S02]  /*8aa0*/  IMAD.MOV.U32 R163, RZ, RZ, 0x1f ;  /* 0x0000001fffa37424 */ /* 0x000fe400078e00ff */
[----:B------:R-:W-:Y:S02]  /*8ab0*/  IMAD.MOV.U32 R182, RZ, RZ, R186 ;  /* 0x000000ffffb67224 */ /* 0x000fe400078e00ba */
[----:B------:R-:W-:-:S07]  /*8ac0*/  IMAD.IADD R127, R186, 0x1, -R127 ;  /* 0x00000001ba7f7824 */ /* 0x000fce00078e0a7f */
[----:B------:R-:W-:Y:S05]  /*8ad0*/  WARPSYNC.COLLECTIVE R167, `(.L_x_582) ;  /* 0x00000000a7087348 */ /* 0x000fea0003c00000 */
[----:B------:R0:W1:Y:S02]  /*8ae0*/  SHFL.IDX P0, R161, R182, R163, R184 ;  /* 0x000000a3b6a17389 */ /* 0x00006400000000b8 */
[----:B01----:R-:W-:Y:S01]  /*8af0*/  ENDCOLLECTIVE ;  /* 0x000000000000791b */ /* 0x003fe20003800000 */
.L_x_582:
[----:B------:R-:W-:Y:S02]  /*8b00*/  IMAD.MOV.U32 R182, RZ, RZ, R65 ;  /* 0x000000ffffb67224 */ /* 0x000fe400078e0041 */
[----:B------:R-:W-:Y:S02]  /*8b10*/  IMAD.MOV.U32 R163, RZ, RZ, RZ ;  /* 0x000000ffffa37224 */ /* 0x000fe400078e00ff */
[----:B------:R-:W-:-:S07]  /*8b20*/  IMAD.MOV.U32 R188, RZ, RZ, R161 ;  /* 0x000000ffffbc7224 */ /* 0x000fce00078e00a1 */
[----:B------:R-:W-:Y:S05]  /*8b30*/  WARPSYNC.COLLECTIVE R167, `(.L_x_583) ;  /* 0x00000000a7087348 */ /* 0x000fea0003c00000 */
[----:B------:R0:W1:Y:S02]  /*8b40*/  SHFL.IDX P0, R161, R182, R163, R184 ;  /* 0x000000a3b6a17389 */ /* 0x00006400000000b8 */
[----:B01----:R-:W-:Y:S01]  /*8b50*/  ENDCOLLECTIVE ;  /* 0x000000000000791b */ /* 0x003fe20003800000 */
.L_x_583:
[----:B------:R-:W-:Y:S01]  /*8b60*/  IMAD.MOV.U32 R165, RZ, RZ, R161 ;  /* 0x000000ffffa57224 */ /* 0x000fe200078e00a1 */
[----:B------:R-:W-:Y:S06]  /*8b70*/  BRA `(.L_x_584) ;  /* 0xffffffc4005c7947 */ /* 0x000fec000383ffff */
.L_x_585:
        /* <DEDUP_REMOVED lines=16> */
.L_x_2011:


//--------------------- .text._ZN17fastertransformer19segmented_topp_impl27segmented_top_p_single_passINS0_28Segmented_topk_kernel_paramsI6__halfiLi256ELi4EEELi64EEEvNS0_20TopKPerSegmentParamsE --------------------------
	.section	.text._ZN17fastertransformer19segmented_topp_impl27segmented_top_p_single_passINS0_28Segmented_topk_kernel_paramsI6__halfiLi256ELi4EEELi64EEEvNS0_20TopKPerSegmentParamsE,"ax",@progbits
	.align	128
        .global         _ZN17fastertransformer19segmented_topp_impl27segmented_top_p_single_passINS0_28Segmented_topk_kernel_paramsI6__halfiLi256ELi4EEELi64EEEvNS0_20TopKPerSegmentParamsE
        .type           _ZN17fastertransformer19segmented_topp_impl27segmented_top_p_single_passINS0_28Segmented_topk_kernel_paramsI6__halfiLi256ELi4EEELi64EEEvNS0_20TopKPerSegmentParamsE,@function
        .size           _ZN17fastertransformer19segmented_topp_impl27segmented_top_p_single_passINS0_28Segmented_topk_kernel_paramsI6__halfiLi256ELi4EEELi64EEEvNS0_20TopKPerSegmentParamsE,(.L_x_2012 - _ZN17fastertransformer19segmented_topp_impl27segmented_top_p_single_passINS0_28Segmented_topk_kernel_paramsI6__halfiLi256ELi4EEELi64EEEvNS0_20TopKPerSegmentParamsE)
        .other          _ZN17fastertransformer19segmented_topp_impl27segmented_top_p_single_passINS0_28Segmented_topk_kernel_paramsI6__halfiLi256ELi4EEELi64EEEvNS0_20TopKPerSegmentParamsE,@"STO_CUDA_ENTRY STV_DEFAULT"
_ZN17fastertransformer19segmented_topp_impl27segmented_top_p_single_passINS0_28Segmented_topk_kernel_paramsI6__halfiLi256ELi4EEELi64EEEvNS0_20TopKPerSegmentParamsE:
.text._ZN17fastertransformer19segmented_topp_impl27segmented_top_p_single_passINS0_28Segmented_topk_kernel_paramsI6__halfiLi256ELi4EEELi64EEEvNS0_20TopKPerSegmentParamsE:
        /* <DEDUP_REMOVED lines=31> */
[----:B------:R-:W-:-:S02]  /*01f0*/  IMAD.MOV.U32 R39, RZ, RZ, RZ ;  /* 0x000000ffff277224 */ /* 0x000fc400078e00ff */
[----:B------:R-:W-:Y:S01]  /*0200*/  IMAD.MOV.U32 R65, RZ, RZ, RZ ;  /* 0x000000ffff417224 */ /* 0x000fe200078e00ff */
[----:B------:R-:W0:Y:S01]  /*0210*/  I2F.RP R0, R5 ;  /* 0x0000000500007306 */ /* 0x000e220000209400 */
[----:B------:R-:W-:Y:S02]  /*0220*/  IMAD.MOV.U32 R63, RZ, RZ, RZ ;  /* 0x000000ffff3f7224 */ /* 0x000fe400078e00ff */
[----:B------:R-:W-:Y:S02]  /*0230*/  IMAD.MOV.U32 R67, RZ, RZ, RZ ;  /* 0x000000ffff437224 */ /* 0x000fe400078e00ff */
[----:B------:R-:W-:Y:S02]  /*0240*/  IMAD.MOV.U32 R33, RZ, RZ, RZ ;  /* 0x000000ffff217224 */ /* 0x000fe400078e00ff */
[----:B------:R-:W-:Y:S02]  /*0250*/  IMAD.MOV.U32 R37, RZ, RZ, RZ ;  /* 0x000000ffff257224 */ /* 0x000fe400078e00ff */
[----:B------:R-:W-:-:S02]  /*0260*/  IMAD.MOV.U32 R31, RZ, RZ, RZ ;  /* 0x000000ffff1f7224 */ /* 0x000fc400078e00ff */
[----:B------:R-:W-:Y:S02]  /*0270*/  IMAD.MOV.U32 R71, RZ, RZ, RZ ;  /* 0x000000ffff477224 */ /* 0x000fe400078e00ff */
[----:B------:R-:W-:Y:S02]  /*0280*/  IMAD.MOV.U32 R69, RZ, RZ, RZ ;  /* 0x000000ffff457224 */ /* 0x000fe400078e00ff */
[----:B------:R-:W-:Y:S01]  /*0290*/  IMAD.MOV.U32 R73, RZ, RZ, RZ ;  /* 0x000000ffff497224 */ /* 0x000fe200078e00ff */
[----:B0-----:R-:W0:Y:S01]  /*02a0*/  MUFU.RCP R0, R0 ;  /* 0x0000000000007308 */ /* 0x001e220000001000 */
[----:B------:R-:W-:Y:S02]  /*02b0*/  IMAD.MOV.U32 R29, RZ, RZ, RZ ;  /* 0x000000ffff1d7224 */ /* 0x000fe400078e00ff */
[----:B------:R-:W-:Y:S01]  /*02c0*/  IMAD.MOV.U32 R27, RZ, RZ, RZ ;  /* 0x000000ffff1b7224 */ /* 0x000fe200078e00ff */
[----:B------:R-:W-:Y:S01]  /*02d0*/  PRMT R93, RZ, 0x7610, R93 ;  /* 0x00007610ff5d7816 */ /* 0x000fe2000000005d */
[----:B------:R-:W-:Y:S01]  /*02e0*/  ULDC.64 UR8, c[0x0][0x210] ;  /* 0x0000840000087ab9 */ /* 0x000fe20000000a00 */
[----:B0-----:R-:W-:-:S04]  /*02f0*/  VIADD R2, R0, 0xffffffe ;  /* 0x0ffffffe00027836 */ /* 0x001fc80000000000 */
        /* <DEDUP_REMOVED lines=37> */
[----:B------:R-:W-:Y:S01]  /*0550*/  VIADD R9, R3, 0x6 ;  /* 0x0000000603097836 */ /* 0x000fe20000000000 */
[-C--:B------:R-:W-:Y:S01]  /*0560*/  ISETP.GE.AND P6, PT, R7, R34.reuse, PT ;  /* 0x000000220700720c */ /* 0x080fe20003fc6270 */
[----:B------:R-:W-:Y:S02]  /*0570*/  VIADD R7, R3, 0x7 ;  /* 0x0000000703077836 */ /* 0x000fe40000000000 */
[----:B------:R0:W5:Y:S01]  /*0580*/  @!P4 LDG.E.U16 R51, desc[UR6][R4.64] ;  /* 0x000000060433c981 */ /* 0x000162000c1e1500 */
[-C--:B------:R-:W-:Y:S02]  /*0590*/  ISETP.GE.AND P5, PT, R9, R34.reuse, PT ;  /* 0x000000220900720c */ /* 0x080fe40003fa6270 */
[-C--:B------:R-:W-:Y:S01]  /*05a0*/  ISETP.GE.AND P4, PT, R7, R34.reuse, PT ;  /* 0x000000220700720c */ /* 0x080fe20003f86270 */
[----:B------:R-:W-:Y:S01]  /*05b0*/  VIADD R7, R3, 0x8 ;  /* 0x0000000803077836 */ /* 0x000fe20000000000 */
[----:B------:R0:W5:Y:S04]  /*05c0*/  @!P3 LDG.E.U16 R53, desc[UR6][R4.64+0x2] ;  /* 0x000002060435b981 */ /* 0x000168000c1e1500 */
        /* <DEDUP_REMOVED lines=101> */
.L_x_593:
        /* <DEDUP_REMOVED lines=26> */
.L_x_592:
[----:B------:R-:W-:Y:S05]  /*0dc0*/  BSYNC B2 ;  /* 0x0000000000027941 */ /* 0x000fea0003800000 */
.L_x_591:
[----:B------:R-:W-:Y:S01]  /*0dd0*/  VIADD R7, R7, 0x8 ;  /* 0x0000000807077836 */ /* 0x000fe20000000000 */
[----:B------:R-:W-:Y:S06]  /*0de0*/  @P3 BRA `(.L_x_593) ;  /* 0xfffffffc008c3947 */ /* 0x000fec000383ffff */
.L_x_590:
[----:B------:R-:W-:Y:S05]  /*0df0*/  BSYNC B1 ;  /* 0x0000000000017941 */ /* 0x000fea0003800000 */
.L_x_589:
[----:B------:R-:W-:-:S13]  /*0e00*/  ISETP.GE.U32.AND P0, PT, R11, 0x18, PT ;  /* 0x000000180b00780c */ /* 0x000fda0003f06070 */
[----:B------:R-:W-:Y:S05]  /*0e10*/  @!P0 BRA `(.L_x_588) ;  /* 0x0000000400288947 */ /* 0x000fea0003800000 */
[----:B0-----:R-:W0:Y:S01]  /*0e20*/  S2R R5, SR_CgaCtaId ;  /* 0x0000000000057919 */ /* 0x001e220000008800 */
[----:B------:R-:W-:Y:S02]  /*0e30*/  MOV R4, 0x400 ;  /* 0x0000040000047802 */ /* 0x000fe40000000f00 */
[----:B------:R-:W-:-:S03]  /*0e40*/  ISETP.GT.U32.AND P0, PT, R0, 0x7, PT ;  /* 0x000000070000780c */ /* 0x000fc60003f04070 */
[----:B------:R-:W-:-:S05]  /*0e50*/  VIADD R4, R4, 0x4b0 ;  /* 0x000004b004047836 */ /* 0x000fca0000000000 */
[----:B0-----:R-:W-:-:S07]  /*0e60*/  LEA R13, R5, R4, 0x18 ;  /* 0x00000004050d7211 */ /* 0x001fce00078ec0ff */
.L_x_606:
        /* <DEDUP_REMOVED lines=15> */
.L_x_597:
[----:B------:R-:W-:Y:S05]  /*0f60*/  BSYNC B2 ;  /* 0x0000000000027941 */ /* 0x000fea0003800000 */
.L_x_596:
        /* <DEDUP_REMOVED lines=11> */
.L_x_599:
[----:B------:R-:W-:Y:S05]  /*1020*/  BSYNC B2 ;  /* 0x0000000000027941 */ /* 0x000fea0003800000 */
.L_x_598:
[----:B-----5:R-:W-:Y:S01]  /*1030*/  PRMT R8, R10, 0x7632, R8 ;  /* 0x000076320a087816 */ /* 0x020fe20000000008 */
[----:B------:R2:W-:Y:S01]  /*1040*/  STS.U16 [R6+0x6600], R15 ;  /* 0x0066000f06007388 */ /* 0x0005e20000000400 */
[----:B------:R-:W-:-:S03]  /*1050*/  PRMT R9, R11, 0x7632, R9 ;  /* 0x000076320b097816 */ /* 0x000fc60000000009 */
[----:B------:R2:W-:Y:S04]  /*1060*/  STS.U16 [R6+0x6010], R10 ;  /* 0x0060100a06007388 */ /* 0x0005e80000000400 */
[----:B------:R2:W-:Y:S04]  /*1070*/  STS.U16 [R6+0x6410], R11 ;  /* 0x0064100b06007388 */ /* 0x0005e80000000400 */
[----:B------:R2:W-:Y:S04]  /*1080*/  STS.U16 [R6+0x6210], R8 ;  /* 0x0062100806007388 */ /* 0x0005e80000000400 */
[----:B------:R2:W-:Y:S02]  /*1090*/  STS.U16 [R6+0x6610], R9 ;  /* 0x0066100906007388 */ /* 0x0005e40000000400 */
.L_x_595:
[----:B------:R-:W-:Y:S05]  /*10a0*/  BSYNC B1 ;  /* 0x0000000000017941 */ /* 0x000fea0003800000 */
.L_x_594:
        /* <DEDUP_REMOVED lines=8> */
.L_x_603:
[----:B------:R-:W-:Y:S05]  /*1130*/  BSYNC B2 ;  /* 0x0000000000027941 */ /* 0x000fea0003800000 */
.L_x_602:
        /* <DEDUP_REMOVED lines=13> */
.L_x_605:
[----:B------:R-:W-:Y:S05]  /*1210*/  BSYNC B2 ;  /* 0x0000000000027941 */ /* 0x000fea0003800000 */
.L_x_604:
[----:B0123-5:R-:W-:Y:S01]  /*1220*/  PRMT R4, R8, 0x7632, R4 ;  /* 0x0000763208047816 */ /* 0x02ffe20000000004 */
[----:B------:R4:W-:Y:S01]  /*1230*/  STS.U16 [R6+0x6030], R8 ;  /* 0x0060300806007388 */ /* 0x0009e20000000400 */
[----:B------:R-:W-:-:S03]  /*1240*/  PRMT R5, R9, 0x7632, R5 ;  /* 0x0000763209057816 */ /* 0x000fc60000000005 */
[----:B------:R4:W-:Y:S04]  /*1250*/  STS.U16 [R6+0x6430], R9 ;  /* 0x0064300906007388 */ /* 0x0009e80000000400 */
[----:B------:R4:W-:Y:S04]  /*1260*/  STS.U16 [R6+0x6230], R4 ;  /* 0x0062300406007388 */ /* 0x0009e80000000400 */
[----:B------:R4:W-:Y:S02]  /*1270*/  STS.U16 [R6+0x6630], R5 ;  /* 0x0066300506007388 */ /* 0x0009e40000000400 */
.L_x_601:
[----:B------:R-:W-:Y:S05]  /*1280*/  BSYNC B1 ;  /* 0x0000000000017941 */ /* 0x000fea0003800000 */
.L_x_600:
[----:B------:R-:W-:-:S05]  /*1290*/  VIADD R7, R7, 0x20 ;  /* 0x0000002007077836 */ /* 0x000fca0000000000 */
[----:B------:R-:W-:-:S13]  /*12a0*/  ISETP.GE.U32.AND P1, PT, R7, 0x100, PT ;  /* 0x000001000700780c */ /* 0x000fda0003f26070 */
[----:B------:R-:W-:Y:S05]  /*12b0*/  @!P1 BRA `(.L_x_606) ;  /* 0xfffffff800ec9947 */ /* 0x000fea000383ffff */
.L_x_588:
[----:B------:R-:W-:Y:S05]  /*12c0*/  BSYNC B0 ;  /* 0x0000000000007941 */ /* 0x000fea0003800000 */
.L_x_587:
[----:B012-4-:R-:W0:Y:S01]  /*12d0*/  S2R R5, SR_CgaCtaId ;  /* 0x0000000000057919 */ /* 0x017e220000008800 */
[----:B------:R-:W-:Y:S01]  /*12e0*/  ISETP.NE.AND P5, PT, R75, RZ, PT ;  /* 0x000000ff4b00720c */ /* 0x000fe20003fa5270 */
[----:B------:R-:W1:Y:S01]  /*12f0*/  LDC R35, c[0x0][0x264] ;  /* 0x00009900ff237b82 */ /* 0x000e620000000800 */
[----:B------:R-:W-:Y:S01]  /*1300*/  MOV R2, 0x400 ;  /* 0x0000040000027802 */ /* 0x000fe20000000f00 */
[----:B------:R-:W2:Y:S01]  /*1310*/  S2R R97, SR_LANEID ;  /* 0x0000000000617919 */ /* 0x000ea20000000000 */
[----:B------:R-:W-:Y:S01]  /*1320*/  IMAD.MOV.U32 R19, RZ, RZ, 0xd ;  /* 0x0000000dff137424 */ /* 0x000fe200078e00ff */
[----:B------:R-:W-:Y:S02]  /*1330*/  CS2R R24, SRZ ;  /* 0x0000000000187805 */ /* 0x000fe4000001ff00 */
[----:B------:R-:W-:Y:S01]  /*1340*/  PRMT R23, RZ, 0x7610, R23 ;  /* 0x00007610ff177816 */ /* 0x000fe20000000017 */
[C---:B------:R-:W-:Y:S01]  /*1350*/  VIADD R28, R2.reuse, 0x10 ;  /* 0x00000010021c7836 */ /* 0x040fe20000000000 */
[----:B------:R-:W-:Y:S01]  /*1360*/  PRMT R22, RZ, 0x7610, R22 ;  /* 0x00007610ff167816 */ /* 0x000fe20000000016 */
[----:B------:R-:W-:Y:S01]  /*1370*/  VIADD R26, R2, 0x4b0 ;  /* 0x000004b0021a7836 */ /* 0x000fe20000000000 */
[----:B------:R-:W-:-:S02]  /*1380*/  CS2R R20, SRZ ;  /* 0x0000000000147805 */ /* 0x000fc4000001ff00 */
        /* <DEDUP_REMOVED lines=8> */
[----:B-12---:R-:W-:-:S07]  /*1410*/  IMAD R18, R5, 0x4, R28 ;  /* 0x0000000405127824 */ /* 0x006fce00078e021c */
.L_x_616:
        /* <DEDUP_REMOVED lines=15> */
[----:B---3--:R-:W-:Y:S02]  /*1510*/  PRMT R10, R2, 0x9910, RZ ;  /* 0x00009910020a7816 */ /* 0x008fe400000000ff */
[----:B------:R-:W-:Y:S01]  /*1520*/  LOP3.LUT R6, R16, R49, RZ, 0x30, !PT ;  /* 0x0000003110067212 */ /* 0x000fe200078e30ff */
        /* <DEDUP_REMOVED lines=243> */
[----:B------:R-:W3:Y:S02]  /*2460*/  LDS.U16 R107, [R17+0x7400] ;  /* 0x00740000116b7984 */ /* 0x000ee40000000400 */
        /* <DEDUP_REMOVED lines=382> */
.L_x_608:
[----:B------:R-:W-:Y:S05]  /*3c50*/  BSYNC B0 ;  /* 0x0000000000007941 */ /* 0x000fea0003800000 */
.L_x_607:
        /* <DEDUP_REMOVED lines=64> */
.L_x_627:
        /* <DEDUP_REMOVED lines=18> */
.L_x_609:
        /* <DEDUP_REMOVED lines=17> */
.L_x_611:
        /* <DEDUP_REMOVED lines=514> */
.L_x_612:
        /* <DEDUP_REMOVED lines=20> */
.L_x_614:
        /* <DEDUP_REMOVED lines=8> */
.L_x_615:
[----:B------:R-:W-:Y:S01]  /*6470*/  VIADD R19, R19, 0xffffffff ;  /* 0xffffffff13137836 */ /* 0x000fe20000000000 */
[----:B------:R-:W-:Y:S06]  /*6480*/  BRA `(.L_x_616) ;  /* 0xffffffac00e47947 */ /* 0x000fec000383ffff */
.L_x_613:
        /* <DEDUP_REMOVED lines=23> */
.L_x_618:
[----:B------:R-:W-:Y:S05]  /*6600*/  BSYNC B0 ;  /* 0x0000000000007941 */ /* 0x000fea0003800000 */
.L_x_617:
[----:B------:R-:W-:Y:S05]  /*6610*/  @P0 EXIT ;  /* 0x000000000000094d */ /* 0x000fea0003800000 */
[----:B------:R-:W-:Y:S01]  /*6620*/  ULDC UR4, c[0x0][0x0] ;  /* 0x0000000000047ab9 */ /* 0x000fe20000000800 */
[----:B------:R-:W-:Y:S01]  /*6630*/  ULDC.64 UR8, c[0x0][0x218] ;  /* 0x0000860000087ab9 */ /* 0x000fe20000000a00 */
[----:B------:R-:W-:-:S05]  /*6640*/  ULDC.64 UR10, c[0x0][0x220] ;  /* 0x00008800000a7ab9 */ /* 0x000fca0000000a00 */
.L_x_619:
        /* <DEDUP_REMOVED lines=14> */
.L_x_586:
        /* <DEDUP_REMOVED lines=8> */
.L_x_610:
[----:B------:R-:W-:Y:S02]  /*67b0*/  IMAD.MOV.U32 R135, RZ, RZ, R95 ;  /* 0x000000ffff877224 */ /* 0x000fe400078e005f */
[----:B------:R-:W-:Y:S02]  /*67c0*/  IMAD.MOV.U32 R130, RZ, RZ, 0x1 ;  /* 0x00000001ff827424 */ /* 0x000fe400078e00ff */
[----:B------:R-:W-:Y:S02]  /*67d0*/  IMAD.MOV.U32 R137, RZ, RZ, RZ ;  /* 0x000000ffff897224 */ /* 0x000fe400078e00ff */
[----:B------:R-:W-:-:S07]  /*67e0*/  IMAD.MOV.U32 R132, RZ, RZ, -0x1 ;  /* 0xffffffffff847424 */ /* 0x000fce00078e00ff */
[----:B--2---:R-:W-:Y:S05]  /*67f0*/  WARPSYNC.COLLECTIVE R132, `(.L_x_620) ;  /* 0x0000000084087348 */ /* 0x004fea0003c00000 */
[----:B------:R0:W1:Y:S02]  /*6800*/  SHFL.UP P0, R126, R135, R130, R137 ;  /* 0x04000082877e7389 */ /* 0x0000640000000089 */
[----:B012---:R-:W-:Y:S01]  /*6810*/  ENDCOLLECTIVE ;  /* 0x000000000000791b */ /* 0x007fe20003800000 */
.L_x_620:
[----:B------:R-:W-:Y:S02]  /*6820*/  IMAD.MOV.U32 R130, RZ, RZ, 0x2 ;  /* 0x00000002ff827424 */ /* 0x000fe400078e00ff */
[----:B------:R-:W-:-:S04]  /*6830*/  IMAD.MOV.U32 R122, RZ, RZ, R126 ;  /* 0x000000ffff7a7224 */ /* 0x000fc800078e007e */
[----:B------:R-:W-:-:S04]  /*6840*/  @P0 IMAD.IADD R122, R95, 0x1, R122 ;  /* 0x000000015f7a0824 */ /* 0x000fc800078e027a */
[----:B------:R-:W-:-:S07]  /*6850*/  IMAD.MOV.U32 R135, RZ, RZ, R122 ;  /* 0x000000ffff877224 */ /* 0x000fce00078e007a */
[----:B------:R-:W-:Y:S05]  /*6860*/  WARPSYNC.COLLECTIVE R132, `(.L_x_621) ;  /* 0x0000000084087348 */ /* 0x000fea0003c00000 */
[----:B------:R0:W1:Y:S02]  /*6870*/  SHFL.UP P0, R126, R135, R130, R137 ;  /* 0x04000082877e7389 */ /* 0x0000640000000089 */
[----:B01----:R-:W-:Y:S01]  /*6880*/  ENDCOLLECTIVE ;  /* 0x000000000000791b */ /* 0x003fe20003800000 */
.L_x_621:
[----:B------:R-:W-:Y:S02]  /*6890*/  IMAD.MOV.U32 R130, RZ, RZ, 0x4 ;  /* 0x00000004ff827424 */ /* 0x000fe400078e00ff */
[----:B------:R-:W-:-:S04]  /*68a0*/  IMAD.MOV.U32 R129, RZ, RZ, R126 ;  /* 0x000000ffff817224 */ /* 0x000fc800078e007e */
[----:B------:R-:W-:-:S04]  /*68b0*/  @P0 IMAD.IADD R129, R122, 0x1, R129 ;  /* 0x000000017a810824 */ /* 0x000fc800078e0281 */
[----:B------:R-:W-:-:S07]  /*68c0*/  IMAD.MOV.U32 R135, RZ, RZ, R129 ;  /* 0x000000ffff877224 */ /* 0x000fce00078e0081 */
[----:B------:R-:W-:Y:S05]  /*68d0*/  WARPSYNC.COLLECTIVE R132, `(.L_x_622) ;  /* 0x0000000084087348 */ /* 0x000fea0003c00000 */
[----:B------:R0:W1:Y:S02]  /*68e0*/  SHFL.UP P0, R126, R135, R130, R137 ;  /* 0x04000082877e7389 */ /* 0x0000640000000089 */
[----:B01----:R-:W-:Y:S01]  /*68f0*/  ENDCOLLECTIVE ;  /* 0x000000000000791b */ /* 0x003fe20003800000 */
.L_x_622:
[----:B------:R-:W-:Y:S02]  /*6900*/  IMAD.MOV.U32 R130, RZ, RZ, 0x8 ;  /* 0x00000008ff827424 */ /* 0x000fe400078e00ff */
[----:B------:R-:W-:-:S04]  /*6910*/  IMAD.MOV.U32 R124, RZ, RZ, R126 ;  /* 0x000000ffff7c7224 */ /* 0x000fc800078e007e */
[----:B------:R-:W-:-:S04]  /*6920*/  @P0 IMAD.IADD R124, R129, 0x1, R124 ;  /* 0x00000001817c0824 */ /* 0x000fc800078e027c */
[----:B------:R-:W-:-:S07]  /*6930*/  IMAD.MOV.U32 R135, RZ, RZ, R124 ;  /* 0x000000ffff877224 */ /* 0x000fce00078e007c */
[----:B------:R-:W-:Y:S05]  /*6940*/  WARPSYNC.COLLECTIVE R132, `(.L_x_623) ;  /* 0x0000000084087348 */ /* 0x000fea0003c00000 */
[----:B------:R0:W1:Y:S02]  /*6950*/  SHFL.UP P0, R126, R135, R130, R137 ;  /* 0x04000082877e7389 */ /* 0x0000640000000089 */
[----:B01----:R-:W-:Y:S01]  /*6960*/  ENDCOLLECTIVE ;  /* 0x000000000000791b */ /* 0x003fe20003800000 */
.L_x_623:
        /* <DEDUP_REMOVED lines=8> */
.L_x_624:
[----:B------:R-:W-:Y:S02]  /*69f0*/  @P0 IMAD.IADD R126, R131, 0x1, R126 ;  /* 0x00000001837e0824 */ /* 0x000fe400078e027e */
[----:B------:R-:W-:Y:S02]  /*6a00*/  IMAD.MOV.U32 R131, RZ, RZ, 0x1f ;  /* 0x0000001fff837424 */ /* 0x000fe400078e00ff */
[----:B------:R-:W-:Y:S02]  /*6a10*/  IMAD.MOV.U32 R129, RZ, RZ, R126 ;  /* 0x000000ffff817224 */ /* 0x000fe400078e007e */
[----:B------:R-:W-:-:S07]  /*6a20*/  IMAD.IADD R95, R126, 0x1, -R95 ;  /* 0x000000017e5f7824 */ /* 0x000fce00078e0a5f */
[----:B------:R-:W-:Y:S05]  /*6a30*/  WARPSYNC.COLLECTIVE R132, `(.L_x_625) ;  /* 0x0000000084087348 */ /* 0x000fea0003c00000 */
[----:B------:R0:W1:Y:S02]  /*6a40*/  SHFL.IDX P0, R122, R129, R124, R131 ;  /* 0x0000007c817a7389 */ /* 0x0000640000000083 */
[----:B01----:R-:W-:Y:S01]  /*6a50*/  ENDCOLLECTIVE ;  /* 0x000000000000791b */ /* 0x003fe20003800000 */
.L_x_625:
[----:B------:R-:W-:Y:S02]  /*6a60*/  IMAD.MOV.U32 R129, RZ, RZ, R25 ;  /* 0x000000ffff817224 */ /* 0x000fe400078e0019 */
[----:B------:R-:W-:Y:S02]  /*6a70*/  IMAD.MOV.U32 R124, RZ, RZ, RZ ;  /* 0x000000ffff7c7224 */ /* 0x000fe400078e00ff */
[----:B------:R-:W-:-:S07]  /*6a80*/  IMAD.MOV.U32 R128, RZ, RZ, R122 ;  /* 0x000000ffff807224 */ /* 0x000fce00078e007a */
[----:B------:R-:W-:Y:S05]  /*6a90*/  WARPSYNC.COLLECTIVE R132, `(.L_x_626) ;  /* 0x0000000084087348 */ /* 0x000fea0003c00000 */
[----:B------:R0:W1:Y:S02]  /*6aa0*/  SHFL.IDX P0, R122, R129, R124, R131 ;  /* 0x0000007c817a7389 */ /* 0x0000640000000083 */
[----:B01----:R-:W-:Y:S01]  /*6ab0*/  ENDCOLLECTIVE ;  /* 0x000000000000791b */ /* 0x003fe20003800000 */
.L_x_626:
[----:B------:R-:W-:Y:S01]  /*6ac0*/  IMAD.MOV.U32 R130, RZ, RZ, R122 ;  /* 0x000000ffff827224 */ /* 0x000fe200078e007a */
[----:B------:R-:W-:Y:S06]  /*6ad0*/  BRA `(.L_x_627) ;  /* 0xffffffd400607947 */ /* 0x000fec000383ffff */
.L_x_628:
        /* <DEDUP_REMOVED lines=10> */
.L_x_2012:


//--------------------- .text._ZN17fastertransformer19segmented_topp_impl27segmented_top_p_single_passINS0_28Segmented_topk_kernel_paramsI6__halfiLi256ELi4EEELi32EEEvNS0_20TopKPerSegmentParamsE --------------------------
	.section	.text._ZN17fastertransformer19segmented_topp_impl27segmented_top_p_single_passINS0_28Segmented_topk_kernel_paramsI6__halfiLi256ELi4EEELi32EEEvNS0_20TopKPerSegmentParamsE,"ax",@progbits
	.align	128
        .global         _ZN17fastertransformer19segmented_topp_impl27segmented_top_p_single_passINS0_28Segmented_topk_kernel_paramsI6__halfiLi256ELi4EEELi32EEEvNS0_20TopKPerSegmentParamsE
        .type           _ZN17fastertransformer19segmented_topp_impl27segmented_top_p_single_passINS0_28Segmented_topk_kernel_paramsI6__halfiLi256ELi4EEELi32EEEvNS0_20TopKPerSegmentParamsE,@function
        .size           _ZN17fastertransformer19segmented_topp_impl27segmented_top_p_single_passINS0_28Segmented_topk_kernel_paramsI6__halfiLi256ELi4EEELi32EEEvNS0_20TopKPerSegmentParamsE,(.L_x_2013 - _ZN17fastertransformer19segmented_topp_impl27segmented_top_p_single_passINS0_28Segmented_topk_kernel_paramsI6__halfiLi256ELi4EEELi32EEEvNS0_20TopKPerSegmentParamsE)
        .other          _ZN17fastertransformer19segmented_topp_impl27segmented_top_p_single_passINS0_28Segmented_topk_kernel_paramsI6__halfiLi256ELi4EEELi32EEEvNS0_20TopKPerSegmentParamsE,@"STO_CUDA_ENTRY STV_DEFAULT"
_ZN17fastertransformer19segmented_topp_impl27segmented_top_p_single_passINS0_28Segmented_topk_kernel_paramsI6__halfiLi256ELi4EEELi32EEEvNS0_20TopKPerSegmentParamsE:
.text._ZN17fastertransformer19segmented_topp_impl27segmented_top_p_single_passINS0_28Segmented_topk_kernel_paramsI6__halfiLi256ELi4EEELi32EEEvNS0_20TopKPerSegmentParamsE:
        /* <DEDUP_REMOVED lines=129> */
[----:B------:R-:W0:Y:S01]  /*0810*/  S2UR UR5, SR_CgaCtaId ;  /* 0x00000000000579c3 */ /* 0x000e220000008800 */
[----:B------:R-:W-:Y:S01]  /*0820*/  UMOV UR4, 0x400 ;  /* 0x0000040000047882 */ /* 0x000fe20000000000 */
[----:B------:R-:W-:Y:S01]  /*0830*/  IMAD R4, R0, 0x20, R7 ;  /* 0x0000002000047824 */ /* 0x000fe200078e0207 */
[----:B------:R-:W-:-:S03]  /*0840*/  UIADD3 UR4, UR4, 0x4b0, URZ ;  /* 0x000004b004047890 */ /* 0x000fc6000fffe03f */
[----:B------:R-:W-:Y:S01]  /*0850*/  VIADD R9, R4, 0x10 ;  /* 0x0000001004097836 */ /* 0x000fe20000000000 */
[----:B0-----:R-:W-:-:S06]  /*0860*/  ULEA UR4, UR5, UR4, 0x18 ;  /* 0x0000000405047291 */ /* 0x001fcc000f8ec03f */
[----:B------:R-:W-:-:S05]  /*0870*/  LEA R5, R12, UR4, 0xb ;  /* 0x000000040c057c11 */ /* 0x000fca000f8e58ff */
[----:B------:R-:W-:-:S04]  /*0880*/  IMAD R5, R0, 0x2, R5 ;  /* 0x0000000200057824 */ /* 0x000fc800078e0205 */
[----:B------:R-:W-:-:S07]  /*0890*/  VIADD R6, R5, 0x6600 ;  /* 0x0000660005067836 */ /* 0x000fce0000000000 */
.L_x_638:
[----:B------:R-:W-:Y:S01]  /*08a0*/  ISETP.GT.U32.AND P0, PT, R12, 0x3, PT ;  /* 0x000000030c00780c */ /* 0x000fe20003f04070 */
[----:B------:R-:W-:Y:S01]  /*08b0*/  VIADD R2, R2, 0xffffffff ;  /* 0xffffffff02027836 */ /* 0x000fe20000000000 */
[----:B------:R-:W-:Y:S04]  /*08c0*/  BSSY B2, `(.L_x_634) ;  /* 0x0000013000027945 */ /* 0x000fe80003800000 */
[----:B------:R-:W-:-:S07]  /*08d0*/  ISETP.NE.AND P1, PT, R2, RZ, PT ;  /* 0x000000ff0200720c */ /* 0x000fce0003f25270 */
[----:B------:R-:W-:Y:S06]  /*08e0*/  @P0 BRA `(.L_x_635) ;  /* 0x0000000000400947 */ /* 0x000fec0003800000 */
[----:B------:R-:W-:Y:S01]  /*08f0*/  ISETP.GE.AND P0, PT, R9, R32, PT ;  /* 0x000000200900720c */ /* 0x000fe20003f06270 */
[----:B------:R-:W-:Y:S01]  /*0900*/  BSSY B3, `(.L_x_636) ;  /* 0x0000008000037945 */ /* 0x000fe20003800000 */
[----:B------:R-:W-:-:S11]  /*0910*/  CS2R R4, SRZ ;  /* 0x0000000000047805 */ /* 0x000fd6000001ff00 */
[----:B------:R-:W-:Y:S05]  /*0920*/  @P0 BRA `(.L_x_637) ;  /* 0x0000000000140947 */ /* 0x000fea0003800000 */
[----:B------:R-:W-:-:S04]  /*0930*/  IADD3 R5, P0, R30, R9, RZ ;  /* 0x000000091e057210 */ /* 0x000fc80007f1e0ff */
[----:B------:R-:W-:Y:S02]  /*0940*/  LEA.HI.X.SX32 R8, R9, R28, 0x1, P0 ;  /* 0x0000001c09087211 */ /* 0x000fe400000f0eff */
[----:B------:R-:W-:-:S04]  /*0950*/  LEA R4, P0, R5, UR8, 0x1 ;  /* 0x0000000805047c11 */ /* 0x000fc8000f8008ff */
[----:B------:R-:W-:-:S06]  /*0960*/  LEA.HI.X R5, R5, UR9, R8, 0x1, P0 ;  /* 0x0000000905057c11 */ /* 0x000fcc00080f0c08 */
[----:B------:R-:W5:Y:S03]  /*0970*/  LDG.E.64 R4, desc[UR6][R4.64] ;  /* 0x0000000604047981 */ /* 0x000f66000c1e1b00 */
.L_x_637:
[----:B------:R-:W-:Y:S05]  /*0980*/  BSYNC B3 ;  /* 0x0000000000037941 */ /* 0x000fea0003800000 */
.L_x_636:
[----:B-----5:R-:W-:Y:S01]  /*0990*/  PRMT R8, R4, 0x7632, R8 ;  /* 0x0000763204087816 */ /* 0x020fe20000000008 */
[----:B------:R0:W-:Y:S01]  /*09a0*/  STS.U16 [R6+-0x600], R4 ;  /* 0xfffa000406007388 */ /* 0x0001e20000000400 */
[----:B------:R-:W-:-:S03]  /*09b0*/  PRMT R11, R5, 0x7632, R11 ;  /* 0x00007632050b7816 */ /* 0x000fc6000000000b */
[----:B------:R0:W-:Y:S04]  /*09c0*/  STS.U16 [R6+-0x200], R5 ;  /* 0xfffe000506007388 */ /* 0x0001e80000000400 */
[----:B------:R0:W-:Y:S04]  /*09d0*/  STS.U16 [R6+-0x400], R8 ;  /* 0xfffc000806007388 */ /* 0x0001e80000000400 */
[----:B------:R0:W-:Y:S02]  /*09e0*/  STS.U16 [R6], R11 ;  /* 0x0000000b06007388 */ /* 0x0001e40000000400 */
.L_x_635:
[----:B------:R-:W-:Y:S05]  /*09f0*/  BSYNC B2 ;  /* 0x0000000000027941 */ /* 0x000fea0003800000 */
.L_x_634:
[----:B------:R-:W-:Y:S02]  /*0a00*/  VIADD R0, R0, 0x8 ;  /* 0x0000000800007836 */ /* 0x000fe40000000000 */
[----:B------:R-:W-:Y:S02]  /*0a10*/  VIADD R9, R9, 0x100 ;  /* 0x0000010009097836 */ /* 0x000fe40000000000 */
[----:B0-----:R-:W-:Y:S01]  /*0a20*/  VIADD R6, R6, 0x10 ;  /* 0x0000001006067836 */ /* 0x001fe20000000000 */
[----:B------:R-:W-:Y:S06]  /*0a30*/  @P1 BRA `(.L_x_638) ;  /* 0xfffffffc00981947 */ /* 0x000fec000383ffff */
.L_x_633:
[----:B------:R-:W-:Y:S05]  /*0a40*/  BSYNC B1 ;  /* 0x0000000000017941 */ /* 0x000fea0003800000 */
.L_x_632:
[----:B------:R-:W-:-:S13]  /*0a50*/  ISETP.GE.U32.AND P0, PT, R10, 0x18, PT ;  /* 0x000000180a00780c */ /* 0x000fda0003f06070 */
        /* <DEDUP_REMOVED lines=11> */
.L_x_651:
[----:B------:R-:W-:Y:S01]  /*0b10*/  VIADD R9, R7, 0xfffffd00 ;  /* 0xfffffd0007097836 */ /* 0x000fe20000000000 */
[----:B------:R-:W-:Y:S04]  /*0b20*/  BSSY B1, `(.L_x_639) ;  /* 0x000001f000017945 */ /* 0x000fe80003800000 */
        /* <DEDUP_REMOVED lines=10> */
.L_x_642:
[----:B------:R-:W-:Y:S05]  /*0bd0*/  BSYNC B2 ;  /* 0x0000000000027941 */ /* 0x000fea0003800000 */
.L_x_641:
[----:B-----5:R-:W-:Y:S01]  /*0be0*/  PRMT R6, R8, 0x7632, R6 ;  /* 0x0000763208067816 */ /* 0x020fe20000000006 */
[----:B------:R1:W-:Y:S01]  /*0bf0*/  STS.U16 [R2+-0x630], R8 ;  /* 0xfff9d00802007388 */ /* 0x0003e20000000400 */
[----:B------:R-:W-:Y:S01]  /*0c00*/  VIADD R11, R7, 0xfffffe00 ;  /* 0xfffffe00070b7836 */ /* 0x000fe20000000000 */
[----:B------:R-:W-:Y:S01]  /*0c10*/  BSSY B2, `(.L_x_643) ;  /* 0x0000008000027945 */ /* 0x000fe20003800000 */
[----:B------:R-:W-:Y:S01]  /*0c20*/  PRMT R12, R9, 0x7632, R12 ;  /* 0x00007632090c7816 */ /* 0x000fe2000000000c */
[----:B------:R1:W-:Y:S02]  /*0c30*/  STS.U16 [R2+-0x230], R9 ;  /* 0xfffdd00902007388 */ /* 0x0003e40000000400 */
[----:B------:R-:W-:Y:S02]  /*0c40*/  ISETP.GE.AND P1, PT, R11, R32, PT ;  /* 0x000000200b00720c */ /* 0x000fe40003f26270 */
[----:B------:R-:W-:Y:S01]  /*0c50*/  CS2R R10, SRZ ;  /* 0x00000000000a7805 */ /* 0x000fe2000001ff00 */
[----:B------:R1:W-:Y:S10]  /*0c60*/  STS.U16 [R2+-0x430], R6 ;  /* 0xfffbd00602007388 */ /* 0x0003f40000000400 */
[----:B-1----:R-:W-:Y:S05]  /*0c70*/  @P1 BRA `(.L_x_644) ;  /* 0x0000000000041947 */ /* 0x002fea0003800000 */
[----:B------:R1:W5:Y:S02]  /*0c80*/  LDG.E.64 R10, desc[UR6][R4.64+0x200] ;  /* 0x00020006040a7981 */ /* 0x000364000c1e1b00 */
.L_x_644:
[----:B------:R-:W-:Y:S05]  /*0c90*/  BSYNC B2 ;  /* 0x0000000000027941 */ /* 0x000fea0003800000 */
.L_x_643:
[----:B-----5:R-:W-:Y:S01]  /*0ca0*/  PRMT R6, R10, 0x7632, R6 ;  /* 0x000076320a067816 */ /* 0x020fe20000000006 */
[----:B------:R2:W-:Y:S01]  /*0cb0*/  STS.U16 [R2+-0x30], R12 ;  /* 0xffffd00c02007388 */ /* 0x0005e20000000400 */
[----:B------:R-:W-:-:S03]  /*0cc0*/  PRMT R8, R11, 0x7632, R8 ;  /* 0x000076320b087816 */ /* 0x000fc60000000008 */
[----:B------:R2:W-:Y:S04]  /*0cd0*/  STS.U16 [R2+-0x620], R10 ;  /* 0xfff9e00a02007388 */ /* 0x0005e80000000400 */
[----:B------:R2:W-:Y:S04]  /*0ce0*/  STS.U16 [R2+-0x220], R11 ;  /* 0xfffde00b02007388 */ /* 0x0005e80000000400 */
[----:B------:R2:W-:Y:S04]  /*0cf0*/  STS.U16 [R2+-0x420], R6 ;  /* 0xfffbe00602007388 */ /* 0x0005e80000000400 */
[----:B------:R2:W-:Y:S02]  /*0d00*/  STS.U16 [R2+-0x20], R8 ;  /* 0xffffe00802007388 */ /* 0x0005e40000000400 */
.L_x_640:
[----:B------:R-:W-:Y:S05]  /*0d10*/  BSYNC B1 ;  /* 0x0000000000017941 */ /* 0x000fea0003800000 */
.L_x_639:
[----:B------:R-:W-:Y:S04]  /*0d20*/  BSSY B1, `(.L_x_645) ;  /* 0x000001c000017945 */ /* 0x000fe80003800000 */
[----:B------:R-:W-:Y:S05]  /*0d30*/  @P0 BRA `(.L_x_646) ;  /* 0x0000000000680947 */ /* 0x000fea0003800000 */
[----:B------:R-:W-:Y:S01]  /*0d40*/  VIADD R9, R7, 0xffffff00 ;  /* 0xffffff0007097836 */ /* 0x000fe20000000000 */
[----:B------:R-:W-:Y:S04]  /*0d50*/  BSSY B2, `(.L_x_647) ;  /* 0x0000005000027945 */ /* 0x000fe80003800000 */
[----:B------:R-:W-:Y:S02]  /*0d60*/  ISETP.GE.AND P1, PT, R9, R32, PT ;  /* 0x000000200900720c */ /* 0x000fe40003f26270 */
[----:B--2---:R-:W-:-:S11]  /*0d70*/  CS2R R8, SRZ ;  /* 0x0000000000087805 */ /* 0x004fd6000001ff00 */
[----:B------:R-:W-:Y:S05]  /*0d80*/  @P1 BRA `(.L_x_648) ;  /* 0x0000000000041947 */ /* 0x000fea0003800000 */
[----:B------:R2:W5:Y:S02]  /*0d90*/  LDG.E.64 R8, desc[UR6][R4.64+0x400] ;  /* 0x0004000604087981 */ /* 0x000564000c1e1b00 */
.L_x_648:
[----:B------:R-:W-:Y:S05]  /*0da0*/  BSYNC B2 ;  /* 0x0000000000027941 */ /* 0x000fea0003800000 */
.L_x_647:
[----:B-----5:R-:W-:Y:S01]  /*0db0*/  PRMT R6, R8, 0x7632, R6 ;  /* 0x0000763208067816 */ /* 0x020fe20000000006 */
[----:B------:R3:W-:Y:S01]  /*0dc0*/  STS.U16 [R2+-0x610], R8 ;  /* 0xfff9f00802007388 */ /* 0x0007e20000000400 */
[----:B------:R-:W-:-:S03]  /*0dd0*/  PRMT R10, R9, 0x7632, R10 ;  /* 0x00007632090a7816 */ /* 0x000fc6000000000a */
[----:B------:R3:W-:Y:S04]  /*0de0*/  STS.U16 [R2+-0x210], R9 ;  /* 0xfffdf00902007388 */ /* 0x0007e80000000400 */
[----:B------:R3:W-:Y:S04]  /*0df0*/  STS.U16 [R2+-0x410], R6 ;  /* 0xfffbf00602007388 */ /* 0x0007e80000000400 */
[----:B------:R3:W-:Y:S01]  /*0e00*/  STS.U16 [R2+-0x10], R10 ;  /* 0xfffff00a02007388 */ /* 0x0007e20000000400 */
[----:B------:R-:W-:Y:S05]  /*0e10*/  @P0 BRA `(.L_x_646) ;  /* 0x0000000000300947 */ /* 0x000fea0003800000 */
[----:B------:R-:W-:Y:S01]  /*0e20*/  ISETP.GE.AND P1, PT, R7, R32, PT ;  /* 0x000000200700720c */ /* 0x000fe20003f26270 */
[----:B------:R-:W-:Y:S01]  /*0e30*/  BSSY B2, `(.L_x_649) ;  /* 0x0000004000027945 */ /* 0x000fe20003800000 */
[----:B---3--:R-:W-:-:S11]  /*0e40*/  CS2R R8, SRZ ;  /* 0x0000000000087805 */ /* 0x008fd6000001ff00 */
[----:B------:R-:W-:Y:S05]  /*0e50*/  @P1 BRA `(.L_x_650) ;  /* 0x0000000000041947 */ /* 0x000fea0003800000 */
[----:B------:R3:W5:Y:S02]  /*0e60*/  LDG.E.64 R8, desc[UR6][R4.64+0x600] ;  /* 0x0006000604087981 */ /* 0x000764000c1e1b00 */
.L_x_650:
[----:B------:R-:W-:Y:S05]  /*0e70*/  BSYNC B2 ;  /* 0x0000000000027941 */ /* 0x000fea0003800000 */
.L_x_649:
[----:B0123-5:R-:W-:Y:S01]  /*0e80*/  PRMT R4, R8, 0x7632, R4 ;  /* 0x0000763208047816 */ /* 0x02ffe20000000004 */
[----:B------:R4:W-:Y:S01]  /*0e90*/  STS.U16 [R2+-0x600], R8 ;  /* 0xfffa000802007388 */ /* 0x0009e20000000400 */
[----:B------:R-:W-:-:S03]  /*0ea0*/  PRMT R5, R9, 0x7632, R5 ;  /* 0x0000763209057816 */ /* 0x000fc60000000005 */
[----:B------:R4:W-:Y:S04]  /*0eb0*/  STS.U16 [R2+-0x200], R9 ;  /* 0xfffe000902007388 */ /* 0x0009e80000000400 */
[----:B------:R4:W-:Y:S04]  /*0ec0*/  STS.U16 [R2+-0x400], R4 ;  /* 0xfffc000402007388 */ /* 0x0009e80000000400 */
[----:B------:R4:W-:Y:S02]  /*0ed0*/  STS.U16 [R2], R5 ;  /* 0x0000000502007388 */ /* 0x0009e40000000400 */
.L_x_646:
[----:B------:R-:W-:Y:S05]  /*0ee0*/  BSYNC B1 ;  /* 0x0000000000017941 */ /* 0x000fea0003800000 */
.L_x_645:
[----:B------:R-:W-:Y:S02]  /*0ef0*/  VIADD R0, R0, 0x20 ;  /* 0x0000002000007836 */ /* 0x000fe40000000000 */
[----:B--234-:R-:W-:Y:S02]  /*0f00*/  VIADD R2, R2, 0x40 ;  /* 0x0000004002027836 */ /* 0x01cfe40000000000 */
[----:B------:R-:W-:Y:S01]  /*0f10*/  VIADD R7, R7, 0x400 ;  /* 0x0000040007077836 */ /* 0x000fe20000000000 */
[----:B------:R-:W-:-:S13]  /*0f20*/  ISETP.GE.U32.AND P1, PT, R0, 0x100, PT ;  /* 0x000001000000780c */ /* 0x000fda0003f26070 */
[----:B------:R-:W-:Y:S05]  /*0f30*/  @!P1 BRA `(.L_x_651) ;  /* 0xfffffff800f49947 */ /* 0x000fea000383ffff */
.L_x_631:
[----:B------:R-:W-:Y:S05]  /*0f40*/  BSYNC B0 ;  /* 0x0000000000007941 */ /* 0x000fea0003800000 */
.L_x_630:
[----:B01----:R-:W0:Y:S01]  /*0f50*/  S2R R5, SR_CgaCtaId ;  /* 0x0000000000057919 */ /* 0x003e220000008800 */
        /* <DEDUP_REMOVED lines=12> */
[----:B------:R-:W-:Y:S02]  /*1020*/  SHF.R.S32.HI R2, RZ, 0x1f, R41 ;  /* 0x0000001fff027819 */ /* 0x000fe40000011429 */
[C---:B------:R-:W-:Y:S01]  /*1030*/  LEA R26, R5.reuse, R26, 0x18 ;  /* 0x0000001a051a7211 */ /* 0x040fe200078ec0ff */
[----:B------:R0:W-:Y:S01]  /*1040*/  @!P6 STS [R0], RZ ;  /* 0x000000ff0000e388 */ /* 0x0001e20000000800 */
[----:B------:R-:W-:Y:S02]  /*1050*/  LEA.HI R2, R2, R41, RZ, 0x5 ;  /* 0x0000002902027211 */ /* 0x000fe400078f28ff */
[----:B------:R-:W-:Y:S02]  /*1060*/  LEA R24, R5, R24, 0x18 ;  /* 0x0000001805187211 */ /* 0x000fe400078ec0ff */
[----:B------:R-:W-:-:S03]  /*1070*/  SHF.R.S32.HI R5, RZ, 0x5, R2 ;  /* 0x00000005ff057819 */ /* 0x000fc60000011402 */
[----:B------:R-:W-:Y:S02]  /*1080*/  IMAD R15, R41, 0x2, R24 ;  /* 0x00000002290f7824 */ /* 0x000fe400078e0218 */
[----:B0-2---:R-:W-:-:S07]  /*1090*/  IMAD R16, R5, 0x4, R26 ;  /* 0x0000000405107824 */ /* 0x005fce00078e021a */
.L_x_661:
[----:B-1----:R-:W-:Y:S01]  /*10a0*/  IMAD.MOV.U32 R5, RZ, RZ, 0x1 ;  /* 0x00000001ff057424 */ /* 0x002fe200078e00ff */
        /* <DEDUP_REMOVED lines=19> */
[----:B0-----:R-:W0:Y:S01]  /*11e0*/  LDS.U16 R69, [R15+0x6000] ;  /* 0x006000000f457984 */ /* 0x001e220000000400 */
[----:B------:R-:W-:Y:S01]  /*11f0*/  PRMT R11, R6, 0x9910, RZ ;  /* 0x00009910060b7816 */ /* 0x000fe200000000ff */
[----:B------:R-:W-:Y:S01]  /*1200*/  HADD2.F32 R6, -RZ, R37.H0_H0 ;  /* 0x20000025ff067230 */ /* 0x000fe20000004100 */
[----:B------:R-:W-:Y:S01]  /*1210*/  FSEL R0, RZ, 1, P1 ;  /* 0x3f800000ff007808 */ /* 0x000fe20000800000 */
[----:B--2---:R-:W2:Y:S01]  /*1220*/  LDS.U16 R71, [R15+0x6200] ;  /* 0x006200000f477984 */ /* 0x004ea20000000400 */
        /* <DEDUP_REMOVED lines=40> */
[----:B--2---:R-:W-:Y:S01]  /*14b0*/  HADD2.F32 R46, -RZ, R71.H0_H0 ;  /* 0x20000047ff2e7230 */ /* 0x004fe20000004100 */
        /* <DEDUP_REMOVED lines=55> */
[----:B------:R-:W2:Y:S01]  /*1830*/  LDS.U16 R67, [R15+0x6a00] ;  /* 0x006a00000f437984 */ /* 0x000ea20000000400 */
        /* <DEDUP_REMOVED lines=21> */
[----:B--2---:R-:W-:Y:S01]  /*1990*/  HADD2.F32 R54, -RZ, R67.H0_H0 ;  /* 0x20000043ff367230 */ /* 0x004fe20000004100 */
        /* <DEDUP_REMOVED lines=11> */
[----:B------:R-:W2:Y:S04]  /*1a50*/  LDS.U16 R71, [R15+0x7200] ;  /* 0x007200000f477984 */ /* 0x000ea80000000400 */
        /* <DEDUP_REMOVED lines=21> */
[----:B--2---:R-:W-:-:S02]  /*1bb0*/  LOP3.LUT R62, R14, R71, RZ, 0x30, !PT ;  /* 0x000000470e3e7212 */ /* 0x004fc400078e30ff */
[----:B------:R-:W-:Y:S01]  /*1bc0*/  ISETP.NE.AND P5, PT, R64, RZ, PT ;  /* 0x000000ff4000720c */ /* 0x000fe20003fa5270 */
[----:B------:R-:W2:Y:S01]  /*1bd0*/  LDS.U16 R63, [R15+0x7c00] ;  /* 0x007c00000f3f7984 */ /* 0x000ea20000000400 */
[----:B------:R-:W-:Y:S01]  /*1be0*/  FFMA.FTZ R58, R67, R69, R56 ;  /* 0x00000045433a7223 */ /* 0x000fe20000010038 */
[----:B------:R-:W-:Y:S01]  /*1bf0*/  LOP3.LUT R56, R14, R73, RZ, 0x30, !PT ;  /* 0x000000490e387212 */ /* 0x000fe200078e30ff */
[----:B------:R-:W-:Y:S01]  /*1c00*/  HADD2.F32 R73, -RZ, R73.H0_H0 ;  /* 0x20000049ff497230 */ /* 0x000fe20000004100 */
[----:B------:R-:W4:Y:S01]  /*1c10*/  LDS.U16 R69, [R15+0x7a00] ;  /* 0x007a00000f457984 */ /* 0x000f220000000400 */
[----:B------:R-:W-:Y:S01]  /*1c20*/  PRMT R68, R62, 0x9910, RZ ;  /* 0x000099103e447816 */ /* 0x000fe200000000ff */
[----:B------:R-:W-:Y:S01]  /*1c30*/  HADD2.F32 R62, -RZ, R71.H0_H0 ;  /* 0x20000047ff3e7230 */ /* 0x000fe20000004100 */
[----:B------:R-:W-:Y:S01]  /*1c40*/  PRMT R56, R56, 0x9910, RZ ;  /* 0x0000991038387816 */ /* 0x000fe200000000ff */
[----:B------:R-:W1:Y:S01]  /*1c50*/  LDS.U16 R67, [R15+0x7e00] ;  /* 0x007e00000f437984 */ /* 0x000e620000000400 */
        /* <DEDUP_REMOVED lines=23> */
[----:B--2---:R-:W-:Y:S01]  /*1dd0*/  LOP3.LUT R65, R14, R63, RZ, 0x30, !PT ;  /* 0x0000003f0e417212 */ /* 0x004fe200078e30ff */
[----:B----4-:R-:W-:Y:S01]  /*1de0*/  HADD2.F32 R62, -RZ, R69.H0_H0 ;  /* 0x20000045ff3e7230 */ /* 0x010fe20000004100 */
[----:B------:R-:W-:-:S02]  /*1df0*/  ISETP.NE.AND P3, PT, R68, RZ, PT ;  /* 0x000000ff4400720c */ /* 0x000fc40003f65270 */
[----:B------:R-:W-:Y:S02]  /*1e00*/  LOP3.LUT R64, R14, R69, RZ, 0x30, !PT ;  /* 0x000000450e407212 */ /* 0x000fe400078e30ff */
[----:B------:R-:W-:Y:S02]  /*1e10*/  PRMT R70, R65, 0x9910, RZ ;  /* 0x0000991041467816 */ /* 0x000fe400000000ff */
[----:B------:R-:W-:Y:S02]  /*1e20*/  FSEL R65, RZ, 1, P3 ;  /* 0x3f800000ff417808 */ /* 0x000fe40001800000 */
[----:B------:R-:W-:Y:S02]  /*1e30*/  PRMT R69, R64, 0x9910, RZ ;  /* 0x0000991040457816 */ /* 0x000fe400000000ff */
[----:B-1----:R-:W-:Y:S01]  /*1e40*/  LOP3.LUT R64, R14, R67, RZ, 0x30, !PT ;  /* 0x000000430e407212 */ /* 0x002fe200078e30ff */
        /* <DEDUP_REMOVED lines=120> */
.L_x_653:
[----:B------:R-:W-:Y:S05]  /*25d0*/  BSYNC B0 ;  /* 0x0000000000007941 */ /* 0x000fea0003800000 */
.L_x_652:
        /* <DEDUP_REMOVED lines=58> */
.L_x_672:
        /* <DEDUP_REMOVED lines=18> */
.L_x_654:
        /* <DEDUP_REMOVED lines=17> */
.L_x_656:
        /* <DEDUP_REMOVED lines=257> */
.L_x_657:
        /* <DEDUP_REMOVED lines=20> */
.L_x_659:
        /* <DEDUP_REMOVED lines=8> */
.L_x_660:
[----:B------:R-:W-:Y:S01]  /*3d80*/  VIADD R17, R17, 0xffffffff ;  /* 0xffffffff11117836 */ /* 0x000fe20000000000 */
[----:B------:R-:W-:Y:S06]  /*3d90*/  BRA `(.L_x_661) ;  /* 0xffffffd000c07947 */ /* 0x000fec000383ffff */
.L_x_658:
        /* <DEDUP_REMOVED lines=23> */
.L_x_663:
[----:B------:R-:W-:Y:S05]  /*3f10*/  BSYNC B0 ;  /* 0x0000000000007941 */ /* 0x000fea0003800000 */
.L_x_662:
[----:B------:R-:W-:Y:S05]  /*3f20*/  @P0 EXIT ;  /* 0x000000000000094d */ /* 0x000fea0003800000 */
[----:B------:R-:W-:Y:S01]  /*3f30*/  ULDC UR4, c[0x0][0x0] ;  /* 0x0000000000047ab9 */ /* 0x000fe20000000800 */
[----:B------:R-:W-:Y:S01]  /*3f40*/  ULDC.64 UR8, c[0x0][0x218] ;  /* 0x0000860000087ab9 */ /* 0x000fe20000000a00 */
[----:B------:R-:W-:-:S05]  /*3f50*/  ULDC.64 UR10, c[0x0][0x220] ;  /* 0x00008800000a7ab9 */ /* 0x000fca0000000a00 */
.L_x_664:
        /* <DEDUP_REMOVED lines=14> */
.L_x_629:
        /* <DEDUP_REMOVED lines=8> */
.L_x_655:
[----:B------:R-:W-:Y:S02]  /*40c0*/  IMAD.MOV.U32 R86, RZ, RZ, R77 ;  /* 0x000000ffff567224 */ /* 0x000fe400078e004d */
[----:B------:R-:W-:Y:S02]  /*40d0*/  IMAD.MOV.U32 R83, RZ, RZ, 0x1 ;  /* 0x00000001ff537424 */ /* 0x000fe400078e00ff */
[----:B------:R-:W-:Y:S02]  /*40e0*/  IMAD.MOV.U32 R88, RZ, RZ, RZ ;  /* 0x000000ffff587224 */ /* 0x000fe400078e00ff */
[----:B------:R-:W-:-:S07]  /*40f0*/  IMAD.MOV.U32 R85, RZ, RZ, -0x1 ;  /* 0xffffffffff557424 */ /* 0x000fce00078e00ff */
[----:B--2---:R-:W-:Y:S05]  /*4100*/  WARPSYNC.COLLECTIVE R85, `(.L_x_665) ;  /* 0x0000000055087348 */ /* 0x004fea0003c00000 */
[----:B------:R0:W1:Y:S02]  /*4110*/  SHFL.UP P0, R84, R86, R83, R88 ;  /* 0x0400005356547389 */ /* 0x0000640000000058 */
[----:B012---:R-:W-:Y:S01]  /*4120*/  ENDCOLLECTIVE ;  /* 0x000000000000791b */ /* 0x007fe20003800000 */
.L_x_665:
[----:B------:R-:W-:Y:S02]  /*4130*/  IMAD.MOV.U32 R83, RZ, RZ, 0x2 ;  /* 0x00000002ff537424 */ /* 0x000fe400078e00ff */
[----:B------:R-:W-:-:S04]  /*4140*/  IMAD.MOV.U32 R80, RZ, RZ, R84 ;  /* 0x000000ffff507224 */ /* 0x000fc800078e0054 */
[----:B------:R-:W-:-:S04]  /*4150*/  @P0 IMAD.IADD R80, R77, 0x1, R80 ;  /* 0x000000014d500824 */ /* 0x000fc800078e0250 */
[----:B------:R-:W-:-:S07]  /*4160*/  IMAD.MOV.U32 R86, RZ, RZ, R80 ;  /* 0x000000ffff567224 */ /* 0x000fce00078e0050 */
[----:B------:R-:W-:Y:S05]  /*4170*/  WARPSYNC.COLLECTIVE R85, `(.L_x_666) ;  /* 0x0000000055087348 */ /* 0x000fea0003c00000 */
[----:B------:R0:W1:Y:S02]  /*4180*/  SHFL.UP P0, R84, R86, R83, R88 ;  /* 0x0400005356547389 */ /* 0x0000640000000058 */
[----:B01----:R-:W-:Y:S01]  /*4190*/  ENDCOLLECTIVE ;  /* 0x000000000000791b */ /* 0x003fe20003800000 */
.L_x_666:
[----:B------:R-:W-:Y:S02]  /*41a0*/  IMAD.MOV.U32 R83, RZ, RZ, 0x4 ;  /* 0x00000004ff537424 */ /* 0x000fe400078e00ff */
[----:B------:R-:W-:-:S04]  /*41b0*/  IMAD.MOV.U32 R79, RZ, RZ, R84 ;  /* 0x000000ffff4f7224 */ /* 0x000fc800078e0054 */
[----:B------:R-:W-:-:S04]  /*41c0*/  @P0 IMAD.IADD R79, R80, 0x1, R79 ;  /* 0x00000001504f0824 */ /* 0x000fc800078e024f */
[----:B------:R-:W-:-:S07]  /*41d0*/  IMAD.MOV.U32 R86, RZ, RZ, R79 ;  /* 0x000000ffff567224 */ /* 0x000fce00078e004f */
[----:B------:R-:W-:Y:S05]  /*41e0*/  WARPSYNC.COLLECTIVE R85, `(.L_x_667) ;  /* 0x0000000055087348 */ /* 0x000fea0003c00000 */
[----:B------:R0:W1:Y:S02]  /*41f0*/  SHFL.UP P0, R84, R86, R83, R88 ;  /* 0x0400005356547389 */ /* 0x0000640000000058 */
[----:B01----:R-:W-:Y:S01]  /*4200*/  ENDCOLLECTIVE ;  /* 0x000000000000791b */ /* 0x003fe20003800000 */
.L_x_667:
[----:B------:R-:W-:Y:S02]  /*4210*/  IMAD.MOV.U32 R83, RZ, RZ, 0x8 ;  /* 0x00000008ff537424 */ /* 0x000fe400078e00ff */
[----:B------:R-:W-:-:S04]  /*4220*/  IMAD.MOV.U32 R82, RZ, RZ, R84 ;  /* 0x000000ffff527224 */ /* 0x000fc800078e0054 */
[----:B------:R-:W-:-:S04]  /*4230*/  @P0 IMAD.IADD R82, R79, 0x1, R82 ;  /* 0x000000014f520824 */ /* 0x000fc800078e0252 */
[----:B------:R-:W-:-:S07]  /*4240*/  IMAD.MOV.U32 R86, RZ, RZ, R82 ;  /* 0x000000ffff567224 */ /* 0x000fce00078e0052 */
[----:B------:R-:W-:Y:S05]  /*4250*/  WARPSYNC.COLLECTIVE R85, `(.L_x_668) ;  /* 0x0000000055087348 */ /* 0x000fea0003c00000 */
[----:B------:R0:W1:Y:S02]  /*4260*/  SHFL.UP P0, R84, R86, R83, R88 ;  /* 0x0400005356547389 */ /* 0x0000640000000058 */
[----:B01----:R-:W-:Y:S01]  /*4270*/  ENDCOLLECTIVE ;  /* 0x000000000000791b */ /* 0x003fe20003800000 */
.L_x_668:
        /* <DEDUP_REMOVED lines=8> */
.L_x_669:
[----:B------:R-:W-:Y:S02]  /*4300*/  @P0 IMAD.IADD R84, R81, 0x1, R84 ;  /* 0x0000000151540824 */ /* 0x000fe400078e0254 */
[----:B------:R-:W-:Y:S02]  /*4310*/  IMAD.MOV.U32 R81, RZ, RZ, 0x1f ;  /* 0x0000001fff517424 */ /* 0x000fe400078e00ff */
[----:B------:R-:W-:Y:S02]  /*4320*/  IMAD.MOV.U32 R80, RZ, RZ, R84 ;  /* 0x000000ffff507224 */ /* 0x000fe400078e0054 */
[----:B------:R-:W-:-:S07]  /*4330*/  IMAD.IADD R77, R84, 0x1, -R77 ;  /* 0x00000001544d7824 */ /* 0x000fce00078e0a4d */
[----:B------:R-:W-:Y:S05]  /*4340*/  WARPSYNC.COLLECTIVE R85, `(.L_x_670) ;  /* 0x0000000055087348 */ /* 0x000fea0003c00000 */
[----:B------:R0:W1:Y:S02]  /*4350*/  SHFL.IDX P0, R79, R80, R81, R82 ;  /* 0x00000051504f7389 */ /* 0x0000640000000052 */
[----:B01----:R-:W-:Y:S01]  /*4360*/  ENDCOLLECTIVE ;  /* 0x000000000000791b */ /* 0x003fe20003800000 */
.L_x_670:
[----:B------:R-:W-:Y:S02]  /*4370*/  IMAD.MOV.U32 R80, RZ, RZ, R23 ;  /* 0x000000ffff507224 */ /* 0x000fe400078e0017 */
[----:B------:R-:W-:Y:S02]  /*4380*/  IMAD.MOV.U32 R81, RZ, RZ, RZ ;  /* 0x000000ffff517224 */ /* 0x000fe400078e00ff */
[----:B------:R-:W-:-:S07]  /*4390*/  IMAD.MOV.U32 R78, RZ, RZ, R79 ;  /* 0x000000ffff4e7224 */ /* 0x000fce00078e004f */
[----:B------:R-:W-:Y:S05]  /*43a0*/  WARPSYNC.COLLECTIVE R85, `(.L_x_671) ;  /* 0x0000000055087348 */ /* 0x000fea0003c00000 */
[----:B------:R0:W1:Y:S02]  /*43b0*/  SHFL.IDX P0, R79, R80, R81, R82 ;  /* 0x00000051504f7389 */ /* 0x0000640000000052 */
[----:B01----:R-:W-:Y:S01]  /*43c0*/  ENDCOLLECTIVE ;  /* 0x000000000000791b */ /* 0x003fe20003800000 */
.L_x_671:
[----:B------:R-:W-:Y:S01]  /*43d0*/  IMAD.MOV.U32 R83, RZ, RZ, R79 ;  /* 0x000000ffff537224 */ /* 0x000fe200078e004f */
[----:B------:R-:W-:Y:S06]  /*43e0*/  BRA `(.L_x_672) ;  /* 0xffffffe400647947 */ /* 0x000fec000383ffff */
.L_x_673:
        /* <DEDUP_REMOVED lines=9> */
.L_x_2013:


//--------------------- .text._ZN17fastertransformer19segmented_topp_impl27segmented_top_p_single_passINS0_28Segmented_topk_kernel_paramsIfiLi256ELi1EEELi256EEEvNS0_20TopKPerSegmentParamsE --------------------------
	.section	.text._ZN17fastertransformer19segmented_topp_impl27segmented_top_p_single_passINS0_28Segmented_topk_kernel_paramsIfiLi256ELi1EEELi256EEEvNS0_20TopKPerSegmentParamsE,"ax",@progbits
	.align	128
        .global         _ZN17fastertransformer19segmented_topp_impl27segmented_top_p_single_passINS0_28Segmented_topk_kernel_paramsIfiLi256ELi1EEELi256EEEvNS0_20TopKPerSegmentParamsE
        .type           _ZN17fastertransformer19segmented_topp_impl27segmented_top_p_single_passINS0_28Segmented_topk_kernel_paramsIfiLi256ELi1EEELi256EEEvNS0_20TopKPerSegmentParamsE,@function
        .size           _ZN17fastertransformer19segmented_topp_impl27segmented_top_p_single_passINS0_28Segmented_topk_kernel_paramsIfiLi256ELi1EEELi256EEEvNS0_20TopKPerSegmentParamsE,(.L_x_2014 - _ZN17fastertransformer19segmented_topp_impl27segmented_top_p_single_passINS0_28Segmented_topk_kernel_paramsIfiLi256ELi1EEELi256EEEvNS0_20TopKPerSegmentParamsE)
        .other          _ZN17fastertransformer19segmented_topp_impl27segmented_top_p_single_passINS0_28Segmented_topk_kernel_paramsIfiLi256ELi1EEELi256EEEvNS0_20TopKPerSegmentParamsE,@"STO_CUDA_ENTRY STV_DEFAULT"
_ZN17fastertransformer19segmented_topp_impl27segmented_top_p_single_passINS0_28Segmented_topk_kernel_paramsIfiLi256ELi1EEELi256EEEvNS0_20TopKPerSegmentParamsE:
.text._ZN17fastertransformer19segmented_topp_impl27segmented_top_p_single_passINS0_28Segmented_topk_kernel_paramsIfiLi256ELi1EEELi256EEEvNS0_20TopKPerSegmentParamsE:
        /* <DEDUP_REMOVED lines=53> */
[----:B------:R-:W-:Y:S01]  /*0350*/  VIADD R7, R147, 0x5 ;  /* 0x0000000593077836 */ /* 0x000fe20000000000 */
[----:B------:R-:W-:-:S02]  /*0360*/  SHF.R.S32.HI R144, RZ, 0x1f, R143 ;  /* 0x0000001fff907819 */ /* 0x000fc4000001148f */
[----:B------:R-:W-:Y:S02]  /*0370*/  IADD3 R0, P0, R143, R147, RZ ;  /* 0x000000938f007210 */ /* 0x000fe40007f1e0ff */
[-C--:B------:R-:W-:Y:S02]  /*0380*/  ISETP.GE.AND P1, PT, R3, R142.reuse, PT ;  /* 0x0000008e0300720c */ /* 0x080fe40003f26270 */
[----:B------:R-:W-:Y:S01]  /*0390*/  LEA R2, P2, R0, UR4, 0x2 ;  /* 0x0000000400027c11 */ /* 0x000fe2000f8410ff */
[----:B------:R-:W-:Y:S01]  /*03a0*/  IMAD.X R9, R144, 0x1, R9, P0 ;  /* 0x0000000190097824 */ /* 0x000fe200000e0609 */
[-C--:B------:R-:W-:Y:S01]  /*03b0*/  ISETP.GE.AND P0, PT, R5, R142.reuse, PT ;  /* 0x0000008e0500720c */ /* 0x080fe20003f06270 */
[----:B------:R-:W-:Y:S01]  /*03c0*/  VIADD R5, R147, 0x4 ;  /* 0x0000000493057836 */ /* 0x000fe20000000000 */
[----:B------:R-:W-:Y:S02]  /*03d0*/  ISETP.GE.AND P4, PT, R7, R142, PT ;  /* 0x0000008e0700720c */ /* 0x000fe40003f86270 */
[----:B------:R-:W-:-:S02]  /*03e0*/  LEA.HI.X R3, R0, UR5, R9, 0x2, P2 ;  /* 0x0000000500037c11 */ /* 0x000fc400090f1409 */
[-C--:B------:R-:W-:Y:S02]  /*03f0*/  ISETP.GE.AND P2, PT, R147, R142.reuse, PT ;  /* 0x0000008e9300720c */ /* 0x080fe40003f46270 */
[-C--:B------:R-:W-:Y:S01]  /*0400*/  ISETP.GE.AND P5, PT, R5, R142.reuse, PT ;  /* 0x0000008e0500720c */ /* 0x080fe20003fa6270 */
[C---:B------:R-:W-:Y:S01]  /*0410*/  VIADD R5, R147.reuse, 0x6 ;  /* 0x0000000693057836 */ /* 0x040fe20000000000 */
[----:B------:R0:W5:Y:S01]  /*0420*/  @!P3 LDG.E R139, desc[UR6][R2.64+0x1fc] ;  /* 0x0001fc06028bb981 */ /* 0x000162000c1e1900 */
[----:B------:R-:W-:Y:S02]  /*0430*/  VIADD R7, R147, 0x7 ;  /* 0x0000000793077836 */ /* 0x000fe40000000000 */
[----:B------:R-:W-:Y:S01]  /*0440*/  IMAD.MOV.U32 R6, RZ, RZ, RZ ;  /* 0x000000ffff067224 */ /* 0x000fe200078e00ff */
[----:B------:R-:W-:Y:S02]  /*0450*/  ISETP.GE.AND P3, PT, R5, R142, PT ;  /* 0x0000008e0500720c */ /* 0x000fe40003f66270 */
[----:B------:R-:W-:Y:S01]  /*0460*/  CS2R R4, SRZ ;  /* 0x0000000000047805 */ /* 0x000fe2000001ff00 */
[----:B------:R-:W-:-:S02]  /*0470*/  VIADD R9, R147, 0x8 ;  /* 0x0000000893097836 */ /* 0x000fc40000000000 */
[----:B------:R0:W5:Y:S04]  /*0480*/  @!P0 LDG.E R6, desc[UR6][R2.64+0x8] ;  /* 0x0000080602068981 */ /* 0x000168000c1e1900 */
[----:B------:R0:W5:Y:S01]  /*0490*/  @!P2 LDG.E R4, desc[UR6][R2.64] ;  /* 0x000000060204a981 */ /* 0x000162000c1e1900 */
[-C--:B------:R-:W-:Y:S01]  /*04a0*/  ISETP.GE.AND P2, PT, R7, R142.reuse, PT ;  /* 0x0000008e0700720c */ /* 0x080fe20003f46270 */
[----:B------:R-:W-:Y:S02]  /*04b0*/  VIADD R7, R147, 0x9 ;  /* 0x0000000993077836 */ /* 0x000fe40000000000 */
[----:B------:R0:W5:Y:S01]  /*04c0*/  @!P1 LDG.E R5, desc[UR6][R2.64+0x4] ;  /* 0x0000040602059981 */ /* 0x000162000c1e1900 */
[-C--:B------:R-:W-:Y:S02]  /*04d0*/  ISETP.GE.AND P1, PT, R9, R142.reuse, PT ;  /* 0x0000008e0900720c */ /* 0x080fe40003f26270 */
[----:B------:R-:W-:Y:S01]  /*04e0*/  ISETP.GE.AND P0, PT, R7, R142, PT ;  /* 0x0000008e0700720c */ /* 0x000fe20003f06270 */
[----:B------:R-:W-:-:S02]  /*04f0*/  IMAD.MOV.U32 R7, RZ, RZ, RZ ;  /* 0x000000ffff077224 */ /* 0x000fc400078e00ff */
[----:B------:R-:W-:Y:S01]  /*0500*/  VIADD R9, R147, 0xa ;  /* 0x0000000a93097836 */ /* 0x000fe20000000000 */
[----:B------:R-:W-:-:S03]  /*0510*/  CS2R R16, SRZ ;  /* 0x0000000000107805 */ /* 0x000fc6000001ff00 */
[----:B------:R0:W5:Y:S01]  /*0520*/  @!P6 LDG.E R7, desc[UR6][R2.64+0xc] ;  /* 0x00000c060207e981 */ /* 0x000162000c1e1900 */
[-C--:B------:R-:W-:Y:S01]  /*0530*/  ISETP.GE.AND P6, PT, R9, R142.reuse, PT ;  /* 0x0000008e0900720c */ /* 0x080fe20003fc6270 */
[----:B------:R-:W-:Y:S01]  /*0540*/  VIADD R9, R147, 0xc ;  /* 0x0000000c93097836 */ /* 0x000fe20000000000 */
[----:B------:R-:W-:Y:S01]  /*0550*/  CS2R R18, SRZ ;  /* 0x0000000000127805 */ /* 0x000fe2000001ff00 */
[----:B------:R0:W5:Y:S03]  /*0560*/  @!P4 LDG.E R17, desc[UR6][R2.64+0x14] ;  /* 0x000014060211c981 */ /* 0x000166000c1e1900 */
[-C--:B------:R-:W-:Y:S01]  /*0570*/  ISETP.GE.AND P4, PT, R9, R142.reuse, PT ;  /* 0x0000008e0900720c */ /* 0x080fe20003f86270 */
[C---:B------:R-:W-:Y:S01]  /*0580*/  VIADD R9, R147.reuse, 0xd ;  /* 0x0000000d93097836 */ /* 0x040fe20000000000 */
[----:B------:R-:W-:Y:S01]  /*0590*/  CS2R R20, SRZ ;  /* 0x0000000000147805 */ /* 0x000fe2000001ff00 */
[----:B------:R-:W-:Y:S01]  /*05a0*/  VIADD R11, R147, 0xb ;  /* 0x0000000b930b7836 */ /* 0x000fe20000000000 */
[----:B------:R0:W5:Y:S02]  /*05b0*/  @!P3 LDG.E R18, desc[UR6][R2.64+0x18] ;  /* 0x000018060212b981 */ /* 0x000164000c1e1900 */
[-C--:B------:R-:W-:Y:S01]  /*05c0*/  ISETP.GE.AND P3, PT, R9, R142.reuse, PT ;  /* 0x0000008e0900720c */ /* 0x080fe20003f66270 */
[----:B------:R-:W-:Y:S01]  /*05d0*/  VIADD R9, R147, 0xf ;  /* 0x0000000f93097836 */ /* 0x000fe20000000000 */
[----:B------:R0:W5:Y:S01]  /*05e0*/  @!P5 LDG.E R16, desc[UR6][R2.64+0x10] ;  /* 0x000010060210d981 */ /* 0x000162000c1e1900 */
[----:B------:R-:W-:-:S03]  /*05f0*/  ISETP.GE.AND P5, PT, R11, R142, PT ;  /* 0x0000008e0b00720c */ /* 0x000fc60003fa6270 */
[----:B------:R0:W5:Y:S01]  /*0600*/  @!P1 LDG.E R20, desc[UR6][R2.64+0x20] ;  /* 0x0000200602149981 */ /* 0x000162000c1e1900 */
        /* <DEDUP_REMOVED lines=8> */
[----:B------:R-:W-:-:S02]  /*0690*/  ISETP.GE.AND P2, PT, R11, R142, PT ;  /* 0x0000008e0b00720c */ /* 0x000fc40003f46270 */
[----:B------:R-:W-:Y:S01]  /*06a0*/  CS2R R24, SRZ ;  /* 0x0000000000187805 */ /* 0x000fe2000001ff00 */
        /* <DEDUP_REMOVED lines=366> */
[----:B------:R-:W-:Y:S01]  /*1d90*/  ISETP.GE.AND P2, PT, R11, R142, PT ;  /* 0x0000008e0b00720c */ /* 0x000fe20003f46270 */
[----:B------:R-:W-:-:S02]  /*1da0*/  VIADD R11, R147, 0x7a ;  /* 0x0000007a930b7836 */ /* 0x000fc40000000000 */
[----:B------:R0:W5:Y:S01]  /*1db0*/  @!P5 LDG.E R128, desc[UR6][R2.64+0x1d0] ;  /* 0x0001d0060280d981 */ /* 0x000162000c1e1900 */
[-C--:B------:R-:W-:Y:S01]  /*1dc0*/  ISETP.GE.AND P5, PT, R9, R142.reuse, PT ;  /* 0x0000008e0900720c */ /* 0x080fe20003fa6270 */
[----:B------:R-:W-:Y:S01]  /*1dd0*/  VIADD R9, R147, 0x7c ;  /* 0x0000007c93097836 */ /* 0x000fe20000000000 */
[----:B------:R-:W-:Y:S01]  /*1de0*/  CS2R R130, SRZ ;  /* 0x0000000000827805 */ /* 0x000fe2000001ff00 */
[----:B------:R0:W5:Y:S01]  /*1df0*/  @!P6 LDG.E R127, desc[UR6][R2.64+0x1cc] ;  /* 0x0001cc06027fe981 */ /* 0x000162000c1e1900 */
[-C--:B------:R-:W-:Y:S01]  /*1e00*/  ISETP.GE.AND P6, PT, R11, R142.reuse, PT ;  /* 0x0000008e0b00720c */ /* 0x080fe20003fc6270 */
[----:B------:R-:W-:Y:S02]  /*1e10*/  VIADD R11, R147, 0x7d ;  /* 0x0000007d930b7836 */ /* 0x000fe40000000000 */
[----:B------:R0:W5:Y:S01]  /*1e20*/  @!P4 LDG.E R129, desc[UR6][R2.64+0x1d4] ;  /* 0x0001d4060281c981 */ /* 0x000162000c1e1900 */
[----:B------:R-:W-:Y:S01]  /*1e30*/  ISETP.GE.AND P4, PT, R9, R142, PT ;  /* 0x0000008e0900720c */ /* 0x000fe20003f86270 */
[----:B------:R-:W-:-:S02]  /*1e40*/  VIADD R9, R147, 0x7e ;  /* 0x0000007e93097836 */ /* 0x000fc40000000000 */
[----:B------:R0:W5:Y:S01]  /*1e50*/  @!P3 LDG.E R130, desc[UR6][R2.64+0x1d8] ;  /* 0x0001d8060282b981 */ /* 0x000162000c1e1900 */
[----:B------:R-:W-:-:S03]  /*1e60*/  ISETP.GE.AND P3, PT, R11, R142, PT ;  /* 0x0000008e0b00720c */ /* 0x000fc60003f66270 */
[----:B------:R0:W5:Y:S01]  /*1e70*/  @!P2 LDG.E R131, desc[UR6][R2.64+0x1dc] ;  /* 0x0001dc060283a981 */ /* 0x000162000c1e1900 */
[----:B------:R-:W-:Y:S02]  /*1e80*/  ISETP.GE.AND P2, PT, R9, R142, PT ;  /* 0x0000008e0900720c */ /* 0x000fe40003f46270 */
[----:B------:R-:W-:Y:S02]  /*1e90*/  CS2R R132, SRZ ;  /* 0x0000000000847805 */ /* 0x000fe4000001ff00 */
[----:B------:R-:W-:Y:S02]  /*1ea0*/  CS2R R134, SRZ ;  /* 0x0000000000867805 */ /* 0x000fe4000001ff00 */
[----:B------:R-:W-:Y:S02]  /*1eb0*/  CS2R R136, SRZ ;  /* 0x0000000000887805 */ /* 0x000fe4000001ff00 */
[----:B------:R0:W5:Y:S04]  /*1ec0*/  @!P1 LDG.E R132, desc[UR6][R2.64+0x1e0] ;  /* 0x0001e00602849981 */ /* 0x000168000c1e1900 */
[----:B------:R0:W5:Y:S04]  /*1ed0*/  @!P5 LDG.E R135, desc[UR6][R2.64+0x1ec] ;  /* 0x0001ec060287d981 */ /* 0x000168000c1e1900 */
[----:B------:R0:W5:Y:S04]  /*1ee0*/  @!P4 LDG.E R136, desc[UR6][R2.64+0x1f0] ;  /* 0x0001f0060288c981 */ /* 0x000168000c1e1900 */
[----:B------:R0:W5:Y:S04]  /*1ef0*/  @!P3 LDG.E R137, desc[UR6][R2.64+0x1f4] ;  /* 0x0001f4060289b981 */ /* 0x000168000c1e1900 */
[----:B------:R0:W5:Y:S01]  /*1f00*/  @!P2 LDG.E R138, desc[UR6][R2.64+0x1f8] ;  /* 0x0001f806028aa981 */ /* 0x000162000c1e1900 */
[----:B------:R-:W1:Y:S01]  /*1f10*/  S2R R9, SR_CgaCtaId ;  /* 0x0000000000097919 */ /* 0x000e620000008800 */
[----:B------:R-:W-:-:S02]  /*1f20*/  IMAD.MOV.U32 R145, RZ, RZ, R141 ;  /* 0x000000ffff917224 */ /* 0x000fc400078e008d */
[----:B------:R0:W5:Y:S03]  /*1f30*/  @!P0 LDG.E R133, desc[UR6][R2.64+0x1e4] ;  /* 0x0001e40602858981 */ /* 0x000166000c1e1900 */
[C---:B------:R-:W-:Y:S01]  /*1f40*/  ISETP.GT.U32.AND P0, PT, R145.reuse, 0x1fff, PT ;  /* 0x00001fff9100780c */ /* 0x040fe20003f04070 */
[----:B------:R0:W5:Y:S01]  /*1f50*/  @!P6 LDG.E R134, desc[UR6][R2.64+0x1e8] ;  /* 0x0001e8060286e981 */ /* 0x000162000c1e1900 */
[----:B------:R-:W-:Y:S02]  /*1f60*/  ISETP.NE.AND P6, PT, R145, RZ, PT ;  /* 0x000000ff9100720c */ /* 0x000fe40003fc5270 */
[----:B------:R-:W-:Y:S01]  /*1f70*/  MOV R148, 0x400 ;  /* 0x0000040000947802 */ /* 0x000fe20000000f00 */
[----:B------:R-:W-:Y:S04]  /*1f80*/  BSSY B0, `(.L_x_675) ;  /* 0x0000048000007945 */ /* 0x000fe80003800000 */
[----:B------:R-:W-:-:S02]  /*1f90*/  VIADD R0, R148, 0x10 ;  /* 0x0000001094007836 */ /* 0x000fc40000000000 */
[----:B------:R-:W-:-:S03]  /*1fa0*/  VIADD R146, R148, 0x4b0 ;  /* 0x000004b094927836 */ /* 0x000fc60000000000 */
[C---:B-1----:R-:W-:Y:S02]  /*1fb0*/  LEA R150, R9.reuse, R0, 0x18 ;  /* 0x0000000009967211 */ /* 0x042fe400078ec0ff */
[C---:B------:R-:W-:Y:S02]  /*1fc0*/  LEA R146, R9.reuse, R146, 0x18 ;  /* 0x0000009209927211 */ /* 0x040fe400078ec0ff */
[----:B------:R-:W-:Y:S01]  /*1fd0*/  @!P6 LEA R148, R9, R148, 0x18 ;  /* 0x000000940994e211 */ /* 0x000fe200078ec0ff */
[----:B0-----:R-:W-:Y:S06]  /*1fe0*/  @P0 BRA `(.L_x_676) ;  /* 0x0000000400040947 */ /* 0x001fec0003800000 */
[----:B------:R-:W-:Y:S02]  /*1ff0*/  SHF.R.U32.HI R0, RZ, 0x5, R145 ;  /* 0x00000005ff007819 */ /* 0x000fe40000011691 */
[----:B------:R-:W-:-:S07]  /*2000*/  LOP3.LUT R149, R145, 0x1f, RZ, 0xc0, !PT ;  /* 0x0000001f91957812 */ /* 0x000fce00078ec0ff */
.L_x_677:
[----:B------:R-:W-:Y:S02]  /*2010*/  IMAD.SHL.U32 R2, R0, 0x100, RZ ;  /* 0x0000010000027824 */ /* 0x000fe400078e00ff */
[----:B0-----:R-:W-:Y:S02]  /*2020*/  IMAD.MOV.U32 R13, RZ, RZ, RZ ;  /* 0x000000ffff0d7224 */ /* 0x001fe400078e00ff */
[----:B------:R-:W-:Y:S01]  /*2030*/  VIADD R8, R2, 0x80 ;  /* 0x0000008002087836 */ /* 0x000fe20000000000 */
        /* <DEDUP_REMOVED lines=13> */
[----:B------:R-:W1:Y:S01]  /*2110*/  @!P2 LDC.64 R14, c[0x0][0x210] ;  /* 0x00008400ff0eab82 */ /* 0x000e620000000a00 */
[----:B------:R-:W-:Y:S02]  /*2120*/  @!P2 PRMT R9, R0, 0x2104, R149 ;  /* 0x000021040009a816 */ /* 0x000fe40000000095 */
[----:B------:R-:W-:Y:S02]  /*2130*/  @!P3 IADD3 R3, P4, R143, R2, RZ ;  /* 0x000000028f03b210 */ /* 0x000fe40007f9e0ff */
[----:B------:R-:W-:Y:S02]  /*2140*/  @!P2 LOP3.LUT R9, R9, 0x80, RZ, 0xfc, !PT ;  /* 0x000000800909a812 */ /* 0x000fe400078efcff */
[----:B------:R-:W-:Y:S01]  /*2150*/  @!P3 LEA.HI.X.SX32 R8, R2, R144, 0x1, P4 ;  /* 0x000000900208b211 */ /* 0x000fe200020f0eff */
[----:B------:R-:W2:Y:S08]  /*2160*/  @!P1 LDC.64 R140, c[0x0][0x210] ;  /* 0x00008400ff8c9b82 */ /* 0x000eb00000000a00 */
[----:B------:R-:W3:Y:S01]  /*2170*/  @!P0 LDC.64 R152, c[0x0][0x210] ;  /* 0x00008400ff988b82 */ /* 0x000ee20000000a00 */
[----:B0-----:R-:W-:-:S04]  /*2180*/  @!P3 LEA R2, P4, R3, R10, 0x2 ;  /* 0x0000000a0302b211 */ /* 0x001fc800078810ff */
[----:B------:R-:W-:Y:S02]  /*2190*/  @!P3 LEA.HI.X R3, R3, R11, R8, 0x2, P4 ;  /* 0x0000000b0303b211 */ /* 0x000fe400020f1408 */
[----:B------:R-:W-:Y:S02]  /*21a0*/  @!P1 PRMT R8, R0, 0x2104, R149 ;  /* 0x0000210400089816 */ /* 0x000fe40000000095 */
[----:B------:R-:W-:Y:S01]  /*21b0*/  @!P2 IADD3 R10, P4, R143, R9, RZ ;  /* 0x000000098f0aa210 */ /* 0x000fe20007f9e0ff */
[----:B------:R3:W4:Y:S01]  /*21c0*/  @!P3 LDG.E R13, desc[UR6][R2.64] ;  /* 0x00000006020db981 */ /* 0x000722000c1e1900 */
[----:B------:R-:W-:Y:S02]  /*21d0*/  @!P0 LOP3.LUT R147, R12, 0x80, RZ, 0xfc, !PT ;  /* 0x000000800c938812 */ /* 0x000fe400078efcff */
[----:B------:R-:W-:Y:S02]  /*21e0*/  @!P1 LOP3.LUT R11, R8, 0x80, RZ, 0xfc, !PT ;  /* 0x00000080080b9812 */ /* 0x000fe400078efcff */
[----:B------:R-:W-:-:S02]  /*21f0*/  @!P2 LEA.HI.X.SX32 R9, R9, R144, 0x1, P4 ;  /* 0x000000900909a211 */ /* 0x000fc400020f0eff */
[C---:B-1----:R-:W-:Y:S02]  /*2200*/  @!P2 LEA R8, P4, R10.reuse, R14, 0x2 ;  /* 0x0000000e0a08a211 */ /* 0x042fe400078810ff */
[C---:B------:R-:W-:Y:S02]  /*2210*/  @!P0 IADD3 R14, P3, R143.reuse, R147, RZ ;  /* 0x000000938f0e8210 */ /* 0x040fe40007f7e0ff */
[----:B------:R-:W-:Y:S02]  /*2220*/  @!P1 IADD3 R12, P5, R143, R11, RZ ;  /* 0x0000000b8f0c9210 */ /* 0x000fe40007fbe0ff */
[----:B------:R-:W-:Y:S02]  /*2230*/  @!P2 LEA.HI.X R9, R10, R15, R9, 0x2, P4 ;  /* 0x0000000f0a09a211 */ /* 0x000fe400020f1409 */
[-C--:B------:R-:W-:Y:S02]  /*2240*/  @!P0 LEA.HI.X.SX32 R147, R147, R144.reuse, 0x1, P3 ;  /* 0x0000009093938211 */ /* 0x080fe400018f0eff */
[----:B------:R-:W-:-:S02]  /*2250*/  @!P1 LEA.HI.X.SX32 R11, R11, R144, 0x1, P5 ;  /* 0x000000900b0b9211 */ /* 0x000fc400028f0eff */
[----:B--2---:R-:W-:Y:S01]  /*2260*/  @!P1 LEA R10, P4, R12, R140, 0x2 ;  /* 0x0000008c0c0a9211 */ /* 0x004fe200078810ff */
[----:B------:R-:W-:Y:S01]  /*2270*/  IMAD.MOV.U32 R140, RZ, RZ, RZ ;  /* 0x000000ffff8c7224 */ /* 0x000fe200078e00ff */
[----:B---3--:R-:W-:Y:S02]  /*2280*/  @!P0 LEA R2, P3, R14, R152, 0x2 ;  /* 0x000000980e028211 */ /* 0x008fe400078610ff */
[----:B------:R-:W-:Y:S01]  /*2290*/  @!P1 LEA.HI.X R11, R12, R141, R11, 0x2, P4 ;  /* 0x0000008d0c0b9211 */ /* 0x000fe200020f140b */
[----:B------:R-:W-:Y:S01]  /*22a0*/  IMAD.MOV.U32 R12, RZ, RZ, RZ ;  /* 0x000000ffff0c7224 */ /* 0x000fe200078e00ff */
[----:B------:R-:W-:Y:S01]  /*22b0*/  @!P0 LEA.HI.X R3, R14, R153, R147, 0x2, P3 ;  /* 0x000000990e038211 */ /* 0x000fe200018f1493 */
[----:B------:R-:W-:Y:S02]  /*22c0*/  IMAD.MOV.U32 R14, RZ, RZ, RZ ;  /* 0x000000ffff0e7224 */ /* 0x000fe400078e00ff */
[----:B------:R-:W2:Y:S04]  /*22d0*/  @!P1 LDG.E R140, desc[UR6][R10.64+0x100] ;  /* 0x000100060a8c9981 */ /* 0x000ea8000c1e1900 */
[----:B------:R-:W3:Y:S04]  /*22e0*/  @!P2 LDG.E R12, desc[UR6][R8.64+0x80] ;  /* 0x00008006080ca981 */ /* 0x000ee8000c1e1900 */
[----:B------:R-:W3:Y:S01]  /*22f0*/  @!P0 LDG.E R14, desc[UR6][R2.64+0x180] ;  /* 0x00018006020e8981 */ /* 0x000ee2000c1e1900 */
[----:B------:R-:W0:Y:S01]  /*2300*/  S2R R141, SR_TID.X ;  /* 0x00000000008d7919 */ /* 0x000e220000002100 */
[----:B------:R-:W1:Y:S01]  /*2310*/  S2UR UR5, SR_CgaCtaId ;  /* 0x00000000000579c3 */ /* 0x000e620000008800 */
[----:B------:R-:W-:-:S02]  /*2320*/  UMOV UR4, 0x400 ;  /* 0x0000040000047882 */ /* 0x000fc40000000000 */
[----:B------:R-:W-:Y:S01]  /*2330*/  UIADD3 UR4, UR4, 0x4b0, URZ ;  /* 0x000004b004047890 */ /* 0x000fe2000fffe03f */
[----:B0-----:R-:W-:-:S03]  /*2340*/  IMAD.SHL.U32 R147, R141, 0x100, RZ ;  /* 0x000001008d937824 */ /* 0x001fc600078e00ff */
[----:B-1----:R-:W-:Y:S02]  /*2350*/  ULEA UR4, UR5, UR4, 0x18 ;  /* 0x0000000405047291 */ /* 0x002fe4000f8ec03f */
[----:B------:R-:W-:-:S05]  /*2360*/  LOP3.LUT R15, R147, 0x1f00, RZ, 0xc0, !PT ;  /* 0x00001f00930f7812 */ /* 0x000fca00078ec0ff */
[----:B------:R-:W-:-:S05]  /*2370*/  IMAD.IADD R15, R15, 0x1, R0 ;  /* 0x000000010f0f7824 */ /* 0x000fca00078e0200 */
[----:B------:R-:W-:Y:S01]  /*2380*/  LEA R15, R15, UR4, 0x2 ;  /* 0x000000040f0f7c11 */ /* 0x000fe2000f8e10ff */
[----:B------:R-:W-:-:S05]  /*2390*/  VIADD R0, R0, 0x8 ;  /* 0x0000000800007836 */ /* 0x000fca0000000000 */
[----:B------:R-:W-:Y:S01]  /*23a0*/  ISETP.GE.U32.AND P0, PT, R0, 0x100, PT ;  /* 0x000001000000780c */ /* 0x000fe20003f06070 */
[----:B----4-:R0:W-:Y:S04]  /*23b0*/  STS [R15+0x6000], R13 ;  /* 0x0060000d0f007388 */ /* 0x0101e80000000800 */
[----:B--2---:R0:W-:Y:S04]  /*23c0*/  STS [R15+0x16000], R140 ;  /* 0x0160008c0f007388 */ /* 0x0041e80000000800 */
[----:B---3--:R0:W-:Y:S04]  /*23d0*/  STS [R15+0xe000], R12 ;  /* 0x00e0000c0f007388 */ /* 0x0081e80000000800 */
[----:B------:R0:W-:Y:S01]  /*23e0*/  STS [R15+0x1e000], R14 ;  /* 0x01e0000e0f007388 */ /* 0x0001e20000000800 */
[----:B------:R-:W-:Y:S05]  /*23f0*/  @!P0 BRA `(.L_x_677) ;  /* 0xfffffffc00048947 */ /* 0x000fea000383ffff */
.L_x_676:
[----:B------:R-:W-:Y:S05]  /*2400*/  BSYNC B0 ;  /* 0x0000000000007941 */ /* 0x000fea0003800000 */
.L_x_675:
[----:B0-----:R-:W0:Y:S01]  /*2410*/  LDC R140, c[0x0][0x264] ;  /* 0x00009900ff8c7b82 */ /* 0x001e220000000800 */
[----:B------:R-:W-:Y:S01]  /*2420*/  STL.128 [R1], RZ ;  /* 0x000000ff01007387 */ /* 0x000fe20000100c00 */
[----:B------:R-:W-:Y:S01]  /*2430*/  SHF.R.S32.HI R12, RZ, 0x1f, R141 ;  /* 0x0000001fff0c7819 */ /* 0x000fe2000001148d */
[C---:B------:R-:W-:Y:S01]  /*2440*/  IMAD R149, R141.reuse, 0x24, R150 ;  /* 0x000000248d957824 */ /* 0x040fe200078e0296 */
[-C--:B------:R-:W-:Y:S01]  /*2450*/  LEA.HI R15, R141, R141.reuse, RZ, 0x1d ;  /* 0x0000008d8d0f7211 */ /* 0x080fe200078fe8ff */
[----:B------:R-:W-:Y:S01]  /*2460*/  STL.128 [R1+0x10], RZ ;  /* 0x000010ff01007387 */ /* 0x000fe20000100c00 */
[----:B------:R-:W-:Y:S01]  /*2470*/  LEA.HI R14, R12, R141, RZ, 0x5 ;  /* 0x0000008d0c0e7211 */ /* 0x000fe200078f28ff */
[----:B------:R-:W-:Y:S01]  /*2480*/  IMAD.MOV.U32 R11, RZ, RZ, R1 ;  /* 0x000000ffff0b7224 */ /* 0x000fe200078e0001 */
[----:B------:R-:W-:Y:S01]  /*2490*/  CS2R R2, SRZ ;  /* 0x0000000000027805 */ /* 0x000fe2000001ff00 */
[----:B------:R-:W-:Y:S01]  /*24a0*/  STL.128 [R1+0x20], RZ ;  /* 0x000020ff01007387 */ /* 0x000fe20000100c00 */
[----:B------:R-:W-:Y:S01]  /*24b0*/  CS2R R8, SRZ ;  /* 0x0000000000087805 */ /* 0x000fe2000001ff00 */
[----:B------:R-:W-:Y:S01]  /*24c0*/  IMAD.MOV.U32 R10, RZ, RZ, RZ ;  /* 0x000000ffff0a7224 */ /* 0x000fe200078e00ff */
[----:B------:R-:W-:Y:S01]  /*24d0*/  UMOV UR8, 0x1d ;  /* 0x0000001d00087882 */ /* 0x000fe20000000000 */
[----:B------:R-:W-:Y:S01]  /*24e0*/  STL.128 [R1+0x30], RZ ;  /* 0x000030ff01007387 */ /* 0x000fe20000100c00 */
[----:B------:R-:W-:-:S02]  /*24f0*/  IMAD.MOV.U32 R12, RZ, RZ, RZ ;  /* 0x000000ffff0c7224 */ /* 0x000fc400078e00ff */
[----:B------:R-:W-:Y:S01]  /*2500*/  VIADD R13, R1, 0x200 ;  /* 0x00000200010d7836 */ /* 0x000fe20000000000 */
[----:B------:R-:W-:Y:S04]  /*2510*/  STL.128 [R1+0x40], RZ ;  /* 0x000040ff01007387 */ /* 0x000fe80000100c00 */
[----:B------:R-:W-:Y:S01]  /*2520*/  STL.128 [R1+0x50], RZ ;  /* 0x000050ff01007387 */ /* 0x000fe20000100c00 */
[----:B0-----:R-:W-:-:S03]  /*2530*/  FADD.FTZ R140, R140, 0.0099999997764825820923 ;  /* 0x3c23d70a8c8c7421 */ /* 0x001fc60000010000 */
[----:B------:R-:W-:Y:S04]  /*2540*/  STL.128 [R1+0x60], RZ ;  /* 0x000060ff01007387 */ /* 0x000fe80000100c00 */
        /* <DEDUP_REMOVED lines=24> */
[----:B------:R-:W-:Y:S01]  /*26d0*/  STL.128 [R1+0x1f0], RZ ;  /* 0x0001f0ff01007387 */ /* 0x000fe20000100c00 */
[----:B------:R-:W0:Y:S03]  /*26e0*/  S2R R0, SR_LANEID ;  /* 0x0000000000007919 */ /* 0x000e260000000000 */
[----:B-----5:R-:W-:Y:S04]  /*26f0*/  STL [R1+0x1fc], R139 ;  /* 0x0001fc8b01007387 */ /* 0x020fe80000100800 */
[----:B------:R-:W-:Y:S04]  /*2700*/  STL [R1], R4 ;  /* 0x0000000401007387 */ /* 0x000fe80000100800 */
[----:B------:R-:W-:Y:S04]  /*2710*/  STL [R1+0x4], R5 ;  /* 0x0000040501007387 */ /* 0x000fe80000100800 */
        /* <DEDUP_REMOVED lines=125> */
[----:B------:R1:W-:Y:S02]  /*2ef0*/  @!P6 STS [R148], RZ ;  /* 0x000000ff9400e388 */ /* 0x0003e40000000800 */
[----:B-1----:R-:W-:Y:S01]  /*2f00*/  SHF.R.S32.HI R148, RZ, 0x5, R14 ;  /* 0x00000005ff947819 */ /* 0x002fe2000001140e */
[----:B------:R-:W-:-:S02]  /*2f10*/  VIADD R14, R147, 0x80 ;  /* 0x00000080930e7836 */ /* 0x000fc40000000000 */
[--C-:B------:R-:W-:Y:S02]  /*2f20*/  IMAD R147, R15, 0x4, R150.reuse ;  /* 0x000000040f937824 */ /* 0x100fe400078e0296 */
[----:B------:R-:W-:Y:S02]  /*2f30*/  IMAD R148, R148, 0x4, R150 ;  /* 0x0000000494947824 */ /* 0x000fe400078e0296 */
[----:B0-----:R-:W-:-:S07]  /*2f40*/  IMAD R150, R141, 0x4, R146 ;  /* 0x000000048d967824 */ /* 0x001fce00078e0292 */
.L_x_689:
[----:B------:R-:W-:Y:S01]  /*2f50*/  UMOV UR4, 0x1 ;  /* 0x0000000100047882 */ /* 0x000fe20000000000 */
[----:B------:R-:W-:Y:S01]  /*2f60*/  LOP3.LUT R153, R153, 0xfffdffff, RZ, 0xc0, !PT ;  /* 0xfffdffff99997812 */ /* 0x000fe200078ec0ff */
[----:B------:R-:W-:Y:S01]  /*2f70*/  USHF.L.U32 UR4, UR4, UR8, URZ ;  /* 0x0000000804047299 */ /* 0x000fe2000800063f */
[----:B------:R-:W-:Y:S01]  /*2f80*/  BAR.SYNC.DEFER_BLOCKING 0x0 ;  /* 0x0000000000007b1d */ /* 0x000fe20000010000 */
[----:B------:R-:W-:-:S04]  /*2f90*/  LOP3.LUT R152, R152, 0xf7ffffff, RZ, 0xc0, !PT ;  /* 0xf7ffffff98987812 */ /* 0x000fc800078ec0ff */
[----:B------:R-:W-:Y:S01]  /*2fa0*/  LOP3.LUT R151, R8, UR4, RZ, 0xfc, !PT ;  /* 0x0000000408977c12 */ /* 0x000fe2000f8efcff */
[----:B------:R-:W-:Y:S01]  /*2fb0*/  BSSY B0, `(.L_x_678) ;  /* 0x0000993000007945 */ /* 0x000fe20003800000 */
[----:B------:R-:W-:Y:S02]  /*2fc0*/  @P6 LOP3.LUT R152, R152, 0x8000000, RZ, 0xfc, !PT ;  /* 0x0800000098986812 */ /* 0x000fe400078efcff */
[C---:B-----5:R-:W-:Y:S02]  /*2fd0*/  LOP3.LUT P1, RZ, R151.reuse, R4, RZ, 0x30, !PT ;  /* 0x0000000497ff7212 */ /* 0x060fe400078230ff */
[----:B------:R-:W-:Y:S02]  /*2fe0*/  LOP3.LUT P0, RZ, R151, R5, RZ, 0x30, !PT ;  /* 0x0000000597ff7212 */ /* 0x000fe400078030ff */
[----:B------:R-:W-:Y:S02]  /*2ff0*/  FSEL R15, RZ, 1, P1 ;  /* 0x3f800000ff0f7808 */ /* 0x000fe40000800000 */
[----:B------:R-:W-:-:S02]  /*3000*/  FSEL R155, RZ, 1, P0 ;  /* 0x3f800000ff9b7808 */ /* 0x000fc40000000000 */
[----:B------:R-:W-:Y:S01]  /*3010*/  LOP3.LUT R152, R152, 0xfdffffff, RZ, 0xc0, !PT ;  /* 0xfdffffff98987812 */ /* 0x000fe200078ec0ff */
[----:B------:R-:W-:-:S04]  /*3020*/  FFMA.FTZ R4, R15, R4, RZ ;  /* 0x000000040f047223 */ /* 0x000fc800000100ff */
[----:B------:R-:W-:Y:S01]  /*3030*/  @P1 LOP3.LUT R153, R153, 0x20000, RZ, 0xfc, !PT ;  /* 0x0002000099991812 */ /* 0x000fe200078efcff */
[----:B------:R-:W-:Y:S01]  /*3040*/  FFMA.FTZ R155, R155, R5, R4 ;  /* 0x000000059b9b7223 */ /* 0x000fe20000010004 */
[-C--:B------:R-:W-:Y:S01]  /*3050*/  LOP3.LUT P1, RZ, R151, R6.reuse, RZ, 0x30, !PT ;  /* 0x0000000697ff7212 */ /* 0x080fe200078230ff */
[----:B------:R-:W-:Y:S01]  /*3060*/  LDS R15, [R150+0x6400] ;  /* 0x00640000960f7984 */ /* 0x000fe20000000800 */
[----:B------:R-:W-:Y:S02]  /*3070*/  LOP3.LUT R153, R153, 0xfffeffff, RZ, 0xc0, !PT ;  /* 0xfffeffff99997812 */ /* 0x000fe400078ec0ff */
[----:B------:R-:W-:Y:S02]  /*3080*/  FSEL R154, RZ, 1, P1 ;  /* 0x3f800000ff9a7808 */ /* 0x000fe40000800000 */
[----:B------:R-:W-:Y:S02]  /*3090*/  @P0 LOP3.LUT R153, R153, 0x10000, RZ, 0xfc, !PT ;  /* 0x0001000099990812 */ /* 0x000fe400078efcff */
[----:B------:R-:W-:Y:S01]  /*30a0*/  LOP3.LUT P0, RZ, R151, R7, RZ, 0x30, !PT ;  /* 0x0000000797ff7212 */ /* 0x000fe200078030ff */
[----:B------:R-:W-:Y:S01]  /*30b0*/  FFMA.FTZ R154, R154, R6, R155 ;  /* 0x000000069a9a7223 */ /* 0x000fe2000001009b */
[----:B------:R-:W-:-:S02]  /*30c0*/  LOP3.LUT R153, R153, 0xffff7fff, RZ, 0xc0, !PT ;  /* 0xffff7fff99997812 */ /* 0x000fc400078ec0ff */
[----:B------:R-:W-:Y:S02]  /*30d0*/  FSEL R5, RZ, 1, P0 ;  /* 0x3f800000ff057808 */ /* 0x000fe40000000000 */
[----:B------:R-:W-:Y:S02]  /*30e0*/  @P1 LOP3.LUT R153, R153, 0x8000, RZ, 0xfc, !PT ;  /* 0x0000800099991812 */ /* 0x000fe400078efcff */
[----:B------:R-:W-:Y:S01]  /*30f0*/  LOP3.LUT P1, RZ, R151, R16, RZ, 0x30, !PT ;  /* 0x0000001097ff7212 */ /* 0x000fe200078230ff */
[----:B------:R-:W-:Y:S01]  /*3100*/  FFMA.FTZ R5, R5, R7, R154 ;  /* 0x0000000705057223 */ /* 0x000fe2000001009a */
[----:B------:R-:W-:Y:S02]  /*3110*/  LOP3.LUT R153, R153, 0xffffbfff, RZ, 0xc0, !PT ;  /* 0xffffbfff99997812 */ /* 0x000fe400078ec0ff */
[----:B------:R-:W-:Y:S02]  /*3120*/  FSEL R4, RZ, 1, P1 ;  /* 0x3f800000ff047808 */ /* 0x000fe40000800000 */
[----:B------:R-:W-:-:S02]  /*3130*/  @P0 LOP3.LUT R153, R153, 0x4000, RZ, 0xfc, !PT ;  /* 0x0000400099990812 */ /* 0x000fc400078efcff */
[-C--:B------:R-:W-:Y:S01]  /*3140*/  LOP3.LUT P0, RZ, R151, R17.reuse, RZ, 0x30, !PT ;  /* 0x0000001197ff7212 */ /* 0x080fe200078030ff */
[----:B------:R-:W-:Y:S01]  /*3150*/  FFMA.FTZ R4, R4, R16, R5 ;  /* 0x0000001004047223 */ /* 0x000fe20000010005 */
[----:B------:R-:W-:Y:S02]  /*3160*/  LOP3.LUT R153, R153, 0xffffdfff, RZ, 0xc0, !PT ;  /* 0xffffdfff99997812 */ /* 0x000fe400078ec0ff */
[----:B------:R-:W-:Y:S02]  /*3170*/  FSEL R7, RZ, 1, P0 ;  /* 0x3f800000ff077808 */ /* 0x000fe40000000000 */
[----:B------:R-:W-:Y:S02]  /*3180*/  @P1 LOP3.LUT R153, R153, 0x2000, RZ, 0xfc, !PT ;  /* 0x0000200099991812 */ /* 0x000fe400078efcff */
[----:B------:R-:W-:Y:S01]  /*3190*/  LOP3.LUT R16, R16, 0x7fffffff, RZ, 0xc0, !PT ;  /* 0x7fffffff10107812 */ /* 0x000fe200078ec0ff */
[----:B------:R-:W-:Y:S01]  /*31a0*/  FFMA.FTZ R7, R7, R17, R4 ;  /* 0x0000001107077223 */ /* 0x000fe20000010004 */
[----:B------:R-:W-:-:S02]  /*31b0*/  LOP3.LUT R153, R153, 0xffffefff, RZ, 0xc0, !PT ;  /* 0xffffefff99997812 */ /* 0x000fc400078ec0ff */
[----:B------:R-:W-:Y:S02]  /*31c0*/  LOP3.LUT R17, R17, 0x7fffffff, RZ, 0xc0, !PT ;  /* 0x7fffffff11117812 */ /* 0x000fe400078ec0ff */
[----:B------:R-:W-:Y:S02]  /*31d0*/  @P0 LOP3.LUT R153, R153, 0x1000, RZ, 0xfc, !PT ;  /* 0x0000100099990812 */ /* 0x000fe400078efcff */
[----:B------:R-:W-:Y:S02]  /*31e0*/  LOP3.LUT P0, RZ, R151, R18, RZ, 0x30, !PT ;  /* 0x0000001297ff7212 */ /* 0x000fe400078030ff */
[----:B------:R-:W-:Y:S02]  /*31f0*/  LOP3.LUT R153, R153, 0xfffff7ff, RZ, 0xc0, !PT ;  /* 0xfffff7ff99997812 */ /* 0x000fe400078ec0ff */
[----:B------:R-:W-:-:S05]  /*3200*/  FSEL R6, RZ, 1, P0 ;  /* 0x3f800000ff067808 */ /* 0x000fca0000000000 */
[----:B------:R-:W-:Y:S01]  /*3210*/  FFMA.FTZ R6, R6, R18, R7 ;  /* 0x0000001206067223 */ /* 0x000fe20000010007 */
[----:B------:R-:W-:-:S03]  /*3220*/  LOP3.LUT R18, R18, 0x7fffffff, RZ, 0xc0, !PT ;  /* 0x7fffffff12127812 */ /* 0x000fc600078ec0ff */
        /* <DEDUP_REMOVED lines=22> */
[----:B------:R-:W-:Y:S02]  /*3390*/  FFMA.FTZ R6, R6, R22, R7 ;  /* 0x0000001606067223 */ /* 0x000fe40000010007 */
[----:B0-----:R-:W0:Y:S02]  /*33a0*/  LDS R22, [R150+0x6000] ;  /* 0x0060000096167984 */ /* 0x001e240000000800 */
[----:B------:R-:W-:Y:S02]  /*33b0*/  @P0 LOP3.LUT R153, R153, 0x80, RZ, 0xfc, !PT ;  /* 0x0000008099990812 */ /* 0x000fe400078efcff */
[----:B------:R-:W-:Y:S02]  /*33c0*/  LOP3.LUT P0, RZ, R151, R23, RZ, 0x30, !PT ;  /* 0x0000001797ff7212 */ /* 0x000fe400078030ff */
[----:B------:R-:W-:Y:S02]  /*33d0*/  LOP3.LUT R153, R153, 0xffffffbf, RZ, 0xc0, !PT ;  /* 0xffffffbf99997812 */ /* 0x000fe400078ec0ff */
[----:B------:R-:W-:-:S05]  /*33e0*/  FSEL R5, RZ, 1, P0 ;  /* 0x3f800000ff057808 */ /* 0x000fca0000000000 */
[----:B------:R-:W-:Y:S02]  /*33f0*/  FFMA.FTZ R5, R5, R23, R6 ;  /* 0x0000001705057223 */ /* 0x000fe40000010006 */
[----:B------:R-:W-:Y:S02]  /*3400*/  LDS R23, [R150+0x6c00] ;  /* 0x006c000096177984 */ /* 0x000fe40000000800 */
[----:B------:R-:W-:Y:S02]  /*3410*/  @P0 LOP3.LUT R153, R153, 0x40, RZ, 0xfc, !PT ;  /* 0x0000004099990812 */ /* 0x000fe400078efcff */
[----:B------:R-:W-:Y:S02]  /*3420*/  LOP3.LUT P0, RZ, R151, R24, RZ, 0x30, !PT ;  /* 0x0000001897ff7212 */ /* 0x000fe400078030ff */
[----:B------:R-:W-:Y:S02]  /*3430*/  LOP3.LUT R153, R153, 0xffffffdf, RZ, 0xc0, !PT ;  /* 0xffffffdf99997812 */ /* 0x000fe400078ec0ff */
[----:B------:R-:W-:-:S05]  /*3440*/  FSEL R4, RZ, 1, P0 ;  /* 0x3f800000ff047808 */ /* 0x000fca0000000000 */
[----:B------:R-:W-:-:S04]  /*3450*/  FFMA.FTZ R4, R4, R24, R5 ;  /* 0x0000001804047223 */ /* 0x000fc80000010005 */
        /* <DEDUP_REMOVED lines=188> */
[----:B------:R-:W-:Y:S01]  /*4020*/  FFMA.FTZ R7, R7, R61, R4 ;  /* 0x0000003d07077223 */ /* 0x000fe20000010004 */
[----:B------:R-:W-:-:S03]  /*4030*/  LOP3.LUT R61, R61, 0xfffffffe, RZ, 0xc0, !PT ;  /* 0xfffffffe3d3d7812 */ /* 0x000fc600078ec0ff */
[----:B------:R-:W-:Y:S02]  /*4040*/  @P0 LOP3.LUT R16, R16, 0x1, RZ, 0xfc, !PT ;  /* 0x0000000110100812 */ /* 0x000fe400078efcff */
[----:B------:R-:W-:-:S04]  /*4050*/  LOP3.LUT P0, RZ, R151, R62, RZ, 0x30, !PT ;  /* 0x0000003e97ff7212 */ /* 0x000fc800078030ff */
        /* <DEDUP_REMOVED lines=360> */
[----:B------:R-:W1:Y:S02]  /*56e0*/  LDS R7, [R150+0x6800] ;  /* 0x0068000096077984 */ /* 0x000e640000000800 */
        /* <DEDUP_REMOVED lines=26> */
[----:B0-----:R-:W-:Y:S02]  /*5890*/  LOP3.LUT P0, RZ, R151, R22, RZ, 0x30, !PT ;  /* 0x0000001697ff7212 */ /* 0x001fe400078030ff */
        /* <DEDUP_REMOVED lines=8> */
[----:B------:R-:W0:Y:S02]  /*5920*/  LDS R15, [R150+0x8000] ;  /* 0x00800000960f7984 */ /* 0x000e240000000800 */
[----:B------:R-:W-:Y:S02]  /*5930*/  @P0 LOP3.LUT R20, R20, 0x10000, RZ, 0xfc, !PT ;  /* 0x0001000014140812 */ /* 0x000fe400078efcff */
[----:B-1----:R-:W-:Y:S02]  /*5940*/  LOP3.LUT P0, RZ, R151, R7, RZ, 0x30, !PT ;  /* 0x0000000797ff7212 */ /* 0x002fe400078030ff */
        /* <DEDUP_REMOVED lines=8> */
[----:B------:R-:W-:Y:S02]  /*59d0*/  FFMA.FTZ R4, R23, R5, R4 ;  /* 0x0000000517047223 */ /* 0x000fe40000010004 */
[----:B------:R-:W2:Y:S02]  /*59e0*/  LDS R23, [R150+0x8800] ;  /* 0x0088000096177984 */ /* 0x000ea40000000800 */
[----:B------:R-:W-:Y:S02]  /*59f0*/  @P0 LOP3.LUT R20, R20, 0x4000, RZ, 0xfc, !PT ;  /* 0x0000400014140812 */ /* 0x000fe400078efcff */
[----:B------:R-:W-:Y:S02]  /*5a00*/  LOP3.LUT P0, RZ, R151, R25, RZ, 0x30, !PT ;  /* 0x0000001997ff7212 */ /* 0x000fe400078030ff */
[----:B------:R-:W-:Y:S02]  /*5a10*/  LOP3.LUT R20, R20, 0xffffdfff, RZ, 0xc0, !PT ;  /* 0xffffdfff14147812 */ /* 0x000fe400078ec0ff */
[----:B------:R-:W-:-:S05]  /*5a20*/  FSEL R6, RZ, 1, P0 ;  /* 0x3f800000ff067808 */ /* 0x000fca0000000000 */
[----:B------:R-:W-:Y:S02]  /*5a30*/  FFMA.FTZ R4, R25, R6, R4 ;  /* 0x0000000619047223 */ /* 0x000fe40000010004 */
[----:B---3--:R-:W3:Y:S02]  /*5a40*/  LDS R25, [R150+0x8c00] ;  /* 0x008c000096197984 */ /* 0x008ee40000000800 */
[----:B------:R-:W-:Y:S02]  /*5a50*/  @P0 LOP3.LUT R20, R20, 0x2000, RZ, 0xfc, !PT ;  /* 0x0000200014140812 */ /* 0x000fe400078efcff */
[----:B------:R-:W-:Y:S02]  /*5a60*/  LOP3.LUT P0, RZ, R151, R27, RZ, 0x30, !PT ;  /* 0x0000001b97ff7212 */ /* 0x000fe400078030ff */
[----:B------:R-:W-:Y:S02]  /*5a70*/  LOP3.LUT R20, R20, 0xffffefff, RZ, 0xc0, !PT ;  /* 0xffffefff14147812 */ /* 0x000fe400078ec0ff */
[----:B------:R-:W-:-:S05]  /*5a80*/  FSEL R5, RZ, 1, P0 ;  /* 0x3f800000ff057808 */ /* 0x000fca0000000000 */
[----:B------:R-:W-:Y:S02]  /*5a90*/  FFMA.FTZ R4, R27, R5, R4 ;  /* 0x000000051b047223 */ /* 0x000fe40000010004 */
[----:B------:R-:W4:Y:S02]  /*5aa0*/  LDS R27, [R150+0x9000] ;  /* 0x00900000961b7984 */ /* 0x000f240000000800 */
[----:B------:R-:W-:Y:S02]  /*5ab0*/  @P0 LOP3.LUT R20, R20, 0x1000, RZ, 0xfc, !PT ;  /* 0x0000100014140812 */ /* 0x000fe400078efcff */
[----:B------:R-:W-:Y:S02]  /*5ac0*/  LOP3.LUT P0, RZ, R151, R29, RZ, 0x30, !PT ;  /* 0x0000001d97ff7212 */ /* 0x000fe400078030ff */
[----:B------:R-:W-:Y:S02]  /*5ad0*/  LOP3.LUT R20, R20, 0xfffff7ff, RZ, 0xc0, !PT ;  /* 0xfffff7ff14147812 */ /* 0x000fe400078ec0ff */
[----:B------:R-:W-:-:S05]  /*5ae0*/  FSEL R6, RZ, 1, P0 ;  /* 0x3f800000ff067808 */ /* 0x000fca0000000000 */
[----:B------:R-:W-:Y:S02]  /*5af0*/  FFMA.FTZ R4, R29, R6, R4 ;  /* 0x000000061d047223 */ /* 0x000fe40000010004 */
[----:B------:R-:W5:Y:S02]  /*5b00*/  LDS R29, [R150+0x9400] ;  /* 0x00940000961d7984 */ /* 0x000f640000000800 */
[----:B------:R-:W-:Y:S02]  /*5b10*/  @P0 LOP3.LUT R20, R20, 0x800, RZ, 0xfc, !PT ;  /* 0x0000080014140812 */ /* 0x000fe400078efcff */
[----:B------:R-:W-:Y:S02]  /*5b20*/  LOP3.LUT P0, RZ, R151, R31, RZ, 0x30, !PT ;  /* 0x0000001f97ff7212 */ /* 0x000fe400078030ff */
[----:B------:R-:W-:Y:S02]  /*5b30*/  LOP3.LUT R20, R20, 0xfffffbff, RZ, 0xc0, !PT ;  /* 0xfffffbff14147812 */ /* 0x000fe400078ec0ff */
[----:B------:R-:W-:-:S05]  /*5b40*/  FSEL R5, RZ, 1, P0 ;  /* 0x3f800000ff057808 */ /* 0x000fca0000000000 */
[----:B------:R-:W-:Y:S02]  /*5b50*/  FFMA.FTZ R4, R31, R5, R4 ;  /* 0x000000051f047223 */ /* 0x000fe40000010004 */
[----:B------:R-:W5:Y:S02]  /*5b60*/  LDS R31, [R150+0x9800] ;  /* 0x00980000961f7984 */ /* 0x000f640000000800 */
[----:B------:R-:W-:Y:S02]  /*5b70*/  @P0 LOP3.LUT R20, R20, 0x400, RZ, 0xfc, !PT ;  /* 0x0000040014140812 */ /* 0x000fe400078efcff */
[----:B0-----:R-:W-:Y:S02]  /*5b80*/  LOP3.LUT P0, RZ, R151, R15, RZ, 0x30, !PT ;  /* 0x0000000f97ff7212 */ /* 0x001fe400078030ff */
        /* <DEDUP_REMOVED lines=11> */
[----:B--2---:R-:W-:Y:S02]  /*5c40*/  LOP3.LUT P0, RZ, R151, R23, RZ, 0x30, !PT ;  /* 0x0000001797ff7212 */ /* 0x004fe400078030ff */
[----:B------:R-:W-:Y:S02]  /*5c50*/  LOP3.LUT R20, R20, 0xffffff7f, RZ, 0xc0, !PT ;  /* 0xffffff7f14147812 */ /* 0x000fe400078ec0ff */
[----:B------:R-:W-:-:S05]  /*5c60*/  FSEL R6, RZ, 1, P0 ;  /* 0x3f800000ff067808 */ /* 0x000fca0000000000 */
[----:B------:R-:W-:Y:S02]  /*5c70*/  FFMA.FTZ R4, R23, R6, R4 ;  /* 0x0000000617047223 */ /* 0x000fe40000010004 */
[----:B------:R-:W2:Y:S02]  /*5c80*/  LDS R23, [R150+0xa400] ;  /* 0x00a4000096177984 */ /* 0x000ea40000000800 */
[----:B------:R-:W-:Y:S02]  /*5c90*/  @P0 LOP3.LUT R20, R20, 0x80, RZ, 0xfc, !PT ;  /* 0x0000008014140812 */ /* 0x000fe400078efcff */
[----:B---3--:R-:W-:Y:S02]  /*5ca0*/  LOP3.LUT P0, RZ, R151, R25, RZ, 0x30, !PT ;  /* 0x0000001997ff7212 */ /* 0x008fe400078030ff */
[----:B------:R-:W-:Y:S02]  /*5cb0*/  LOP3.LUT R20, R20, 0xffffffbf, RZ, 0xc0, !PT ;  /* 0xffffffbf14147812 */ /* 0x000fe400078ec0ff */
[----:B------:R-:W-:-:S05]  /*5cc0*/  FSEL R5, RZ, 1, P0 ;  /* 0x3f800000ff057808 */ /* 0x000fca0000000000 */
[----:B------:R-:W-:Y:S02]  /*5cd0*/  FFMA.FTZ R4, R25, R5, R4 ;  /* 0x0000000519047223 */ /* 0x000fe40000010004 */
[----:B------:R-:W3:Y:S02]  /*5ce0*/  LDS R25, [R150+0xa800] ;  /* 0x00a8000096197984 */ /* 0x000ee40000000800 */
[----:B------:R-:W-:Y:S02]  /*5cf0*/  @P0 LOP3.LUT R20, R20, 0x40, RZ, 0xfc, !PT ;  /* 0x0000004014140812 */ /* 0x000fe400078efcff */
[----:B----4-:R-:W-:Y:S02]  /*5d00*/  LOP3.LUT P0, RZ, R151, R27, RZ, 0x30, !PT ;  /* 0x0000001b97ff7212 */ /* 0x010fe400078030ff */
[----:B------:R-:W-:Y:S02]  /*5d10*/  LOP3.LUT R20, R20, 0xffffffdf, RZ, 0xc0, !PT ;  /* 0xffffffdf14147812 */ /* 0x000fe400078ec0ff */
[----:B------:R-:W-:-:S05]  /*5d20*/  FSEL R6, RZ, 1, P0 ;  /* 0x3f800000ff067808 */ /* 0x000fca0000000000 */
[----:B------:R-:W-:Y:S02]  /*5d30*/  FFMA.FTZ R4, R27, R6, R4 ;  /* 0x000000061b047223 */ /* 0x000fe40000010004 */
[----:B------:R-:W4:Y:S02]  /*5d40*/  LDS R27, [R150+0xac00] ;  /* 0x00ac0000961b7984 */ /* 0x000f240000000800 */
[----:B------:R-:W-:Y:S02]  /*5d50*/  @P0 LOP3.LUT R20, R20, 0x20, RZ, 0xfc, !PT ;  /* 0x0000002014140812 */ /* 0x000fe400078efcff */
[----:B-----5:R-:W-:Y:S02]  /*5d60*/  LOP3.LUT P0, RZ, R151, R29, RZ, 0x30, !PT ;  /* 0x0000001d97ff7212 */ /* 0x020fe400078030ff */
        /* <DEDUP_REMOVED lines=29> */
[----:B---3--:R-:W-:-:S04]  /*5f40*/  LOP3.LUT P0, RZ, R151, R25, RZ, 0x30, !PT ;  /* 0x0000001997ff7212 */ /* 0x008fc800078030ff */
        /* <DEDUP_REMOVED lines=190> */
[----:B0-----:R-:W-:-:S04]  /*6b30*/  LOP3.LUT P0, RZ, R151, R15, RZ, 0x30, !PT ;  /* 0x0000000f97ff7212 */ /* 0x001fc800078030ff */
        /* <DEDUP_REMOVED lines=190> */
[----:B----4-:R-:W-:-:S04]  /*7720*/  LOP3.LUT P0, RZ, R151, R27, RZ, 0x30, !PT ;  /* 0x0000001b97ff7212 */ /* 0x010fc800078030ff */
        /* <DEDUP_REMOVED lines=14> */
[----:B------:R-:W-:Y:S02]  /*7810*/  LDS R31, [R150+0x1cc00] ;  /* 0x01cc0000961f7984 */ /* 0x000fe40000000800 */
[----:B------:R-:W-:Y:S02]  /*7820*/  @P0 LOP3.LUT R152, R152, 0x800000, RZ, 0xfc, !PT ;  /* 0x0080000098980812 */ /* 0x000fe400078efcff */
[----:B0-----:R-:W-:Y:S02]  /*7830*/  LOP3.LUT P0, RZ, R151, R15, RZ, 0x30, !PT ;  /* 0x0000000f97ff7212 */ /* 0x001fe400078030ff */
[----:B------:R-:W-:Y:S02]  /*7840*/  LOP3.LUT R152, R152, 0xffbfffff, RZ, 0xc0, !PT ;  /* 0xffbfffff98987812 */ /* 0x000fe400078ec0ff */
[----:B------:R-:W-:-:S05]  /*7850*/  FSEL R5, RZ, 1, P0 ;  /* 0x3f800000ff057808 */ /* 0x000fca0000000000 */
[----:B------:R-:W-:Y:S02]  /*7860*/  FFMA.FTZ R4, R15, R5, R4 ;  /* 0x000000050f047223 */ /* 0x000fe40000010004 */
[----:B------:R-:W-:Y:S02]  /*7870*/  LDS R15, [R150+0x1d000] ;  /* 0x01d00000960f7984 */ /* 0x000fe40000000800 */
[----:B------:R-:W-:Y:S02]  /*7880*/  @P0 LOP3.LUT R152, R152, 0x400000, RZ, 0xfc, !PT ;  /* 0x0040000098980812 */ /* 0x000fe400078efcff */
[----:B-1----:R-:W-:Y:S02]  /*7890*/  LOP3.LUT P0, RZ, R151, R7, RZ, 0x30, !PT ;  /* 0x0000000797ff7212 */ /* 0x002fe400078030ff */
[----:B------:R-:W-:Y:S02]  /*78a0*/  LOP3.LUT R152, R152, 0xffdfffff, RZ, 0xc0, !PT ;  /* 0xffdfffff98987812 */ /* 0x000fe400078ec0ff */
[----:B------:R-:W-:-:S05]  /*78b0*/  FSEL R6, RZ, 1, P0 ;  /* 0x3f800000ff067808 */ /* 0x000fca0000000000 */
[----:B------:R-:W-:Y:S02]  /*78c0*/  FFMA.FTZ R4, R7, R6, R4 ;  /* 0x0000000607047223 */ /* 0x000fe40000010004 */
[----:B------:R-:W-:Y:S02]  /*78d0*/  LDS R7, [R150+0x1d400] ;  /* 0x01d4000096077984 */ /* 0x000fe40000000800 */
[----:B------:R-:W-:Y:S02]  /*78e0*/  @P0 LOP3.LUT R152, R152, 0x200000, RZ, 0xfc, !PT ;  /* 0x0020000098980812 */ /* 0x000fe400078efcff */
[----:B--2---:R-:W-:Y:S02]  /*78f0*/  LOP3.LUT P0, RZ, R151, R23, RZ, 0x30, !PT ;  /* 0x0000001797ff7212 */ /* 0x004fe400078030ff */
[----:B------:R-:W-:Y:S02]  /*7900*/  LOP3.LUT R152, R152, 0xffefffff, RZ, 0xc0, !PT ;  /* 0xffefffff98987812 */ /* 0x000fe400078ec0ff */
[----:B------:R-:W-:-:S05]  /*7910*/  FSEL R5, RZ, 1, P0 ;  /* 0x3f800000ff057808 */ /* 0x000fca0000000000 */
[----:B------:R-:W-:Y:S02]  /*7920*/  FFMA.FTZ R4, R23, R5, R4 ;  /* 0x0000000517047223 */ /* 0x000fe40000010004 */
[----:B------:R-:W0:Y:S02]  /*7930*/  LDS R23, [R150+0x1d800] ;  /* 0x01d8000096177984 */ /* 0x000e240000000800 */
[----:B------:R-:W-:Y:S02]  /*7940*/  @P0 LOP3.LUT R152, R152, 0x100000, RZ, 0xfc, !PT ;  /* 0x0010000098980812 */ /* 0x000fe400078efcff */
[----:B---3--:R-:W-:Y:S02]  /*7950*/  LOP3.LUT P0, RZ, R151, R25, RZ, 0x30, !PT ;  /* 0x0000001997ff7212 */ /* 0x008fe400078030ff */
[----:B------:R-:W-:Y:S02]  /*7960*/  LOP3.LUT R152, R152, 0xfff7ffff, RZ, 0xc0, !PT ;  /* 0xfff7ffff98987812 */ /* 0x000fe400078ec0ff */
[----:B------:R-:W-:-:S05]  /*7970*/  FSEL R6, RZ, 1, P0 ;  /* 0x3f800000ff067808 */ /* 0x000fca0000000000 */
[----:B------:R-:W-:Y:S02]  /*7980*/  FFMA.FTZ R4, R25, R6, R4 ;  /* 0x0000000619047223 */ /* 0x000fe40000010004 */
[----:B------:R-:W1:Y:S02]  /*7990*/  LDS R25, [R150+0x1dc00] ;  /* 0x01dc000096197984 */ /* 0x000e640000000800 */
[----:B------:R-:W-:Y:S02]  /*79a0*/  @P0 LOP3.LUT R152, R152, 0x80000, RZ, 0xfc, !PT ;  /* 0x0008000098980812 */ /* 0x000fe400078efcff */
[----:B----4-:R-:W-:Y:S02]  /*79b0*/  LOP3.LUT P0, RZ, R151, R27, RZ, 0x30, !PT ;  /* 0x0000001b97ff7212 */ /* 0x010fe400078030ff */
[----:B------:R-:W-:Y:S02]  /*79c0*/  LOP3.LUT R152, R152, 0xfffbffff, RZ, 0xc0, !PT ;  /* 0xfffbffff98987812 */ /* 0x000fe400078ec0ff */
[----:B------:R-:W-:-:S05]  /*79d0*/  FSEL R5, RZ, 1, P0 ;  /* 0x3f800000ff057808 */ /* 0x000fca0000000000 */
[----:B------:R-:W-:Y:S02]  /*79e0*/  FFMA.FTZ R4, R27, R5, R4 ;  /* 0x000000051b047223 */ /* 0x000fe40000010004 */
[----:B------:R-:W2:Y:S02]  /*79f0*/  LDS R27, [R150+0x1e000] ;  /* 0x01e00000961b7984 */ /* 0x000ea40000000800 */
[----:B------:R-:W-:Y:S02]  /*7a00*/  @P0 LOP3.LUT R152, R152, 0x40000, RZ, 0xfc, !PT ;  /* 0x0004000098980812 */ /* 0x000fe400078efcff */
[----:B-----5:R-:W-:Y:S02]  /*7a10*/  LOP3.LUT P0, RZ, R151, R29, RZ, 0x30, !PT ;  /* 0x0000001d97ff7212 */ /* 0x020fe400078030ff */
[----:B------:R-:W-:Y:S02]  /*7a20*/  LOP3.LUT R152, R152, 0xfffdffff, RZ, 0xc0, !PT ;  /* 0xfffdffff98987812 */ /* 0x000fe400078ec0ff */
[----:B------:R-:W-:-:S02]  /*7a30*/  FSEL R6, RZ, 1, P0 ;  /* 0x3f800000ff067808 */ /* 0x000fc40000000000 */
[----:B0-----:R-:W-:-:S03]  /*7a40*/  LOP3.LUT P5, RZ, R151, R23, RZ, 0x30, !PT ;  /* 0x0000001797ff7212 */ /* 0x001fc600078a30ff */
[----:B------:R-:W-:Y:S02]  /*7a50*/  FFMA.FTZ R4, R29, R6, R4 ;  /* 0x000000061d047223 */ /* 0x000fe40000010004 */
[----:B------:R-:W0:Y:S02]  /*7a60*/  LDS R29, [R150+0x1e400] ;  /* 0x01e40000961d7984 */ /* 0x000e240000000800 */
[----:B------:R-:W-:Y:S02]  /*7a70*/  @P0 LOP3.LUT R152, R152, 0x20000, RZ, 0xfc, !PT ;  /* 0x0002000098980812 */ /* 0x000fe400078efcff */
[----:B------:R-:W-:Y:S02]  /*7a80*/  LOP3.LUT P0, RZ, R151, R31, RZ, 0x30, !PT ;  /* 0x0000001f97ff7212 */ /* 0x000fe400078030ff */
[----:B------:R-:W-:Y:S02]  /*7a90*/  LOP3.LUT R152, R152, 0xfffeffff, RZ, 0xc0, !PT ;  /* 0xfffeffff98987812 */ /* 0x000fe400078ec0ff */
[----:B------:R-:W-:-:S02]  /*7aa0*/  FSEL R5, RZ, 1, P0 ;  /* 0x3f800000ff057808 */ /* 0x000fc40000000000 */
[----:B-1----:R-:W-:-:S03]  /*7ab0*/  LOP3.LUT P4, RZ, R151, R25, RZ, 0x30, !PT ;  /* 0x0000001997ff7212 */ /* 0x002fc600078830ff */
[----:B------:R-:W-:Y:S02]  /*7ac0*/  FFMA.FTZ R4, R31, R5, R4 ;  /* 0x000000051f047223 */ /* 0x000fe40000010004 */
[----:B------:R-:W1:Y:S02]  /*7ad0*/  LDS R31, [R150+0x1e800] ;  /* 0x01e80000961f7984 */ /* 0x000e640000000800 */
[----:B------:R-:W-:Y:S02]  /*7ae0*/  @P0 LOP3.LUT R152, R152, 0x10000, RZ, 0xfc, !PT ;  /* 0x0001000098980812 */ /* 0x000fe400078efcff */
[----:B------:R-:W-:Y:S02]  /*7af0*/  LOP3.LUT P0, RZ, R151, R15, RZ, 0x30, !PT ;  /* 0x0000000f97ff7212 */ /* 0x000fe400078030ff */
[----:B------:R-:W-:Y:S02]  /*7b00*/  LOP3.LUT R152, R152, 0xffff7fff, RZ, 0xc0, !PT ;  /* 0xffff7fff98987812 */ /* 0x000fe400078ec0ff */
[----:B------:R-:W-:-:S05]  /*7b10*/  FSEL R6, RZ, 1, P0 ;  /* 0x3f800000ff067808 */ /* 0x000fca0000000000 */
[----:B------:R-:W-:Y:S01]  /*7b20*/  FFMA.FTZ R4, R15, R6, R4 ;  /* 0x000000060f047223 */ /* 0x000fe20000010004 */
[----:B------:R-:W-:Y:S01]  /*7b30*/  FSEL R6, RZ, 1, P5 ;  /* 0x3f800000ff067808 */ /* 0x000fe20002800000 */
[----:B------:R-:W3:Y:S02]  /*7b40*/  LDS R15, [R150+0x1ec00] ;  /* 0x01ec0000960f7984 */ /* 0x000ee40000000800 */
[----:B------:R-:W-:Y:S02]  /*7b50*/  @P0 LOP3.LUT R152, R152, 0x8000, RZ, 0xfc, !PT ;  /* 0x0000800098980812 */ /* 0x000fe400078efcff */
[----:B------:R-:W-:Y:S02]  /*7b60*/  LOP3.LUT P0, RZ, R151, R7, RZ, 0x30, !PT ;  /* 0x0000000797ff7212 */ /* 0x000fe400078030ff */
[----:B------:R-:W-:Y:S02]  /*7b70*/  LOP3.LUT R152, R152, 0xffffbfff, RZ, 0xc0, !PT ;  /* 0xffffbfff98987812 */ /* 0x000fe400078ec0ff */
[----:B------:R-:W-:-:S05]  /*7b80*/  FSEL R5, RZ, 1, P0 ;  /* 0x3f800000ff057808 */ /* 0x000fca0000000000 */
[----:B------:R-:W-:Y:S01]  /*7b90*/  FFMA.FTZ R4, R7, R5, R4 ;  /* 0x0000000507047223 */ /* 0x000fe20000010004 */
[----:B------:R-:W-:Y:S01]  /*7ba0*/  FSEL R5, RZ, 1, P4 ;  /* 0x3f800000ff057808 */ /* 0x000fe20002000000 */
[----:B------:R-:W4:Y:S02]  /*7bb0*/  LDS R7, [R150+0x1f000] ;  /* 0x01f0000096077984 */ /* 0x000f240000000800 */
[----:B------:R-:W-:Y:S01]  /*7bc0*/  @P0 LOP3.LUT R152, R152, 0x4000, RZ, 0xfc, !PT ;  /* 0x0000400098980812 */ /* 0x000fe200078efcff */
[----:B------:R-:W-:Y:S01]  /*7bd0*/  FFMA.FTZ R4, R23, R6, R4 ;  /* 0x0000000617047223 */ /* 0x000fe20000010004 */
[----:B--2---:R-:W-:Y:S01]  /*7be0*/  LOP3.LUT P0, RZ, R151, R27, RZ, 0x30, !PT ;  /* 0x0000001b97ff7212 */ /* 0x004fe200078030ff */
[----:B------:R-:W2:Y:S01]  /*7bf0*/  LDS R23, [R150+0x1f400] ;  /* 0x01f4000096177984 */ /* 0x000ea20000000800 */
[----:B------:R-:W-:Y:S01]  /*7c00*/  LOP3.LUT R152, R152, 0xefffffff, RZ, 0xc0, !PT ;  /* 0xefffffff98987812 */ /* 0x000fe200078ec0ff */
[----:B------:R-:W-:Y:S01]  /*7c10*/  FFMA.FTZ R4, R25, R5, R4 ;  /* 0x0000000519047223 */ /* 0x000fe20000010004 */
[----:B------:R-:W-:Y:S01]  /*7c20*/  FSEL R6, RZ, 1, P0 ;  /* 0x3f800000ff067808 */ /* 0x000fe20000000000 */
[----:B------:R-:W5:Y:S01]  /*7c30*/  LDS R25, [R150+0x1f800] ;  /* 0x01f8000096197984 */ /* 0x000f620000000800 */
[----:B------:R-:W-:-:S03]  /*7c40*/  @P5 LOP3.LUT R152, R152, 0x10000000, RZ, 0xfc, !PT ;  /* 0x1000000098985812 */ /* 0x000fc600078efcff */
[----:B------:R-:W-:Y:S01]  /*7c50*/  FFMA.FTZ R4, R27, R6, R4 ;  /* 0x000000061b047223 */ /* 0x000fe20000010004 */
[----:B------:R-:W-:Y:S01]  /*7c60*/  LOP3.LUT R152, R152, 0xdfffffff, RZ, 0xc0, !PT ;  /* 0xdfffffff98987812 */ /* 0x000fe200078ec0ff */
[----:B------:R-:W5:Y:S03]  /*7c70*/  LDS R27, [R150+0x1fc00] ;  /* 0x01fc0000961b7984 */ /* 0x000f660000000800 */
[----:B------:R-:W-:-:S04]  /*7c80*/  @P4 LOP3.LUT R152, R152, 0x20000000, RZ, 0xfc, !PT ;  /* 0x2000000098984812 */ /* 0x000fc800078efcff */
[----:B------:R-:W-:-:S04]  /*7c90*/  LOP3.LUT R152, R152, 0xffffdfff, RZ, 0xc0, !PT ;  /* 0xffffdfff98987812 */ /* 0x000fc800078ec0ff */
        /* <DEDUP_REMOVED lines=25> */
[----:B--2---:R-:W-:Y:S02]  /*7e30*/  LOP3.LUT P0, RZ, R151, R23, RZ, 0x30, !PT ;  /* 0x0000001797ff7212 */ /* 0x004fe400078030ff */
[----:B------:R-:W-:Y:S02]  /*7e40*/  LOP3.LUT R152, R152, 0xfffffeff, RZ, 0xc0, !PT ;  /* 0xfffffeff98987812 */ /* 0x000fe400078ec0ff */
[----:B------:R-:W-:-:S05]  /*7e50*/  FSEL R5, RZ, 1, P0 ;  /* 0x3f800000ff057808 */ /* 0x000fca0000000000 */
[----:B------:R-:W-:Y:S02]  /*7e60*/  FFMA.FTZ R4, R23, R5, R4 ;  /* 0x0000000517047223 */ /* 0x000fe40000010004 */
[----:B------:R-:W2:Y:S02]  /*7e70*/  LDS R23, [R150+0x21000] ;  /* 0x0210000096177984 */ /* 0x000ea40000000800 */
        /* <DEDUP_REMOVED lines=67> */
[----:B---3--:R-:W-:Y:S02]  /*82b0*/  LOP3.LUT P0, RZ, R151, R15, RZ, 0x30, !PT ;  /* 0x0000000f97ff7212 */ /* 0x008fe400078030ff */
[----:B------:R-:W-:Y:S02]  /*82c0*/  LOP3.LUT R153, R153, 0xefffffff, RZ, 0xc0, !PT ;  /* 0xefffffff99997812 */ /* 0x000fe400078ec0ff */
[----:B------:R-:W-:-:S05]  /*82d0*/  FSEL R5, RZ, 1, P0 ;  /* 0x3f800000ff057808 */ /* 0x000fca0000000000 */
[----:B------:R-:W-:Y:S02]  /*82e0*/  FFMA.FTZ R4, R15, R5, R4 ;  /* 0x000000050f047223 */ /* 0x000fe40000010004 */
[----:B------:R-:W-:Y:S02]  /*82f0*/  LDS R15, [R150+0x24000] ;  /* 0x02400000960f7984 */ /* 0x000fe40000000800 */
[----:B------:R-:W-:Y:S02]  /*8300*/  @P0 LOP3.LUT R153, R153, 0x10000000, RZ, 0xfc, !PT ;  /* 0x1000000099990812 */ /* 0x000fe400078efcff */
[----:B----4-:R-:W-:Y:S02]  /*8310*/  LOP3.LUT P0, RZ, R151, R7, RZ, 0x30, !PT ;  /* 0x0000000797ff7212 */ /* 0x010fe400078030ff */
[----:B------:R-:W-:Y:S02]  /*8320*/  LOP3.LUT R153, R153, 0xf7ffffff, RZ, 0xc0, !PT ;  /* 0xf7ffffff99997812 */ /* 0x000fe400078ec0ff */
[----:B------:R-:W-:-:S05]  /*8330*/  FSEL R6, RZ, 1, P0 ;  /* 0x3f800000ff067808 */ /* 0x000fca0000000000 */
[----:B------:R-:W-:Y:S02]  /*8340*/  FFMA.FTZ R4, R7, R6, R4 ;  /* 0x0000000607047223 */ /* 0x000fe40000010004 */
[----:B------:R-:W0:Y:S02]  /*8350*/  LDS R7, [R150+0x24400] ;  /* 0x0244000096077984 */ /* 0x000e240000000800 */
[----:B------:R-:W-:Y:S02]  /*8360*/  @P0 LOP3.LUT R153, R153, 0x8000000, RZ, 0xfc, !PT ;  /* 0x0800000099990812 */ /* 0x000fe400078efcff */
[----:B--2---:R-:W-:Y:S02]  /*8370*/  LOP3.LUT P0, RZ, R151, R23, RZ, 0x30, !PT ;  /* 0x0000001797ff7212 */ /* 0x004fe400078030ff */
[----:B------:R-:W-:Y:S02]  /*8380*/  LOP3.LUT R153, R153, 0xfbffffff, RZ, 0xc0, !PT ;  /* 0xfbffffff99997812 */ /* 0x000fe400078ec0ff */
[----:B------:R-:W-:-:S05]  /*8390*/  FSEL R5, RZ, 1, P0 ;  /* 0x3f800000ff057808 */ /* 0x000fca0000000000 */
[----:B------:R-:W-:Y:S02]  /*83a0*/  FFMA.FTZ R4, R23, R5, R4 ;  /* 0x0000000517047223 */ /* 0x000fe40000010004 */
[----:B------:R-:W1:Y:S02]  /*83b0*/  LDS R23, [R150+0x24800] ;  /* 0x0248000096177984 */ /* 0x000e640000000800 */
[----:B------:R-:W-:Y:S02]  /*83c0*/  @P0 LOP3.LUT R153, R153, 0x4000000, RZ, 0xfc, !PT ;  /* 0x0400000099990812 */ /* 0x000fe400078efcff */
[----:B-----5:R-:W-:Y:S02]  /*83d0*/  LOP3.LUT P0, RZ, R151, R25, RZ, 0x30, !PT ;  /* 0x0000001997ff7212 */ /* 0x020fe400078030ff */
[----:B------:R-:W-:Y:S02]  /*83e0*/  LOP3.LUT R153, R153, 0xfdffffff, RZ, 0xc0, !PT ;  /* 0xfdffffff99997812 */ /* 0x000fe400078ec0ff */
[----:B------:R-:W-:-:S05]  /*83f0*/  FSEL R6, RZ, 1, P0 ;  /* 0x3f800000ff067808 */ /* 0x000fca0000000000 */
[----:B------:R-:W-:Y:S02]  /*8400*/  FFMA.FTZ R4, R25, R6, R4 ;  /* 0x0000000619047223 */ /* 0x000fe40000010004 */
[----:B------:R-:W2:Y:S02]  /*8410*/  LDS R25, [R150+0x24c00] ;  /* 0x024c000096197984 */ /* 0x000ea40000000800 */
[----:B------:R-:W-:Y:S02]  /*8420*/  @P0 LOP3.LUT R153, R153, 0x2000000, RZ, 0xfc, !PT ;  /* 0x0200000099990812 */ /* 0x000fe400078efcff */
[----:B------:R-:W-:Y:S02]  /*8430*/  LOP3.LUT P0, RZ, R151, R27, RZ, 0x30, !PT ;  /* 0x0000001b97ff7212 */ /* 0x000fe400078030ff */
        /* <DEDUP_REMOVED lines=9> */
[----:B-1----:R-:W-:Y:S02]  /*84d0*/  LOP3.LUT P5, RZ, R151, R23, RZ, 0x30, !PT ;  /* 0x0000001797ff7212 */ /* 0x002fe400078a30ff */
[----:B------:R-:W-:Y:S01]  /*84e0*/  @P4 LOP3.LUT R152, R152, 0x40000000, RZ, 0xfc, !PT ;  /* 0x4000000098984812 */ /* 0x000fe200078efcff */
[----:B------:R-:W-:Y:S02]  /*84f0*/  FFMA.FTZ R4, R29, R6, R4 ;  /* 0x000000061d047223 */ /* 0x000fe40000010004 */
[----:B------:R-:W1:Y:S01]  /*8500*/  LDS R29, [R150+0x25400] ;  /* 0x02540000961d7984 */ /* 0x000e620000000800 */
[----:B------:R-:W-:Y:S02]  /*8510*/  LOP3.LUT R152, R152, 0x7fffffff, RZ, 0xc0, !PT ;  /* 0x7fffffff98987812 */ /* 0x000fe400078ec0ff */
[----:B------:R-:W-:Y:S02]  /*8520*/  @P0 LOP3.LUT R153, R153, 0x800000, RZ, 0xfc, !PT ;  /* 0x0080000099990812 */ /* 0x000fe400078efcff */
[----:B------:R-:W-:-:S02]  /*8530*/  LOP3.LUT P0, RZ, R151, R31, RZ, 0x30, !PT ;  /* 0x0000001f97ff7212 */ /* 0x000fc400078030ff */
[----:B------:R-:W-:Y:S02]  /*8540*/  LOP3.LUT R153, R153, 0xffbfffff, RZ, 0xc0, !PT ;  /* 0xffbfffff99997812 */ /* 0x000fe400078ec0ff */
[----:B------:R-:W-:Y:S02]  /*8550*/  FSEL R5, RZ, 1, P0 ;  /* 0x3f800000ff057808 */ /* 0x000fe40000000000 */
[----:B--2---:R-:W-:Y:S02]  /*8560*/  LOP3.LUT P6, RZ, R151, R25, RZ, 0x30, !PT ;  /* 0x0000001997ff7212 */ /* 0x004fe400078c30ff */
[----:B------:R-:W-:Y:S01]  /*8570*/  @P5 LOP3.LUT R152, R152, 0x80000000, RZ, 0xfc, !PT ;  /* 0x8000000098985812 */ /* 0x000fe200078efcff */
[----:B------:R-:W-:Y:S01]  /*8580*/  FFMA.FTZ R4, R31, R5, R4 ;  /* 0x000000051f047223 */ /* 0x000fe20000010004 */
[----:B------:R-:W-:Y:S01]  /*8590*/  FSEL R5, RZ, 1, P4 ;  /* 0x3f800000ff057808 */ /* 0x000fe20002000000 */
[----:B------:R-:W2:Y:S02]  /*85a0*/  LDS R31, [R150+0x25800] ;  /* 0x02580000961f7984 */ /* 0x000ea40000000800 */
[----:B------:R-:W-:-:S02]  /*85b0*/  @P0 LOP3.LUT R153, R153, 0x400000, RZ, 0xfc, !PT ;  /* 0x0040000099990812 */ /* 0x000fc400078efcff */
[----:B------:R-:W-:Y:S02]  /*85c0*/  LOP3.LUT P0, RZ, R151, R15, RZ, 0x30, !PT ;  /* 0x0000000f97ff7212 */ /* 0x000fe400078030ff */
[----:B------:R-:W-:Y:S02]  /*85d0*/  LOP3.LUT R153, R153, 0xffdfffff, RZ, 0xc0, !PT ;  /* 0xffdfffff99997812 */ /* 0x000fe400078ec0ff */
[----:B------:R-:W-:Y:S02]  /*85e0*/  FSEL R6, RZ, 1, P0 ;  /* 0x3f800000ff067808 */ /* 0x000fe40000000000 */
[----:B0-----:R-:W-:Y:S02]  /*85f0*/  LOP3.LUT P3, RZ, R151, R27, RZ, 0x30, !PT ;  /* 0x0000001b97ff7212 */ /* 0x001fe400078630ff */
[----:B------:R-:W-:Y:S01]  /*8600*/  @P6 LOP3.LUT R61, R61, 0x1, RZ, 0xfc, !PT ;  /* 0x000000013d3d6812 */ /* 0x000fe200078efcff */
[----:B------:R-:W-:Y:S01]  /*8610*/  FFMA.FTZ R4, R15, R6, R4 ;  /* 0x000000060f047223 */ /* 0x000fe20000010004 */
[----:B------:R-:W-:Y:S01]  /*8620*/  FSEL R6, RZ, 1, P5 ;  /* 0x3f800000ff067808 */ /* 0x000fe20002800000 */
[----:B------:R-:W0:Y:S01]  /*8630*/  LDS R15, [R150+0x25c00] ;  /* 0x025c0000960f7984 */ /* 0x000e220000000800 */
[----:B------:R-:W-:Y:S01]  /*8640*/  LOP3.LUT R61, R61, 0xfffffffd, RZ, 0xc0, !PT ;  /* 0xfffffffd3d3d7812 */ /* 0x000fe200078ec0ff */
[----:B------:R-:W-:Y:S01]  /*8650*/  FFMA.FTZ R4, R7, R5, R4 ;  /* 0x0000000507047223 */ /* 0x000fe20000010004 */
[----:B------:R-:W-:-:S02]  /*8660*/  @P0 LOP3.LUT R153, R153, 0x200000, RZ, 0xfc, !PT ;  /* 0x0020000099990812 */ /* 0x000fc400078efcff */
[----:B------:R-:W-:Y:S01]  /*8670*/  FSEL R5, RZ, 1, P6 ;  /* 0x3f800000ff057808 */ /* 0x000fe20003000000 */
[----:B------:R-:W-:Y:S01]  /*8680*/  FFMA.FTZ R4, R23, R6, R4 ;  /* 0x0000000617047223 */ /* 0x000fe20000010004 */
[----:B------:R-:W-:Y:S02]  /*8690*/  LOP3.LUT P4, RZ, R153, 0x80, RZ, 0xc0, !PT ;  /* 0x0000008099ff7812 */ /* 0x000fe4000788c0ff */
[----:B------:R-:W-:Y:S01]  /*86a0*/  FSEL R6, RZ, 1, P3 ;  /* 0x3f800000ff067808 */ /* 0x000fe20001800000 */
[----:B------:R-:W-:Y:S01]  /*86b0*/  FFMA.FTZ R4, R25, R5, R4 ;  /* 0x0000000519047223 */ /* 0x000fe20000010004 */
[----:B------:R-:W-:Y:S02]  /*86c0*/  P2R R32, PR, RZ, 0x10 ;  /* 0x00000010ff207803 */ /* 0x000fe40000000000 */
[----:B------:R-:W-:Y:S01]  /*86d0*/  LOP3.LUT P4, RZ, R153, 0x4000, RZ, 0xc0, !PT ;  /* 0x0000400099ff7812 */ /* 0x000fe2000788c0ff */
[----:B------:R-:W-:Y:S01]  /*86e0*/  FFMA.FTZ R4, R27, R6, R4 ;  /* 0x000000061b047223 */ /* 0x000fe20000010004 */
[----:B-1----:R-:W-:-:S02]  /*86f0*/  LOP3.LUT P2, RZ, R151, R29, RZ, 0x30, !PT ;  /* 0x0000001d97ff7212 */ /* 0x002fc400078430ff */
[----:B------:R-:W-:Y:S02]  /*8700*/  P2R R30, PR, RZ, 0x10 ;  /* 0x00000010ff1e7803 */ /* 0x000fe40000000000 */
[----:B------:R-:W-:Y:S02]  /*8710*/  LOP3.LUT P4, RZ, R153, 0x8000, RZ, 0xc0, !PT ;  /* 0x0000800099ff7812 */ /* 0x000fe4000788c0ff */
[----:B------:R-:W-:Y:S02]  /*8720*/  FSEL R5, RZ, 1, P2 ;  /* 0x3f800000ff057808 */ /* 0x000fe40001000000 */
[----:B------:R-:W-:Y:S02]  /*8730*/  P2R R28, PR, RZ, 0x10 ;  /* 0x00000010ff1c7803 */ /* 0x000fe40000000000 */
[----:B--2---:R-:W-:Y:S01]  /*8740*/  LOP3.LUT P1, RZ, R151, R31, RZ, 0x30, !PT ;  /* 0x0000001f97ff7212 */ /* 0x004fe200078230ff */
[----:B------:R-:W-:Y:S01]  /*8750*/  FFMA.FTZ R4, R29, R5, R4 ;  /* 0x000000051d047223 */ /* 0x000fe20000010004 */
[----:B------:R-:W-:-:S02]  /*8760*/  LOP3.LUT P4, RZ, R153, 0x10000, RZ, 0xc0, !PT ;  /* 0x0001000099ff7812 */ /* 0x000fc4000788c0ff */
[----:B------:R-:W-:Y:S02]  /*8770*/  FSEL R6, RZ, 1, P1 ;  /* 0x3f800000ff067808 */ /* 0x000fe40000800000 */
[----:B------:R-:W-:Y:S02]  /*8780*/  P2R R26, PR, RZ, 0x10 ;  /* 0x00000010ff1a7803 */ /* 0x000fe40000000000 */
[----:B------:R-:W-:Y:S01]  /*8790*/  LOP3.LUT P4, RZ, R153, 0x20000, RZ, 0xc0, !PT ;  /* 0x0002000099ff7812 */ /* 0x000fe2000788c0ff */
[----:B------:R-:W-:Y:S01]  /*87a0*/  FFMA.FTZ R4, R31, R6, R4 ;  /* 0x000000061f047223 */ /* 0x000fe20000010004 */
[----:B------:R-:W-:Y:S02]  /*87b0*/  @P3 LOP3.LUT R61, R61, 0x2, RZ, 0xfc, !PT ;  /* 0x000000023d3d3812 */ /* 0x000fe400078efcff */
[----:B------:R-:W-:Y:S02]  /*87c0*/  P2R R24, PR, RZ, 0x10 ;  /* 0x00000010ff187803 */ /* 0x000fe40000000000 */
[----:B------:R-:W-:-:S02]  /*87d0*/  LOP3.LUT R61, R61, 0xfffffffb, RZ, 0xc0, !PT ;  /* 0xfffffffb3d3d7812 */ /* 0x000fc400078ec0ff */
[----:B0-----:R-:W-:Y:S02]  /*87e0*/  LOP3.LUT P0, RZ, R151, R15, RZ, 0x30, !PT ;  /* 0x0000000f97ff7212 */ /* 0x001fe400078030ff */
[----:B------:R-:W-:Y:S02]  /*87f0*/  @P2 LOP3.LUT R61, R61, 0x4, RZ, 0xfc, !PT ;  /* 0x000000043d3d2812 */ /* 0x000fe400078efcff */
[----:B------:R-:W-:Y:S02]  /*8800*/  FSEL R5, RZ, 1, P0 ;  /* 0x3f800000ff057808 */ /* 0x000fe40000000000 */
[----:B------:R-:W-:Y:S02]  /*8810*/  LOP3.LUT R61, R61, 0xfffffff7, RZ, 0xc0, !PT ;  /* 0xfffffff73d3d7812 */ /* 0x000fe400078ec0ff */
[----:B------:R-:W-:Y:S01]  /*8820*/  LOP3.LUT P5, RZ, R153, 0x100, RZ, 0xc0, !PT ;  /* 0x0000010099ff7812 */ /* 0x000fe200078ac0ff */
[----:B------:R-:W-:Y:S01]  /*8830*/  FFMA.FTZ R4, R15, R5, R4 ;  /* 0x000000050f047223 */ /* 0x000fe20000010004 */
[----:B------:R-:W-:-:S02]  /*8840*/  @P1 LOP3.LUT R61, R61, 0x8, RZ, 0xfc, !PT ;  /* 0x000000083d3d1812 */ /* 0x000fc400078efcff */
[----:B------:R-:W-:Y:S02]  /*8850*/  LOP3.LUT P6, RZ, R153, 0x200, RZ, 0xc0, !PT ;  /* 0x0000020099ff7812 */ /* 0x000fe400078cc0ff */
[----:B------:R-:W0:Y:S01]  /*8860*/  SHFL.DOWN P4, R5, R4, 0x1, 0x1f ;  /* 0x08201f0004057f89 */ /* 0x000e220000080000 */
[----:B------:R-:W-:Y:S02]  /*8870*/  LOP3.LUT R61, R61, 0xffffffef, RZ, 0xc0, !PT ;  /* 0xffffffef3d3d7812 */ /* 0x000fe400078ec0ff */
[----:B------:R-:W-:Y:S02]  /*8880*/  LOP3.LUT P3, RZ, R153, 0x400, RZ, 0xc0, !PT ;  /* 0x0000040099ff7812 */ /* 0x000fe4000786c0ff */
[----:B------:R-:W-:Y:S02]  /*8890*/  @P0 LOP3.LUT R61, R61, 0x10, RZ, 0xfc, !PT ;  /* 0x000000103d3d0812 */ /* 0x000fe400078efcff */
[C---:B------:R-:W-:Y:S02]  /*88a0*/  LOP3.LUT P0, RZ, R153.reuse, 0x2000, RZ, 0xc0, !PT ;  /* 0x0000200099ff7812 */ /* 0x040fe4000780c0ff */
[----:B------:R-:W-:-:S02]  /*88b0*/  LOP3.LUT P2, RZ, R153, 0x800, RZ, 0xc0, !PT ;  /* 0x0000080099ff7812 */ /* 0x000fc4000784c0ff */
[----:B------:R-:W-:Y:S02]  /*88c0*/  SEL R85, RZ, 0x10, P0 ;  /* 0x00000010ff557807 */ /* 0x000fe40000000000 */
[C---:B------:R-:W-:Y:S02]  /*88d0*/  LOP3.LUT P0, RZ, R16.reuse, 0x4000, RZ, 0xc0, !PT ;  /* 0x0000400010ff7812 */ /* 0x040fe4000780c0ff */
[----:B------:R-:W-:Y:S02]  /*88e0*/  LOP3.LUT P1, RZ, R153, 0x1000, RZ, 0xc0, !PT ;  /* 0x0000100099ff7812 */ /* 0x000fe4000782c0ff */
[----:B------:R-:W-:Y:S02]  /*88f0*/  P2R R41, PR, RZ, 0x1 ;  /* 0x00000001ff297803 */ /* 0x000fe40000000000 */
[----:B------:R-:W-:Y:S02]  /*8900*/  LOP3.LUT P0, RZ, R16, 0x8000, RZ, 0xc0, !PT ;  /* 0x0000800010ff7812 */ /* 0x000fe4000780c0ff */
[----:B------:R-:W-:-:S02]  /*8910*/  SEL R244, RZ, 0x20, P1 ;  /* 0x00000020fff47807 */ /* 0x000fc40000800000 */
[----:B------:R-:W-:Y:S01]  /*8920*/  P2R R40, PR, RZ, 0x1 ;  /* 0x00000001ff287803 */ /* 0x000fe20000000000 */
[----:B0-----:R-:W-:Y:S01]  /*8930*/  @P4 FADD R5, R4, R5 ;  /* 0x0000000504054221 */ /* 0x001fe20000000000 */
[C---:B------:R-:W-:Y:S02]  /*8940*/  LOP3.LUT P0, RZ, R16.reuse, 0x10000, RZ, 0xc0, !PT ;  /* 0x0001000010ff7812 */ /* 0x040fe4000780c0ff */
[----:B------:R-:W-:Y:S02]  /*8950*/  SEL R247, RZ, 0x40, P2 ;  /* 0x00000040fff77807 */ /* 0x000fe40001000000 */
[----:B------:R-:W0:Y:S01]  /*8960*/  SHFL.DOWN P4, R6, R5, 0x2, 0x1f ;  /* 0x08401f0005067f89 */ /* 0x000e220000080000 */
[----:B------:R-:W-:Y:S02]  /*8970*/  P2R R39, PR, RZ, 0x1 ;  /* 0x00000001ff277803 */ /* 0x000fe40000000000 */
[----:B------:R-:W-:Y:S02]  /*8980*/  LOP3.LUT P0, RZ, R16, 0x20000, RZ, 0xc0, !PT ;  /* 0x0002000010ff7812 */ /* 0x000fe4000780c0ff */
[----:B------:R-:W-:-:S02]  /*8990*/  SEL R246, RZ, 0x80, P3 ;  /* 0x00000080fff67807 */ /* 0x000fc40001800000 */
[----:B------:R-:W-:Y:S02]  /*89a0*/  P2R R38, PR, RZ, 0x1 ;  /* 0x00000001ff267803 */ /* 0x000fe40000000000 */
[C---:B------:R-:W-:Y:S02]  /*89b0*/  LOP3.LUT P0, RZ, R16.reuse, 0x40000, RZ, 0xc0, !PT ;  /* 0x0004000010ff7812 */ /* 0x040fe4000780c0ff */
[----:B------:R-:W-:Y:S02]  /*89c0*/  SEL R161, RZ, 0x100, P6 ;  /* 0x00000100ffa17807 */ /* 0x000fe40003000000 */
[----:B------:R-:W-:Y:S02]  /*89d0*/  P2R R37, PR, RZ, 0x1 ;  /* 0x00000001ff257803 */ /* 0x000fe40000000000 */
[----:B------:R-:W-:Y:S02]  /*89e0*/  LOP3.LUT P0, RZ, R16, 0x80000, RZ, 0xc0, !PT ;  /* 0x0008000010ff7812 */ /* 0x000fe4000780c0ff */
[----:B------:R-:W-:-:S02]  /*89f0*/  SEL R156, RZ, 0x200, P5 ;  /* 0x00000200ff9c7807 */ /* 0x000fc40002800000 */
[----:B------:R-:W-:Y:S02]  /*8a00*/  P2R R36, PR, RZ, 0x1 ;  /* 0x00000001ff247803 */ /* 0x000fe40000000000 */
[C---:B------:R-:W-:Y:S02]  /*8a10*/  LOP3.LUT P0, RZ, R16.reuse, 0x100000, RZ, 0xc0, !PT ;  /* 0x0010000010ff7812 */ /* 0x040fe4000780c0ff */
[C---:B------:R-:W-:Y:S01]  /*8a20*/  LOP3.LUT P1, RZ, R16.reuse, 0x2000, RZ, 0xc0, !PT ;  /* 0x0000200010ff7812 */ /* 0x040fe2000782c0ff */
[----:B0-----:R-:W-:Y:S01]  /*8a30*/  @P4 FADD R6, R5, R6 ;  /* 0x0000000605064221 */ /* 0x001fe20000000000 */
[----:B------:R-:W-:Y:S02]  /*8a40*/  P2R R35, PR, RZ, 0x1 ;  /* 0x00000001ff237803 */ /* 0x000fe40000000000 */
[C---:B------:R-:W-:Y:S02]  /*8a50*/  LOP3.LUT P0, RZ, R16.reuse, 0x200000, RZ, 0xc0, !PT ;  /* 0x0020000010ff7812 */ /* 0x040fe4000780c0ff */
[----:B------:R-:W0:Y:S01]  /*8a60*/  SHFL.DOWN P4, R7, R6, 0x4, 0x1f ;  /* 0x08801f0006077f89 */ /* 0x000e220000080000 */
[----:B------:R-:W-:-:S02]  /*8a70*/  LOP3.LUT P2, RZ, R16, 0x1000, RZ, 0xc0, !PT ;  /* 0x0000100010ff7812 */ /* 0x000fc4000784c0ff */
[----:B------:R-:W-:Y:S02]  /*8a80*/  P2R R34, PR, RZ, 0x1 ;  /* 0x00000001ff227803 */ /* 0x000fe40000000000 */
[C---:B------:R-:W-:Y:S02]  /*8a90*/  LOP3.LUT P0, RZ, R16.reuse, 0x400000, RZ, 0xc0, !PT ;  /* 0x0040000010ff7812 */ /* 0x040fe4000780c0ff */
[C---:B------:R-:W-:Y:S02]  /*8aa0*/  LOP3.LUT P3, RZ, R16.reuse, 0x800, RZ, 0xc0, !PT ;  /* 0x0000080010ff7812 */ /* 0x040fe4000786c0ff */
[----:B------:R-:W-:Y:S02]  /*8ab0*/  P2R R33, PR, RZ, 0x1 ;  /* 0x00000001ff217803 */ /* 0x000fe40000000000 */
[C---:B------:R-:W-:Y:S02]  /*8ac0*/  LOP3.LUT P0, RZ, R16.reuse, 0x800000, RZ, 0xc0, !PT ;  /* 0x0080000010ff7812 */ /* 0x040fe4000780c0ff */
[----:B------:R-:W-:-:S02]  /*8ad0*/  LOP3.LUT P6, RZ, R16, 0x400, RZ, 0xc0, !PT ;  /* 0x0000040010ff7812 */ /* 0x000fc400078cc0ff */
[----:B------:R-:W-:Y:S02]  /*8ae0*/  LOP3.LUT P5, RZ, R16, 0x200, RZ, 0xc0, !PT ;  /* 0x0000020010ff7812 */ /* 0x000fe400078ac0ff */
[----:B------:R-:W-:Y:S02]  /*8af0*/  SEL R72, RZ, 0x10, P1 ;  /* 0x00000010ff487807 */ /* 0x000fe40000800000 */
[----:B------:R-:W-:Y:S02]  /*8b00*/  SEL R73, RZ, 0x20, P2 ;  /* 0x00000020ff497807 */ /* 0x000fe40001000000 */
[----:B------:R-:W-:Y:S02]  /*8b10*/  SEL R248, RZ, 0x40, P3 ;  /* 0x00000040fff87807 */ /* 0x000fe40001800000 */
[----:B------:R-:W-:Y:S01]  /*8b20*/  SEL R75, RZ, 0x80, P6 ;  /* 0x00000080ff4b7807 */ /* 0x000fe20003000000 */
[----:B0-----:R-:W-:Y:S01]  /*8b30*/  @P4 FADD R7, R6, R7 ;  /* 0x0000000706074221 */ /* 0x001fe20000000000 */
[----:B------:R-:W-:-:S02]  /*8b40*/  SEL R154, RZ, 0x100, P5 ;  /* 0x00000100ff9a7807 */ /* 0x000fc40002800000 */
[C---:B------:R-:W-:Y:S02]  /*8b50*/  LOP3.LUT P1, RZ, R18.reuse, 0x4000, RZ, 0xc0, !PT ;  /* 0x0000400012ff7812 */ /* 0x040fe4000782c0ff */
[----:B------:R-:W0:Y:S01]  /*8b60*/  SHFL.DOWN P4, R22, R7, 0x8, 0x1f ;  /* 0x09001f0007167f89 */ /* 0x000e220000080000 */
[C---:B------:R-:W-:Y:S02]  /*8b70*/  LOP3.LUT P2, RZ, R18.reuse, 0x2000, RZ, 0xc0, !PT ;  /* 0x0000200012ff7812 */ /* 0x040fe4000784c0ff */
[C---:B------:R-:W-:Y:S02]  /*8b80*/  LOP3.LUT P3, RZ, R18.reuse, 0x1000, RZ, 0xc0, !PT ;  /* 0x0000100012ff7812 */ /* 0x040fe4000786c0ff */
[C---:B------:R-:W-:Y:S02]  /*8b90*/  LOP3.LUT P6, RZ, R18.reuse, 0x800, RZ, 0xc0, !PT ;  /* 0x0000080012ff7812 */ /* 0x040fe400078cc0ff */
[----:B------:R-:W-:Y:S02]  /*8ba0*/  LOP3.LUT P5, RZ, R18, 0x400, RZ, 0xc0, !PT ;  /* 0x0000040012ff7812 */ /* 0x000fe400078ac0ff */
[----:B------:R-:W-:-:S02]  /*8bb0*/  SEL R51, RZ, 0x8, P1 ;  /* 0x00000008ff337807 */ /* 0x000fc40000800000 */
[----:B------:R-:W-:Y:S02]  /*8bc0*/  SEL R48, RZ, 0x10, P2 ;  /* 0x00000010ff307807 */ /* 0x000fe40001000000 */
[----:B------:R-:W-:Y:S02]  /*8bd0*/  SEL R49, RZ, 0x20, P3 ;  /* 0x00000020ff317807 */ /* 0x000fe40001800000 */
[----:B------:R-:W-:Y:S02]  /*8be0*/  SEL R249, RZ, 0x40, P6 ;  /* 0x00000040fff97807 */ /* 0x000fe40003000000 */
[C---:B------:R-:W-:Y:S02]  /*8bf0*/  LOP3.LUT P1, RZ, R19.reuse, 0x8000, RZ, 0xc0, !PT ;  /* 0x0000800013ff7812 */ /* 0x040fe4000782c0ff */
[C---:B------:R-:W-:Y:S02]  /*8c00*/  LOP3.LUT P2, RZ, R19.reuse, 0x4000, RZ, 0xc0, !PT ;  /* 0x0000400013ff7812 */ /* 0x040fe4000784c0ff */
[----:B------:R-:W-:-:S02]  /*8c10*/  LOP3.LUT P3, RZ, R19, 0x2000, RZ, 0xc0, !PT ;  /* 0x0000200013ff7812 */ /* 0x000fc4000786c0ff */
[----:B------:R-:W-:Y:S01]  /*8c20*/  LOP3.LUT P6, RZ, R19, 0x1000, RZ, 0xc0, !PT ;  /* 0x0000100013ff7812 */ /* 0x000fe200078cc0ff */
[----:B0-----:R-:W-:Y:S01]  /*8c30*/  @P4 FADD R22, R7, R22 ;  /* 0x0000001607164221 */ /* 0x001fe20000000000 */
[----:B------:R-:W-:Y:S02]  /*8c40*/  ISETP.NE.AND P4, PT, R24, RZ, PT ;  /* 0x000000ff1800720c */ /* 0x000fe40003f85270 */
[----:B------:R-:W-:Y:S02]  /*8c50*/  SEL R170, RZ, 0x10, P3 ;  /* 0x00000010ffaa7807 */ /* 0x000fe40001800000 */
[----:B------:R-:W-:Y:S02]  /*8c60*/  SEL R242, RZ, 0x1, P4 ;  /* 0x00000001fff27807 */ /* 0x000fe40002000000 */
[----:B------:R-:W-:Y:S02]  /*8c70*/  ISETP.NE.AND P4, PT, R26, RZ, PT ;  /* 0x000000ff1a00720c */ /* 0x000fe40003f85270 */
[----:B------:R-:W-:-:S02]  /*8c80*/  SEL R171, RZ, 0x20, P6 ;  /* 0x00000020ffab7807 */ /* 0x000fc40003000000 */
[----:B------:R-:W-:Y:S02]  /*8c90*/  SEL R245, RZ, 0xffffffff, P4 ;  /* 0xfffffffffff57807 */ /* 0x000fe40002000000 */
[C---:B------:R-:W-:Y:S02]  /*8ca0*/  LOP3.LUT P3, RZ, R20.reuse, 0x4000, RZ, 0xc0, !PT ;  /* 0x0000400014ff7812 */ /* 0x040fe4000786c0ff */
[----:B------:R-:W-:Y:S01]  /*8cb0*/  LOP3.LUT P6, RZ, R20, 0x2000, RZ, 0xc0, !PT ;  /* 0x0000200014ff7812 */ /* 0x000fe200078cc0ff */
[----:B------:R-:W-:Y:S01]  /*8cc0*/  IMAD.SHL.U32 R245, R245, 0x2, RZ ;  /* 0x00000002f5f57824 */ /* 0x000fe200078e00ff */
[----:B------:R-:W-:Y:S02]  /*8cd0*/  SEL R199, RZ, 0x8, P3 ;  /* 0x00000008ffc77807 */ /* 0x000fe40001800000 */
[----:B------:R-:W0:Y:S01]  /*8ce0*/  SHFL.DOWN P4, R15, R22, 0x10, 0x1f ;  /* 0x0a001f00160f7f89 */ /* 0x000e220000080000 */
[----:B------:R-:W-:Y:S02]  /*8cf0*/  SEL R200, RZ, 0x10, P6 ;  /* 0x00000010ffc87807 */ /* 0x000fe40003000000 */
[----:B------:R-:W-:-:S02]  /*8d00*/  LOP3.LUT P3, RZ, R17, 0x8000, RZ, 0xc0, !PT ;  /* 0x0000800011ff7812 */ /* 0x000fc4000786c0ff */
[----:B------:R-:W-:Y:S02]  /*8d10*/  LOP3.LUT P6, RZ, R17, 0x4000, RZ, 0xc0, !PT ;  /* 0x0000400011ff7812 */ /* 0x000fe400078cc0ff */
[----:B------:R-:W-:Y:S02]  /*8d20*/  SEL R224, RZ, 0x4, P3 ;  /* 0x00000004ffe07807 */ /* 0x000fe40001800000 */
[----:B------:R-:W-:Y:S02]  /*8d30*/  SEL R225, RZ, 0x8, P6 ;  /* 0x00000008ffe17807 */ /* 0x000fe40003000000 */
[C---:B------:R-:W-:Y:S02]  /*8d40*/  LOP3.LUT P3, RZ, R21.reuse, 0x10000, RZ, 0xc0, !PT ;  /* 0x0001000015ff7812 */ /* 0x040fe4000786c0ff */
[----:B------:R-:W-:Y:S02]  /*8d50*/  LOP3.LUT P6, RZ, R21, 0x8000, RZ, 0xc0, !PT ;  /* 0x0000800015ff7812 */ /* 0x000fe400078cc0ff */
[----:B------:R-:W-:-:S02]  /*8d60*/  LOP3.LUT R61, R61, 0xffffffdf, RZ, 0xc0, !PT ;  /* 0xffffffdf3d3d7812 */ /* 0x000fc400078ec0ff */
[----:B------:R-:W-:Y:S02]  /*8d70*/  SEL R231, RZ, 0xffffffff, P3 ;  /* 0xffffffffffe77807 */ /* 0x000fe40001800000 */
[----:B------:R-:W-:Y:S02]  /*8d80*/  SEL R232, RZ, 0x4, P6 ;  /* 0x00000004ffe87807 */ /* 0x000fe40003000000 */
[----:B------:R-:W-:Y:S01]  /*8d90*/  LOP3.LUT R245, R245, 0x2, R242, 0xe2, !PT ;  /* 0x00000002f5f57812 */ /* 0x000fe200078ee2f2 */
[----:B------:R-:W-:Y:S01]  /*8da0*/  IMAD.SHL.U32 R231, R231, 0x2, RZ ;  /* 0x00000002e7e77824 */ /* 0x000fe200078e00ff */
[----:B------:R-:W-:Y:S01]  /*8db0*/  LOP3.LUT P3, RZ, R152, 0x2000, RZ, 0xc0, !PT ;  /* 0x0000200098ff7812 */ /* 0x000fe2000786c0ff */
[----:B0-----:R-:W-:Y:S01]  /*8dc0*/  @P4 FADD R15, R22, R15 ;  /* 0x0000000f160f4221 */ /* 0x001fe20000000000 */
[----:B------:R-:W-:Y:S02]  /*8dd0*/  ISETP.NE.AND P4, PT, R28, RZ, PT ;  /* 0x000000ff1c00720c */ /* 0x000fe40003f85270 */
[----:B------:R-:W-:-:S02]  /*8de0*/  LOP3.LUT P6, RZ, R152, 0x1000, RZ, 0xc0, !PT ;  /* 0x0000100098ff7812 */ /* 0x000fc400078cc0ff */
[----:B------:R-:W-:Y:S02]  /*8df0*/  SEL R243, RZ, 0x4, P4 ;  /* 0x00000004fff37807 */ /* 0x000fe40002000000 */
[----:B------:R-:W-:Y:S02]  /*8e00*/  ISETP.NE.AND P4, PT, R30, RZ, PT ;  /* 0x000000ff1e00720c */ /* 0x000fe40003f85270 */
[----:B------:R-:W-:Y:S02]  /*8e10*/  SEL R239, RZ, 0xffffffff, P6 ;  /* 0xffffffffffef7807 */ /* 0x000fe40003000000 */
[----:B------:R-:W-:Y:S02]  /*8e20*/  SEL R252, RZ, 0x8, P4 ;  /* 0x00000008fffc7807 */ /* 0x000fe40002000000 */
[----:B------:R-:W-:Y:S01]  /*8e30*/  ISETP.NE.AND P4, PT, R32, RZ, PT ;  /* 0x000000ff2000720c */ /* 0x000fe20003f85270 */
[----:B------:R-:W-:Y:S01]  /*8e40*/  IMAD.SHL.U32 R239, R239, 0x2, RZ ;  /* 0x00000002efef7824 */ /* 0x000fe200078e00ff */
[----:B------:R-:W-:-:S02]  /*8e50*/  P2R R32, PR, RZ, 0x1 ;  /* 0x00000001ff207803 */ /* 0x000fc40000000000 */
[C---:B------:R-:W-:Y:S02]  /*8e60*/  LOP3.LUT P0, RZ, R16.reuse, 0x1000000, RZ, 0xc0, !PT ;  /* 0x0100000010ff7812 */ /* 0x040fe4000780c0ff */
[----:B------:R-:W-:Y:S02]  /*8e70*/  SEL R133, RZ, 0x400, P4 ;  /* 0x00000400ff857807 */ /* 0x000fe40002000000 */
[----:B------:R-:W-:Y:S02]  /*8e80*/  P2R R31, PR, RZ, 0x1 ;  /* 0x00000001ff1f7803 */ /* 0x000fe40000000000 */
[C---:B------:R-:W-:Y:S02]  /*8e90*/  LOP3.LUT P0, RZ, R16.reuse, 0x2000000, RZ, 0xc0, !PT ;  /* 0x0200000010ff7812 */ /* 0x040fe4000780c0ff */
[----:B------:R-:W-:Y:S02]  /*8ea0*/  LOP3.LUT P4, RZ, R16, 0x100, RZ, 0xc0, !PT ;  /* 0x0000010010ff7812 */ /* 0x000fe4000788c0ff */
[----:B------:R-:W-:-:S02]  /*8eb0*/  P2R R30, PR, RZ, 0x1 ;  /* 0x00000001ff1e7803 */ /* 0x000fc40000000000 */
[C---:B------:R-:W-:Y:S02]  /*8ec0*/  LOP3.LUT P0, RZ, R16.reuse, 0x4000000, RZ, 0xc0, !PT ;  /* 0x0400000010ff7812 */ /* 0x040fe4000780c0ff */
[----:B------:R-:W-:Y:S02]  /*8ed0*/  SEL R139, RZ, 0x200, P4 ;  /* 0x00000200ff8b7807 */ /* 0x000fe40002000000 */
[----:B------:R-:W-:Y:S02]  /*8ee0*/  P2R R29, PR, RZ, 0x1 ;  /* 0x00000001ff1d7803 */ /* 0x000fe40000000000 */
[----:B------:R-:W-:Y:S02]  /*8ef0*/  LOP3.LUT P0, RZ, R16, 0x8000000, RZ, 0xc0, !PT ;  /* 0x0800000010ff7812 */ /* 0x000fe4000780c0ff */
        /* <DEDUP_REMOVED lines=32> */
[----:B------:R-:W-:Y:S02]  /*9100*/  LOP3.LUT P0, RZ, R153, 0x40, RZ, 0xc0, !PT ;  /* 0x0000004099ff7812 */ /* 0x000fe4000780c0ff */
[----:B------:R-:W-:Y:S02]  /*9110*/  SEL R241, RZ, 0x8, P4 ;  /* 0x00000008fff17807 */ /* 0x000fe40002000000 */
[----:B------:R-:W-:Y:S02]  /*9120*/  SEL R128, RZ, 0x800, P0 ;  /* 0x00000800ff807807 */ /* 0x000fe40000000000 */
[----:B------:R-:W-:Y:S02]  /*9130*/  ISETP.NE.AND P0, PT, R4, RZ, PT ;  /* 0x000000ff0400720c */ /* 0x000fe40003f05270 */
[----:B------:R-:W-:Y:S02]  /*9140*/  LOP3.LUT P4, RZ, R152, 0x100, RZ, 0xc0, !PT ;  /* 0x0000010098ff7812 */ /* 0x000fe4000788c0ff */
[----:B------:R-:W-:-:S02]  /*9150*/  SEL R115, RZ, 0x1000, P0 ;  /* 0x00001000ff737807 */ /* 0x000fc40000000000 */
[----:B------:R-:W-:Y:S02]  /*9160*/  ISETP.NE.AND P0, PT, R5, RZ, PT ;  /* 0x000000ff0500720c */ /* 0x000fe40003f05270 */
[----:B------:R-:W-:Y:S02]  /*9170*/  LOP3.LUT R245, R252, R243, R245, 0xfe, !PT ;  /* 0x000000f3fcf57212 */ /* 0x000fe400078efef5 */
[----:B------:R-:W-:Y:S02]  /*9180*/  SEL R108, RZ, 0x2000, P0 ;  /* 0x00002000ff6c7807 */ /* 0x000fe40000000000 */
[----:B------:R-:W-:Y:S02]  /*9190*/  ISETP.NE.AND P0, PT, R6, RZ, PT ;  /* 0x000000ff0600720c */ /* 0x000fe40003f05270 */
[----:B------:R-:W-:Y:S02]  /*91a0*/  SEL R243, RZ, 0x20, P4 ;  /* 0x00000020fff37807 */ /* 0x000fe40002000000 */
[----:B------:R-:W-:-:S02]  /*91b0*/  SEL R102, RZ, 0x4000, P0 ;  /* 0x00004000ff667807 */ /* 0x000fc40000000000 */
[----:B------:R-:W-:Y:S02]  /*91c0*/  ISETP.NE.AND P0, PT, R7, RZ, PT ;  /* 0x000000ff0700720c */ /* 0x000fe40003f05270 */
[C---:B------:R-:W-:Y:S02]  /*91d0*/  LOP3.LUT P6, RZ, R153.reuse, 0x800000, RZ, 0xc0, !PT ;  /* 0x0080000099ff7812 */ /* 0x040fe400078cc0ff */
        /* <DEDUP_REMOVED lines=8> */
[----:B------:R-:W-:Y:S02]  /*9260*/  LOP3.LUT R247, R246, R247, R85, 0xfe, !PT ;  /* 0x000000f7f6f77212 */ /* 0x000fe400078efe55 */
        /* <DEDUP_REMOVED lines=31> */
[----:B------:R-:W-:-:S04]  /*9460*/  ISETP.NE.AND P0, PT, R35, RZ, PT ;  /* 0x000000ff2300720c */ /* 0x000fc80003f05270 */
[----:B------:R-:W-:Y:S02]  /*9470*/  SEL R93, RZ, 0x20000000, P0 ;  /* 0x20000000ff5d7807 */ /* 0x000fe40000000000 */
        /* <DEDUP_REMOVED lines=8> */
[----:B------:R-:W-:-:S03]  /*9500*/  ISETP.NE.AND P0, PT, R40, RZ, PT ;  /* 0x000000ff2800720c */ /* 0x000fc60003f05270 */
[----:B------:R-:W-:Y:S01]  /*9510*/  IMAD.SHL.U32 R88, R88, 0x2, RZ ;  /* 0x0000000258587824 */ /* 0x000fe200078e00ff */
[----:B------:R-:W-:Y:S02]  /*9520*/  SEL R74, RZ, 0x4, P0 ;  /* 0x00000004ff4a7807 */ /* 0x000fe40000000000 */
[----:B------:R-:W-:Y:S02]  /*9530*/  ISETP.NE.AND P0, PT, R41, RZ, PT ;  /* 0x000000ff2900720c */ /* 0x000fe40003f05270 */
[----:B------:R-:W-:Y:S02]  /*9540*/  LOP3.LUT R88, R88, 0x2, R86, 0xe2, !PT ;  /* 0x0000000258587812 */ /* 0x000fe400078ee256 */
[----:B------:R-:W-:Y:S02]  /*9550*/  SEL R87, RZ, 0x8, P0 ;  /* 0x00000008ff577807 */ /* 0x000fe40000000000 */
[----:B------:R-:W-:Y:S02]  /*9560*/  LOP3.LUT P0, RZ, R18, 0x8000, RZ, 0xc0, !PT ;  /* 0x0000800012ff7812 */ /* 0x000fe4000780c0ff */
[----:B------:R-:W-:-:S02]  /*9570*/  LOP3.LUT R74, R87, R74, R88, 0xfe, !PT ;  /* 0x0000004a574a7212 */ /* 0x000fc400078efe58 */
[----:B------:R-:W-:Y:S02]  /*9580*/  P2R R41, PR, RZ, 0x1 ;  /* 0x00000001ff297803 */ /* 0x000fe40000000000 */
[C---:B------:R-:W-:Y:S02]  /*9590*/  LOP3.LUT P0, RZ, R18.reuse, 0x10000, RZ, 0xc0, !PT ;  /* 0x0001000012ff7812 */ /* 0x040fe4000780c0ff */
[----:B------:R-:W-:Y:S02]  /*95a0*/  LOP3.LUT R74, R73, R72, R74, 0xfe, !PT ;  /* 0x00000048494a7212 */ /* 0x000fe400078efe4a */
[----:B------:R-:W-:Y:S02]  /*95b0*/  P2R R40, PR, RZ, 0x1 ;  /* 0x00000001ff287803 */ /* 0x000fe40000000000 */
[----:B------:R-:W-:Y:S02]  /*95c0*/  LOP3.LUT P0, RZ, R18, 0x20000, RZ, 0xc0, !PT ;  /* 0x0002000012ff7812 */ /* 0x000fe4000780c0ff */
[----:B------:R-:W-:-:S02]  /*95d0*/  LOP3.LUT R248, R75, R248, R74, 0xfe, !PT ;  /* 0x000000f84bf87212 */ /* 0x000fc400078efe4a */
[----:B------:R-:W-:Y:S02]  /*95e0*/  P2R R39, PR, RZ, 0x1 ;  /* 0x00000001ff277803 */ /* 0x000fe40000000000 */
[C---:B------:R-:W-:Y:S02]  /*95f0*/  LOP3.LUT P0, RZ, R18.reuse, 0x40000, RZ, 0xc0, !PT ;  /* 0x0004000012ff7812 */ /* 0x040fe4000780c0ff */
[----:B------:R-:W-:Y:S02]  /*9600*/  LOP3.LUT R139, R139, R154, R248, 0xfe, !PT ;  /* 0x0000009a8b8b7212 */ /* 0x000fe400078efef8 */
[----:B------:R-:W-:Y:S02]  /*9610*/  P2R R38, PR, RZ, 0x1 ;  /* 0x00000001ff267803 */ /* 0x000fe40000000000 */
[----:B------:R-:W-:-:S04]  /*9620*/  LOP3.LUT P0, RZ, R18, 0x80000, RZ, 0xc0, !PT ;  /* 0x0008000012ff7812 */ /* 0x000fc8000780c0ff */
        /* <DEDUP_REMOVED lines=40> */
[----:B------:R-:W-:Y:S02]  /*98b0*/  SEL R129, RZ, 0x400, P0 ;  /* 0x00000400ff817807 */ /* 0x000fe40000000000 */
[----:B------:R-:W-:-:S04]  /*98c0*/  ISETP.NE.AND P0, PT, R4, RZ, PT ;  /* 0x000000ff0400720c */ /* 0x000fc80003f05270 */
[----:B------:R-:W-:Y:S02]  /*98d0*/  SEL R124, RZ, 0x800, P0 ;  /* 0x00000800ff7c7807 */ /* 0x000fe40000000000 */
[----:B------:R-:W-:Y:S02]  /*98e0*/  ISETP.NE.AND P0, PT, R5, RZ, PT ;  /* 0x000000ff0500720c */ /* 0x000fe40003f05270 */
[----:B------:R-:W-:Y:S02]  /*98f0*/  LOP3.LUT R124, R124, R129, R139, 0xfe, !PT ;  /* 0x000000817c7c7212 */ /* 0x000fe400078efe8b */
        /* <DEDUP_REMOVED lines=21> */
[----:B------:R-:W-:Y:S02]  /*9a50*/  ISETP.NE.AND P0, PT, R28, RZ, PT ;  /* 0x000000ff1c00720c */ /* 0x000fe40003f05270 */
[----:B------:R-:W-:-:S02]  /*9a60*/  SEL R28, RZ, 0x80, P5 ;  /* 0x00000080ff1c7807 */ /* 0x000fc40002800000 */
[----:B------:R-:W-:Y:S02]  /*9a70*/  SEL R89, RZ, 0x200000, P0 ;  /* 0x00200000ff597807 */ /* 0x000fe40000000000 */
[----:B------:R-:W-:Y:S02]  /*9a80*/  ISETP.NE.AND P0, PT, R29, RZ, PT ;  /* 0x000000ff1d00720c */ /* 0x000fe40003f05270 */
[----:B------:R-:W-:Y:S02]  /*9a90*/  LOP3.LUT P5, RZ, R19, 0x800, RZ, 0xc0, !PT ;  /* 0x0000080013ff7812 */ /* 0x000fe400078ac0ff */
        /* <DEDUP_REMOVED lines=35> */
[----:B------:R-:W-:Y:S01]  /*9cd0*/  LOP3.LUT P5, RZ, R153, 0x400000, RZ, 0xc0, !PT ;  /* 0x0040000099ff7812 */ /* 0x000fe200078ac0ff */
[----:B------:R-:W-:Y:S01]  /*9ce0*/  IMAD.SHL.U32 R251, R251, 0x2, RZ ;  /* 0x00000002fbfb7824 */ /* 0x000fe200078e00ff */
[----:B------:R-:W-:Y:S02]  /*9cf0*/  SEL R50, RZ, 0x4, P0 ;  /* 0x00000004ff327807 */ /* 0x000fe40000000000 */
[----:B------:R-:W-:Y:S02]  /*9d00*/  LOP3.LUT P0, RZ, R19, 0x10000, RZ, 0xc0, !PT ;  /* 0x0001000013ff7812 */ /* 0x000fe4000780c0ff */
[----:B------:R-:W-:-:S02]  /*9d10*/  LOP3.LUT R251, R251, 0x2, R52, 0xe2, !PT ;  /* 0x00000002fbfb7812 */ /* 0x000fc400078ee234 */
[----:B------:R-:W-:Y:S02]  /*9d20*/  P2R R42, PR, RZ, 0x1 ;  /* 0x00000001ff2a7803 */ /* 0x000fe40000000000 */
[----:B------:R-:W-:Y:S02]  /*9d30*/  LOP3.LUT P0, RZ, R19, 0x20000, RZ, 0xc0, !PT ;  /* 0x0002000013ff7812 */ /* 0x000fe4000780c0ff */
        /* <DEDUP_REMOVED lines=17> */
[----:B------:R-:W-:Y:S02]  /*9e50*/  LOP3.LUT P0, RZ, R19, 0x800000, RZ, 0xc0, !PT ;  /* 0x0080000013ff7812 */ /* 0x000fe4000780c0ff */
[----:B------:R-:W-:Y:S02]  /*9e60*/  LOP3.LUT R89, R119, R132, R89, 0xfe, !PT ;  /* 0x0000008477597212 */ /* 0x000fe400078efe59 */
[----:B------:R-:W-:Y:S02]  /*9e70*/  P2R R35, PR, RZ, 0x1 ;  /* 0x00000001ff237803 */ /* 0x000fe40000000000 */
[----:B------:R-:W-:Y:S02]  /*9e80*/  LOP3.LUT P0, RZ, R19, 0x1000000, RZ, 0xc0, !PT ;  /* 0x0100000013ff7812 */ /* 0x000fe4000780c0ff */
[----:B------:R-:W-:-:S02]  /*9e90*/  SEL R48, RZ, 0x400000, P6 ;  /* 0x00400000ff307807 */ /* 0x000fc40003000000 */
        /* <DEDUP_REMOVED lines=8> */
[----:B------:R-:W-:Y:S02]  /*9f20*/  SEL R28, RZ, 0x1000000, P4 ;  /* 0x01000000ff1c7807 */ /* 0x000fe40002000000 */
[----:B------:R-:W-:Y:S02]  /*9f30*/  P2R R31, PR, RZ, 0x1 ;  /* 0x00000001ff1f7803 */ /* 0x000fe40000000000 */
[----:B------:R-:W-:Y:S02]  /*9f40*/  LOP3.LUT P0, RZ, R19, 0x10000000, RZ, 0xc0, !PT ;  /* 0x1000000013ff7812 */ /* 0x000fe4000780c0ff */
[----:B------:R-:W-:-:S02]  /*9f50*/  LOP3.LUT P4, RZ, R152, 0x40000000, RZ, 0xc0, !PT ;  /* 0x4000000098ff7812 */ /* 0x000fc4000788c0ff */
        /* <DEDUP_REMOVED lines=47> */
[----:B------:R-:W-:Y:S02]  /*a250*/  SEL R26, RZ, 0x8, P2 ;  /* 0x00000008ff1a7807 */ /* 0x000fe40001000000 */
[----:B------:R-:W-:Y:S02]  /*a260*/  SEL R91, RZ, 0x40000, P0 ;  /* 0x00040000ff5b7807 */ /* 0x000fe40000000000 */
[----:B------:R-:W-:Y:S02]  /*a270*/  ISETP.NE.AND P0, PT, R27, RZ, PT ;  /* 0x000000ff1b00720c */ /* 0x000fe40003f05270 */
[----:B------:R-:W-:-:S02]  /*a280*/  LOP3.LUT P1, RZ, R20, 0x10000, RZ, 0xc0, !PT ;  /* 0x0001000014ff7812 */ /* 0x000fc4000782c0ff */
[----:B------:R-:W-:Y:S02]  /*a290*/  SEL R92, RZ, 0x80000, P0 ;  /* 0x00080000ff5c7807 */ /* 0x000fe40000000000 */
[----:B------:R-:W-:Y:S02]  /*a2a0*/  ISETP.NE.AND P0, PT, R29, RZ, PT ;  /* 0x000000ff1d00720c */ /* 0x000fe40003f05270 */
[----:B------:R-:W-:Y:S02]  /*a2b0*/  LOP3.LUT P2, RZ, R20, 0x8000, RZ, 0xc0, !PT ;  /* 0x0000800014ff7812 */ /* 0x000fe4000784c0ff */
[----:B------:R-:W-:Y:S02]  /*a2c0*/  SEL R123, RZ, 0x100000, P0 ;  /* 0x00100000ff7b7807 */ /* 0x000fe40000000000 */
[----:B------:R-:W-:Y:S02]  /*a2d0*/  ISETP.NE.AND P0, PT, R30, RZ, PT ;  /* 0x000000ff1e00720c */ /* 0x000fe40003f05270 */
[----:B------:R-:W-:-:S02]  /*a2e0*/  SEL R197, RZ, 0xffffffff, P1 ;  /* 0xffffffffffc57807 */ /* 0x000fc40000800000 */
[----:B------:R-:W-:Y:S02]  /*a2f0*/  SEL R162, RZ, 0x200000, P0 ;  /* 0x00200000ffa27807 */ /* 0x000fe40000000000 */
[----:B------:R-:W-:Y:S01]  /*a300*/  ISETP.NE.AND P0, PT, R31, RZ, PT ;  /* 0x000000ff1f00720c */ /* 0x000fe20003f05270 */
[----:B------:R-:W-:Y:S01]  /*a310*/  IMAD.SHL.U32 R197, R197, 0x2, RZ ;  /* 0x00000002c5c57824 */ /* 0x000fe200078e00ff */
        /* <DEDUP_REMOVED lines=12> */
[----:B------:R-:W-:Y:S02]  /*a3e0*/  SEL R223, RZ, 0xffffffff, P2 ;  /* 0xffffffffffdf7807 */ /* 0x000fe40001000000 */
[----:B------:R-:W-:Y:S02]  /*a3f0*/  SEL R114, RZ, 0x4000000, P0 ;  /* 0x04000000ff727807 */ /* 0x000fe40000000000 */
[----:B------:R-:W-:Y:S01]  /*a400*/  ISETP.NE.AND P0, PT, R36, RZ, PT ;  /* 0x000000ff2400720c */ /* 0x000fe20003f05270 */
[----:B------:R-:W-:Y:S01]  /*a410*/  IMAD.SHL.U32 R223, R223, 0x2, RZ ;  /* 0x00000002dfdf7824 */ /* 0x000fe200078e00ff */
        /* <DEDUP_REMOVED lines=12> */
[----:B------:R-:W-:-:S02]  /*a4e0*/  LOP3.LUT R222, R223, 0x2, R222, 0xe2, !PT ;  /* 0x00000002dfde7812 */ /* 0x000fc400078ee2de */
[----:B------:R-:W-:Y:S02]  /*a4f0*/  SEL R6, RZ, 0x80000000, P0 ;  /* 0x80000000ff067807 */ /* 0x000fe40000000000 */
[----:B------:R-:W-:Y:S02]  /*a500*/  ISETP.NE.AND P0, PT, R41, RZ, PT ;  /* 0x000000ff2900720c */ /* 0x000fe40003f05270 */
[----:B------:R-:W-:Y:S02]  /*a510*/  LOP3.LUT R230, R231, 0x2, R230, 0xe2, !PT ;  /* 0x00000002e7e67812 */ /* 0x000fe400078ee2e6 */
[----:B------:R-:W-:Y:S02]  /*a520*/  SEL R27, RZ, 0x1, P0 ;  /* 0x00000001ff1b7807 */ /* 0x000fe40000000000 */
[----:B------:R-:W-:Y:S02]  /*a530*/  ISETP.NE.AND P0, PT, R42, RZ, PT ;  /* 0x000000ff2a00720c */ /* 0x000fe40003f05270 */
[----:B------:R-:W-:-:S02]  /*a540*/  LOP3.LUT R222, R225, R224, R222, 0xfe, !PT ;  /* 0x000000e0e1de7212 */ /* 0x000fc400078efede */
[----:B------:R-:W-:Y:S02]  /*a550*/  SEL R250, RZ, 0xffffffff, P0 ;  /* 0xfffffffffffa7807 */ /* 0x000fe40000000000 */
[----:B------:R-:W-:Y:S02]  /*a560*/  LOP3.LUT P0, RZ, R20, 0x20000, RZ, 0xc0, !PT ;  /* 0x0002000014ff7812 */ /* 0x000fe4000780c0ff */
[----:B------:R-:W-:Y:S01]  /*a570*/  LOP3.LUT R230, R233, R232, R230, 0xfe, !PT ;  /* 0x000000e8e9e67212 */ /* 0x000fe200078efee6 */
[----:B------:R-:W-:Y:S01]  /*a580*/  IMAD.SHL.U32 R250, R250, 0x2, RZ ;  /* 0x00000002fafa7824 */ /* 0x000fe200078e00ff */
[----:B------:R-:W-:Y:S02]  /*a590*/  P2R R46, PR, RZ, 0x1 ;  /* 0x00000001ff2e7803 */ /* 0x000fe40000000000 */
        /* <DEDUP_REMOVED lines=122> */
[----:B------:R-:W-:-:S04]  /*ad40*/  ISETP.NE.AND P0, PT, R46, RZ, PT ;  /* 0x000000ff2e00720c */ /* 0x000fc80003f05270 */
[----:B------:R-:W-:Y:S02]  /*ad50*/  SEL R196, RZ, 0x1, P0 ;  /* 0x00000001ffc47807 */ /* 0x000fe40000000000 */
[----:B------:R-:W-:Y:S02]  /*ad60*/  LOP3.LUT P0, RZ, R17, 0x40000, RZ, 0xc0, !PT ;  /* 0x0004000011ff7812 */ /* 0x000fe4000780c0ff */
[----:B------:R-:W-:Y:S02]  /*ad70*/  LOP3.LUT R196, R197, 0x2, R196, 0xe2, !PT ;  /* 0x00000002c5c47812 */ /* 0x000fe400078ee2c4 */
[----:B------:R-:W-:Y:S02]  /*ad80*/  P2R R46, PR, RZ, 0x1 ;  /* 0x00000001ff2e7803 */ /* 0x000fe40000000000 */
[----:B------:R-:W-:Y:S02]  /*ad90*/  LOP3.LUT P0, RZ, R17, 0x80000, RZ, 0xc0, !PT ;  /* 0x0008000011ff7812 */ /* 0x000fe4000780c0ff */
[----:B------:R-:W-:-:S02]  /*ada0*/  LOP3.LUT R196, R199, R198, R196, 0xfe, !PT ;  /* 0x000000c6c7c47212 */ /* 0x000fc400078efec4 */
[----:B------:R-:W-:Y:S02]  /*adb0*/  P2R R45, PR, RZ, 0x1 ;  /* 0x00000001ff2d7803 */ /* 0x000fe40000000000 */
[----:B------:R-:W-:Y:S02]  /*adc0*/  LOP3.LUT P0, RZ, R17, 0x100000, RZ, 0xc0, !PT ;  /* 0x0010000011ff7812 */ /* 0x000fe4000780c0ff */
        /* <DEDUP_REMOVED lines=170> */
[----:B------:R-:W-:Y:S02]  /*b870*/  LOP3.LUT R77, R78, R77, R222, 0xfe, !PT ;  /* 0x0000004d4e4d7212 */ /* 0x000fe400078efede */
[----:B------:R-:W-:Y:S01]  /*b880*/  SEL R64, RZ, 0x1000, P0 ;  /* 0x00001000ff407807 */ /* 0x000fe20000000000 */
[----:B------:R0:W1:Y:S01]  /*b890*/  POPC R78, R4 ;  /* 0x00000004004e7309 */ /* 0x0000620000000000 */
[----:B------:R-:W-:Y:S02]  /*b8a0*/  ISETP.NE.AND P0, PT, R24, RZ, PT ;  /* 0x000000ff1800720c */ /* 0x000fe40003f05270 */
[----:B------:R-:W-:-:S02]  /*b8b0*/  LOP3.LUT R77, R80, R79, R77, 0xfe, !PT ;  /* 0x0000004f504d7212 */ /* 0x000fc400078efe4d */
[----:B------:R-:W-:Y:S02]  /*b8c0*/  SEL R65, RZ, 0x2000, P0 ;  /* 0x00002000ff417807 */ /* 0x000fe40000000000 */
[----:B------:R-:W-:Y:S02]  /*b8d0*/  ISETP.NE.AND P0, PT, R30, RZ, PT ;  /* 0x000000ff1e00720c */ /* 0x000fe40003f05270 */
[----:B------:R-:W-:Y:S02]  /*b8e0*/  LOP3.LUT R64, R65, R64, R77, 0xfe, !PT ;  /* 0x0000004041407212 */ /* 0x000fe400078efe4d */
[----:B------:R-:W-:Y:S01]  /*b8f0*/  SEL R66, RZ, 0x4000, P0 ;  /* 0x00004000ff427807 */ /* 0x000fe20000000000 */
[----:B------:R0:W2:Y:S01]  /*b900*/  POPC R65, R5 ;  /* 0x0000000500417309 */ /* 0x0000a20000000000 */
        /* <DEDUP_REMOVED lines=16> */
[----:B------:R-:W-:-:S02]  /*ba10*/  LOP3.LUT R7, R53, R54, R170, 0xfe, !PT ;  /* 0x0000003635077212 */ /* 0x000fc400078efeaa */
        /* <DEDUP_REMOVED lines=105> */
[----:B------:R-:W-:Y:S02]  /*c0b0*/  LOP3.LUT R57, R57, R60, R68, 0xfe, !PT ;  /* 0x0000003c39397212 */ /* 0x000fe400078efe44 */
[----:B------:R0:W3:Y:S05]  /*c0c0*/  POPC R60, R6 ;  /* 0x00000006003c7309 */ /* 0x0000ea0000000000 */
[----:B------:R0:W-:Y:S01]  /*c0d0*/  @!P0 STS [R148+0x8], R15 ;  /* 0x0000080f94008388 */ /* 0x0001e20000000800 */
[----:B------:R-:W-:Y:S01]  /*c0e0*/  BAR.SYNC.DEFER_BLOCKING 0x0 ;  /* 0x0000000000007b1d */ /* 0x000fe20000010000 */
[----:B------:R-:W-:-:S04]  /*c0f0*/  ISETP.NE.AND P0, PT, R55, RZ, PT ;  /* 0x000000ff3700720c */ /* 0x000fc80003f05270 */
        /* <DEDUP_REMOVED lines=10> */
[----:B------:R-:W-:Y:S01]  /*c1a0*/  SEL R40, RZ, 0x400000, P0 ;  /* 0x00400000ff287807 */ /* 0x000fe20000000000 */
[----:B------:R0:W4:Y:S01]  /*c1b0*/  POPC R45, R7 ;  /* 0x00000007002d7309 */ /* 0x0001220000000000 */
        /* <DEDUP_REMOVED lines=14> */
[C---:B------:R-:W-:Y:S02]  /*c2a0*/  LOP3.LUT P0, RZ, R153.reuse, 0x8000000, RZ, 0xc0, !PT ;  /* 0x0800000099ff7812 */ /* 0x040fe4000780c0ff */
[----:B------:R-:W-:Y:S02]  /*c2b0*/  LOP3.LUT P2, RZ, R153, 0x2000000, RZ, 0xc0, !PT ;  /* 0x0200000099ff7812 */ /* 0x000fe4000784c0ff */
[----:B------:R-:W-:Y:S02]  /*c2c0*/  SEL R51, RZ, 0x80000, P1 ;  /* 0x00080000ff337807 */ /* 0x000fe40000800000 */
[----:B------:R-:W-:Y:S02]  /*c2d0*/  SEL R50, RZ, 0x100000, P2 ;  /* 0x00100000ff327807 */ /* 0x000fe40001000000 */
[----:B------:R-:W-:-:S05]  /*c2e0*/  LOP3.LUT R33, R33, R34, R39, 0xfe, !PT ;  /* 0x0000002221217212 */ /* 0x000fca00078efe27 */
[----:B------:R-:W-:Y:S02]  /*c2f0*/  @P0 LOP3.LUT R61, R61, 0x20, RZ, 0xfc, !PT ;  /* 0x000000203d3d0812 */ /* 0x000fe400078efcff */
[----:B------:R-:W-:Y:S02]  /*c300*/  LOP3.LUT P0, RZ, R153, 0x10000000, RZ, 0xc0, !PT ;  /* 0x1000000099ff7812 */ /* 0x000fe4000780c0ff */
[----:B------:R-:W-:-:S11]  /*c310*/  LOP3.LUT R61, R61, 0xffffffbf, RZ, 0xc0, !PT ;  /* 0xffffffbf3d3d7812 */ /* 0x000fd600078ec0ff */
        /* <DEDUP_REMOVED lines=32> */
[C---:B------:R-:W-:Y:S02]  /*c520*/  LOP3.LUT P6, RZ, R61.reuse, 0x1, RZ, 0xc0, !PT ;  /* 0x000000013dff7812 */ /* 0x040fe400078cc0ff */
[----:B------:R-:W-:Y:S02]  /*c530*/  SEL R153, RZ, 0x40, P0 ;  /* 0x00000040ff997807 */ /* 0x000fe40000000000 */
[----:B------:R-:W-:Y:S02]  /*c540*/  LOP3.LUT P0, RZ, R61, 0x10000, RZ, 0xc0, !PT ;  /* 0x000100003dff7812 */ /* 0x000fe4000780c0ff */
[----:B------:R-:W-:-:S02]  /*c550*/  SEL R25, RZ, 0x8000000, P6 ;  /* 0x08000000ff197807 */ /* 0x000fc40003000000 */
[----:B------:R-:W-:Y:S02]  /*c560*/  SEL R244, RZ, 0x80, P0 ;  /* 0x00000080fff47807 */ /* 0x000fe40000000000 */
[C---:B------:R-:W-:Y:S02]  /*c570*/  LOP3.LUT P0, RZ, R61.reuse, 0x8000, RZ, 0xc0, !PT ;  /* 0x000080003dff7812 */ /* 0x040fe4000780c0ff */
[----:B------:R-:W-:Y:S02]  /*c580*/  LOP3.LUT R153, R244, R153, R238, 0xfe, !PT ;  /* 0x00000099f4997212 */ /* 0x000fe400078efeee */
[----:B------:R-:W-:Y:S02]  /*c590*/  SEL R245, RZ, 0x100, P0 ;  /* 0x00000100fff57807 */ /* 0x000fe40000000000 */
[----:B------:R-:W-:Y:S02]  /*c5a0*/  LOP3.LUT P0, RZ, R61, 0x4000, RZ, 0xc0, !PT ;  /* 0x000040003dff7812 */ /* 0x000fe4000780c0ff */
[----:B------:R-:W-:-:S02]  /*c5b0*/  LOP3.LUT P6, RZ, R152, 0x8000000, RZ, 0xc0, !PT ;  /* 0x0800000098ff7812 */ /* 0x000fc400078cc0ff */
[----:B------:R-:W-:Y:S02]  /*c5c0*/  SEL R246, RZ, 0x200, P0 ;  /* 0x00000200fff67807 */ /* 0x000fe40000000000 */
[C---:B------:R-:W-:Y:S02]  /*c5d0*/  LOP3.LUT P0, RZ, R61.reuse, 0x2000, RZ, 0xc0, !PT ;  /* 0x000020003dff7812 */ /* 0x040fe4000780c0ff */
[----:B------:R-:W-:Y:S02]  /*c5e0*/  LOP3.LUT R153, R246, R245, R153, 0xfe, !PT ;  /* 0x000000f5f6997212 */ /* 0x000fe400078efe99 */
[----:B------:R-:W-:Y:S02]  /*c5f0*/  SEL R85, RZ, 0x400, P0 ;  /* 0x00000400ff557807 */ /* 0x000fe40000000000 */
[C---:B------:R-:W-:Y:S02]  /*c600*/  LOP3.LUT P0, RZ, R61.reuse, 0x1000, RZ, 0xc0, !PT ;  /* 0x000010003dff7812 */ /* 0x040fe4000780c0ff */
        /* <DEDUP_REMOVED lines=14> */
[----:B------:R-:W-:Y:S02]  /*c6f0*/  LOP3.LUT P0, RZ, R61, 0x80, RZ, 0xc0, !PT ;  /* 0x000000803dff7812 */ /* 0x000fe4000780c0ff */
[----:B------:R-:W-:Y:S02]  /*c700*/  LOP3.LUT R72, R73, R72, R85, 0xfe, !PT ;  /* 0x0000004849487212 */ /* 0x000fe400078efe55 */
[----:B------:R-:W-:Y:S02]  /*c710*/  SEL R74, RZ, 0x10000, P0 ;  /* 0x00010000ff4a7807 */ /* 0x000fe40000000000 */
[----:B------:R-:W-:-:S04]  /*c720*/  LOP3.LUT P0, RZ, R61, 0x40, RZ, 0xc0, !PT ;  /* 0x000000403dff7812 */ /* 0x000fc8000780c0ff */
[----:B------:R-:W-:Y:S02]  /*c730*/  SEL R75, RZ, 0x20000, P0 ;  /* 0x00020000ff4b7807 */ /* 0x000fe40000000000 */
[----:B------:R-:W-:Y:S02]  /*c740*/  LOP3.LUT P0, RZ, R61, 0x20, RZ, 0xc0, !PT ;  /* 0x000000203dff7812 */ /* 0x000fe4000780c0ff */
[----:B------:R-:W-:Y:S02]  /*c750*/  LOP3.LUT R72, R75, R74, R72, 0xfe, !PT ;  /* 0x0000004a4b487212 */ /* 0x000fe400078efe48 */
[----:B------:R-:W-:Y:S02]  /*c760*/  SEL R52, RZ, 0x40000, P0 ;  /* 0x00040000ff347807 */ /* 0x000fe40000000000 */
[----:B------:R-:W-:Y:S02]  /*c770*/  LOP3.LUT P0, RZ, R61, 0x10, RZ, 0xc0, !PT ;  /* 0x000000103dff7812 */ /* 0x000fe4000780c0ff */
[----:B------:R-:W-:-:S02]  /*c780*/  LOP3.LUT R51, R51, R52, R72, 0xfe, !PT ;  /* 0x0000003433337212 */ /* 0x000fc400078efe48 */
[----:B------:R-:W-:Y:S02]  /*c790*/  SEL R61, RZ, 0x800000, P5 ;  /* 0x00800000ff3d7807 */ /* 0x000fe40002800000 */
[C---:B------:R-:W-:Y:S02]  /*c7a0*/  LOP3.LUT P5, RZ, R152.reuse, 0x80000000, RZ, 0xc0, !PT ;  /* 0x8000000098ff7812 */ /* 0x040fe400078ac0ff */
[----:B------:R-:W-:Y:S02]  /*c7b0*/  LOP3.LUT R49, R49, R50, R51, 0xfe, !PT ;  /* 0x0000003231317212 */ /* 0x000fe400078efe33 */
[----:B------:R-:W-:Y:S02]  /*c7c0*/  SEL R26, RZ, 0x4000000, P5 ;  /* 0x04000000ff1a7807 */ /* 0x000fe40002800000 */
[----:B------:R-:W-:Y:S02]  /*c7d0*/  LOP3.LUT P5, RZ, R152, 0x10000000, RZ, 0xc0, !PT ;  /* 0x1000000098ff7812 */ /* 0x000fe400078ac0ff */
[----:B------:R-:W-:Y:S01]  /*c7e0*/  LOP3.LUT R48, R61, R48, R49, 0xfe, !PT ;  /* 0x000000303d307212 */ /* 0x000fe200078efe31 */
[----:B01234-:R-:W-:Y:S10]  /*c7f0*/  @P6 BRA `(.L_x_679) ;  /* 0x0000000000386947 */ /* 0x01fff40003800000 */
        /* <DEDUP_REMOVED lines=14> */
.L_x_679:
[----:B------:R-:W-:Y:S05]  /*c8e0*/  BSYNC B0 ;  /* 0x0000000000007941 */ /* 0x000fea0003800000 */
.L_x_678:
[----:B------:R-:W0:Y:S01]  /*c8f0*/  S2UR UR5, SR_CgaCtaId ;  /* 0x00000000000579c3 */ /* 0x000e220000008800 */
[----:B------:R-:W-:Y:S01]  /*c900*/  LOP3.LUT R30, R31, R30, R35, 0xfe, !PT ;  /* 0x0000001e1f1e7212 */ /* 0x000fe200078efe23 */
[----:B------:R-:W-:Y:S01]  /*c910*/  UMOV UR4, 0x400 ;  /* 0x0000040000047882 */ /* 0x000fe20000000000 */
[----:B------:R-:W-:Y:S01]  /*c920*/  LOP3.LUT R21, R22, R21, R33, 0xfe, !PT ;  /* 0x0000001516157212 */ /* 0x000fe200078efe21 */
[----:B------:R1:W-:Y:S01]  /*c930*/  STL.128 [R1+0x200], R4 ;  /* 0x0002000401007387 */ /* 0x0003e20000100c00 */
[----:B------:R-:W-:Y:S02]  /*c940*/  LOP3.LUT R17, R18, R17, R30, 0xfe, !PT ;  /* 0x0000001112117212 */ /* 0x000fe400078efe1e */
[----:B------:R-:W-:Y:S02]  /*c950*/  LOP3.LUT R27, R27, R28, R48, 0xfe, !PT ;  /* 0x0000001c1b1b7212 */ /* 0x000fe400078efe30 */
[----:B------:R-:W-:Y:S02]  /*c960*/  LOP3.LUT R17, R20, R19, R17, 0xfe, !PT ;  /* 0x0000001314117212 */ /* 0x000fe400078efe11 */
[----:B------:R-:W-:-:S02]  /*c970*/  LOP3.LUT R18, R24, R23, R21, 0xfe, !PT ;  /* 0x0000001718127212 */ /* 0x000fc400078efe15 */
[----:B------:R-:W-:Y:S01]  /*c980*/  SEL R19, RZ, 0x40000000, P5 ;  /* 0x40000000ff137807 */ /* 0x000fe20002800000 */
[----:B------:R-:W-:Y:S01]  /*c990*/  POPC R23, R17 ;  /* 0x0000001100177309 */ /* 0x000fe20000000000 */
[----:B------:R-:W-:Y:S02]  /*c9a0*/  SEL R20, RZ, 0x80000000, P4 ;  /* 0x80000000ff147807 */ /* 0x000fe40002000000 */
[----:B------:R-:W-:Y:S02]  /*c9b0*/  LOP3.LUT R25, R25, R26, R27, 0xfe, !PT ;  /* 0x0000001a19197212 */ /* 0x000fe400078efe1b */
[----:B------:R-:W-:Y:S02]  /*c9c0*/  SEL R22, RZ, 0x10000000, P3 ;  /* 0x10000000ff167807 */ /* 0x000fe40001800000 */
[----:B------:R-:W-:Y:S02]  /*c9d0*/  SEL R21, RZ, 0x20000000, P2 ;  /* 0x20000000ff157807 */ /* 0x000fe40001000000 */
[----:B------:R-:W-:Y:S01]  /*c9e0*/  LOP3.LUT R18, R20, R19, R18, 0xfe, !PT ;  /* 0x0000001314127212 */ /* 0x000fe200078efe12 */
[----:B0-----:R-:W-:Y:S01]  /*c9f0*/  ULEA UR4, UR5, UR4, 0x18 ;  /* 0x0000000405047291 */ /* 0x001fe2000f8ec03f */
[----:B------:R-:W-:-:S02]  /*ca00*/  LOP3.LUT R19, R21, R22, R25, 0xfe, !PT ;  /* 0x0000001615137212 */ /* 0x000fc400078efe19 */
[----:B------:R-:W-:Y:S01]  /*ca10*/  SEL R20, RZ, 0x40000000, P1 ;  /* 0x40000000ff147807 */ /* 0x000fe20000800000 */
[----:B------:R-:W-:Y:S01]  /*ca20*/  POPC R22, R18 ;  /* 0x0000001200167309 */ /* 0x000fe20000000000 */
[----:B------:R-:W-:Y:S02]  /*ca30*/  SEL R21, RZ, 0x80000000, P0 ;  /* 0x80000000ff157807 */ /* 0x000fe40000000000 */
[----:B------:R-:W-:Y:S02]  /*ca40*/  LOP3.LUT R16, R29, R16, R32, 0xfe, !PT ;  /* 0x000000101d107212 */ /* 0x000fe400078efe20 */
[----:B------:R-:W-:Y:S01]  /*ca50*/  LOP3.LUT R19, R21, R20, R19, 0xfe, !PT ;  /* 0x0000001415137212 */ /* 0x000fe200078efe13 */
[----:B------:R-:W-:Y:S01]  /*ca60*/  @!P6 FADD.FTZ R20, R15, R3 ;  /* 0x000000030f14e221 */ /* 0x000fe20000010000 */
[----:B------:R-:W-:Y:S01]  /*ca70*/  IADD3 R60, R60, R65, R78 ;  /* 0x000000413c3c7210 */ /* 0x000fe20007ffe04e */
[----:B------:R-:W0:Y:S01]  /*ca80*/  POPC R28, R16 ;  /* 0x00000010001c7309 */ /* 0x000e220000000000 */
[----:B------:R-:W-:Y:S01]  /*ca90*/  ISETP.GT.U32.AND P0, PT, R145, 0x1f, PT ;  /* 0x0000001f9100780c */ /* 0x000fe20003f04070 */
[----:B------:R1:W-:Y:S04]  /*caa0*/  STL.128 [R1+0x210], R16 ;  /* 0x0002101001007387 */ /* 0x0003e80000100c00 */
[----:B------:R1:W-:Y:S02]  /*cab0*/  @!P6 STS [UR4+0x4], R20 ;  /* 0x00000414ff00e988 */ /* 0x0003e40008000804 */
[----:B------:R-:W2:Y:S01]  /*cac0*/  POPC R15, R19 ;  /* 0x00000013000f7309 */ /* 0x000ea20000000000 */
[----:B------:R-:W-:Y:S01]  /*cad0*/  BAR.SYNC.DEFER_BLOCKING 0x0 ;  /* 0x0000000000007b1d */ /* 0x000fe20000010000 */
[----:B0-----:R-:W-:-:S04]  /*cae0*/  IADD3 R28, R28, R45, R60 ;  /* 0x0000002d1c1c7210 */ /* 0x001fc80007ffe03c */
[----:B------:R-:W-:-:S05]  /*caf0*/  IADD3 R22, R22, R23, R28 ;  /* 0x0000001716167210 */ /* 0x000fca0007ffe01c */
[----:B--2---:R-:W-:Y:S01]  /*cb00*/  IMAD.IADD R22, R22, 0x1, R15 ;  /* 0x0000000116167824 */ /* 0x004fe200078e020f */
[----:B------:R-:W0:Y:S01]  /*cb10*/  LDS R3, [UR4+0x4] ;  /* 0x00000404ff037984 */ /* 0x000e220008000800 */
[----:B------:R-:W-:Y:S06]  /*cb20*/  BAR.SYNC.DEFER_BLOCKING 0x0 ;  /* 0x0000000000007b1d */ /* 0x000fec0000010000 */
[----:B------:R1:W-:Y:S02]  /*cb30*/  STS [R147+0x10], R22 ;  /* 0x0000101693007388 */ /* 0x0003e40000000800 */
[----:B------:R-:W-:Y:S06]  /*cb40*/  BAR.SYNC.DEFER_BLOCKING 0x0 ;  /* 0x0000000000007b1d */ /* 0x000fec0000010000 */
[----:B------:R-:W-:Y:S05]  /*cb50*/  @P0 BRA `(.L_x_680) ;  /* 0x0000000000b80947 */ /* 0x000fea0003800000 */
[----:B-1----:R-:W-:Y:S01]  /*cb60*/  LDS R4, [R149+0x14] ;  /* 0x0000140095047984 */ /* 0x002fe20000000800 */
[----:B------:R-:W-:Y:S01]  /*cb70*/  UMOV UR5, 0xffffffff ;  /* 0xffffffff00057882 */ /* 0x000fe20000000000 */
[----:B------:R-:W-:Y:S02]  /*cb80*/  ISETP.NE.AND P1, PT, R145, RZ, PT ;  /* 0x000000ff9100720c */ /* 0x000fe40003f25270 */
        /* <DEDUP_REMOVED lines=23> */
[----:B------:R-:W-:Y:S01]  /*cd00*/  IMAD.IADD R7, R24, 0x1, -R7 ;  /* 0x0000000118077824 */ /* 0x000fe200078e0a07 */
[----:B------:R1:W2:Y:S06]  /*cd10*/  SHFL.IDX PT, R23, R24, 0x1f, 0x1f ;  /* 0x03e01f0018177f89 */ /* 0x0002ac00000e0000 */
.L_x_700:
        /* <DEDUP_REMOVED lines=18> */
.L_x_680:
[----:B------:R-:W-:Y:S05]  /*ce40*/  WARPSYNC.ALL ;  /* 0x0000000000007948 */ /* 0x000fea0003800000 */
[----:B------:R-:W-:Y:S01]  /*ce50*/  BAR.SYNC.DEFER_BLOCKING 0x0 ;  /* 0x0000000000007b1d */ /* 0x000fe20000010000 */
[C---:B0-----:R-:W-:Y:S02]  /*ce60*/  FSETP.GT.FTZ.AND P1, PT, R3.reuse, RZ, PT ;  /* 0x000000ff0300720b */ /* 0x041fe40003f34000 */
[----:B------:R-:W-:-:S03]  /*ce70*/  FSETP.GTU.FTZ.AND P0, PT, R3, R140, PT ;  /* 0x0000008c0300720b */ /* 0x000fc60003f1c000 */
[----:B------:R-:W-:Y:S02]  /*ce80*/  ULDC UR5, c[0x0][0x264] ;  /* 0x0000990000057ab9 */ /* 0x000fe40000000800 */
[----:B-12---:R-:W-:Y:S01]  /*ce90*/  FADD.FTZ R20, R3, -UR5 ;  /* 0x8000000503147e21 */ /* 0x006fe20008010000 */
[----:B------:R0:W1:Y:S04]  /*cea0*/  LDS R5, [R147+0x10] ;  /* 0x0000100093057984 */ /* 0x0000680000000800 */
[----:B------:R0:W-:Y:S01]  /*ceb0*/  @!P6 STS [UR4], R2 ;  /* 0x00000002ff00e988 */ /* 0x0001e20008000804 */
[----:B------:R-:W-:Y:S06]  /*cec0*/  BAR.SYNC.DEFER_BLOCKING 0x0 ;  /* 0x0000000000007b1d */ /* 0x000fec0000010000 */
[----:B------:R-:W2:Y:S02]  /*ced0*/  LDS R4, [UR4] ;  /* 0x00000004ff047984 */ /* 0x000ea40008000800 */
[----:B------:R-:W-:Y:S06]  /*cee0*/  BAR.SYNC.DEFER_BLOCKING 0x0 ;  /* 0x0000000000007b1d */ /* 0x000fec0000010000 */
[----:B0-----:R-:W-:Y:S05]  /*cef0*/  @P1 BRA !P0, `(.L_x_682) ;  /* 0x0000000000141947 */ /* 0x001fea0004000000 */
[----:B------:R-:W-:Y:S02]  /*cf00*/  FSETP.GT.FTZ.AND P0, PT, R3, UR5, PT ;  /* 0x0000000503007c0b */ /* 0x000fe4000bf14000 */
[----:B------:R-:W-:Y:S02]  /*cf10*/  ISETP.EQ.AND P1, PT, RZ, UR8, P1 ;  /* 0x00000008ff007c0c */ /* 0x000fe40008f22270 */
[----:B--2---:R-:W-:-:S04]  /*cf20*/  ISETP.LT.U32.AND P0, PT, R4, 0xc01, P0 ;  /* 0x00000c010400780c */ /* 0x004fc80000701070 */
[----:B------:R-:W-:-:S13]  /*cf30*/  PLOP3.LUT P0, PT, P1, P0, PT, 0xa8, 0x0 ;  /* 0x000000000000781c */ /* 0x000fda0000f01570 */
[----:B------:R-:W-:Y:S05]  /*cf40*/  @!P0 BRA `(.L_x_683) ;  /* 0x0000000800fc8947 */ /* 0x000fea0003800000 */
.L_x_682:
[----:B------:R-:W-:-:S07]  /*cf50*/  IMAD.MOV.U32 R6, RZ, RZ, RZ ;  /* 0x000000ffff067224 */ /* 0x000fce00078e00ff */
.L_x_684:
[----:B------:R-:W-:-:S05]  /*cf60*/  SHF.R.U32.HI R16, RZ, 0x5, R6 ;  /* 0x00000005ff107819 */ /* 0x000fca0000011606 */
[----:B------:R-:W-:-:S05]  /*cf70*/  IMAD R16, R16, 0x4, R13 ;  /* 0x0000000410107824 */ /* 0x000fca00078e020d */
[----:B------:R-:W3:Y:S01]  /*cf80*/  LDL R22, [R16] ;  /* 0x0000000010167983 */ /* 0x000ee20000100800 */
[----:B------:R-:W-:Y:S01]  /*cf90*/  IMAD.MOV.U32 R38, RZ, RZ, 0x1 ;  /* 0x00000001ff267424 */ /* 0x000fe200078e00ff */
[C---:B------:R-:W-:Y:S01]  /*cfa0*/  LOP3.LUT R7, R6.reuse, 0x18, RZ, 0xc0, !PT ;  /* 0x0000001806077812 */ /* 0x040fe200078ec0ff */
[----:B------:R-:W-:-:S03]  /*cfb0*/  VIADD R24, R6, 0x1 ;  /* 0x0000000106187836 */ /* 0x000fc60000000000 */
[----:B------:R-:W-:Y:S01]  /*cfc0*/  SHF.L.U32 R7, R38, R7, RZ ;  /* 0x0000000726077219 */ /* 0x000fe200000006ff */
[----:B------:R-:W-:-:S05]  /*cfd0*/  VIADD R28, R6, 0x2 ;  /* 0x00000002061c7836 */ /* 0x000fca0000000000 */
[----:B------:R-:W-:-:S04]  /*cfe0*/  LOP3.LUT R17, R28, 0x1a, RZ, 0xc0, !PT ;  /* 0x0000001a1c117812 */ /* 0x000fc800078ec0ff */
[----:B------:R-:W-:Y:S01]  /*cff0*/  SHF.L.U32 R17, R38, R17, RZ ;  /* 0x0000001126117219 */ /* 0x000fe200000006ff */
[C---:B------:R-:W-:Y:S02]  /*d000*/  VIADD R30, R6.reuse, 0x3 ;  /* 0x00000003061e7836 */ /* 0x040fe40000000000 */
[----:B------:R-:W-:Y:S01]  /*d010*/  VIADD R32, R6, 0x4 ;  /* 0x0000000406207836 */ /* 0x000fe20000000000 */
[----:B---3--:R-:W-:Y:S02]  /*d020*/  LOP3.LUT P5, RZ, R22, R7, RZ, 0xc0, !PT ;  /* 0x0000000716ff7212 */ /* 0x008fe400078ac0ff */
[----:B------:R-:W-:Y:S02]  /*d030*/  LOP3.LUT R7, R24, 0x19, RZ, 0xc0, !PT ;  /* 0x0000001918077812 */ /* 0x000fe400078ec0ff */
[----:B-1----:R-:W-:Y:S02]  /*d040*/  ISETP.GT.U32.OR P5, PT, R5, 0xbff, !P5 ;  /* 0x00000bff0500780c */ /* 0x002fe40006fa4470 */
[----:B------:R-:W-:Y:S01]  /*d050*/  SHF.L.U32 R15, R38, R7, RZ ;  /* 0x00000007260f7219 */ /* 0x000fe200000006ff */
[----:B------:R-:W-:-:S03]  /*d060*/  IMAD R7, R6, 0x4, R11 ;  /* 0x0000000406077824 */ /* 0x000fc600078e020b */
[----:B------:R-:W-:-:S07]  /*d070*/  LOP3.LUT P0, RZ, R22, R15, RZ, 0xc0, !PT ;  /* 0x0000000f16ff7212 */ /* 0x000fce000780c0ff */
[C---:B------:R-:W-:Y:S01]  /*d080*/  @!P5 IMAD R15, R5.reuse, 0x8, R146 ;  /* 0x00000008050fd824 */ /* 0x040fe200078e0292 */
[----:B------:R-:W3:Y:S01]  /*d090*/  @!P5 LDL R16, [R7] ;  /* 0x000000000710d983 */ /* 0x000ee20000100800 */
[----:B------:R-:W-:-:S05]  /*d0a0*/  @!P5 VIADD R5, R5, 0x1 ;  /* 0x000000010505d836 */ /* 0x000fca0000000000 */
[----:B------:R-:W-:-:S13]  /*d0b0*/  ISETP.GT.U32.OR P0, PT, R5, 0xbff, !P0 ;  /* 0x00000bff0500780c */ /* 0x000fda0004704470 */
[----:B------:R-:W4:Y:S01]  /*d0c0*/  @!P0 LDL R26, [R7+0x4] ;  /* 0x00000400071a8983 */ /* 0x000f220000100800 */
[C---:B------:R-:W-:Y:S01]  /*d0d0*/  @!P0 IMAD R19, R5.reuse, 0x8, R146 ;  /* 0x0000000805138824 */ /* 0x040fe200078e0292 */
[----:B------:R-:W-:Y:S01]  /*d0e0*/  LOP3.LUT P1, RZ, R22, R17, RZ, 0xc0, !PT ;  /* 0x0000001116ff7212 */ /* 0x000fe2000782c0ff */
[----:B------:R-:W-:Y:S01]  /*d0f0*/  @!P0 VIADD R5, R5, 0x1 ;  /* 0x0000000105058836 */ /* 0x000fe20000000000 */
[----:B------:R-:W-:Y:S01]  /*d100*/  LOP3.LUT R17, R30, 0x1b, RZ, 0xc0, !PT ;  /* 0x0000001b1e117812 */ /* 0x000fe200078ec0ff */
[C---:B------:R-:W-:Y:S01]  /*d110*/  VIADD R34, R6.reuse, 0x5 ;  /* 0x0000000506227836 */ /* 0x040fe20000000000 */
[----:B------:R-:W-:Y:S01]  /*d120*/  @!P5 STL [R7], RZ ;  /* 0x000000ff0700d387 */ /* 0x000fe20000100800 */
[C---:B------:R-:W-:Y:S01]  /*d130*/  VIADD R36, R6.reuse, 0x6 ;  /* 0x0000000606247836 */ /* 0x040fe20000000000 */
[----:B------:R-:W-:Y:S01]  /*d140*/  ISETP.GT.U32.OR P1, PT, R5, 0xbff, !P1 ;  /* 0x00000bff0500780c */ /* 0x000fe20004f24470 */
[----:B------:R-:W-:Y:S01]  /*d150*/  VIADD R40, R6, 0x7 ;  /* 0x0000000706287836 */ /* 0x000fe20000000000 */
[----:B------:R-:W-:Y:S01]  /*d160*/  SHF.L.U32 R17, R38, R17, RZ ;  /* 0x0000001126117219 */ /* 0x000fe200000006ff */
[----:B------:R-:W-:Y:S01]  /*d170*/  @!P0 IMAD R27, R141, 0x100, R24 ;  /* 0x000001008d1b8824 */ /* 0x000fe200078e0218 */
[----:B------:R-:W-:Y:S01]  /*d180*/  LOP3.LUT R18, R36, 0x1e, RZ, 0xc0, !PT ;  /* 0x0000001e24127812 */ /* 0x000fe200078ec0ff */
[----:B------:R-:W-:Y:S01]  /*d190*/  @!P0 STL [R7+0x4], RZ ;  /* 0x000004ff07008387 */ /* 0x000fe20000100800 */
[----:B------:R-:W-:-:S02]  /*d1a0*/  LOP3.LUT P2, RZ, R22, R17, RZ, 0xc0, !PT ;  /* 0x0000001116ff7212 */ /* 0x000fc4000784c0ff */
[----:B------:R-:W-:Y:S02]  /*d1b0*/  LOP3.LUT R17, R32, 0x1c, RZ, 0xc0, !PT ;  /* 0x0000001c20117812 */ /* 0x000fe400078ec0ff */
[C---:B------:R-:W-:Y:S02]  /*d1c0*/  SHF.L.U32 R18, R38.reuse, R18, RZ ;  /* 0x0000001226127219 */ /* 0x040fe400000006ff */
[----:B------:R-:W-:Y:S01]  /*d1d0*/  SHF.L.U32 R17, R38, R17, RZ ;  /* 0x0000001126117219 */ /* 0x000fe200000006ff */
[C---:B------:R-:W-:Y:S02]  /*d1e0*/  @!P1 IMAD R21, R5.reuse, 0x8, R146 ;  /* 0x0000000805159824 */ /* 0x040fe400078e0292 */
[----:B------:R-:W-:Y:S01]  /*d1f0*/  @!P1 VIADD R5, R5, 0x1 ;  /* 0x0000000105059836 */ /* 0x000fe20000000000 */
[----:B------:R-:W-:Y:S02]  /*d200*/  LOP3.LUT P3, RZ, R22, R17, RZ, 0xc0, !PT ;  /* 0x0000001116ff7212 */ /* 0x000fe4000786c0ff */
[----:B------:R-:W-:-:S02]  /*d210*/  LOP3.LUT R17, R34, 0x1d, RZ, 0xc0, !PT ;  /* 0x0000001d22117812 */ /* 0x000fc400078ec0ff */
[----:B------:R-:W-:Y:S02]  /*d220*/  ISETP.GT.U32.OR P2, PT, R5, 0xbff, !P2 ;  /* 0x00000bff0500780c */ /* 0x000fe40005744470 */
[----:B------:R-:W-:-:S04]  /*d230*/  SHF.L.U32 R17, R38, R17, RZ ;  /* 0x0000001126117219 */ /* 0x000fc800000006ff */
[----:B------:R-:W-:Y:S01]  /*d240*/  LOP3.LUT P4, RZ, R22, R17, RZ, 0xc0, !PT ;  /* 0x0000001116ff7212 */ /* 0x000fe2000788c0ff */
[----:B------:R-:W-:-:S06]  /*d250*/  @!P5 IMAD R17, R141, 0x100, R6 ;  /* 0x000001008d11d824 */ /* 0x000fcc00078e0206 */
[C---:B------:R-:W-:Y:S02]  /*d260*/  @!P2 IMAD R29, R5.reuse, 0x8, R146 ;  /* 0x00000008051da824 */ /* 0x040fe400078e0292 */
[----:B------:R-:W-:-:S05]  /*d270*/  @!P2 VIADD R5, R5, 0x1 ;  /* 0x000000010505a836 */ /* 0x000fca0000000000 */
[----:B------:R-:W-:-:S13]  /*d280*/  ISETP.GT.U32.OR P3, PT, R5, 0xbff, !P3 ;  /* 0x00000bff0500780c */ /* 0x000fda0005f64470 */
[C---:B------:R-:W-:Y:S02]  /*d290*/  @!P3 IMAD R31, R5.reuse, 0x8, R146 ;  /* 0x00000008051fb824 */ /* 0x040fe400078e0292 */
[----:B------:R-:W-:-:S05]  /*d2a0*/  @!P3 VIADD R5, R5, 0x1 ;  /* 0x000000010505b836 */ /* 0x000fca0000000000 */
[----:B------:R-:W-:-:S13]  /*d2b0*/  ISETP.GT.U32.OR P4, PT, R5, 0xbff, !P4 ;  /* 0x00000bff0500780c */ /* 0x000fda0006784470 */
[C---:B------:R-:W-:Y:S01]  /*d2c0*/  @!P4 IMAD R33, R5.reuse, 0x8, R146 ;  /* 0x000000080521c824 */ /* 0x040fe200078e0292 */
[----:B------:R-:W5:Y:S01]  /*d2d0*/  @!P4 LDL R24, [R7+0x14] ;  /* 0x000014000718c983 */ /* 0x000f620000100800 */
[----:B------:R-:W-:-:S03]  /*d2e0*/  @!P4 VIADD R5, R5, 0x1 ;  /* 0x000000010505c836 */ /* 0x000fc60000000000 */
[----:B---3--:R0:W-:Y:S01]  /*d2f0*/  @!P5 STS.64 [R15], R16 ;  /* 0x000000100f00d388 */ /* 0x0081e20000000a00 */
[----:B------:R-:W-:Y:S02]  /*d300*/  LOP3.LUT P5, RZ, R22, R18, RZ, 0xc0, !PT ;  /* 0x0000001216ff7212 */ /* 0x000fe400078ac0ff */
[----:B------:R-:W-:Y:S02]  /*d310*/  SHF.L.W.U32 R18, R38, R40, RZ ;  /* 0x0000002826127219 */ /* 0x000fe40000000eff */
[----:B------:R-:W-:Y:S01]  /*d320*/  ISETP.GT.U32.OR P5, PT, R5, 0xbff, !P5 ;  /* 0x00000bff0500780c */ /* 0x000fe20006fa4470 */
[----:B0-----:R-:W3:-:S12]  /*d330*/  @!P3 LDL R16, [R7+0x10] ;  /* 0x000010000710b983 */ /* 0x001ed80000100800 */
[C---:B------:R-:W-:Y:S01]  /*d340*/  @!P5 IMAD R15, R5.reuse, 0x8, R146 ;  /* 0x00000008050fd824 */ /* 0x040fe200078e0292 */
[----:B----4-:R0:W-:Y:S01]  /*d350*/  @!P0 STS.64 [R19], R26 ;  /* 0x0000001a13008388 */ /* 0x0101e20000000a00 */
[----:B------:R-:W-:Y:S01]  /*d360*/  @!P5 VIADD R5, R5, 0x1 ;  /* 0x000000010505d836 */ /* 0x000fe20000000000 */
[----:B------:R-:W-:Y:S02]  /*d370*/  LOP3.LUT P0, RZ, R22, R18, RZ, 0xc0, !PT ;  /* 0x0000001216ff7212 */ /* 0x000fe4000780c0ff */
[----:B------:R-:W4:Y:S02]  /*d380*/  @!P1 LDL R18, [R7+0x8] ;  /* 0x0000080007129983 */ /* 0x000f240000100800 */
[----:B------:R-:W-:Y:S02]  /*d390*/  ISETP.GT.U32.OR P0, PT, R5, 0xbff, !P0 ;  /* 0x00000bff0500780c */ /* 0x000fe40004704470 */
[----:B------:R-:W2:Y:S04]  /*d3a0*/  @!P2 LDL R22, [R7+0xc] ;  /* 0x00000c000716a983 */ /* 0x000ea80000100800 */
[----:B------:R-:W5:Y:S07]  /*d3b0*/  @!P5 LDL R38, [R7+0x18] ;  /* 0x000018000726d983 */ /* 0x000f6e0000100800 */
[----:B0-----:R-:W5:Y:S01]  /*d3c0*/  @!P0 LDL R26, [R7+0x1c] ;  /* 0x00001c00071a8983 */ /* 0x001f620000100800 */
[----:B------:R-:W-:-:S02]  /*d3d0*/  @!P1 IMAD R19, R141, 0x100, R28 ;  /* 0x000001008d139824 */ /* 0x000fc400078e021c */
[C---:B------:R-:W-:Y:S02]  /*d3e0*/  @!P2 IMAD R23, R141.reuse, 0x100, R30 ;  /* 0x000001008d17a824 */ /* 0x040fe400078e021e */
[C---:B------:R-:W-:Y:S02]  /*d3f0*/  @!P3 IMAD R17, R141.reuse, 0x100, R32 ;  /* 0x000001008d11b824 */ /* 0x040fe400078e0220 */
[C---:B------:R-:W-:Y:S02]  /*d400*/  @!P4 IMAD R25, R141.reuse, 0x100, R34 ;  /* 0x000001008d19c824 */ /* 0x040fe400078e0222 */
[----:B------:R-:W-:Y:S02]  /*d410*/  @!P5 IMAD R39, R141, 0x100, R36 ;  /* 0x000001008d27d824 */ /* 0x000fe400078e0224 */
[----:B------:R-:W-:Y:S02]  /*d420*/  @!P0 IMAD R28, R5, 0x8, R146 ;  /* 0x00000008051c8824 */ /* 0x000fe400078e0292 */
[----:B------:R-:W-:Y:S01]  /*d430*/  @!P0 IMAD R27, R141, 0x100, R40 ;  /* 0x000001008d1b8824 */ /* 0x000fe200078e0228 */
[----:B------:R0:W-:Y:S01]  /*d440*/  @!P2 STL [R7+0xc], RZ ;  /* 0x00000cff0700a387 */ /* 0x0001e20000100800 */
[----:B------:R-:W-:-:S03]  /*d450*/  VIADD R6, R6, 0x8 ;  /* 0x0000000806067836 */ /* 0x000fc60000000000 */
[----:B------:R0:W-:Y:S04]  /*d460*/  @!P3 STL [R7+0x10], RZ ;  /* 0x000010ff0700b387 */ /* 0x0001e80000100800 */
[----:B------:R0:W-:Y:S04]  /*d470*/  @!P4 STL [R7+0x14], RZ ;  /* 0x000014ff0700c387 */ /* 0x0001e80000100800 */
[----:B------:R0:W-:Y:S04]  /*d480*/  @!P5 STL [R7+0x18], RZ ;  /* 0x000018ff0700d387 */ /* 0x0001e80000100800 */
[----:B------:R0:W-:Y:S04]  /*d490*/  @!P0 STL [R7+0x1c], RZ ;  /* 0x00001cff07008387 */ /* 0x0001e80000100800 */
[----:B------:R0:W-:Y:S01]  /*d4a0*/  @!P1 STL [R7+0x8], RZ ;  /* 0x000008ff07009387 */ /* 0x0001e20000100800 */
[----:B------:R-:W-:-:S03]  /*d4b0*/  @!P0 VIADD R5, R5, 0x1 ;  /* 0x0000000105058836 */ /* 0x000fc60000000000 */
[----:B----4-:R0:W-:Y:S04]  /*d4c0*/  @!P1 STS.64 [R21], R18 ;  /* 0x0000001215009388 */ /* 0x0101e80000000a00 */
[----:B--2---:R0:W-:Y:S04]  /*d4d0*/  @!P2 STS.64 [R29], R22 ;  /* 0x000000161d00a388 */ /* 0x0041e80000000a00 */
[----:B---3--:R0:W-:Y:S04]  /*d4e0*/  @!P3 STS.64 [R31], R16 ;  /* 0x000000101f00b388 */ /* 0x0081e80000000a00 */
[----:B-----5:R0:W-:Y:S04]  /*d4f0*/  @!P4 STS.64 [R33], R24 ;  /* 0x000000182100c388 */ /* 0x0201e80000000a00 */
[----:B------:R0:W-:Y:S04]  /*d500*/  @!P5 STS.64 [R15], R38 ;  /* 0x000000260f00d388 */ /* 0x0001e80000000a00 */
[----:B------:R0:W-:Y:S01]  /*d510*/  @!P0 STS.64 [R28], R26 ;  /* 0x0000001a1c008388 */ /* 0x0001e20000000a00 */
[----:B------:R-:W-:-:S13]  /*d520*/  ISETP.NE.AND P1, PT, R6, 0x80, PT ;  /* 0x000000800600780c */ /* 0x000fda0003f25270 */
[----:B0-----:R-:W-:Y:S05]  /*d530*/  @P1 BRA `(.L_x_684) ;  /* 0xfffffff800881947 */ /* 0x001fea000383ffff */
[----:B------:R-:W-:-:S07]  /*d540*/  IMAD.MOV.U32 R7, RZ, RZ, RZ ;  /* 0x000000ffff077224 */ /* 0x000fce00078e00ff */
.L_x_685:
[----:B------:R-:W-:-:S05]  /*d550*/  VIADD R6, R7, 0x80 ;  /* 0x0000008007067836 */ /* 0x000fca0000000000 */
[----:B------:R-:W-:-:S05]  /*d560*/  SHF.R.U32.HI R6, RZ, 0x5, R6 ;  /* 0x00000005ff067819 */ /* 0x000fca0000011606 */
[----:B------:R-:W-:-:S05]  /*d570*/  IMAD R6, R6, 0x4, R13 ;  /* 0x0000000406067824 */ /* 0x000fca00078e020d */
[----:B--2---:R-:W2:Y:S01]  /*d580*/  LDL R21, [R6] ;  /* 0x0000000006157983 */ /* 0x004ea20000100800 */
[----:B------:R-:W-:Y:S01]  /*d590*/  IMAD.MOV.U32 R25, RZ, RZ, 0x1 ;  /* 0x00000001ff197424 */ /* 0x000fe200078e00ff */
[C---:B------:R-:W-:Y:S01]  /*d5a0*/  LOP3.LUT R15, R7.reuse, 0x18, RZ, 0xc0, !PT ;  /* 0x00000018070f7812 */ /* 0x040fe200078ec0ff */
[C---:B------:R-:W-:Y:S02]  /*d5b0*/  IMAD R22, R7.reuse, 0x400, R150 ;  /* 0x0000040007167824 */ /* 0x040fe400078e0296 */
[----:B------:R-:W-:Y:S01]  /*d5c0*/  VIADD R19, R7, 0x1 ;  /* 0x0000000107137836 */ /* 0x000fe20000000000 */
[----:B------:R-:W-:-:S04]  /*d5d0*/  SHF.L.U32 R15, R25, R15, RZ ;  /* 0x0000000f190f7219 */ /* 0x000fc800000006ff */
[----:B--2---:R-:W-:Y:S02]  /*d5e0*/  LOP3.LUT P1, RZ, R21, R15, RZ, 0xc0, !PT ;  /* 0x0000000f15ff7212 */ /* 0x004fe4000782c0ff */
[----:B------:R-:W-:Y:S02]  /*d5f0*/  LOP3.LUT R15, R19, 0x19, RZ, 0xc0, !PT ;  /* 0x00000019130f7812 */ /* 0x000fe400078ec0ff */
[----:B------:R-:W-:Y:S02]  /*d600*/  ISETP.GT.U32.OR P1, PT, R5, 0xbff, !P1 ;  /* 0x00000bff0500780c */ /* 0x000fe40004f24470 */
[----:B------:R-:W-:-:S04]  /*d610*/  SHF.L.U32 R15, R25, R15, RZ ;  /* 0x0000000f190f7219 */ /* 0x000fc800000006ff */
[----:B------:R-:W-:Y:S01]  /*d620*/  LOP3.LUT P2, RZ, R21, R15, RZ, 0xc0, !PT ;  /* 0x0000000f15ff7212 */ /* 0x000fe2000784c0ff */
[----:B------:R-:W-:-:S05]  /*d630*/  VIADD R15, R7, 0x2 ;  /* 0x00000002070f7836 */ /* 0x000fca0000000000 */
[----:B------:R-:W-:Y:S01]  /*d640*/  LOP3.LUT R6, R15, 0x1a, RZ, 0xc0, !PT ;  /* 0x0000001a0f067812 */ /* 0x000fe200078ec0ff */
[----:B------:R-:W0:Y:S01]  /*d650*/  @!P1 LDS R16, [R22+0x6000] ;  /* 0x0060000016109984 */ /* 0x000e220000000800 */
[C---:B------:R-:W-:Y:S02]  /*d660*/  @!P1 IMAD R23, R5.reuse, 0x8, R146 ;  /* 0x0000000805179824 */ /* 0x040fe400078e0292 */
[----:B------:R-:W-:Y:S01]  /*d670*/  @!P1 VIADD R5, R5, 0x1 ;  /* 0x0000000105059836 */ /* 0x000fe20000000000 */
[----:B------:R-:W-:Y:S01]  /*d680*/  SHF.L.U32 R6, R25, R6, RZ ;  /* 0x0000000619067219 */ /* 0x000fe200000006ff */
[----:B------:R-:W-:-:S03]  /*d690*/  @!P1 IMAD.IADD R17, R14, 0x1, R7 ;  /* 0x000000010e119824 */ /* 0x000fc600078e0207 */
[----:B------:R-:W-:Y:S02]  /*d6a0*/  ISETP.GT.U32.OR P2, PT, R5, 0xbff, !P2 ;  /* 0x00000bff0500780c */ /* 0x000fe40005744470 */
[----:B------:R-:W-:-:S11]  /*d6b0*/  LOP3.LUT P0, RZ, R21, R6, RZ, 0xc0, !PT ;  /* 0x0000000615ff7212 */ /* 0x000fd6000780c0ff */
[C---:B------:R-:W-:Y:S02]  /*d6c0*/  @!P2 IMAD R24, R5.reuse, 0x8, R146 ;  /* 0x000000080518a824 */ /* 0x040fe400078e0292 */
[----:B------:R-:W-:Y:S02]  /*d6d0*/  @!P2 VIADD R5, R5, 0x1 ;  /* 0x000000010505a836 */ /* 0x000fe40000000000 */
[----:B------:R-:W-:-:S03]  /*d6e0*/  @!P2 IMAD.IADD R19, R14, 0x1, R19 ;  /* 0x000000010e13a824 */ /* 0x000fc600078e0213 */
[----:B------:R-:W-:Y:S01]  /*d6f0*/  ISETP.GT.U32.OR P0, PT, R5, 0xbff, !P0 ;  /* 0x00000bff0500780c */ /* 0x000fe20004704470 */
[----:B0-----:R0:W-:-:S12]  /*d700*/  @!P1 STS.64 [R23], R16 ;  /* 0x0000001017009388 */ /* 0x0011d80000000a00 */
[C---:B------:R-:W-:Y:S02]  /*d710*/  @!P0 IMAD R26, R5.reuse, 0x8, R146 ;  /* 0x00000008051a8824 */ /* 0x040fe400078e0292 */
[----:B------:R-:W-:Y:S01]  /*d720*/  @!P0 VIADD R5, R5, 0x1 ;  /* 0x0000000105058836 */ /* 0x000fe20000000000 */
[----:B------:R-:W1:Y:S04]  /*d730*/  @!P2 LDS R18, [R22+0x6400] ;  /* 0x006400001612a984 */ /* 0x000e680000000800 */
[----:B------:R-:W-:Y:S01]  /*d740*/  @!P1 STS [R22+0x6000], RZ ;  /* 0x006000ff16009388 */ /* 0x000fe20000000800 */
[----:B0-----:R-:W-:Y:S02]  /*d750*/  VIADD R23, R7, 0x3 ;  /* 0x0000000307177836 */ /* 0x001fe40000000000 */
[----:B------:R-:W-:-:S02]  /*d760*/  @!P0 IMAD.IADD R17, R14, 0x1, R15 ;  /* 0x000000010e118824 */ /* 0x000fc400078e020f */
[----:B------:R-:W-:Y:S01]  /*d770*/  VIADD R15, R7, 0x4 ;  /* 0x00000004070f7836 */ /* 0x000fe20000000000 */
[----:B------:R-:W-:-:S04]  /*d780*/  LOP3.LUT R6, R23, 0x1b, RZ, 0xc0, !PT ;  /* 0x0000001b17067812 */ /* 0x000fc800078ec0ff */
[----:B------:R-:W-:-:S04]  /*d790*/  SHF.L.U32 R6, R25, R6, RZ ;  /* 0x0000000619067219 */ /* 0x000fc800000006ff */
[----:B------:R-:W-:Y:S02]  /*d7a0*/  LOP3.LUT P1, RZ, R21, R6, RZ, 0xc0, !PT ;  /* 0x0000000615ff7212 */ /* 0x000fe4000782c0ff */
[----:B------:R-:W-:Y:S02]  /*d7b0*/  LOP3.LUT R6, R15, 0x1c, RZ, 0xc0, !PT ;  /* 0x0000001c0f067812 */ /* 0x000fe400078ec0ff */
[----:B------:R-:W-:Y:S02]  /*d7c0*/  ISETP.GT.U32.OR P1, PT, R5, 0xbff, !P1 ;  /* 0x00000bff0500780c */ /* 0x000fe40004f24470 */
[----:B------:R-:W-:Y:S01]  /*d7d0*/  SHF.L.U32 R6, R25, R6, RZ ;  /* 0x0000000619067219 */ /* 0x000fe200000006ff */
[----:B-1----:R0:W-:Y:S04]  /*d7e0*/  @!P2 STS.64 [R24], R18 ;  /* 0x000000121800a388 */ /* 0x0021e80000000a00 */
[----:B------:R-:W1:Y:S04]  /*d7f0*/  @!P0 LDS R16, [R22+0x6800] ;  /* 0x0068000016108984 */ /* 0x000e680000000800 */
[----:B------:R-:W-:Y:S01]  /*d800*/  @!P2 STS [R22+0x6400], RZ ;  /* 0x006400ff1600a388 */ /* 0x000fe20000000800 */
        /* <DEDUP_REMOVED lines=30> */
[----:B-1----:R0:W-:Y:S04]  /*d9f0*/  @!P2 STS.64 [R26], R16 ;  /* 0x000000101a00a388 */ /* 0x0021e80000000a00 */
[----:B------:R-:W1:Y:S04]  /*da00*/  @!P0 LDS R18, [R22+0x7400] ;  /* 0x0074000016128984 */ /* 0x000e680000000800 */
[----:B------:R-:W-:Y:S01]  /*da10*/  @!P2 STS [R22+0x7000], RZ ;  /* 0x007000ff1600a388 */ /* 0x000fe20000000800 */
[----:B------:R-:W-:Y:S01]  /*da20*/  LOP3.LUT P2, RZ, R21, R6, RZ, 0xc0, !PT ;  /* 0x0000000615ff7212 */ /* 0x000fe2000784c0ff */
[----:B------:R-:W-:-:S02]  /*da30*/  @!P1 IMAD R6, R5, 0x8, R146 ;  /* 0x0000000805069824 */ /* 0x000fc400078e0292 */
[----:B------:R-:W-:Y:S02]  /*da40*/  @!P1 VIADD R5, R5, 0x1 ;  /* 0x0000000105059836 */ /* 0x000fe40000000000 */
[----:B0-----:R-:W-:-:S03]  /*da50*/  @!P1 IMAD.IADD R17, R14, 0x1, R15 ;  /* 0x000000010e119824 */ /* 0x001fc600078e020f */
[----:B------:R-:W-:-:S13]  /*da60*/  ISETP.GT.U32.OR P2, PT, R5, 0xbff, !P2 ;  /* 0x00000bff0500780c */ /* 0x000fda0005744470 */
[C---:B------:R-:W-:Y:S02]  /*da70*/  @!P2 IMAD R15, R5.reuse, 0x8, R146 ;  /* 0x00000008050fa824 */ /* 0x040fe400078e0292 */
[----:B------:R-:W-:Y:S01]  /*da80*/  @!P2 VIADD R5, R5, 0x1 ;  /* 0x000000010505a836 */ /* 0x000fe20000000000 */
[----:B-1----:R0:W-:Y:S04]  /*da90*/  @!P0 STS.64 [R24], R18 ;  /* 0x0000001218008388 */ /* 0x0021e80000000a00 */
[----:B------:R-:W1:Y:S04]  /*daa0*/  @!P1 LDS R16, [R22+0x7800] ;  /* 0x0078000016109984 */ /* 0x000e680000000800 */
[----:B------:R-:W-:Y:S01]  /*dab0*/  @!P0 STS [R22+0x7400], RZ ;  /* 0x007400ff16008388 */ /* 0x000fe20000000800 */
[----:B------:R-:W-:Y:S01]  /*dac0*/  ISETP.NE.AND P0, PT, R7, 0x80, PT ;  /* 0x000000800700780c */ /* 0x000fe20003f05270 */
[----:B0-----:R-:W-:-:S02]  /*dad0*/  @!P2 IMAD.IADD R19, R14, 0x1, R23 ;  /* 0x000000010e13a824 */ /* 0x001fc400078e0217 */
[----:B-1----:R-:W-:Y:S04]  /*dae0*/  @!P1 STS.64 [R6], R16 ;  /* 0x0000001006009388 */ /* 0x002fe80000000a00 */
[----:B------:R-:W0:Y:S04]  /*daf0*/  @!P2 LDS R18, [R22+0x7c00] ;  /* 0x007c00001612a984 */ /* 0x000e280000000800 */
[----:B------:R2:W-:Y:S04]  /*db00*/  @!P1 STS [R22+0x7800], RZ ;  /* 0x007800ff16009388 */ /* 0x0005e80000000800 */
[----:B0-----:R2:W-:Y:S04]  /*db10*/  @!P2 STS.64 [R15], R18 ;  /* 0x000000120f00a388 */ /* 0x0015e80000000a00 */
[----:B------:R2:W-:Y:S01]  /*db20*/  @!P2 STS [R22+0x7c00], RZ ;  /* 0x007c00ff1600a388 */ /* 0x0005e20000000800 */
[----:B------:R-:W-:Y:S05]  /*db30*/  @P0 BRA `(.L_x_685) ;  /* 0xfffffff800840947 */ /* 0x000fea000383ffff */
.L_x_683:
[C---:B------:R-:W-:Y:S02]  /*db40*/  FSETP.GTU.FTZ.AND P1, PT, R20.reuse, 0.0099999997764825820923, PT ;  /* 0x3c23d70a1400780b */ /* 0x040fe40003f3c000 */
[----:B------:R-:W-:-:S04]  /*db50*/  FSETP.GE.FTZ.AND P0, PT, R20, RZ, PT ;  /* 0x000000ff1400720b */ /* 0x000fc80003f16000 */
[----:B------:R-:W-:Y:S02]  /*db60*/  PLOP3.LUT P1, PT, P1, P0, PT, 0x8, 0x0 ;  /* 0x000000000000781c */ /* 0x000fe40000f20170 */
[----:B------:R-:W-:-:S11]  /*db70*/  PLOP3.LUT P0, PT, PT, PT, PT, 0x80, 0x0 ;  /* 0x000000000000781c */ /* 0x000fd60003f0f070 */
[----:B------:R-:W0:Y:S02]  /*db80*/  @!P1 LDC R6, c[0x0][0x264] ;  /* 0x00009900ff069b82 */ /* 0x000e240000000800 */
[----:B0-----:R-:W-:-:S04]  /*db90*/  @!P1 FSETP.GT.FTZ.AND P2, PT, R3, R6, PT ;  /* 0x000000060300920b */ /* 0x001fc80003f54000 */
[----:B------:R-:W-:-:S04]  /*dba0*/  @!P1 ISETP.LT.U32.AND P0, PT, R4, 0xc01, P2 ;  /* 0x00000c010400980c */ /* 0x000fc80001701070 */
[----:B------:R-:W-:-:S13]  /*dbb0*/  ISETP.EQ.OR P0, PT, RZ, UR8, P0 ;  /* 0x00000008ff007c0c */ /* 0x000fda0008702670 */
[----:B------:R-:W-:Y:S05]  /*dbc0*/  @P0 BRA `(.L_x_686) ;  /* 0x0000000000e00947 */ /* 0x000fea0003800000 */
[----:B------:R-:W-:-:S13]  /*dbd0*/  FSETP.GT.FTZ.AND P0, PT, R20, 0.0099999997764825820923, PT ;  /* 0x3c23d70a1400780b */ /* 0x000fda0003f14000 */
[----:B------:R-:W-:Y:S05]  /*dbe0*/  @P0 BRA `(.L_x_687) ;  /* 0x0000000000280947 */ /* 0x000fea0003800000 */
[----:B------:R-:W0:Y:S01]  /*dbf0*/  S2UR UR5, SR_CgaCtaId ;  /* 0x00000000000579c3 */ /* 0x000e220000008800 */
[----:B------:R-:W-:Y:S01]  /*dc00*/  ISETP.NE.AND P1, PT, R145, RZ, PT ;  /* 0x000000ff9100720c */ /* 0x000fe20003f25270 */
[----:B------:R-:W-:Y:S01]  /*dc10*/  UMOV UR4, 0x400 ;  /* 0x0000040000047882 */ /* 0x000fe20000000000 */
[----:B------:R-:W-:Y:S02]  /*dc20*/  ISETP.NE.AND P0, PT, R9, RZ, PT ;  /* 0x000000ff0900720c */ /* 0x000fe40003f05270 */
[----:B------:R-:W-:Y:S02]  /*dc30*/  FSEL R10, R3, R10, !P1 ;  /* 0x0000000a030a7208 */ /* 0x000fe40004800000 */
[----:B------:R-:W-:Y:S01]  /*dc40*/  SEL R8, R8, R9, !P0 ;  /* 0x0000000908087207 */ /* 0x000fe20004000000 */
[----:B------:R-:W-:Y:S01]  /*dc50*/  IMAD.MOV.U32 R9, RZ, RZ, RZ ;  /* 0x000000ffff097224 */ /* 0x000fe200078e00ff */
[----:B0-----:R-:W-:-:S09]  /*dc60*/  ULEA UR4, UR5, UR4, 0x18 ;  /* 0x0000000405047291 */ /* 0x001fd2000f8ec03f */
[----:B------:R-:W3:Y:S01]  /*dc70*/  @!P1 LDS R12, [UR4] ;  /* 0x00000004ff0c9984 */ /* 0x000ee20008000800 */
[----:B------:R-:W-:Y:S05]  /*dc80*/  BRA `(.L_x_688) ;  /* 0x0000000000287947 */ /* 0x000fea0003800000 */
.L_x_687:
[----:B-1----:R-:W0:Y:S01]  /*dc90*/  @!P6 S2R R5, SR_CgaCtaId ;  /* 0x000000000005e919 */ /* 0x002e220000008800 */
[----:B------:R-:W-:Y:S01]  /*dca0*/  @!P6 MOV R4, 0x400 ;  /* 0x000004000004e802 */ /* 0x000fe20000000f00 */
[--C-:B------:R-:W-:Y:S02]  /*dcb0*/  IMAD.MOV.U32 R9, RZ, RZ, R151.reuse ;  /* 0x000000ffff097224 */ /* 0x100fe400078e0097 */
[--C-:B------:R-:W-:Y:S02]  /*dcc0*/  IMAD.MOV.U32 R8, RZ, RZ, R151.reuse ;  /* 0x000000ffff087224 */ /* 0x100fe400078e0097 */
[--C-:B------:R-:W-:Y:S02]  /*dcd0*/  @!P6 IMAD.MOV.U32 R9, RZ, RZ, R151.reuse ;  /* 0x000000ffff09e224 */ /* 0x100fe400078e0097 */
[----:B------:R-:W-:Y:S02]  /*dce0*/  @!P6 IMAD.MOV.U32 R8, RZ, RZ, R151 ;  /* 0x000000ffff08e224 */ /* 0x000fe400078e0097 */
[----:B------:R-:W-:-:S02]  /*dcf0*/  @!P6 IMAD.MOV.U32 R2, RZ, RZ, R12 ;  /* 0x000000ffff02e224 */ /* 0x000fc400078e000c */
[----:B------:R-:W-:Y:S01]  /*dd00*/  @!P6 IMAD.MOV.U32 R3, RZ, RZ, R10 ;  /* 0x000000ffff03e224 */ /* 0x000fe200078e000a */
[----:B0-----:R-:W-:-:S05]  /*dd10*/  @!P6 LEA R5, R5, R4, 0x18 ;  /* 0x000000040505e211 */ /* 0x001fca00078ec0ff */
[----:B------:R0:W-:Y:S02]  /*dd20*/  @!P6 STS [R5], R12 ;  /* 0x0000000c0500e388 */ /* 0x0001e40000000800 */
.L_x_688:
[----:B01----:R0:W5:Y:S04]  /*dd30*/  LDL.128 R4, [R1] ;  /* 0x0000000001047983 */ /* 0x0031680000100c00 */
[----:B--2---:R0:W5:Y:S04]  /*dd40*/  LDL.128 R16, [R1+0x10] ;  /* 0x0000100001107983 */ /* 0x0041680000100c00 */
[----:B------:R0:W5:Y:S04]  /*dd50*/  LDL.128 R20, [R1+0x20] ;  /* 0x0000200001147983 */ /* 0x0001680000100c00 */
        /* <DEDUP_REMOVED lines=28> */
[----:B------:R0:W5:Y:S01]  /*df20*/  LDL.128 R136, [R1+0x1f0] ;  /* 0x0001f00001887983 */ /* 0x0001620000100c00 */
[----:B------:R-:W-:Y:S01]  /*df30*/  UIADD3 UR8, UR8, -0x1, URZ ;  /* 0xffffffff08087890 */ /* 0x000fe2000fffe03f */
[----:B------:R-:W-:Y:S11]  /*df40*/  BRA `(.L_x_689) ;  /* 0xffffff5000007947 */ /* 0x000ff6000383ffff */
.L_x_686:
[----:B------:R-:W0:Y:S08]  /*df50*/  S2UR UR5, SR_CgaCtaId ;  /* 0x00000000000579c3 */ /* 0x000e300000008800 */
[----:B------:R-:W-:Y:S06]  /*df60*/  BAR.SYNC.DEFER_BLOCKING 0x0 ;  /* 0x0000000000007b1d */ /* 0x000fec0000010000 */
[----:B------:R-:W-:Y:S01]  /*df70*/  UMOV UR4, 0x400 ;  /* 0x0000040000047882 */ /* 0x000fe20000000000 */
[----:B------:R-:W-:Y:S01]  /*df80*/  BSSY B0, `(.L_x_690) ;  /* 0x0000018000007945 */ /* 0x000fe20003800000 */
[----:B0-----:R-:W-:-:S09]  /*df90*/  ULEA UR4, UR5, UR4, 0x18 ;  /* 0x0000000405047291 */ /* 0x001fd2000f8ec03f */
[----:B-1----:R-:W0:Y:S01]  /*dfa0*/  LDS R5, [UR4] ;  /* 0x00000004ff057984 */ /* 0x002e220008000800 */
[----:B------:R-:W-:Y:S02]  /*dfb0*/  ULDC UR4, c[0x0][0x264] ;  /* 0x0000990000047ab9 */ /* 0x000fe40000000800 */
[----:B------:R-:W-:-:S04]  /*dfc0*/  FSETP.GEU.FTZ.AND P0, PT, R3, UR4, PT ;  /* 0x0000000403007c0b */ /* 0x000fc8000bf1e000 */
[----:B0-----:R-:W-:-:S04]  /*dfd0*/  SEL R142, R142, R5, !P0 ;  /* 0x000000058e8e7207 */ /* 0x001fc80004000000 */
[----:B------:R-:W-:-:S04]  /*dfe0*/  ISETP.GE.U32.AND P0, PT, R145, R142, PT ;  /* 0x0000008e9100720c */ /* 0x000fc80003f06070 */
[----:B------:R-:W-:Y:S01]  /*dff0*/  ISETP.GT.U32.OR P0, PT, R142, 0xbff, P0 ;  /* 0x00000bff8e00780c */ /* 0x000fe20000704470 */
[----:B------:R-:W-:-:S12]  /*e000*/  @P6 BRA `(.L_x_691) ;  /* 0x00000000003c6947 */ /* 0x000fd80003800000 */
[----:B------:R-:W0:Y:S01]  /*e010*/  S2R R6, SR_LANEID ;  /* 0x0000000000067919 */ /* 0x000e220000000000 */
[----:B------:R-:W1:Y:S08]  /*e020*/  S2UR UR5, SR_CTAID.X ;  /* 0x00000000000579c3 */ /* 0x000e700000002500 */
[----:B------:R-:W3:Y:S01]  /*e030*/  REDUX.MAX.S32 UR8, R142 ;  /* 0x000000008e0873c4 */ /* 0x000ee20000014200 */
[----:B------:R-:W-:Y:S01]  /*e040*/  VOTEU.ANY UR4, UPT, PT ;  /* 0x0000000000047886 */ /* 0x000fe200038e0100 */
[----:B------:R-:W1:Y:S01]  /*e050*/  S2R R0, SR_CTAID.Y ;  /* 0x0000000000007919 */ /* 0x000e620000002600 */
[----:B------:R-:W-:-:S05]  /*e060*/  UFLO.U32 UR4, UR4 ;  /* 0x00000004000472bd */ /* 0x000fca00080e0000 */
[----:B------:R-:W1:Y:S08]  /*e070*/  LDC R7, c[0x0][0xc] ;  /* 0x00000300ff077b82 */ /* 0x000e700000000800 */
[----:B------:R-:W4:Y:S08]  /*e080*/  LDC.64 R2, c[0x0][0x230] ;  /* 0x00008c00ff027b82 */ /* 0x000f300000000a00 */
[----:B------:R-:W5:Y:S01]  /*e090*/  LDC.64 R4, c[0x0][0x238] ;  /* 0x00008e00ff047b82 */ /* 0x000f620000000a00 */
[----:B0-----:R-:W-:Y:S01]  /*e0a0*/  ISETP.EQ.U32.AND P1, PT, R6, UR4, PT ;  /* 0x0000000406007c0c */ /* 0x001fe2000bf22070 */
[----:B-1----:R-:W-:-:S04]  /*e0b0*/  IMAD R7, R0, R7, UR5 ;  /* 0x0000000500077e24 */ /* 0x002fc8000f8e0207 */
[----:B----4-:R-:W-:-:S04]  /*e0c0*/  IMAD.WIDE.U32 R2, R7, 0x4, R2 ;  /* 0x0000000407027825 */ /* 0x010fc800078e0002 */
[----:B---3--:R-:W-:Y:S01]  /*e0d0*/  IMAD.U32 R7, RZ, RZ, UR8 ;  /* 0x00000008ff077e24 */ /* 0x008fe2000f8e00ff */
[----:B------:R0:W-:Y:S04]  /*e0e0*/  STG.E desc[UR6][R2.64], R142 ;  /* 0x0000008e02007986 */ /* 0x0001e8000c101906 */
[----:B-----5:R0:W-:Y:S02]  /*e0f0*/  @P1 REDG.E.MAX.S32.STRONG.GPU desc[UR6][R4.64], R7 ;  /* 0x000000070400198e */ /* 0x0201e4000d10e386 */
.L_x_691:
[----:B------:R-:W-:Y:S05]  /*e100*/  BSYNC B0 ;  /* 0x0000000000007941 */ /* 0x000fea0003800000 */
.L_x_690:
[----:B------:R-:W-:Y:S05]  /*e110*/  @P0 EXIT ;  /* 0x000000000000094d */ /* 0x000fea0003800000 */
[----:B------:R-:W-:Y:S01]  /*e120*/  ULDC UR4, c[0x0][0x0] ;  /* 0x0000000000047ab9 */ /* 0x000fe20000000800 */
[----:B------:R-:W-:Y:S01]  /*e130*/  ULDC.64 UR8, c[0x0][0x218] ;  /* 0x0000860000087ab9 */ /* 0x000fe20000000a00 */
[----:B------:R-:W-:-:S05]  /*e140*/  ULDC.64 UR10, c[0x0][0x220] ;  /* 0x00008800000a7ab9 */ /* 0x000fca0000000a00 */
.L_x_692:
[----:B------:R-:W-:Y:S01]  /*e150*/  IMAD R0, R145, 0x8, R146 ;  /* 0x0000000891007824 */ /* 0x000fe200078e0292 */
[----:B01----:R-:W-:-:S04]  /*e160*/  IADD3 R5, P0, R143, R145, RZ ;  /* 0x000000918f057210 */ /* 0x003fc80007f1e0ff */
[----:B------:R-:W0:Y:S01]  /*e170*/  LDS.64 R6, [R0] ;  /* 0x0000000000067984 */ /* 0x000e220000000a00 */
[----:B------:R-:W-:Y:S01]  /*e180*/  LEA.HI.X.SX32 R2, R145, R144, 0x1, P0 ;  /* 0x0000009091027211 */ /* 0x000fe200000f0eff */
[----:B------:R-:W-:Y:S02]  /*e190*/  IMAD.SHL.U32 R4, R5, 0x4, RZ ;  /* 0x0000000405047824 */ /* 0x000fe400078e00ff */
[----:B------:R-:W-:Y:S01]  /*e1a0*/  VIADD R145, R145, UR4 ;  /* 0x0000000491917c36 */ /* 0x000fe20008000000 */
[----:B------:R-:W-:Y:S02]  /*e1b0*/  SHF.L.U64.HI R5, R5, 0x2, R2 ;  /* 0x0000000205057819 */ /* 0x000fe40000010202 */
[C---:B------:R-:W-:Y:S02]  /*e1c0*/  IADD3 R2, P0, R4.reuse, UR8, RZ ;  /* 0x0000000804027c10 */ /* 0x040fe4000ff1e0ff */
[----:B------:R-:W-:Y:S02]  /*e1d0*/  IADD3 R4, P1, R4, UR10, RZ ;  /* 0x0000000a04047c10 */ /* 0x000fe4000ff3e0ff */
[----:B------:R-:W-:-:S02]  /*e1e0*/  IADD3.X R3, R5, UR9, RZ, P0, !PT ;  /* 0x0000000905037c10 */ /* 0x000fc400087fe4ff */
[----:B------:R-:W-:Y:S02]  /*e1f0*/  IADD3.X R5, R5, UR11, RZ, P1, !PT ;  /* 0x0000000b05057c10 */ /* 0x000fe40008ffe4ff */
[----:B------:R-:W-:Y:S01]  /*e200*/  ISETP.GE.U32.AND P0, PT, R145, R142, PT ;  /* 0x0000008e9100720c */ /* 0x000fe20003f06070 */
[----:B0-----:R1:W-:Y:S04]  /*e210*/  STG.E desc[UR6][R2.64], R6 ;  /* 0x0000000602007986 */ /* 0x0013e8000c101906 */
[----:B------:R1:W-:Y:S08]  /*e220*/  STG.E desc[UR6][R4.64], R7 ;  /* 0x0000000704007986 */ /* 0x0003f0000c101906 */
[----:B------:R-:W-:Y:S05]  /*e230*/  @!P0 BRA `(.L_x_692) ;  /* 0xfffffffc00c48947 */ /* 0x000fea000383ffff */
[----:B------:R-:W-:Y:S05]  /*e240*/  EXIT ;  /* 0x000000000000794d */ /* 0x000fea0003800000 */
.L_x_674:
        /* <DEDUP_REMOVED lines=8> */
.L_x_681:
[----:B------:R-:W-:Y:S02]  /*e2d0*/  IMAD.MOV.U32 R25, RZ, RZ, R7 ;  /* 0x000000ffff197224 */ /* 0x000fe400078e0007 */
[----:B------:R-:W-:Y:S02]  /*e2e0*/  IMAD.MOV.U32 R27, RZ, RZ, 0x1 ;  /* 0x00000001ff1b7424 */ /* 0x000fe400078e00ff */
[----:B------:R-:W-:Y:S02]  /*e2f0*/  IMAD.MOV.U32 R28, RZ, RZ, RZ ;  /* 0x000000ffff1c7224 */ /* 0x000fe400078e00ff */
[----:B------:R-:W-:Y:S02]  /*e300*/  IMAD.MOV.U32 R26, RZ, RZ, -0x1 ;  /* 0xffffffffff1a7424 */ /* 0x000fe400078e00ff */
[----:B------:R-:W-:-:S07]  /*e310*/  IMAD.MOV.U32 R29, RZ, RZ, 0x1f ;  /* 0x0000001fff1d7424 */ /* 0x000fce00078e00ff */
[----:B0-----:R-:W-:Y:S05]  /*e320*/  WARPSYNC.COLLECTIVE R26, `(.L_x_693) ;  /* 0x000000001a087348 */ /* 0x001fea0003c00000 */
[----:B------:R1:W2:Y:S02]  /*e330*/  SHFL.UP P0, R24, R25, R27, R28 ;  /* 0x0400001b19187389 */ /* 0x0002a4000000001c */
[----:B012---:R-:W-:Y:S01]  /*e340*/  ENDCOLLECTIVE ;  /* 0x000000000000791b */ /* 0x007fe20003800000 */
.L_x_693:
[----:B------:R-:W-:Y:S02]  /*e350*/  IMAD.MOV.U32 R27, RZ, RZ, 0x2 ;  /* 0x00000002ff1b7424 */ /* 0x000fe400078e00ff */
[----:B------:R-:W-:-:S04]  /*e360*/  IMAD.MOV.U32 R20, RZ, RZ, R24 ;  /* 0x000000ffff147224 */ /* 0x000fc800078e0018 */
[----:B------:R-:W-:-:S04]  /*e370*/  @P0 IMAD.IADD R20, R7, 0x1, R20 ;  /* 0x0000000107140824 */ /* 0x000fc800078e0214 */
[----:B------:R-:W-:-:S07]  /*e380*/  IMAD.MOV.U32 R25, RZ, RZ, R20 ;  /* 0x000000ffff197224 */ /* 0x000fce00078e0014 */
[----:B------:R-:W-:Y:S05]  /*e390*/  WARPSYNC.COLLECTIVE R26, `(.L_x_694) ;  /* 0x000000001a087348 */ /* 0x000fea0003c00000 */
[----:B------:R0:W1:Y:S02]  /*e3a0*/  SHFL.UP P0, R24, R25, R27, R28 ;  /* 0x0400001b19187389 */ /* 0x000064000000001c */
[----:B01----:R-:W-:Y:S01]  /*e3b0*/  ENDCOLLECTIVE ;  /* 0x000000000000791b */ /* 0x003fe20003800000 */
.L_x_694:
        /* <DEDUP_REMOVED lines=8> */
.L_x_695:
[----:B------:R-:W-:Y:S02]  /*e440*/  IMAD.MOV.U32 R27, RZ, RZ, 0x8 ;  /* 0x00000008ff1b7424 */ /* 0x000fe400078e00ff */
[----:B------:R-:W-:-:S04]  /*e450*/  IMAD.MOV.U32 R22, RZ, RZ, R24 ;  /* 0x000000ffff167224 */ /* 0x000fc800078e0018 */
[----:B------:R-:W-:-:S04]  /*e460*/  @P0 IMAD.IADD R22, R19, 0x1, R22 ;  /* 0x0000000113160824 */ /* 0x000fc800078e0216 */
[----:B------:R-:W-:-:S07]  /*e470*/  IMAD.MOV.U32 R25, RZ, RZ, R22 ;  /* 0x000000ffff197224 */ /* 0x000fce00078e0016 */
[----:B------:R-:W-:Y:S05]  /*e480*/  WARPSYNC.COLLECTIVE R26, `(.L_x_696) ;  /* 0x000000001a087348 */ /* 0x000fea0003c00000 */
[----:B------:R0:W1:Y:S02]  /*e490*/  SHFL.UP P0, R24, R25, R27, R28 ;  /* 0x0400001b19187389 */ /* 0x000064000000001c */
[----:B01----:R-:W-:Y:S01]  /*e4a0*/  ENDCOLLECTIVE ;  /* 0x000000000000791b */ /* 0x003fe20003800000 */
.L_x_696:
[----:B------:R-:W-:Y:S02]  /*e4b0*/  IMAD.MOV.U32 R27, RZ, RZ, 0x10 ;  /* 0x00000010ff1b7424 */ /* 0x000fe400078e00ff */
[----:B------:R-:W-:-:S04]  /*e4c0*/  IMAD.MOV.U32 R21, RZ, RZ, R24 ;  /* 0x000000ffff157224 */ /* 0x000fc800078e0018 */
[----:B------:R-:W-:-:S04]  /*e4d0*/  @P0 IMAD.IADD R21, R22, 0x1, R21 ;  /* 0x0000000116150824 */ /* 0x000fc800078e0215 */
[----:B------:R-:W-:-:S07]  /*e4e0*/  IMAD.MOV.U32 R25, RZ, RZ, R21 ;  /* 0x000000ffff197224 */ /* 0x000fce00078e0015 */
[----:B------:R-:W-:Y:S05]  /*e4f0*/  WARPSYNC.COLLECTIVE R26, `(.L_x_697) ;  /* 0x000000001a087348 */ /* 0x000fea0003c00000 */
[----:B------:R0:W1:Y:S02]  /*e500*/  SHFL.UP P0, R24, R25, R27, R28 ;  /* 0x0400001b19187389 */ /* 0x000064000000001c */
[----:B01----:R-:W-:Y:S01]  /*e510*/  ENDCOLLECTIVE ;  /* 0x000000000000791b */ /* 0x003fe20003800000 */
.L_x_697:
[----:B------:R-:W-:-:S04]  /*e520*/  @P0 IMAD.IADD R24, R21, 0x1, R24 ;  /* 0x0000000115180824 */ /* 0x000fc800078e0218 */
[----:B------:R-:W-:Y:S02]  /*e530*/  IMAD.MOV.U32 R21, RZ, RZ, R24 ;  /* 0x000000ffff157224 */ /* 0x000fe400078e0018 */
[----:B------:R-:W-:-:S07]  /*e540*/  IMAD.IADD R7, R24, 0x1, -R7 ;  /* 0x0000000118077824 */ /* 0x000fce00078e0a07 */
[----:B------:R-:W-:Y:S05]  /*e550*/  WARPSYNC.COLLECTIVE R26, `(.L_x_698) ;  /* 0x000000001a087348 */ /* 0x000fea0003c00000 */
[----:B------:R0:W1:Y:S02]  /*e560*/  SHFL.IDX P0, R19, R21, R20, R29 ;  /* 0x0000001415137389 */ /* 0x000064000000001d */
[----:B01----:R-:W-:Y:S01]  /*e570*/  ENDCOLLECTIVE ;  /* 0x000000000000791b */ /* 0x003fe20003800000 */
.L_x_698:
[----:B------:R-:W-:Y:S02]  /*e580*/  IMAD.MOV.U32 R21, RZ, RZ, R2 ;  /* 0x000000ffff157224 */ /* 0x000fe400078e0002 */
[----:B------:R-:W-:Y:S02]  /*e590*/  IMAD.MOV.U32 R20, RZ, RZ, RZ ;  /* 0x000000ffff147224 */ /* 0x000fe400078e00ff */
[----:B------:R-:W-:-:S07]  /*e5a0*/  IMAD.MOV.U32 R23, RZ, RZ, R19 ;  /* 0x000000ffff177224 */ /* 0x000fce00078e0013 */
[----:B------:R-:W-:Y:S05]  /*e5b0*/  WARPSYNC.COLLECTIVE R26, `(.L_x_699) ;  /* 0x000000001a087348 */ /* 0x000fea0003c00000 */
[----:B------:R0:W1:Y:S02]  /*e5c0*/  SHFL.IDX P0, R19, R21, R20, R29 ;  /* 0x0000001415137389 */ /* 0x000064000000001d */
[----:B01----:R-:W-:Y:S01]  /*e5d0*/  ENDCOLLECTIVE ;  /* 0x000000000000791b */ /* 0x003fe20003800000 */
.L_x_699:
[----:B------:R-:W-:Y:S01]  /*e5e0*/  IMAD.MOV.U32 R25, RZ, RZ, R19 ;  /* 0x000000ffff197224 */ /* 0x000fe200078e0013 */
[----:B------:R-:W-:Y:S06]  /*e5f0*/  BRA `(.L_x_700) ;  /* 0xffffffe400c87947 */ /* 0x000fec000383ffff */
.L_x_701:
        /* <DEDUP_REMOVED lines=16> */
.L_x_2014:


//--------------------- .text._ZN17fastertransformer19segmented_topp_impl27segmented_top_p_single_passINS0_28Segmented_topk_kernel_paramsIfiLi256ELi1EEELi224EEEvNS0_20TopKPerSegmentParamsE --------------------------
	.section	.text._ZN17fastertransformer19segmented_topp_impl27segmented_top_p_single_passINS0_28Segmented_topk_kernel_paramsIfiLi256ELi1EEELi224EEEvNS0_20TopKPerSegmentParamsE,"ax",@progbits
	.align	128
        .global         _ZN17fastertransformer19segmented_topp_impl27segmented_top_p_single_passINS0_28Segmented_topk_kernel_paramsIfiLi256ELi1EEELi224EEEvNS0_20TopKPerSegmentParamsE
        .type           _ZN17fastertransformer19segmented_topp_impl27segmented_top_p_single_passINS0_28Segmented_topk_kernel_paramsIfiLi256ELi1EEELi224EEEvNS0_20TopKPerSegmentParamsE,@function
        .size           _ZN17fastertransformer19segmented_topp_impl27segmented_top_p_single_passINS0_28Segmented_topk_kernel_paramsIfiLi256ELi1EEELi224EEEvNS0_20TopKPerSegmentParamsE,(.L_x_2015 - _ZN17fastertransformer19segmented_topp_impl27segmented_top_p_single_passINS0_28Segmented_topk_kernel_paramsIfiLi256ELi1EEELi224EEEvNS0_20TopKPerSegmentParamsE)
        .other          _ZN17fastertransformer19segmented_topp_impl27segmented_top_p_single_passINS0_28Segmented_topk_kernel_paramsIfiLi256ELi1EEELi224EEEvNS0_20TopKPerSegmentParamsE,@"STO_CUDA_ENTRY STV_DEFAULT"
_ZN17fastertransformer19segmented_topp_impl27segmented_top_p_single_passINS0_28Segmented_topk_kernel_paramsIfiLi256ELi1EEELi224EEEvNS0_20TopKPerSegmentParamsE:
.text._ZN17fastertransformer19segmented_topp_impl27segmented_top_p_single_passINS0_28Segmented_topk_kernel_paramsIfiLi256ELi1EEELi224EEEvNS0_20TopKPerSegmentParamsE:
        /* <DEDUP_REMOVED lines=20> */
[----:B------:R-:W-:Y:S01]  /*0140*/  ULDC.64 UR6, c[0x0][0x210] ;  /* 0x0000840000067ab9 */ /* 0x000fe20000000a00 */
[----:B------:R-:W-:Y:S02]  /*0150*/  IMAD.MOV.U32 R18, RZ, RZ, RZ ;  /* 0x000000ffff127224 */ /* 0x000fe400078e00ff */
[----:B------:R-:W-:Y:S01]  /*0160*/  IMAD.MOV.U32 R8, RZ, RZ, RZ ;  /* 0x000000ffff087224 */ /* 0x000fe200078e00ff */
[----:B0-----:R-:W-:Y:S02]  /*0170*/  IABS R4, R13 ;  /* 0x0000000d00047213 */ /* 0x001fe40000000000 */
[----:B------:R-:W-:Y:S02]  /*0180*/  IABS R6, R12 ;  /* 0x0000000c00067213 */ /* 0x000fe40000000000 */
[----:B------:R-:W0:Y:S08]  /*0190*/  I2F.RP R0, R4 ;  /* 0x0000000400007306 */ /* 0x000e300000209400 */
[----:B0-----:R-:W0:Y:S02]  /*01a0*/  MUFU.RCP R0, R0 ;  /* 0x0000000000007308 */ /* 0x001e240000001000 */
[----:B0-----:R-:W-:-:S02]  /*01b0*/  VIADD R2, R0, 0xffffffe ;  /* 0x0ffffffe00027836 */ /* 0x001fc40000000000 */
[----:B------:R-:W0:Y:S04]  /*01c0*/  S2R R0, SR_TID.X ;  /* 0x0000000000007919 */ /* 0x000e280000002100 */
[----:B------:R1:W2:Y:S02]  /*01d0*/  F2I.FTZ.U32.TRUNC.NTZ R3, R2 ;  /* 0x0000000200037305 */ /* 0x0002a4000021f000 */
[----:B-1----:R-:W-:Y:S02]  /*01e0*/  IMAD.MOV.U32 R2, RZ, RZ, RZ ;  /* 0x000000ffff027224 */ /* 0x002fe400078e00ff */
[----:B--2---:R-:W-:-:S04]  /*01f0*/  IMAD.MOV R5, RZ, RZ, -R3 ;  /* 0x000000ffff057224 */ /* 0x004fc800078e0a03 */
[----:B------:R-:W-:-:S04]  /*0200*/  IMAD R5, R5, R4, RZ ;  /* 0x0000000405057224 */ /* 0x000fc800078e02ff */
[----:B------:R-:W-:Y:S01]  /*0210*/  IMAD.HI.U32 R3, R3, R5, R2 ;  /* 0x0000000503037227 */ /* 0x000fe200078e0002 */
[----:B------:R-:W-:-:S03]  /*0220*/  LOP3.LUT R2, R12, R13, RZ, 0x3c, !PT ;  /* 0x0000000d0c027212 */ /* 0x000fc600078e3cff */
[----:B------:R-:W-:Y:S01]  /*0230*/  IMAD.MOV.U32 R5, RZ, RZ, R6 ;  /* 0x000000ffff057224 */ /* 0x000fe200078e0006 */
[----:B------:R-:W-:Y:S01]  /*0240*/  ISETP.GE.AND P2, PT, R2, RZ, PT ;  /* 0x000000ff0200720c */ /* 0x000fe20003f46270 */
[----:B0-----:R-:W-:Y:S02]  /*0250*/  IMAD R9, R0, 0xe0, RZ ;  /* 0x000000e000097824 */ /* 0x001fe400078e02ff */
[----:B------:R-:W-:-:S04]  /*0260*/  IMAD.HI.U32 R10, R3, R5, RZ ;  /* 0x00000005030a7227 */ /* 0x000fc800078e00ff */
[----:B------:R-:W-:Y:S02]  /*0270*/  IMAD.MOV R3, RZ, RZ, -R10 ;  /* 0x000000ffff037224 */ /* 0x000fe400078e0a0a */
[C---:B------:R-:W-:Y:S02]  /*0280*/  VIADD R7, R9.reuse, 0x6f ;  /* 0x0000006f09077836 */ /* 0x040fe40000000000 */
        /* <DEDUP_REMOVED lines=15> */
[----:B------:R-:W-:Y:S02]  /*0380*/  SHF.R.S32.HI R5, RZ, 0x1f, R9 ;  /* 0x0000001fff057819 */ /* 0x000fe40000011409 */
[----:B------:R-:W-:Y:S02]  /*0390*/  SHF.R.S32.HI R4, RZ, 0x1f, R247 ;  /* 0x0000001fff047819 */ /* 0x000fe400000114f7 */
[----:B------:R-:W-:Y:S02]  /*03a0*/  IADD3 R6, P0, R247, R9, RZ ;  /* 0x00000009f7067210 */ /* 0x000fe40007f1e0ff */
[----:B------:R-:W-:-:S02]  /*03b0*/  ISETP.GE.AND P1, PT, R7, R10, PT ;  /* 0x0000000a0700720c */ /* 0x000fc40003f26270 */
[-C--:B------:R-:W-:Y:S01]  /*03c0*/  ISETP.GE.AND P5, PT, R3, R10.reuse, PT ;  /* 0x0000000a0300720c */ /* 0x080fe20003fa6270 */
[C---:B------:R-:W-:Y:S01]  /*03d0*/  VIADD R3, R9.reuse, 0x4 ;  /* 0x0000000409037836 */ /* 0x040fe20000000000 */
[----:B------:R-:W-:Y:S01]  /*03e0*/  LEA R2, P2, R6, UR4, 0x2 ;  /* 0x0000000406027c11 */ /* 0x000fe2000f8410ff */
[----:B------:R-:W-:Y:S01]  /*03f0*/  IMAD.X R7, R4, 0x1, R5, P0 ;  /* 0x0000000104077824 */ /* 0x000fe200000e0605 */
[CC--:B------:R-:W-:Y:S01]  /*0400*/  ISETP.GE.AND P0, PT, R9.reuse, R10.reuse, PT ;  /* 0x0000000a0900720c */ /* 0x0c0fe20003f06270 */
[----:B------:R-:W-:Y:S01]  /*0410*/  VIADD R5, R9, 0x5 ;  /* 0x0000000509057836 */ /* 0x000fe20000000000 */
[-C--:B------:R-:W-:Y:S02]  /*0420*/  ISETP.GE.AND P3, PT, R3, R10.reuse, PT ;  /* 0x0000000a0300720c */ /* 0x080fe40003f66270 */
[----:B------:R-:W-:Y:S01]  /*0430*/  LEA.HI.X R3, R6, UR5, R7, 0x2, P2 ;  /* 0x0000000506037c11 */ /* 0x000fe200090f1407 */
[----:B------:R-:W-:Y:S01]  /*0440*/  IMAD.MOV.U32 R20, RZ, RZ, RZ ;  /* 0x000000ffff147224 */ /* 0x000fe200078e00ff */
[----:B------:R-:W-:Y:S01]  /*0450*/  ISETP.GE.AND P2, PT, R5, R10, PT ;  /* 0x0000000a0500720c */ /* 0x000fe20003f46270 */
[----:B------:R-:W-:-:S02]  /*0460*/  VIADD R5, R9, 0x6 ;  /* 0x0000000609057836 */ /* 0x000fc40000000000 */
[----:B------:R0:W5:Y:S01]  /*0470*/  @!P1 LDG.E R242, desc[UR8][R2.64+0x1bc] ;  /* 0x0001bc0802f29981 */ /* 0x000162000c1e1900 */
[----:B------:R-:W-:Y:S02]  /*0480*/  VIADD R7, R9, 0x7 ;  /* 0x0000000709077836 */ /* 0x000fe40000000000 */
[-C--:B------:R-:W-:Y:S01]  /*0490*/  ISETP.GE.AND P1, PT, R5, R10.reuse, PT ;  /* 0x0000000a0500720c */ /* 0x080fe20003f26270 */
[----:B------:R-:W-:Y:S01]  /*04a0*/  VIADD R5, R9, 0x8 ;  /* 0x0000000809057836 */ /* 0x000fe20000000000 */
[----:B------:R0:W5:Y:S04]  /*04b0*/  @!P4 LDG.E R18, desc[UR8][R2.64+0x4] ;  /* 0x000004080212c981 */ /* 0x000168000c1e1900 */
[----:B------:R-:W-:Y:S01]  /*04c0*/  ISETP.GE.AND P4, PT, R5, R10, PT ;  /* 0x0000000a0500720c */ /* 0x000fe20003f86270 */
[----:B------:R-:W-:Y:S01]  /*04d0*/  VIADD R5, R9, 0x9 ;  /* 0x0000000909057836 */ /* 0x000fe20000000000 */
[----:B------:R0:W5:Y:S01]  /*04e0*/  @!P6 LDG.E R20, desc[UR8][R2.64+0x8] ;  /* 0x000008080214e981 */ /* 0x000162000c1e1900 */
[----:B------:R-:W-:-:S03]  /*04f0*/  IMAD.MOV.U32 R24, RZ, RZ, RZ ;  /* 0x000000ffff187224 */ /* 0x000fc600078e00ff */
[-C--:B------:R-:W-:Y:S01]  /*0500*/  ISETP.GE.AND P6, PT, R5, R10.reuse, PT ;  /* 0x0000000a0500720c */ /* 0x080fe20003fc6270 */
[----:B------:R-:W-:Y:S01]  /*0510*/  VIADD R5, R9, 0xb ;  /* 0x0000000b09057836 */ /* 0x000fe20000000000 */
[----:B------:R0:W5:Y:S01]  /*0520*/  @!P0 LDG.E R8, desc[UR8][R2.64] ;  /* 0x0000000802088981 */ /* 0x000162000c1e1900 */
[-C--:B------:R-:W-:Y:S01]  /*0530*/  ISETP.GE.AND P0, PT, R7, R10.reuse, PT ;  /* 0x0000000a0700720c */ /* 0x080fe20003f06270 */
[----:B------:R-:W-:Y:S02]  /*0540*/  IMAD.MOV.U32 R26, RZ, RZ, RZ ;  /* 0x000000ffff1a7224 */ /* 0x000fe400078e00ff */
[----:B------:R0:W5:Y:S01]  /*0550*/  @!P3 LDG.E R24, desc[UR8][R2.64+0x10] ;  /* 0x000010080218b981 */ /* 0x000162000c1e1900 */
[-C--:B------:R-:W-:Y:S01]  /*0560*/  ISETP.GE.AND P3, PT, R5, R10.reuse, PT ;  /* 0x0000000a0500720c */ /* 0x080fe20003f66270 */
[C---:B------:R-:W-:Y:S02]  /*0570*/  VIADD R5, R9.reuse, 0xc ;  /* 0x0000000c09057836 */ /* 0x040fe40000000000 */
[----:B------:R-:W-:Y:S01]  /*0580*/  IMAD.MOV.U32 R22, RZ, RZ, RZ ;  /* 0x000000ffff167224 */ /* 0x000fe200078e00ff */
[----:B------:R0:W5:Y:S01]  /*0590*/  @!P2 LDG.E R26, desc[UR8][R2.64+0x14] ;  /* 0x00001408021aa981 */ /* 0x000162000c1e1900 */
[----:B------:R-:W-:Y:S01]  /*05a0*/  VIADD R7, R9, 0xa ;  /* 0x0000000a09077836 */ /* 0x000fe20000000000 */
[----:B------:R-:W-:Y:S01]  /*05b0*/  ISETP.GE.AND P2, PT, R5, R10, PT ;  /* 0x0000000a0500720c */ /* 0x000fe20003f46270 */
[----:B------:R-:W-:-:S02]  /*05c0*/  IMAD.MOV.U32 R30, RZ, RZ, RZ ;  /* 0x000000ffff1e7224 */ /* 0x000fc400078e00ff */
        /* <DEDUP_REMOVED lines=377> */
[----:B------:R-:W-:Y:S01]  /*1d60*/  IMAD.MOV.U32 R222, RZ, RZ, RZ ;  /* 0x000000ffffde7224 */ /* 0x000fe200078e00ff */
[----:B------:R-:W-:Y:S01]  /*1d70*/  ISETP.GE.AND P6, PT, R5, R10, PT ;  /* 0x0000000a0500720c */ /* 0x000fe20003fc6270 */
[C---:B------:R-:W-:Y:S01]  /*1d80*/  VIADD R7, R9.reuse, 0x6a ;  /* 0x0000006a09077836 */ /* 0x040fe20000000000 */
[----:B------:R0:W5:Y:S01]  /*1d90*/  @!P4 LDG.E R218, desc[UR8][R2.64+0x18c] ;  /* 0x00018c0802dac981 */ /* 0x000162000c1e1900 */
[----:B------:R-:W-:-:S02]  /*1da0*/  VIADD R5, R9, 0x6c ;  /* 0x0000006c09057836 */ /* 0x000fc40000000000 */
[----:B------:R-:W-:Y:S01]  /*1db0*/  IMAD.MOV.U32 R224, RZ, RZ, RZ ;  /* 0x000000ffffe07224 */ /* 0x000fe200078e00ff */
[----:B------:R0:W5:Y:S01]  /*1dc0*/  @!P5 LDG.E R222, desc[UR8][R2.64+0x194] ;  /* 0x0001940802ded981 */ /* 0x000162000c1e1900 */
[----:B------:R-:W-:Y:S01]  /*1dd0*/  IMAD.MOV.U32 R226, RZ, RZ, RZ ;  /* 0x000000ffffe27224 */ /* 0x000fe200078e00ff */
[-C--:B------:R-:W-:Y:S01]  /*1de0*/  ISETP.GE.AND P4, PT, R7, R10.reuse, PT ;  /* 0x0000000a0700720c */ /* 0x080fe20003f86270 */
[----:B------:R-:W-:Y:S01]  /*1df0*/  VIADD R7, R9, 0x6d ;  /* 0x0000006d09077836 */ /* 0x000fe20000000000 */
[-C--:B------:R-:W-:Y:S01]  /*1e00*/  ISETP.GE.AND P5, PT, R5, R10.reuse, PT ;  /* 0x0000000a0500720c */ /* 0x080fe20003fa6270 */
[----:B------:R-:W-:Y:S01]  /*1e10*/  VIADD R5, R9, 0x6e ;  /* 0x0000006e09057836 */ /* 0x000fe20000000000 */
[----:B------:R0:W5:Y:S02]  /*1e20*/  @!P3 LDG.E R224, desc[UR8][R2.64+0x198] ;  /* 0x0001980802e0b981 */ /* 0x000164000c1e1900 */
[-C--:B------:R-:W-:Y:S02]  /*1e30*/  ISETP.GE.AND P3, PT, R7, R10.reuse, PT ;  /* 0x0000000a0700720c */ /* 0x080fe40003f66270 */
[----:B------:R0:W5:Y:S01]  /*1e40*/  @!P2 LDG.E R226, desc[UR8][R2.64+0x19c] ;  /* 0x00019c0802e2a981 */ /* 0x000162000c1e1900 */
[----:B------:R-:W-:Y:S01]  /*1e50*/  ISETP.GE.AND P2, PT, R5, R10, PT ;  /* 0x0000000a0500720c */ /* 0x000fe20003f46270 */
[----:B------:R-:W-:-:S02]  /*1e60*/  IMAD.MOV.U32 R228, RZ, RZ, RZ ;  /* 0x000000ffffe47224 */ /* 0x000fc400078e00ff */
[----:B------:R-:W-:Y:S02]  /*1e70*/  IMAD.MOV.U32 R232, RZ, RZ, RZ ;  /* 0x000000ffffe87224 */ /* 0x000fe400078e00ff */
[----:B------:R-:W-:Y:S02]  /*1e80*/  IMAD.MOV.U32 R234, RZ, RZ, RZ ;  /* 0x000000ffffea7224 */ /* 0x000fe400078e00ff */
[----:B------:R-:W-:Y:S01]  /*1e90*/  IMAD.MOV.U32 R236, RZ, RZ, RZ ;  /* 0x000000ffffec7224 */ /* 0x000fe200078e00ff */
[----:B------:R0:W5:Y:S01]  /*1ea0*/  @!P1 LDG.E R228, desc[UR8][R2.64+0x1a0] ;  /* 0x0001a00802e49981 */ /* 0x000162000c1e1900 */
[----:B------:R-:W-:Y:S02]  /*1eb0*/  IMAD.MOV.U32 R238, RZ, RZ, RZ ;  /* 0x000000ffffee7224 */ /* 0x000fe400078e00ff */
[----:B------:R-:W-:Y:S01]  /*1ec0*/  IMAD.MOV.U32 R240, RZ, RZ, RZ ;  /* 0x000000fffff07224 */ /* 0x000fe200078e00ff */
[----:B------:R0:W5:Y:S04]  /*1ed0*/  @!P4 LDG.E R232, desc[UR8][R2.64+0x1a8] ;  /* 0x0001a80802e8c981 */ /* 0x000168000c1e1900 */
[----:B------:R0:W5:Y:S04]  /*1ee0*/  @!P6 LDG.E R234, desc[UR8][R2.64+0x1ac] ;  /* 0x0001ac0802eae981 */ /* 0x000168000c1e1900 */
[----:B------:R0:W5:Y:S04]  /*1ef0*/  @!P5 LDG.E R236, desc[UR8][R2.64+0x1b0] ;  /* 0x0001b00802ecd981 */ /* 0x000168000c1e1900 */
[----:B------:R0:W5:Y:S04]  /*1f00*/  @!P3 LDG.E R238, desc[UR8][R2.64+0x1b4] ;  /* 0x0001b40802eeb981 */ /* 0x000168000c1e1900 */
[----:B------:R0:W5:Y:S01]  /*1f10*/  @!P2 LDG.E R240, desc[UR8][R2.64+0x1b8] ;  /* 0x0001b80802f0a981 */ /* 0x000162000c1e1900 */
[----:B------:R-:W-:-:S06]  /*1f20*/  IMAD.MOV.U32 R230, RZ, RZ, RZ ;  /* 0x000000ffffe67224 */ /* 0x000fcc00078e00ff */
[----:B------:R0:W5:Y:S01]  /*1f30*/  @!P0 LDG.E R230, desc[UR8][R2.64+0x1a4] ;  /* 0x0001a40802e68981 */ /* 0x000162000c1e1900 */
        /* <DEDUP_REMOVED lines=8> */
.L_x_713:
[----:B------:R-:W-:Y:S01]  /*1fc0*/  BSSY B0, `(.L_x_705) ;  /* 0x0000031000007945 */ /* 0x000fe20003800000 */
[----:B0-----:R-:W-:-:S03]  /*1fd0*/  IMAD.MOV.U32 R6, RZ, RZ, R14 ;  /* 0x000000ffff067224 */ /* 0x001fc600078e000e */
[----:B--2---:R-:W-:Y:S05]  /*1fe0*/  @!P0 BRA `(.L_x_706) ;  /* 0x0000000000b88947 */ /* 0x004fea0003800000 */
[----:B------:R-:W0:Y:S01]  /*1ff0*/  S2R R11, SR_TID.X ;  /* 0x00000000000b7919 */ /* 0x000e220000002100 */
[----:B------:R-:W-:Y:S01]  /*2000*/  IMAD.MOV.U32 R7, RZ, RZ, RZ ;  /* 0x000000ffff077224 */ /* 0x000fe200078e00ff */
[----:B0-----:R-:W-:-:S05]  /*2010*/  LOP3.LUT R12, R11, 0x1f, RZ, 0xc0, !PT ;  /* 0x0000001f0b0c7812 */ /* 0x001fca00078ec0ff */
[----:B------:R-:W-:-:S04]  /*2020*/  IMAD R13, R5, 0xe0, R12 ;  /* 0x000000e0050d7824 */ /* 0x000fc800078e020c */
[----:B------:R-:W-:-:S05]  /*2030*/  VIADD R3, R13, 0x70 ;  /* 0x000000700d037836 */ /* 0x000fca0000000000 */
[----:B------:R-:W-:Y:S02]  /*2040*/  IADD3 R6, P2, R247, R3, RZ ;  /* 0x00000003f7067210 */ /* 0x000fe40007f5e0ff */
[C---:B------:R-:W-:Y:S02]  /*2050*/  ISETP.GE.AND P1, PT, R3.reuse, R10, PT ;  /* 0x0000000a0300720c */ /* 0x040fe40003f26270 */
[----:B------:R-:W-:Y:S02]  /*2060*/  LEA.HI.X.SX32 R3, R3, R4, 0x1, P2 ;  /* 0x0000000403037211 */ /* 0x000fe400010f0eff */
[----:B------:R-:W-:-:S04]  /*2070*/  LEA R2, P2, R6, UR6, 0x2 ;  /* 0x0000000606027c11 */ /* 0x000fc8000f8410ff */
[----:B------:R-:W-:-:S05]  /*2080*/  LEA.HI.X R3, R6, UR7, R3, 0x2, P2 ;  /* 0x0000000706037c11 */ /* 0x000fca00090f1403 */
[----:B------:R-:W2:Y:S01]  /*2090*/  @!P1 LDG.E R7, desc[UR8][R2.64] ;  /* 0x0000000802079981 */ /* 0x000ea2000c1e1900 */
[----:B------:R-:W0:Y:S01]  /*20a0*/  S2UR UR5, SR_CgaCtaId ;  /* 0x00000000000579c3 */ /* 0x000e220000008800 */
[----:B------:R-:W-:Y:S01]  /*20b0*/  IMAD.SHL.U32 R6, R11, 0x100, RZ ;  /* 0x000001000b067824 */ /* 0x000fe200078e00ff */
[----:B------:R-:W-:Y:S02]  /*20c0*/  UMOV UR4, 0x400 ;  /* 0x0000040000047882 */ /* 0x000fe40000000000 */
[----:B------:R-:W-:Y:S02]  /*20d0*/  UIADD3 UR4, UR4, 0x4b0, URZ ;  /* 0x000004b004047890 */ /* 0x000fe4000fffe03f */
[----:B------:R-:W-:-:S05]  /*20e0*/  LOP3.LUT R6, R6, 0x1f00, RZ, 0xc0, !PT ;  /* 0x00001f0006067812 */ /* 0x000fca00078ec0ff */
[----:B------:R-:W-:Y:S01]  /*20f0*/  IMAD.IADD R6, R6, 0x1, R5 ;  /* 0x0000000106067824 */ /* 0x000fe200078e0205 */
[----:B0-----:R-:W-:-:S06]  /*2100*/  ULEA UR4, UR5, UR4, 0x18 ;  /* 0x0000000405047291 */ /* 0x001fcc000f8ec03f */
[----:B------:R-:W-:Y:S02]  /*2110*/  LEA R16, R6, UR4, 0x2 ;  /* 0x0000000406107c11 */ /* 0x000fe4000f8e10ff */
[----:B------:R-:W-:-:S04]  /*2120*/  IADD3 R6, -R12, 0x6f, RZ ;  /* 0x0000006f0c067810 */ /* 0x000fc80007ffe1ff */
[----:B------:R-:W-:-:S04]  /*2130*/  LEA.HI R6, R6, 0x1, RZ, 0x1b ;  /* 0x0000000106067811 */ /* 0x000fc800078fd8ff */
[----:B------:R-:W-:Y:S02]  /*2140*/  LOP3.LUT R11, R6, 0x3, RZ, 0xc0, !PT ;  /* 0x00000003060b7812 */ /* 0x000fe400078ec0ff */
[----:B------:R-:W-:Y:S02]  /*2150*/  LOP3.LUT R6, R12, 0x20, RZ, 0xfc, !PT ;  /* 0x000000200c067812 */ /* 0x000fe400078efcff */
[----:B------:R-:W-:Y:S01]  /*2160*/  ISETP.NE.AND P1, PT, R11, 0x1, PT ;  /* 0x000000010b00780c */ /* 0x000fe20003f25270 */
[----:B--2---:R0:W-:-:S12]  /*2170*/  STS [R16+0x6000], R7 ;  /* 0x0060000710007388 */ /* 0x0041d80000000800 */
[----:B------:R-:W-:Y:S05]  /*2180*/  @!P1 BRA `(.L_x_706) ;  /* 0x0000000000509947 */ /* 0x000fea0003800000 */
[----:B0-----:R-:W-:Y:S01]  /*2190*/  VIADD R7, R13, 0x90 ;  /* 0x000000900d077836 */ /* 0x001fe20000000000 */
[----:B------:R-:W-:Y:S04]  /*21a0*/  BSSY B2, `(.L_x_707) ;  /* 0x0000005000027945 */ /* 0x000fe80003800000 */
[----:B------:R-:W-:Y:S01]  /*21b0*/  ISETP.GE.AND P1, PT, R7, R10, PT ;  /* 0x0000000a0700720c */ /* 0x000fe20003f26270 */
[----:B------:R-:W-:-:S12]  /*21c0*/  IMAD.MOV.U32 R7, RZ, RZ, RZ ;  /* 0x000000ffff077224 */ /* 0x000fd800078e00ff */
[----:B------:R-:W-:Y:S05]  /*21d0*/  @P1 BRA `(.L_x_708) ;  /* 0x0000000000041947 */ /* 0x000fea0003800000 */
[----:B------:R0:W5:Y:S02]  /*21e0*/  LDG.E R7, desc[UR8][R2.64+0x80] ;  /* 0x0000800802077981 */ /* 0x000164000c1e1900 */
.L_x_708:
[----:B------:R-:W-:Y:S05]  /*21f0*/  BSYNC B2 ;  /* 0x0000000000027941 */ /* 0x000fea0003800000 */
.L_x_707:
[----:B-----5:R1:W-:Y:S01]  /*2200*/  STS [R16+0xe000], R7 ;  /* 0x00e0000710007388 */ /* 0x0203e20000000800 */
[----:B------:R-:W-:Y:S02]  /*2210*/  ISETP.NE.AND P1, PT, R11, 0x2, PT ;  /* 0x000000020b00780c */ /* 0x000fe40003f25270 */
[----:B------:R-:W-:-:S11]  /*2220*/  LOP3.LUT R6, R12, 0x40, RZ, 0xfc, !PT ;  /* 0x000000400c067812 */ /* 0x000fd600078efcff */
[----:B-1----:R-:W-:Y:S05]  /*2230*/  @!P1 BRA `(.L_x_706) ;  /* 0x0000000000249947 */ /* 0x002fea0003800000 */
[----:B------:R-:W-:Y:S01]  /*2240*/  VIADD R7, R13, 0xb0 ;  /* 0x000000b00d077836 */ /* 0x000fe20000000000 */
[----:B------:R-:W-:Y:S04]  /*2250*/  BSSY B2, `(.L_x_709) ;  /* 0x0000005000027945 */ /* 0x000fe80003800000 */
[----:B------:R-:W-:Y:S01]  /*2260*/  ISETP.GE.AND P1, PT, R7, R10, PT ;  /* 0x0000000a0700720c */ /* 0x000fe20003f26270 */
[----:B------:R-:W-:-:S12]  /*2270*/  IMAD.MOV.U32 R7, RZ, RZ, RZ ;  /* 0x000000ffff077224 */ /* 0x000fd800078e00ff */
[----:B------:R-:W-:Y:S05]  /*2280*/  @P1 BRA `(.L_x_710) ;  /* 0x0000000000041947 */ /* 0x000fea0003800000 */
[----:B------:R1:W5:Y:S02]  /*2290*/  LDG.E R7, desc[UR8][R2.64+0x100] ;  /* 0x0001000802077981 */ /* 0x000364000c1e1900 */
.L_x_710:
[----:B------:R-:W-:Y:S05]  /*22a0*/  BSYNC B2 ;  /* 0x0000000000027941 */ /* 0x000fea0003800000 */
.L_x_709:
[----:B-----5:R2:W-:Y:S01]  /*22b0*/  STS [R16+0x16000], R7 ;  /* 0x0160000710007388 */ /* 0x0205e20000000800 */
[----:B------:R-:W-:-:S07]  /*22c0*/  LOP3.LUT R6, R12, 0x60, RZ, 0xfc, !PT ;  /* 0x000000600c067812 */ /* 0x000fce00078efcff */
.L_x_706:
[----:B------:R-:W-:Y:S05]  /*22d0*/  BSYNC B0 ;  /* 0x0000000000007941 */ /* 0x000fea0003800000 */
.L_x_705:
[----:B01----:R-:W0:Y:S01]  /*22e0*/  S2R R2, SR_TID.X ;  /* 0x0000000000027919 */ /* 0x003e220000002100 */
[----:B------:R-:W-:Y:S01]  /*22f0*/  BSSY B0, `(.L_x_711) ;  /* 0x0000024000007945 */ /* 0x000fe20003800000 */
[----:B0-----:R-:W-:-:S04]  /*2300*/  LOP3.LUT R2, R2, 0x1f, RZ, 0xc0, !PT ;  /* 0x0000001f02027812 */ /* 0x001fc800078ec0ff */
[----:B------:R-:W-:-:S04]  /*2310*/  IADD3 R2, -R2, 0x6f, RZ ;  /* 0x0000006f02027810 */ /* 0x000fc80007ffe1ff */
[----:B------:R-:W-:-:S04]  /*2320*/  SHF.R.U32.HI R2, RZ, 0x5, R2 ;  /* 0x00000005ff027819 */ /* 0x000fc80000011602 */
[----:B------:R-:W-:-:S13]  /*2330*/  ISETP.NE.AND P1, PT, R2, 0x3, PT ;  /* 0x000000030200780c */ /* 0x000fda0003f25270 */
[----:B------:R-:W-:Y:S05]  /*2340*/  @P1 BRA `(.L_x_712) ;  /* 0x0000000000781947 */ /* 0x000fea0003800000 */
[----:B------:R-:W-:-:S04]  /*2350*/  IMAD R2, R5, 0xe0, R6 ;  /* 0x000000e005027824 */ /* 0x000fc800078e0206 */
[C---:B--2---:R-:W-:Y:S02]  /*2360*/  VIADD R7, R2.reuse, 0x90 ;  /* 0x0000009002077836 */ /* 0x044fe40000000000 */
[C---:B------:R-:W-:Y:S02]  /*2370*/  VIADD R3, R2.reuse, 0x70 ;  /* 0x0000007002037836 */ /* 0x040fe40000000000 */
[C---:B------:R-:W-:Y:S01]  /*2380*/  VIADD R11, R2.reuse, 0xb0 ;  /* 0x000000b0020b7836 */ /* 0x040fe20000000000 */
[-C--:B------:R-:W-:Y:S01]  /*2390*/  ISETP.GE.AND P2, PT, R7, R10.reuse, PT ;  /* 0x0000000a0700720c */ /* 0x080fe20003f46270 */
[----:B------:R-:W-:Y:S01]  /*23a0*/  VIADD R7, R2, 0xd0 ;  /* 0x000000d002077836 */ /* 0x000fe20000000000 */
[----:B------:R-:W-:Y:S02]  /*23b0*/  IADD3 R12, P5, R247, R3, RZ ;  /* 0x00000003f70c7210 */ /* 0x000fe40007fbe0ff */
[-C--:B------:R-:W-:Y:S01]  /*23c0*/  ISETP.GE.AND P3, PT, R11, R10.reuse, PT ;  /* 0x0000000a0b00720c */ /* 0x080fe20003f66270 */
[----:B------:R-:W-:Y:S01]  /*23d0*/  IMAD.MOV.U32 R11, RZ, RZ, RZ ;  /* 0x000000ffff0b7224 */ /* 0x000fe200078e00ff */
[----:B------:R-:W-:-:S02]  /*23e0*/  ISETP.GE.AND P1, PT, R3, R10, PT ;  /* 0x0000000a0300720c */ /* 0x000fc40003f26270 */
[----:B------:R-:W-:Y:S01]  /*23f0*/  ISETP.GE.AND P4, PT, R7, R10, PT ;  /* 0x0000000a0700720c */ /* 0x000fe20003f86270 */
[----:B------:R-:W-:Y:S01]  /*2400*/  IMAD.MOV.U32 R7, RZ, RZ, RZ ;  /* 0x000000ffff077224 */ /* 0x000fe200078e00ff */
[----:B------:R-:W-:Y:S02]  /*2410*/  LEA.HI.X.SX32 R3, R3, R4, 0x1, P5 ;  /* 0x0000000403037211 */ /* 0x000fe400028f0eff */
[----:B------:R-:W-:-:S04]  /*2420*/  LEA R2, P5, R12, UR6, 0x2 ;  /* 0x000000060c027c11 */ /* 0x000fc8000f8a10ff */
[----:B------:R-:W-:Y:S02]  /*2430*/  LEA.HI.X R3, R12, UR7, R3, 0x2, P5 ;  /* 0x000000070c037c11 */ /* 0x000fe4000a8f1403 */
[----:B------:R-:W-:-:S03]  /*2440*/  CS2R R12, SRZ ;  /* 0x00000000000c7805 */ /* 0x000fc6000001ff00 */
[----:B------:R-:W2:Y:S04]  /*2450*/  @!P1 LDG.E R11, desc[UR8][R2.64] ;  /* 0x00000008020b9981 */ /* 0x000ea8000c1e1900 */
[----:B------:R-:W3:Y:S04]  /*2460*/  @!P2 LDG.E R7, desc[UR8][R2.64+0x80] ;  /* 0x000080080207a981 */ /* 0x000ee8000c1e1900 */
[----:B------:R-:W4:Y:S04]  /*2470*/  @!P3 LDG.E R13, desc[UR8][R2.64+0x100] ;  /* 0x00010008020db981 */ /* 0x000f28000c1e1900 */
[----:B------:R-:W4:Y:S01]  /*2480*/  @!P4 LDG.E R12, desc[UR8][R2.64+0x180] ;  /* 0x00018008020cc981 */ /* 0x000f22000c1e1900 */
[----:B------:R-:W0:Y:S01]  /*2490*/  S2UR UR5, SR_CgaCtaId ;  /* 0x00000000000579c3 */ /* 0x000e220000008800 */
[----:B------:R-:W-:Y:S01]  /*24a0*/  UMOV UR4, 0x400 ;  /* 0x0000040000047882 */ /* 0x000fe20000000000 */
[----:B------:R-:W-:Y:S01]  /*24b0*/  IMAD R6, R6, 0x100, R5 ;  /* 0x0000010006067824 */ /* 0x000fe200078e0205 */
[----:B------:R-:W-:-:S04]  /*24c0*/  UIADD3 UR4, UR4, 0x4b0, URZ ;  /* 0x000004b004047890 */ /* 0x000fc8000fffe03f */
[----:B0-----:R-:W-:-:S06]  /*24d0*/  ULEA UR4, UR5, UR4, 0x18 ;  /* 0x0000000405047291 */ /* 0x001fcc000f8ec03f */
[----:B------:R-:W-:-:S05]  /*24e0*/  LEA R6, R6, UR4, 0x2 ;  /* 0x0000000406067c11 */ /* 0x000fca000f8e10ff */
[----:B--2---:R0:W-:Y:S04]  /*24f0*/  STS [R6+0x6000], R11 ;  /* 0x0060000b06007388 */ /* 0x0041e80000000800 */
[----:B---3--:R0:W-:Y:S04]  /*2500*/  STS [R6+0xe000], R7 ;  /* 0x00e0000706007388 */ /* 0x0081e80000000800 */
[----:B----4-:R0:W-:Y:S04]  /*2510*/  STS [R6+0x16000], R13 ;  /* 0x0160000d06007388 */ /* 0x0101e80000000800 */
[----:B------:R0:W-:Y:S02]  /*2520*/  STS [R6+0x1e000], R12 ;  /* 0x01e0000c06007388 */ /* 0x0001e40000000800 */
.L_x_712:
[----:B------:R-:W-:Y:S05]  /*2530*/  BSYNC B0 ;  /* 0x0000000000007941 */ /* 0x000fea0003800000 */
.L_x_711:
[----:B------:R-:W-:-:S05]  /*2540*/  VIADD R5, R5, 0x8 ;  /* 0x0000000805057836 */ /* 0x000fca0000000000 */
[----:B------:R-:W-:-:S13]  /*2550*/  ISETP.GE.U32.AND P1, PT, R5, 0x100, PT ;  /* 0x000001000500780c */ /* 0x000fda0003f26070 */
[----:B------:R-:W-:Y:S05]  /*2560*/  @!P1 BRA `(.L_x_713) ;  /* 0xfffffff800949947 */ /* 0x000fea000383ffff */
.L_x_704:
[----:B------:R-:W-:Y:S05]  /*2570*/  BSYNC B1 ;  /* 0x0000000000017941 */ /* 0x000fea0003800000 */
.L_x_703:
[----:B------:R-:W1:Y:S01]  /*2580*/  S2R R4, SR_CgaCtaId ;  /* 0x0000000000047919 */ /* 0x000e620000008800 */
[----:B------:R-:W-:Y:S02]  /*2590*/  ISETP.NE.AND P0, PT, R0, RZ, PT ;  /* 0x000000ff0000720c */ /* 0x000fe40003f05270 */
[----:B0-----:R-:W-:Y:S02]  /*25a0*/  CS2R R12, SRZ ;  /* 0x00000000000c7805 */ /* 0x001fe4000001ff00 */
[----:B------:R-:W-:Y:S02]  /*25b0*/  MOV R11, 0x400 ;  /* 0x00000400000b7802 */ /* 0x000fe40000000f00 */
[----:B------:R-:W-:Y:S02]  /*25c0*/  CS2R R248, SRZ ;  /* 0x0000000000f87805 */ /* 0x000fe4000001ff00 */
[----:B------:R-:W-:Y:S01]  /*25d0*/  SHF.R.S32.HI R3, RZ, 0x1f, R0 ;  /* 0x0000001fff037819 */ /* 0x000fe20000011400 */
[----:B------:R-:W-:Y:S01]  /*25e0*/  IMAD.MOV.U32 R14, RZ, RZ, RZ ;  /* 0x000000ffff0e7224 */ /* 0x000fe200078e00ff */
[----:B------:R-:W-:Y:S01]  /*25f0*/  LOP3.LUT R15, R15, 0xfdffffff, RZ, 0xc0, !PT ;  /* 0xfdffffff0f0f7812 */ /* 0x000fe200078ec0ff */
[----:B------:R-:W-:Y:S01]  /*2600*/  IMAD.MOV.U32 R250, RZ, RZ, RZ ;  /* 0x000000fffffa7224 */ /* 0x000fe200078e00ff */
[----:B------:R-:W-:Y:S01]  /*2610*/  LEA.HI R3, R3, R0, RZ, 0x5 ;  /* 0x0000000003037211 */ /* 0x000fe200078f28ff */
[----:B------:R-:W-:Y:S01]  /*2620*/  UMOV UR7, 0x1d ;  /* 0x0000001d00077882 */ /* 0x000fe20000000000 */
[----:B------:R-:W-:-:S02]  /*2630*/  @P0 LOP3.LUT R15, R15, 0x2000000, RZ, 0xfc, !PT ;  /* 0x020000000f0f0812 */ /* 0x000fc400078efcff */
[----:B-1----:R-:W-:Y:S01]  /*2640*/  @!P0 LEA R2, R4, R11, 0x18 ;  /* 0x0000000b04028211 */ /* 0x002fe200078ec0ff */
[----:B------:R-:W-:-:S04]  /*2650*/  VIADD R11, R11, 0x10 ;  /* 0x000000100b0b7836 */ /* 0x000fc80000000000 */
[----:B------:R0:W-:Y:S01]  /*2660*/  @!P0 STS [R2], RZ ;  /* 0x000000ff02008388 */ /* 0x0001e20000000800 */
[----:B------:R-:W-:Y:S02]  /*2670*/  LEA R11, R4, R11, 0x18 ;  /* 0x0000000b040b7211 */ /* 0x000fe400078ec0ff */
[----:B------:R-:W-:-:S05]  /*2680*/  SHF.R.S32.HI R4, RZ, 0x5, R3 ;  /* 0x00000005ff047819 */ /* 0x000fca0000011403 */
[----:B0-----:R-:W-:-:S05]  /*2690*/  IMAD R2, R4, 0x4, R11 ;  /* 0x0000000404027824 */ /* 0x001fca00078e020b */
[----:B------:R0:W-:Y:S02]  /*26a0*/  STL [R1+0x24], R2 ;  /* 0x0000240201007387 */ /* 0x0001e40000100800 */
.L_x_724:
[----:B------:R-:W-:Y:S01]  /*26b0*/  UMOV UR4, 0x1 ;  /* 0x0000000100047882 */ /* 0x000fe20000000000 */
[----:B------:R-:W-:Y:S01]  /*26c0*/  LOP3.LUT R244, R244, 0xdfffffff, RZ, 0xc0, !PT ;  /* 0xdffffffff4f47812 */ /* 0x000fe200078ec0ff */
[----:B------:R-:W-:Y:S01]  /*26d0*/  USHF.L.U32 UR4, UR4, UR7, URZ ;  /* 0x0000000704047299 */ /* 0x000fe2000800063f */
[----:B------:R-:W-:Y:S01]  /*26e0*/  LOP3.LUT R245, R245, 0xfffffffe, RZ, 0xc0, !PT ;  /* 0xfffffffef5f57812 */ /* 0x000fe200078ec0ff */
[----:B-1----:R-:W1:Y:S01]  /*26f0*/  S2UR UR5, SR_CgaCtaId ;  /* 0x00000000000579c3 */ /* 0x002e620000008800 */
[----:B------:R-:W-:-:S07]  /*2700*/  LOP3.LUT R246, R246, 0xffffffdf, RZ, 0xc0, !PT ;  /* 0xffffffdff6f67812 */ /* 0x000fce00078ec0ff */
[----:B------:R-:W-:Y:S01]  /*2710*/  BAR.SYNC.DEFER_BLOCKING 0x0 ;  /* 0x0000000000007b1d */ /* 0x000fe20000010000 */
[----:B------:R-:W-:Y:S02]  /*2720*/  LOP3.LUT R15, R15, 0xfff7ffff, RZ, 0xc0, !PT ;  /* 0xfff7ffff0f0f7812 */ /* 0x000fe400078ec0ff */
[----:B------:R-:W-:Y:S02]  /*2730*/  LOP3.LUT R5, R248, UR4, RZ, 0xfc, !PT ;  /* 0x00000004f8057c12 */ /* 0x000fe4000f8efcff */
[----:B------:R-:W-:Y:S01]  /*2740*/  LOP3.LUT R211, R211, 0xffefffff, RZ, 0xc0, !PT ;  /* 0xffefffffd3d37812 */ /* 0x000fe200078ec0ff */
[----:B------:R-:W-:Y:S01]  /*2750*/  UMOV UR4, 0x400 ;  /* 0x0000040000047882 */ /* 0x000fe20000000000 */
[C---:B-----5:R-:W-:Y:S01]  /*2760*/  LOP3.LUT P1, RZ, R5.reuse, R8, RZ, 0x30, !PT ;  /* 0x0000000805ff7212 */ /* 0x060fe200078230ff */
[----:B------:R-:W-:Y:S01]  /*2770*/  UIADD3 UR4, UR4, 0x4b0, URZ ;  /* 0x000004b004047890 */ /* 0x000fe2000fffe03f */
[----:B------:R-:W-:Y:S01]  /*2780*/  LOP3.LUT P0, RZ, R5, R18, RZ, 0x30, !PT ;  /* 0x0000001205ff7212 */ /* 0x000fe200078030ff */
[----:B------:R-:W3:Y:S01]  /*2790*/  LDL R241, [R1+0x24] ;  /* 0x0000240001f17983 */ /* 0x000ee20000100800 */
[----:B------:R-:W-:-:S02]  /*27a0*/  FSEL R3, RZ, 1, P1 ;  /* 0x3f800000ff037808 */ /* 0x000fc40000800000 */
[----:B0-----:R-:W-:Y:S01]  /*27b0*/  FSEL R2, RZ, 1, P0 ;  /* 0x3f800000ff027808 */ /* 0x001fe20000000000 */
[----:B------:R-:W-:Y:S01]  /*27c0*/  STL [R1+0x28], R9 ;  /* 0x0000280901007387 */ /* 0x000fe20000100800 */
[C---:B------:R-:W-:Y:S01]  /*27d0*/  LOP3.LUT P4, RZ, R5.reuse, R214, RZ, 0x30, !PT ;  /* 0x000000d605ff7212 */ /* 0x040fe200078830ff */
[----:B------:R-:W-:Y:S01]  /*27e0*/  FFMA.FTZ R3, R8, R3, RZ ;  /* 0x0000000308037223 */ /* 0x000fe200000100ff */
[C---:B------:R-:W-:Y:S02]  /*27f0*/  LOP3.LUT P3, RZ, R5.reuse, R216, RZ, 0x30, !PT ;  /* 0x000000d805ff7212 */ /* 0x040fe400078630ff */
[C---:B------:R-:W-:Y:S01]  /*2800*/  LOP3.LUT P2, RZ, R5.reuse, R218, RZ, 0x30, !PT ;  /* 0x000000da05ff7212 */ /* 0x040fe200078430ff */
[----:B------:R-:W-:Y:S01]  /*2810*/  FFMA.FTZ R3, R18, R2, R3 ;  /* 0x0000000212037223 */ /* 0x000fe20000010003 */
[----:B------:R-:W-:Y:S01]  /*2820*/  @P1 LOP3.LUT R244, R244, 0x20000000, RZ, 0xfc, !PT ;  /* 0x20000000f4f41812 */ /* 0x000fe200078efcff */
[----:B-1----:R-:W-:Y:S01]  /*2830*/  ULEA UR6, UR5, UR4, 0x18 ;  /* 0x0000000405067291 */ /* 0x002fe2000f8ec03f */
[----:B------:R-:W-:-:S02]  /*2840*/  LOP3.LUT P1, RZ, R5, R20, RZ, 0x30, !PT ;  /* 0x0000001405ff7212 */ /* 0x000fc400078230ff */
[----:B------:R-:W-:Y:S02]  /*2850*/  LOP3.LUT R244, R244, 0xbfffffff, RZ, 0xc0, !PT ;  /* 0xbffffffff4f47812 */ /* 0x000fe400078ec0ff */
[----:B------:R-:W-:Y:S02]  /*2860*/  FSEL R4, RZ, 1, P1 ;  /* 0x3f800000ff047808 */ /* 0x000fe40000800000 */
[----:B------:R-:W-:Y:S02]  /*2870*/  @P0 LOP3.LUT R244, R244, 0x40000000, RZ, 0xfc, !PT ;  /* 0x40000000f4f40812 */ /* 0x000fe400078efcff */
[----:B------:R-:W-:Y:S01]  /*2880*/  LOP3.LUT P0, RZ, R5, R22, RZ, 0x30, !PT ;  /* 0x0000001605ff7212 */ /* 0x000fe200078030ff */
[----:B------:R-:W-:Y:S01]  /*2890*/  FFMA.FTZ R3, R20, R4, R3 ;  /* 0x0000000414037223 */ /* 0x000fe20000010003 */
[----:B------:R-:W-:Y:S02]  /*28a0*/  LOP3.LUT R244, R244, 0xffffffbf, RZ, 0xc0, !PT ;  /* 0xffffffbff4f47812 */ /* 0x000fe400078ec0ff */
[----:B------:R-:W-:-:S02]  /*28b0*/  FSEL R2, RZ, 1, P0 ;  /* 0x3f800000ff027808 */ /* 0x000fc40000000000 */
[----:B------:R-:W-:Y:S02]  /*28c0*/  @P1 LOP3.LUT R245, R245, 0x1, RZ, 0xfc, !PT ;  /* 0x00000001f5f51812 */ /* 0x000fe400078efcff */
[----:B------:R-:W-:Y:S01]  /*28d0*/  LOP3.LUT P1, RZ, R5, R24, RZ, 0x30, !PT ;  /* 0x0000001805ff7212 */ /* 0x000fe200078230ff */
[----:B------:R-:W-:Y:S01]  /*28e0*/  FFMA.FTZ R3, R22, R2, R3 ;  /* 0x0000000216037223 */ /* 0x000fe20000010003 */
        /* <DEDUP_REMOVED lines=11> */
[----:B------:R-:W-:Y:S02]  /*29a0*/  LOP3.LUT P5, RZ, R5, R224, RZ, 0x30, !PT ;  /* 0x000000e005ff7212 */ /* 0x000fe400078a30ff */
[----:B------:R-:W-:-:S02]  /*29b0*/  @P0 LOP3.LUT R245, R245, 0x40, RZ, 0xfc, !PT ;  /* 0x00000040f5f50812 */ /* 0x000fc400078efcff */
[----:B------:R-:W-:Y:S02]  /*29c0*/  LOP3.LUT P0, RZ, R5, R28, RZ, 0x30, !PT ;  /* 0x0000001c05ff7212 */ /* 0x000fe400078030ff */
[----:B------:R-:W-:Y:S02]  /*29d0*/  LOP3.LUT R147, R147, 0x7fffffff, RZ, 0xc0, !PT ;  /* 0x7fffffff93937812 */ /* 0x000fe400078ec0ff */
[----:B------:R-:W-:Y:S02]  /*29e0*/  FSEL R4, RZ, 1, P0 ;  /* 0x3f800000ff047808 */ /* 0x000fe40000000000 */
[----:B------:R-:W-:Y:S02]  /*29f0*/  LOP3.LUT P0, RZ, R5, R30, RZ, 0x30, !PT ;  /* 0x0000001e05ff7212 */ /* 0x000fe400078030ff */
[----:B------:R-:W-:Y:S01]  /*2a00*/  P2R R23, PR, RZ, 0x10 ;  /* 0x00000010ff177803 */ /* 0x000fe20000000000 */
[----:B------:R-:W-:Y:S01]  /*2a10*/  FFMA.FTZ R3, R28, R4, R3 ;  /* 0x000000041c037223 */ /* 0x000fe20000010003 */
[----:B------:R-:W-:-:S02]  /*2a20*/  FSEL R2, RZ, 1, P0 ;  /* 0x3f800000ff027808 */ /* 0x000fc40000000000 */
[C---:B------:R-:W-:Y:S02]  /*2a30*/  LOP3.LUT P0, RZ, R5.reuse, R32, RZ, 0x30, !PT ;  /* 0x0000002005ff7212 */ /* 0x040fe400078030ff */
[----:B------:R-:W-:Y:S01]  /*2a40*/  P2R R155, PR, RZ, 0x2 ;  /* 0x00000002ff9b7803 */ /* 0x000fe20000000000 */
[----:B------:R-:W-:Y:S01]  /*2a50*/  FFMA.FTZ R3, R30, R2, R3 ;  /* 0x000000021e037223 */ /* 0x000fe20000010003 */
        /* <DEDUP_REMOVED lines=10> */
[----:B------:R-:W-:Y:S01]  /*2b00*/  LOP3.LUT R245, R245, 0x7fffffff, RZ, 0xc0, !PT ;  /* 0x7ffffffff5f57812 */ /* 0x000fe200078ec0ff */
[----:B------:R-:W-:Y:S01]  /*2b10*/  FFMA.FTZ R3, R36, R4, R3 ;  /* 0x0000000424037223 */ /* 0x000fe20000010003 */
[----:B------:R-:W-:-:S02]  /*2b20*/  FSEL R2, RZ, 1, P0 ;  /* 0x3f800000ff027808 */ /* 0x000fc40000000000 */
[----:B------:R-:W-:Y:S02]  /*2b30*/  LOP3.LUT P0, RZ, R5, R40, RZ, 0x30, !PT ;  /* 0x0000002805ff7212 */ /* 0x000fe400078030ff */
[----:B------:R-:W-:Y:S01]  /*2b40*/  LOP3.LUT R21, R21, 0xfffff7ff, RZ, 0xc0, !PT ;  /* 0xfffff7ff15157812 */ /* 0x000fe200078ec0ff */
[----:B------:R-:W-:Y:S01]  /*2b50*/  FFMA.FTZ R3, R38, R2, R3 ;  /* 0x0000000226037223 */ /* 0x000fe20000010003 */
[----:B------:R-:W-:Y:S02]  /*2b60*/  FSEL R4, RZ, 1, P0 ;  /* 0x3f800000ff047808 */ /* 0x000fe40000000000 */
[----:B------:R-:W-:-:S03]  /*2b70*/  LOP3.LUT P0, RZ, R5, R42, RZ, 0x30, !PT ;  /* 0x0000002a05ff7212 */ /* 0x000fc600078030ff */
        /* <DEDUP_REMOVED lines=273> */
[----:B------:R-:W-:-:S03]  /*3c90*/  FSEL R2, RZ, 1, P4 ;  /* 0x3f800000ff027808 */ /* 0x000fc60002000000 */
[----:B------:R-:W-:Y:S01]  /*3ca0*/  FFMA.FTZ R3, R212, R4, R3 ;  /* 0x00000004d4037223 */ /* 0x000fe20000010003 */
[----:B------:R-:W-:-:S03]  /*3cb0*/  FSEL R4, RZ, 1, P3 ;  /* 0x3f800000ff047808 */ /* 0x000fc60001800000 */
[----:B------:R-:W-:Y:S01]  /*3cc0*/  FFMA.FTZ R3, R214, R2, R3 ;  /* 0x00000002d6037223 */ /* 0x000fe20000010003 */
[----:B------:R-:W-:Y:S02]  /*3cd0*/  FSEL R2, RZ, 1, P2 ;  /* 0x3f800000ff027808 */ /* 0x000fe40001000000 */
[----:B------:R-:W-:Y:S01]  /*3ce0*/  @P0 LOP3.LUT R244, R244, 0x40, RZ, 0xfc, !PT ;  /* 0x00000040f4f40812 */ /* 0x000fe200078efcff */
[----:B------:R-:W-:Y:S01]  /*3cf0*/  FFMA.FTZ R3, R216, R4, R3 ;  /* 0x00000004d8037223 */ /* 0x000fe20000010003 */
[----:B------:R-:W-:Y:S02]  /*3d00*/  FSEL R4, RZ, 1, P1 ;  /* 0x3f800000ff047808 */ /* 0x000fe40000800000 */
[----:B------:R-:W-:Y:S01]  /*3d10*/  LOP3.LUT P0, RZ, R5, R222, RZ, 0x30, !PT ;  /* 0x000000de05ff7212 */ /* 0x000fe200078030ff */
[----:B------:R-:W-:Y:S01]  /*3d20*/  FFMA.FTZ R3, R218, R2, R3 ;  /* 0x00000002da037223 */ /* 0x000fe20000010003 */
[----:B------:R-:W-:Y:S02]  /*3d30*/  LOP3.LUT R244, R244, 0x7fffffff, RZ, 0xc0, !PT ;  /* 0x7ffffffff4f47812 */ /* 0x000fe400078ec0ff */
[----:B------:R-:W-:Y:S01]  /*3d40*/  FSEL R2, RZ, 1, P0 ;  /* 0x3f800000ff027808 */ /* 0x000fe20000000000 */
[----:B------:R-:W-:Y:S01]  /*3d50*/  FFMA.FTZ R3, R220, R4, R3 ;  /* 0x00000004dc037223 */ /* 0x000fe20000010003 */
[----:B------:R-:W-:-:S02]  /*3d60*/  P2R R85, PR, RZ, 0x1 ;  /* 0x00000001ff557803 */ /* 0x000fc40000000000 */
[----:B------:R-:W-:Y:S01]  /*3d70*/  FSEL R4, RZ, 1, P5 ;  /* 0x3f800000ff047808 */ /* 0x000fe20002800000 */
[----:B------:R-:W-:Y:S01]  /*3d80*/  FFMA.FTZ R3, R222, R2, R3 ;  /* 0x00000002de037223 */ /* 0x000fe20000010003 */
[----:B------:R-:W-:-:S03]  /*3d90*/  LOP3.LUT P0, RZ, R5, R226, RZ, 0x30, !PT ;  /* 0x000000e205ff7212 */ /* 0x000fc600078030ff */
[----:B------:R-:W-:Y:S01]  /*3da0*/  FFMA.FTZ R3, R224, R4, R3 ;  /* 0x00000004e0037223 */ /* 0x000fe20000010003 */
[----:B------:R-:W-:Y:S02]  /*3db0*/  FSEL R2, RZ, 1, P0 ;  /* 0x3f800000ff027808 */ /* 0x000fe40000000000 */
[----:B------:R-:W-:-:S03]  /*3dc0*/  LOP3.LUT P0, RZ, R5, R228, RZ, 0x30, !PT ;  /* 0x000000e405ff7212 */ /* 0x000fc600078030ff */
[----:B------:R-:W-:Y:S01]  /*3dd0*/  FFMA.FTZ R3, R226, R2, R3 ;  /* 0x00000002e2037223 */ /* 0x000fe20000010003 */
[----:B------:R-:W-:Y:S02]  /*3de0*/  LEA R2, R0, UR6, 0x2 ;  /* 0x0000000600027c11 */ /* 0x000fe4000f8e10ff */
[----:B------:R-:W-:Y:S02]  /*3df0*/  FSEL R4, RZ, 1, P0 ;  /* 0x3f800000ff047808 */ /* 0x000fe40000000000 */
[C---:B------:R-:W-:Y:S01]  /*3e00*/  LOP3.LUT P0, RZ, R5.reuse, R230, RZ, 0x30, !PT ;  /* 0x000000e605ff7212 */ /* 0x040fe200078030ff */
[----:B--2---:R-:W0:Y:S02]  /*3e10*/  LDS R16, [R2+0x6000] ;  /* 0x0060000002107984 */ /* 0x004e240000000800 */
[----:B------:R-:W-:Y:S01]  /*3e20*/  FFMA.FTZ R3, R228, R4, R3 ;  /* 0x00000004e4037223 */ /* 0x000fe20000010003 */
[----:B------:R-:W-:Y:S01]  /*3e30*/  FSEL R4, RZ, 1, P0 ;  /* 0x3f800000ff047808 */ /* 0x000fe20000000000 */
[----:B------:R-:W1:Y:S01]  /*3e40*/  LDS R116, [R2+0x6400] ;  /* 0x0064000002747984 */ /* 0x000e620000000800 */
[----:B------:R-:W-:-:S03]  /*3e50*/  LOP3.LUT P0, RZ, R5, R232, RZ, 0x30, !PT ;  /* 0x000000e805ff7212 */ /* 0x000fc600078030ff */
[----:B------:R-:W-:Y:S01]  /*3e60*/  FFMA.FTZ R3, R230, R4, R3 ;  /* 0x00000004e6037223 */ /* 0x000fe20000010003 */
[----:B------:R-:W-:Y:S01]  /*3e70*/  FSEL R6, RZ, 1, P0 ;  /* 0x3f800000ff067808 */ /* 0x000fe20000000000 */
[----:B------:R-:W2:Y:S01]  /*3e80*/  LDS R118, [R2+0x6800] ;  /* 0x0068000002767984 */ /* 0x000ea20000000800 */
[----:B------:R-:W-:-:S03]  /*3e90*/  LOP3.LUT P0, RZ, R5, R234, RZ, 0x30, !PT ;  /* 0x000000ea05ff7212 */ /* 0x000fc600078030ff */
[----:B------:R-:W-:Y:S01]  /*3ea0*/  FFMA.FTZ R3, R232, R6, R3 ;  /* 0x00000006e8037223 */ /* 0x000fe20000010003 */
[----:B------:R-:W-:Y:S01]  /*3eb0*/  FSEL R4, RZ, 1, P0 ;  /* 0x3f800000ff047808 */ /* 0x000fe20000000000 */
[----:B------:R-:W4:Y:S01]  /*3ec0*/  LDS R252, [R2+0x6c00] ;  /* 0x006c000002fc7984 */ /* 0x000f220000000800 */
[----:B------:R-:W-:-:S03]  /*3ed0*/  LOP3.LUT P0, RZ, R5, R236, RZ, 0x30, !PT ;  /* 0x000000ec05ff7212 */ /* 0x000fc600078030ff */
[----:B------:R-:W-:Y:S01]  /*3ee0*/  FFMA.FTZ R3, R234, R4, R3 ;  /* 0x00000004ea037223 */ /* 0x000fe20000010003 */
[----:B------:R-:W-:Y:S01]  /*3ef0*/  FSEL R6, RZ, 1, P0 ;  /* 0x3f800000ff067808 */ /* 0x000fe20000000000 */
[----:B------:R-:W3:Y:S01]  /*3f00*/  LDS R7, [R2+0x7000] ;  /* 0x0070000002077984 */ /* 0x000ee20000000800 */
        /* <DEDUP_REMOVED lines=11> */
[----:B------:R-:W-:Y:S01]  /*3fc0*/  LDS R27, [R2+0xe400] ;  /* 0x00e40000021b7984 */ /* 0x000fe20000000800 */
[----:B0-----:R-:W-:-:S03]  /*3fd0*/  LOP3.LUT P0, RZ, R5, R16, RZ, 0x30, !PT ;  /* 0x0000001005ff7212 */ /* 0x001fc600078030ff */
[----:B------:R-:W-:Y:S01]  /*3fe0*/  FFMA.FTZ R3, R242, R4, R3 ;  /* 0x00000004f2037223 */ /* 0x000fe20000010003 */
        /* <DEDUP_REMOVED lines=16> */
[----:B----4-:R-:W-:Y:S02]  /*40f0*/  LOP3.LUT P0, RZ, R5, R252, RZ, 0x30, !PT ;  /* 0x000000fc05ff7212 */ /* 0x010fe400078030ff */
[----:B------:R-:W-:Y:S02]  /*4100*/  LOP3.LUT R211, R211, 0xfffdffff, RZ, 0xc0, !PT ;  /* 0xfffdffffd3d37812 */ /* 0x000fe400078ec0ff */
[----:B------:R-:W-:-:S05]  /*4110*/  FSEL R4, RZ, 1, P0 ;  /* 0x3f800000ff047808 */ /* 0x000fca0000000000 */
[----:B------:R-:W-:Y:S02]  /*4120*/  FFMA.FTZ R3, R252, R4, R3 ;  /* 0x00000004fc037223 */ /* 0x000fe40000010003 */
[----:B------:R-:W4:Y:S02]  /*4130*/  LDS R252, [R2+0x8800] ;  /* 0x0088000002fc7984 */ /* 0x000f240000000800 */
[----:B------:R-:W-:Y:S02]  /*4140*/  @P0 LOP3.LUT R211, R211, 0x20000, RZ, 0xfc, !PT ;  /* 0x00020000d3d30812 */ /* 0x000fe400078efcff */
[----:B---3--:R-:W-:Y:S02]  /*4150*/  LOP3.LUT P0, RZ, R5, R7, RZ, 0x30, !PT ;  /* 0x0000000705ff7212 */ /* 0x008fe400078030ff */
[----:B------:R-:W-:Y:S02]  /*4160*/  LOP3.LUT R211, R211, 0xfffeffff, RZ, 0xc0, !PT ;  /* 0xfffeffffd3d37812 */ /* 0x000fe400078ec0ff */
[----:B------:R-:W-:-:S05]  /*4170*/  FSEL R6, RZ, 1, P0 ;  /* 0x3f800000ff067808 */ /* 0x000fca0000000000 */
[----:B------:R-:W-:Y:S02]  /*4180*/  FFMA.FTZ R3, R7, R6, R3 ;  /* 0x0000000607037223 */ /* 0x000fe40000010003 */
[----:B------:R-:W3:Y:S02]  /*4190*/  LDS R7, [R2+0x8c00] ;  /* 0x008c000002077984 */ /* 0x000ee40000000800 */
[----:B------:R-:W-:Y:S02]  /*41a0*/  @P0 LOP3.LUT R211, R211, 0x10000, RZ, 0xfc, !PT ;  /* 0x00010000d3d30812 */ /* 0x000fe400078efcff */
[----:B------:R-:W-:Y:S02]  /*41b0*/  LOP3.LUT P0, RZ, R5, R17, RZ, 0x30, !PT ;  /* 0x0000001105ff7212 */ /* 0x000fe400078030ff */
        /* <DEDUP_REMOVED lines=93> */
[----:B------:R-:W-:Y:S02]  /*4790*/  LDS R19, [R2+0xcc00] ;  /* 0x00cc000002137984 */ /* 0x000fe40000000800 */
[----:B------:R-:W-:Y:S02]  /*47a0*/  @P0 LOP3.LUT R211, R211, 0x1, RZ, 0xfc, !PT ;  /* 0x00000001d3d30812 */ /* 0x000fe400078efcff */
[----:B0-----:R-:W-:-:S04]  /*47b0*/  LOP3.LUT P0, RZ, R5, R16, RZ, 0x30, !PT ;  /* 0x0000001005ff7212 */ /* 0x001fc800078030ff */
[----:B------:R-:W-:-:S05]  /*47c0*/  FSEL R4, RZ, 1, P0 ;  /* 0x3f800000ff047808 */ /* 0x000fca0000000000 */
[----:B------:R-:W-:Y:S02]  /*47d0*/  FFMA.FTZ R3, R16, R4, R3 ;  /* 0x0000000410037223 */ /* 0x000fe40000010003 */
[----:B------:R-:W-:Y:S02]  /*47e0*/  LDS R16, [R2+0xd000] ;  /* 0x00d0000002107984 */ /* 0x000fe40000000800 */
[----:B------:R-:W-:Y:S02]  /*47f0*/  @P0 LOP3.LUT R147, R147, 0x80000000, RZ, 0xfc, !PT ;  /* 0x8000000093930812 */ /* 0x000fe400078efcff */
[----:B-1----:R-:W-:Y:S02]  /*4800*/  LOP3.LUT P0, RZ, R5, R116, RZ, 0x30, !PT ;  /* 0x0000007405ff7212 */ /* 0x002fe400078030ff */
[----:B------:R-:W-:Y:S02]  /*4810*/  LOP3.LUT R147, R147, 0xbfffffff, RZ, 0xc0, !PT ;  /* 0xbfffffff93937812 */ /* 0x000fe400078ec0ff */
[----:B------:R-:W-:-:S02]  /*4820*/  FSEL R6, RZ, 1, P0 ;  /* 0x3f800000ff067808 */ /* 0x000fc40000000000 */
[----:B--2---:R-:W-:-:S03]  /*4830*/  LOP3.LUT P4, RZ, R5, R17, RZ, 0x30, !PT ;  /* 0x0000001105ff7212 */ /* 0x004fc600078830ff */
[----:B------:R-:W-:Y:S01]  /*4840*/  FFMA.FTZ R3, R116, R6, R3 ;  /* 0x0000000674037223 */ /* 0x000fe20000010003 */
[----:B------:R-:W-:Y:S01]  /*4850*/  P2R R25, PR, RZ, 0x10 ;  /* 0x00000010ff197803 */ /* 0x000fe20000000000 */
[----:B------:R-:W0:Y:S02]  /*4860*/  LDS R116, [R2+0xd400] ;  /* 0x00d4000002747984 */ /* 0x000e240000000800 */
        /* <DEDUP_REMOVED lines=12> */
[----:B------:R-:W2:Y:S02]  /*4930*/  LDS R252, [R2+0xdc00] ;  /* 0x00dc000002fc7984 */ /* 0x000ea40000000800 */
[----:B------:R-:W-:Y:S02]  /*4940*/  @P0 LOP3.LUT R147, R147, 0x10000000, RZ, 0xfc, !PT ;  /* 0x1000000093930812 */ /* 0x000fe400078efcff */
[----:B------:R-:W-:Y:S02]  /*4950*/  LOP3.LUT P0, RZ, R5, R7, RZ, 0x30, !PT ;  /* 0x0000000705ff7212 */ /* 0x000fe400078030ff */
[----:B------:R-:W-:Y:S02]  /*4960*/  LOP3.LUT R147, R147, 0xf7ffffff, RZ, 0xc0, !PT ;  /* 0xf7ffffff93937812 */ /* 0x000fe400078ec0ff */
[----:B------:R-:W-:-:S02]  /*4970*/  FSEL R4, RZ, 1, P0 ;  /* 0x3f800000ff047808 */ /* 0x000fc40000000000 */
[----:B0-----:R-:W-:-:S03]  /*4980*/  LOP3.LUT P1, RZ, R5, R116, RZ, 0x30, !PT ;  /* 0x0000007405ff7212 */ /* 0x001fc600078230ff */
[----:B------:R-:W-:Y:S01]  /*4990*/  FFMA.FTZ R3, R7, R4, R3 ;  /* 0x0000000407037223 */ /* 0x000fe20000010003 */
[----:B------:R-:W-:Y:S01]  /*49a0*/  P2R R79, PR, RZ, 0x2 ;  /* 0x00000002ff4f7803 */ /* 0x000fe20000000000 */
[----:B------:R-:W0:Y:S02]  /*49b0*/  LDS R7, [R2+0xe000] ;  /* 0x00e0000002077984 */ /* 0x000e240000000800 */
[----:B------:R-:W-:Y:S01]  /*49c0*/  @P0 LOP3.LUT R147, R147, 0x8000000, RZ, 0xfc, !PT ;  /* 0x0800000093930812 */ /* 0x000fe200078efcff */
[----:B------:R-:W-:Y:S01]  /*49d0*/  FFMA.FTZ R3, R17, R6, R3 ;  /* 0x0000000611037223 */ /* 0x000fe20000010003 */
[----:B------:R-:W-:Y:S02]  /*49e0*/  LOP3.LUT P0, RZ, R5, R19, RZ, 0x30, !PT ;  /* 0x0000001305ff7212 */ /* 0x000fe400078030ff */
[----:B------:R-:W-:Y:S02]  /*49f0*/  LOP3.LUT R147, R147, 0xfdffffff, RZ, 0xc0, !PT ;  /* 0xfdffffff93937812 */ /* 0x000fe400078ec0ff */
[----:B------:R-:W-:-:S02]  /*4a00*/  FSEL R4, RZ, 1, P0 ;  /* 0x3f800000ff047808 */ /* 0x000fc40000000000 */
[----:B-1----:R-:W-:-:S03]  /*4a10*/  LOP3.LUT P2, RZ, R5, R118, RZ, 0x30, !PT ;  /* 0x0000007605ff7212 */ /* 0x002fc600078430ff */
[----:B------:R-:W-:Y:S01]  /*4a20*/  FFMA.FTZ R3, R19, R4, R3 ;  /* 0x0000000413037223 */ /* 0x000fe20000010003 */
[----:B------:R-:W-:Y:S01]  /*4a30*/  FSEL R4, RZ, 1, P1 ;  /* 0x3f800000ff047808 */ /* 0x000fe20000800000 */
[----:B------:R-:W1:Y:S01]  /*4a40*/  LDS R19, [R2+0xe800] ;  /* 0x00e8000002137984 */ /* 0x000e620000000800 */
[----:B------:R-:W-:Y:S02]  /*4a50*/  P2R R83, PR, RZ, 0x4 ;  /* 0x00000004ff537803 */ /* 0x000fe40000000000 */
[----:B------:R-:W-:Y:S02]  /*4a60*/  @P0 LOP3.LUT R147, R147, 0x2000000, RZ, 0xfc, !PT ;  /* 0x0200000093930812 */ /* 0x000fe400078efcff */
[----:B------:R-:W-:Y:S02]  /*4a70*/  LOP3.LUT P0, RZ, R5, R16, RZ, 0x30, !PT ;  /* 0x0000001005ff7212 */ /* 0x000fe400078030ff */
[----:B------:R-:W-:Y:S02]  /*4a80*/  LOP3.LUT R147, R147, 0xffefffff, RZ, 0xc0, !PT ;  /* 0xffefffff93937812 */ /* 0x000fe400078ec0ff */
[----:B------:R-:W-:-:S02]  /*4a90*/  FSEL R6, RZ, 1, P0 ;  /* 0x3f800000ff067808 */ /* 0x000fc40000000000 */
[----:B------:R-:W-:Y:S02]  /*4aa0*/  P2R R81, PR, RZ, 0x1 ;  /* 0x00000001ff517803 */ /* 0x000fe40000000000 */
[C---:B------:R-:W-:Y:S01]  /*4ab0*/  LOP3.LUT P0, RZ, R5.reuse, R27, RZ, 0x30, !PT ;  /* 0x0000001b05ff7212 */ /* 0x040fe200078030ff */
[----:B------:R-:W-:Y:S01]  /*4ac0*/  FFMA.FTZ R3, R16, R6, R3 ;  /* 0x0000000610037223 */ /* 0x000fe20000010003 */
[----:B------:R-:W-:Y:S01]  /*4ad0*/  FSEL R6, RZ, 1, P2 ;  /* 0x3f800000ff067808 */ /* 0x000fe20001000000 */
[----:B------:R-:W3:Y:S01]  /*4ae0*/  LDS R16, [R2+0xec00] ;  /* 0x00ec000002107984 */ /* 0x000ee20000000800 */
[C---:B--2---:R-:W-:Y:S01]  /*4af0*/  LOP3.LUT P3, RZ, R5.reuse, R252, RZ, 0x30, !PT ;  /* 0x000000fc05ff7212 */ /* 0x044fe200078630ff */
[----:B------:R-:W-:Y:S01]  /*4b00*/  FFMA.FTZ R3, R116, R4, R3 ;  /* 0x0000000474037223 */ /* 0x000fe20000010003 */
[C---:B------:R-:W-:Y:S01]  /*4b10*/  LOP3.LUT P2, RZ, R5.reuse, R36, RZ, 0x30, !PT ;  /* 0x0000002405ff7212 */ /* 0x040fe200078430ff */
[----:B------:R-:W2:Y:S01]  /*4b20*/  LDS R116, [R2+0xf000] ;  /* 0x00f0000002747984 */ /* 0x000ea20000000800 */
[----:B------:R-:W-:Y:S01]  /*4b30*/  FSEL R4, RZ, 1, P3 ;  /* 0x3f800000ff047808 */ /* 0x000fe20001800000 */
[----:B------:R-:W-:Y:S01]  /*4b40*/  FFMA.FTZ R3, R118, R6, R3 ;  /* 0x0000000676037223 */ /* 0x000fe20000010003 */
[----:B------:R-:W-:Y:S01]  /*4b50*/  SEL R37, RZ, 0x400, P2 ;  /* 0x00000400ff257807 */ /* 0x000fe20001000000 */
[----:B------:R-:W4:Y:S01]  /*4b60*/  LDS R118, [R2+0xf400] ;  /* 0x00f4000002767984 */ /* 0x000f220000000800 */
[----:B0-----:R-:W-:Y:S01]  /*4b70*/  LOP3.LUT P4, RZ, R5, R7, RZ, 0x30, !PT ;  /* 0x0000000705ff7212 */ /* 0x001fe200078830ff */
[----:B------:R-:W-:Y:S01]  /*4b80*/  FFMA.FTZ R3, R252, R4, R3 ;  /* 0x00000004fc037223 */ /* 0x000fe20000010003 */
[----:B------:R-:W-:Y:S01]  /*4b90*/  FSEL R4, RZ, 1, P0 ;  /* 0x3f800000ff047808 */ /* 0x000fe20000000000 */
[----:B------:R-:W0:Y:S01]  /*4ba0*/  LDS R252, [R2+0xf800] ;  /* 0x00f8000002fc7984 */ /* 0x000e220000000800 */
[----:B------:R-:W-:-:S02]  /*4bb0*/  FSEL R6, RZ, 1, P4 ;  /* 0x3f800000ff067808 */ /* 0x000fc40002000000 */
[----:B------:R-:W-:Y:S02]  /*4bc0*/  LOP3.LUT P2, RZ, R5, R44, RZ, 0x30, !PT ;  /* 0x0000002c05ff7212 */ /* 0x000fe400078430ff */
[----:B------:R-:W-:Y:S01]  /*4bd0*/  P2R R17, PR, RZ, 0x8 ;  /* 0x00000008ff117803 */ /* 0x000fe20000000000 */
[----:B------:R-:W-:Y:S01]  /*4be0*/  FFMA.FTZ R3, R7, R6, R3 ;  /* 0x0000000607037223 */ /* 0x000fe20000010003 */
[----:B------:R-:W-:Y:S01]  /*4bf0*/  SEL R45, RZ, 0x4000, P2 ;  /* 0x00004000ff2d7807 */ /* 0x000fe20001000000 */
[----:B------:R-:W0:Y:S01]  /*4c00*/  LDS R7, [R2+0xfc00] ;  /* 0x00fc000002077984 */ /* 0x000e220000000800 */
[----:B------:R-:W-:Y:S01]  /*4c10*/  LOP3.LUT P2, RZ, R5, R52, RZ, 0x30, !PT ;  /* 0x0000003405ff7212 */ /* 0x000fe200078430ff */
[----:B------:R-:W-:Y:S01]  /*4c20*/  FFMA.FTZ R3, R27, R4, R3 ;  /* 0x000000041b037223 */ /* 0x000fe20000010003 */
[----:B------:R-:W-:Y:S01]  /*4c30*/  @P4 LOP3.LUT R147, R147, 0x100000, RZ, 0xfc, !PT ;  /* 0x0010000093934812 */ /* 0x000fe200078efcff */
[----:B------:R-:W0:Y:S01]  /*4c40*/  LDS R27, [R2+0x10000] ;  /* 0x01000000021b7984 */ /* 0x000e220000000800 */
[----:B------:R-:W-:-:S02]  /*4c50*/  LOP3.LUT P4, RZ, R5, R30, RZ, 0x30, !PT ;  /* 0x0000001e05ff7212 */ /* 0x000fc400078830ff */
[----:B------:R-:W-:Y:S02]  /*4c60*/  LOP3.LUT R147, R147, 0xfff7ffff, RZ, 0xc0, !PT ;  /* 0xfff7ffff93937812 */ /* 0x000fe400078ec0ff */
[----:B------:R-:W-:Y:S02]  /*4c70*/  SEL R31, RZ, 0x80, P4 ;  /* 0x00000080ff1f7807 */ /* 0x000fe40002000000 */
[----:B------:R-:W-:Y:S02]  /*4c80*/  @P0 LOP3.LUT R147, R147, 0x80000, RZ, 0xfc, !PT ;  /* 0x0008000093930812 */ /* 0x000fe400078efcff */
[----:B-1----:R-:W-:Y:S02]  /*4c90*/  LOP3.LUT P0, RZ, R5, R19, RZ, 0x30, !PT ;  /* 0x0000001305ff7212 */ /* 0x002fe400078030ff */
[----:B------:R-:W-:Y:S02]  /*4ca0*/  LOP3.LUT R147, R147, 0xfffbffff, RZ, 0xc0, !PT ;  /* 0xfffbffff93937812 */ /* 0x000fe400078ec0ff */
[----:B------:R-:W-:-:S02]  /*4cb0*/  FSEL R6, RZ, 1, P0 ;  /* 0x3f800000ff067808 */ /* 0x000fc40000000000 */
[----:B------:R-:W-:Y:S02]  /*4cc0*/  LOP3.LUT P4, RZ, R5, R34, RZ, 0x30, !PT ;  /* 0x0000002205ff7212 */ /* 0x000fe400078830ff */
[----:B------:R-:W-:Y:S01]  /*4cd0*/  SEL R53, RZ, 0x40000, P2 ;  /* 0x00040000ff357807 */ /* 0x000fe20001000000 */
[----:B------:R-:W-:Y:S01]  /*4ce0*/  FFMA.FTZ R3, R19, R6, R3 ;  /* 0x0000000613037223 */ /* 0x000fe20000010003 */
[----:B------:R-:W-:Y:S01]  /*4cf0*/  SEL R35, RZ, 0x200, P4 ;  /* 0x00000200ff237807 */ /* 0x000fe20002000000 */
[----:B------:R-:W1:Y:S01]  /*4d00*/  LDS R19, [R2+0x10400] ;  /* 0x0104000002137984 */ /* 0x000e620000000800 */
[----:B------:R-:W-:Y:S02]  /*4d10*/  LOP3.LUT P4, RZ, R5, R42, RZ, 0x30, !PT ;  /* 0x0000002a05ff7212 */ /* 0x000fe400078830ff */
[----:B------:R-:W-:Y:S02]  /*4d20*/  @P0 LOP3.LUT R147, R147, 0x40000, RZ, 0xfc, !PT ;  /* 0x0004000093930812 */ /* 0x000fe400078efcff */
[----:B---3--:R-:W-:-:S02]  /*4d30*/  LOP3.LUT P0, RZ, R5, R16, RZ, 0x30, !PT ;  /* 0x0000001005ff7212 */ /* 0x008fc400078030ff */
[----:B------:R-:W-:Y:S02]  /*4d40*/  LOP3.LUT R147, R147, 0xfffdffff, RZ, 0xc0, !PT ;  /* 0xfffdffff93937812 */ /* 0x000fe400078ec0ff */
[----:B------:R-:W-:Y:S02]  /*4d50*/  FSEL R4, RZ, 1, P0 ;  /* 0x3f800000ff047808 */ /* 0x000fe40000000000 */
[----:B------:R-:W-:Y:S02]  /*4d60*/  SEL R43, RZ, 0x2000, P4 ;  /* 0x00002000ff2b7807 */ /* 0x000fe40002000000 */
[C---:B------:R-:W-:Y:S01]  /*4d70*/  LOP3.LUT P4, RZ, R5.reuse, R50, RZ, 0x30, !PT ;  /* 0x0000003205ff7212 */ /* 0x040fe200078830ff */
[----:B------:R-:W-:Y:S01]  /*4d80*/  FFMA.FTZ R3, R16, R4, R3 ;  /* 0x0000000410037223 */ /* 0x000fe20000010003 */
[----:B------:R-:W-:Y:S01]  /*4d90*/  LOP3.LUT P2, RZ, R5, R60, RZ, 0x30, !PT ;  /* 0x0000003c05ff7212 */ /* 0x000fe200078430ff */
[----:B------:R-:W3:Y:S01]  /*4da0*/  LDS R16, [R2+0x10800] ;  /* 0x0108000002107984 */ /* 0x000ee20000000800 */
[----:B------:R-:W-:-:S02]  /*4db0*/  SEL R51, RZ, 0x20000, P4 ;  /* 0x00020000ff337807 */ /* 0x000fc40002000000 */
[----:B------:R-:W-:Y:S02]  /*4dc0*/  @P0 LOP3.LUT R147, R147, 0x20000, RZ, 0xfc, !PT ;  /* 0x0002000093930812 */ /* 0x000fe400078efcff */
[----:B--2---:R-:W-:Y:S02]  /*4dd0*/  LOP3.LUT P0, RZ, R5, R116, RZ, 0x30, !PT ;  /* 0x0000007405ff7212 */ /* 0x004fe400078030ff */
[----:B------:R-:W-:Y:S02]  /*4de0*/  LOP3.LUT R147, R147, 0xfffeffff, RZ, 0xc0, !PT ;  /* 0xfffeffff93937812 */ /* 0x000fe400078ec0ff */
[----:B------:R-:W-:Y:S02]  /*4df0*/  FSEL R6, RZ, 1, P0 ;  /* 0x3f800000ff067808 */ /* 0x000fe40000000000 */
[C---:B------:R-:W-:Y:S02]  /*4e00*/  LOP3.LUT P4, RZ, R5.reuse, R58, RZ, 0x30, !PT ;  /* 0x0000003a05ff7212 */ /* 0x040fe400078830ff */
[----:B------:R-:W-:Y:S01]  /*4e10*/  SEL R61, RZ, 0x400000, P2 ;  /* 0x00400000ff3d7807 */ /* 0x000fe20001000000 */
[----:B------:R-:W-:Y:S01]  /*4e20*/  FFMA.FTZ R3, R116, R6, R3 ;  /* 0x0000000674037223 */ /* 0x000fe20000010003 */
[----:B------:R-:W-:Y:S01]  /*4e30*/  SEL R59, RZ, 0x200000, P4 ;  /* 0x00200000ff3b7807 */ /* 0x000fe20002000000 */
[----:B------:R-:W2:Y:S01]  /*4e40*/  LDS R116, [R2+0x10c00] ;  /* 0x010c000002747984 */ /* 0x000ea20000000800 */
[----:B------:R-:W-:-:S02]  /*4e50*/  LOP3.LUT P4, RZ, R5, R66, RZ, 0x30, !PT ;  /* 0x0000004205ff7212 */ /* 0x000fc400078830ff */
[----:B------:R-:W-:Y:S02]  /*4e60*/  @P0 LOP3.LUT R147, R147, 0x10000, RZ, 0xfc, !PT ;  /* 0x0001000093930812 */ /* 0x000fe400078efcff */
[----:B----4-:R-:W-:Y:S02]  /*4e70*/  LOP3.LUT P0, RZ, R5, R118, RZ, 0x30, !PT ;  /* 0x0000007605ff7212 */ /* 0x010fe400078030ff */
[----:B------:R-:W-:Y:S02]  /*4e80*/  LOP3.LUT R147, R147, 0xffff7fff, RZ, 0xc0, !PT ;  /* 0xffff7fff93937812 */ /* 0x000fe400078ec0ff */
[----:B------:R-:W-:Y:S02]  /*4e90*/  FSEL R4, RZ, 1, P0 ;  /* 0x3f800000ff047808 */ /* 0x000fe40000000000 */
[----:B------:R-:W-:Y:S02]  /*4ea0*/  SEL R67, RZ, 0x2000000, P4 ;  /* 0x02000000ff437807 */ /* 0x000fe40002000000 */
[C---:B------:R-:W-:Y:S01]  /*4eb0*/  LOP3.LUT P2, RZ, R5.reuse, R68, RZ, 0x30, !PT ;  /* 0x0000004405ff7212 */ /* 0x040fe200078430ff */
[----:B------:R-:W-:Y:S01]  /*4ec0*/  FFMA.FTZ R3, R118, R4, R3 ;  /* 0x0000000476037223 */ /* 0x000fe20000010003 */
[----:B------:R-:W-:Y:S01]  /*4ed0*/  LOP3.LUT P4, RZ, R5, R74, RZ, 0x30, !PT ;  /* 0x0000004a05ff7212 */ /* 0x000fe200078830ff */
[----:B------:R-:W4:Y:S01]  /*4ee0*/  LDS R118, [R2+0x11000] ;  /* 0x0110000002767984 */ /* 0x000f220000000800 */
[----:B------:R-:W-:-:S02]  /*4ef0*/  SEL R69, RZ, 0x4000000, P2 ;  /* 0x04000000ff457807 */ /* 0x000fc40001000000 */
[----:B------:R-:W-:Y:S02]  /*4f00*/  @P0 LOP3.LUT R147, R147, 0x8000, RZ, 0xfc, !PT ;  /* 0x0000800093930812 */ /* 0x000fe400078efcff */
[----:B0-----:R-:W-:Y:S02]  /*4f10*/  LOP3.LUT P0, RZ, R5, R252, RZ, 0x30, !PT ;  /* 0x000000fc05ff7212 */ /* 0x001fe400078030ff */
[----:B------:R-:W-:Y:S02]  /*4f20*/  LOP3.LUT R147, R147, 0xffffbfff, RZ, 0xc0, !PT ;  /* 0xffffbfff93937812 */ /* 0x000fe400078ec0ff */
[----:B------:R-:W-:Y:S02]  /*4f30*/  FSEL R6, RZ, 1, P0 ;  /* 0x3f800000ff067808 */ /* 0x000fe40000000000 */
[----:B------:R-:W-:Y:S02]  /*4f40*/  SEL R75, RZ, 0x20000000, P4 ;  /* 0x20000000ff4b7807 */ /* 0x000fe40002000000 */
[C---:B------:R-:W-:Y:S01]  /*4f50*/  LOP3.LUT P2, RZ, R5.reuse, R76, RZ, 0x30, !PT ;  /* 0x0000004c05ff7212 */ /* 0x040fe200078430ff */
[----:B------:R-:W-:Y:S01]  /*4f60*/  FFMA.FTZ R3, R252, R6, R3 ;  /* 0x00000006fc037223 */ /* 0x000fe20000010003 */
[----:B------:R-:W-:Y:S01]  /*4f70*/  LOP3.LUT P4, RZ, R5, R94, RZ, 0x30, !PT ;  /* 0x0000005e05ff7212 */ /* 0x000fe200078830ff */
[----:B------:R-:W0:Y:S01]  /*4f80*/  LDS R252, [R2+0x11400] ;  /* 0x0114000002fc7984 */ /* 0x000e220000000800 */
[----:B------:R-:W-:-:S02]  /*4f90*/  SEL R77, RZ, 0x40000000, P2 ;  /* 0x40000000ff4d7807 */ /* 0x000fc40001000000 */
[----:B------:R-:W-:Y:S02]  /*4fa0*/  @P0 LOP3.LUT R147, R147, 0x4000, RZ, 0xfc, !PT ;  /* 0x0000400093930812 */ /* 0x000fe400078efcff */
[----:B------:R-:W-:Y:S02]  /*4fb0*/  LOP3.LUT P0, RZ, R5, R7, RZ, 0x30, !PT ;  /* 0x0000000705ff7212 */ /* 0x000fe400078030ff */
[----:B------:R-:W-:Y:S02]  /*4fc0*/  LOP3.LUT R147, R147, 0xffffdfff, RZ, 0xc0, !PT ;  /* 0xffffdfff93937812 */ /* 0x000fe400078ec0ff */
[----:B------:R-:W-:Y:S02]  /*4fd0*/  FSEL R4, RZ, 1, P0 ;  /* 0x3f800000ff047808 */ /* 0x000fe40000000000 */
[----:B------:R-:W-:Y:S02]  /*4fe0*/  SEL R95, RZ, 0x80, P4 ;  /* 0x00000080ff5f7807 */ /* 0x000fe40002000000 */
[----:B------:R-:W-:Y:S01]  /*4ff0*/  LOP3.LUT P2, RZ, R5, R96, RZ, 0x30, !PT ;  /* 0x0000006005ff7212 */ /* 0x000fe200078430ff */
        /* <DEDUP_REMOVED lines=15> */
[----:B-1----:R-:W-:Y:S02]  /*50f0*/  LOP3.LUT P0, RZ, R5, R19, RZ, 0x30, !PT ;  /* 0x0000001305ff7212 */ /* 0x002fe400078030ff */
[----:B------:R-:W-:Y:S02]  /*5100*/  LOP3.LUT R147, R147, 0xfffff7ff, RZ, 0xc0, !PT ;  /* 0xfffff7ff93937812 */ /* 0x000fe400078ec0ff */
[----:B------:R-:W-:Y:S02]  /*5110*/  FSEL R4, RZ, 1, P0 ;  /* 0x3f800000ff047808 */ /* 0x000fe40000000000 */
[----:B------:R-:W-:Y:S02]  /*5120*/  SEL R111, RZ, 0x8000, P4 ;  /* 0x00008000ff6f7807 */ /* 0x000fe40002000000 */
[----:B------:R-:W-:Y:S01]  /*5130*/  LOP3.LUT P2, RZ, R5, R112, RZ, 0x30, !PT ;  /* 0x0000007005ff7212 */ /* 0x000fe200078430ff */
[----:B------:R-:W-:Y:S01]  /*5140*/  FFMA.FTZ R3, R19, R4, R3 ;  /* 0x0000000413037223 */ /* 0x000fe20000010003 */
[----:B------:R-:W-:Y:S01]  /*5150*/  LOP3.LUT P4, RZ, R5, R122, RZ, 0x30, !PT ;  /* 0x0000007a05ff7212 */ /* 0x000fe200078830ff */
[----:B------:R-:W1:Y:S01]  /*5160*/  LDS R19, [R2+0x12000] ;  /* 0x0120000002137984 */ /* 0x000e620000000800 */
[----:B------:R-:W-:-:S02]  /*5170*/  SEL R113, RZ, 0x10000, P2 ;  /* 0x00010000ff717807 */ /* 0x000fc40001000000 */
[----:B------:R-:W-:Y:S02]  /*5180*/  @P0 LOP3.LUT R147, R147, 0x800, RZ, 0xfc, !PT ;  /* 0x0000080093930812 */ /* 0x000fe400078efcff */
[----:B---3--:R-:W-:Y:S02]  /*5190*/  LOP3.LUT P0, RZ, R5, R16, RZ, 0x30, !PT ;  /* 0x0000001005ff7212 */ /* 0x008fe400078030ff */
        /* <DEDUP_REMOVED lines=12> */
[----:B------:R-:W-:Y:S02]  /*5260*/  SEL R131, RZ, 0x800000, P4 ;  /* 0x00800000ff837807 */ /* 0x000fe40002000000 */
[C---:B------:R-:W-:Y:S01]  /*5270*/  LOP3.LUT P2, RZ, R5.reuse, R132, RZ, 0x30, !PT ;  /* 0x0000008405ff7212 */ /* 0x040fe200078430ff */
[----:B------:R-:W-:Y:S01]  /*5280*/  FFMA.FTZ R3, R116, R4, R3 ;  /* 0x0000000474037223 */ /* 0x000fe20000010003 */
[----:B------:R-:W-:Y:S01]  /*5290*/  LOP3.LUT P4, RZ, R5, R138, RZ, 0x30, !PT ;  /* 0x0000008a05ff7212 */ /* 0x000fe200078830ff */
[----:B------:R-:W2:Y:S01]  /*52a0*/  LDS R116, [R2+0x12800] ;  /* 0x0128000002747984 */ /* 0x000ea20000000800 */
[----:B------:R-:W-:-:S02]  /*52b0*/  SEL R133, RZ, 0x1000000, P2 ;  /* 0x01000000ff857807 */ /* 0x000fc40001000000 */
        /* <DEDUP_REMOVED lines=14> */
[----:B------:R-:W-:-:S03]  /*53a0*/  LOP3.LUT P2, RZ, R5, R160, RZ, 0x30, !PT ;  /* 0x000000a005ff7212 */ /* 0x000fc600078430ff */
[----:B------:R-:W-:Y:S01]  /*53b0*/  FFMA.FTZ R3, R252, R4, R3 ;  /* 0x00000004fc037223 */ /* 0x000fe20000010003 */
[----:B------:R-:W-:Y:S01]  /*53c0*/  SEL R161, RZ, 0x40, P2 ;  /* 0x00000040ffa17807 */ /* 0x000fe20001000000 */
[----:B------:R-:W0:Y:S01]  /*53d0*/  LDS R252, [R2+0x13000] ;  /* 0x0130000002fc7984 */ /* 0x000e220000000800 */
[----:B------:R-:W-:Y:S02]  /*53e0*/  LOP3.LUT P2, RZ, R5, R168, RZ, 0x30, !PT ;  /* 0x000000a805ff7212 */ /* 0x000fe400078430ff */
[----:B------:R-:W-:Y:S02]  /*53f0*/  @P0 LOP3.LUT R147, R147, 0x80, RZ, 0xfc, !PT ;  /* 0x0000008093930812 */ /* 0x000fe400078efcff */
[----:B------:R-:W-:Y:S02]  /*5400*/  LOP3.LUT P0, RZ, R5, R7, RZ, 0x30, !PT ;  /* 0x0000000705ff7212 */ /* 0x000fe400078030ff */
[----:B------:R-:W-:Y:S02]  /*5410*/  LOP3.LUT R147, R147, 0xffffffbf, RZ, 0xc0, !PT ;  /* 0xffffffbf93937812 */ /* 0x000fe400078ec0ff */
[----:B------:R-:W-:-:S02]  /*5420*/  FSEL R6, RZ, 1, P0 ;  /* 0x3f800000ff067808 */ /* 0x000fc40000000000 */
[----:B------:R-:W-:Y:S02]  /*5430*/  SEL R169, RZ, 0x400, P2 ;  /* 0x00000400ffa97807 */ /* 0x000fe40001000000 */
[----:B------:R-:W-:Y:S01]  /*5440*/  LOP3.LUT P2, RZ, R5, R176, RZ, 0x30, !PT ;  /* 0x000000b005ff7212 */ /* 0x000fe200078430ff */
[----:B------:R-:W-:Y:S02]  /*5450*/  FFMA.FTZ R3, R7, R6, R3 ;  /* 0x0000000607037223 */ /* 0x000fe40000010003 */
[----:B------:R-:W0:Y:S01]  /*5460*/  LDS R7, [R2+0x13400] ;  /* 0x0134000002077984 */ /* 0x000e220000000800 */
[----:B------:R-:W-:Y:S02]  /*5470*/  SEL R177, RZ, 0x4000, P2 ;  /* 0x00004000ffb17807 */ /* 0x000fe40001000000 */
[----:B------:R-:W-:Y:S02]  /*5480*/  @P0 LOP3.LUT R147, R147, 0x40, RZ, 0xfc, !PT ;  /* 0x0000004093930812 */ /* 0x000fe400078efcff */
[----:B------:R-:W-:-:S02]  /*5490*/  LOP3.LUT P0, RZ, R5, R27, RZ, 0x30, !PT ;  /* 0x0000001b05ff7212 */ /* 0x000fc400078030ff */
        /* <DEDUP_REMOVED lines=8> */
[----:B-1----:R-:W-:Y:S02]  /*5520*/  LOP3.LUT P0, RZ, R5, R19, RZ, 0x30, !PT ;  /* 0x0000001305ff7212 */ /* 0x002fe400078030ff */
[----:B------:R-:W-:Y:S02]  /*5530*/  LOP3.LUT R147, R147, 0xffffffef, RZ, 0xc0, !PT ;  /* 0xffffffef93937812 */ /* 0x000fe400078ec0ff */
[----:B------:R-:W-:-:S02]  /*5540*/  FSEL R6, RZ, 1, P0 ;  /* 0x3f800000ff067808 */ /* 0x000fc40000000000 */
[----:B------:R-:W-:Y:S02]  /*5550*/  SEL R193, RZ, 0x400000, P2 ;  /* 0x00400000ffc17807 */ /* 0x000fe40001000000 */
[----:B------:R-:W-:Y:S01]  /*5560*/  LOP3.LUT P2, RZ, R5, R200, RZ, 0x30, !PT ;  /* 0x000000c805ff7212 */ /* 0x000fe200078430ff */
[----:B------:R-:W-:Y:S02]  /*5570*/  FFMA.FTZ R3, R19, R6, R3 ;  /* 0x0000000613037223 */ /* 0x000fe40000010003 */
[----:B------:R-:W1:Y:S01]  /*5580*/  LDS R19, [R2+0x13c00] ;  /* 0x013c000002137984 */ /* 0x000e620000000800 */
[----:B------:R-:W-:Y:S02]  /*5590*/  SEL R201, RZ, 0x4000000, P2 ;  /* 0x04000000ffc97807 */ /* 0x000fe40001000000 */
[----:B------:R-:W-:Y:S02]  /*55a0*/  @P0 LOP3.LUT R147, R147, 0x10, RZ, 0xfc, !PT ;  /* 0x0000001093930812 */ /* 0x000fe400078efcff */
[----:B---3--:R-:W-:-:S02]  /*55b0*/  LOP3.LUT P0, RZ, R5, R16, RZ, 0x30, !PT ;  /* 0x0000001005ff7212 */ /* 0x008fc400078030ff */
[----:B------:R-:W-:Y:S02]  /*55c0*/  LOP3.LUT R147, R147, 0xfffffff7, RZ, 0xc0, !PT ;  /* 0xfffffff793937812 */ /* 0x000fe400078ec0ff */
[----:B------:R-:W-:Y:S02]  /*55d0*/  FSEL R4, RZ, 1, P0 ;  /* 0x3f800000ff047808 */ /* 0x000fe40000000000 */
[----:B------:R-:W-:-:S03]  /*55e0*/  LOP3.LUT P2, RZ, R5, R208, RZ, 0x30, !PT ;  /* 0x000000d005ff7212 */ /* 0x000fc600078430ff */
[----:B------:R-:W-:Y:S02]  /*55f0*/  FFMA.FTZ R3, R16, R4, R3 ;  /* 0x0000000410037223 */ /* 0x000fe40000010003 */
[----:B------:R-:W3:Y:S02]  /*5600*/  LDS R16, [R2+0x14000] ;  /* 0x0140000002107984 */ /* 0x000ee40000000800 */
        /* <DEDUP_REMOVED lines=13> */
[----:B0-----:R-:W-:Y:S02]  /*56e0*/  LOP3.LUT P0, RZ, R5, R252, RZ, 0x30, !PT ;  /* 0x000000fc05ff7212 */ /* 0x001fe400078030ff */
[----:B------:R-:W-:Y:S02]  /*56f0*/  LOP3.LUT R147, R147, 0xfffffffe, RZ, 0xc0, !PT ;  /* 0xfffffffe93937812 */ /* 0x000fe400078ec0ff */
[----:B------:R-:W-:-:S05]  /*5700*/  FSEL R6, RZ, 1, P0 ;  /* 0x3f800000ff067808 */ /* 0x000fca0000000000 */
[----:B------:R-:W-:Y:S02]  /*5710*/  FFMA.FTZ R3, R252, R6, R3 ;  /* 0x00000006fc037223 */ /* 0x000fe40000010003 */
[----:B------:R-:W0:Y:S02]  /*5720*/  LDS R252, [R2+0x14c00] ;  /* 0x014c000002fc7984 */ /* 0x000e240000000800 */
[----:B------:R-:W-:Y:S02]  /*5730*/  @P0 LOP3.LUT R147, R147, 0x1, RZ, 0xfc, !PT ;  /* 0x0000000193930812 */ /* 0x000fe400078efcff */
[----:B------:R-:W-:-:S04]  /*5740*/  LOP3.LUT P0, RZ, R5, R7, RZ, 0x30, !PT ;  /* 0x0000000705ff7212 */ /* 0x000fc800078030ff */
[----:B------:R-:W-:-:S05]  /*5750*/  FSEL R4, RZ, 1, P0 ;  /* 0x3f800000ff047808 */ /* 0x000fca0000000000 */
[----:B------:R-:W-:Y:S02]  /*5760*/  FFMA.FTZ R3, R7, R4, R3 ;  /* 0x0000000407037223 */ /* 0x000fe40000010003 */
[----:B------:R-:W0:Y:S02]  /*5770*/  LDS R7, [R2+0x15000] ;  /* 0x0150000002077984 */ /* 0x000e240000000800 */
        /* <DEDUP_REMOVED lines=309> */
[----:B------:R-:W-:-:S04]  /*6ad0*/  FFMA.FTZ R3, R16, R4, R3 ;  /* 0x0000000410037223 */ /* 0x000fc80000010003 */
[----:B------:R-:W-:Y:S02]  /*6ae0*/  @P0 LOP3.LUT R244, R244, 0x10, RZ, 0xfc, !PT ;  /* 0x00000010f4f40812 */ /* 0x000fe400078efcff */
[C---:B--2---:R-:W-:Y:S02]  /*6af0*/  LOP3.LUT P0, RZ, R5.reuse, R116, RZ, 0x30, !PT ;  /* 0x0000007405ff7212 */ /* 0x044fe400078030ff */
[----:B------:R-:W-:Y:S02]  /*6b00*/  LOP3.LUT R244, R244, 0xfffffff7, RZ, 0xc0, !PT ;  /* 0xfffffff7f4f47812 */ /* 0x000fe400078ec0ff */
[----:B------:R-:W-:Y:S02]  /*6b10*/  FSEL R6, RZ, 1, P0 ;  /* 0x3f800000ff067808 */ /* 0x000fe40000000000 */
[----:B0-----:R-:W-:-:S03]  /*6b20*/  LOP3.LUT P5, RZ, R5, R27, RZ, 0x30, !PT ;  /* 0x0000001b05ff7212 */ /* 0x001fc600078a30ff */
[----:B------:R-:W-:-:S04]  /*6b30*/  FFMA.FTZ R3, R116, R6, R3 ;  /* 0x0000000674037223 */ /* 0x000fc80000010003 */
[----:B------:R-:W-:Y:S02]  /*6b40*/  @P0 LOP3.LUT R244, R244, 0x8, RZ, 0xfc, !PT ;  /* 0x00000008f4f40812 */ /* 0x000fe400078efcff */
[C---:B------:R-:W-:Y:S02]  /*6b50*/  LOP3.LUT P0, RZ, R5.reuse, R118, RZ, 0x30, !PT ;  /* 0x0000007605ff7212 */ /* 0x040fe400078030ff */
[----:B------:R-:W-:Y:S02]  /*6b60*/  LOP3.LUT R244, R244, 0xfffffffb, RZ, 0xc0, !PT ;  /* 0xfffffffbf4f47812 */ /* 0x000fe400078ec0ff */
[----:B------:R-:W-:Y:S02]  /*6b70*/  FSEL R4, RZ, 1, P0 ;  /* 0x3f800000ff047808 */ /* 0x000fe40000000000 */
[----:B-1----:R-:W-:Y:S02]  /*6b80*/  LOP3.LUT P6, RZ, R5, R19, RZ, 0x30, !PT ;  /* 0x0000001305ff7212 */ /* 0x002fe400078c30ff */
[----:B------:R-:W-:Y:S01]  /*6b90*/  LOP3.LUT P3, RZ, R147, 0x80000000, RZ, 0xc0, !PT ;  /* 0x8000000093ff7812 */ /* 0x000fe2000786c0ff */
[----:B------:R-:W-:Y:S01]  /*6ba0*/  FFMA.FTZ R3, R118, R4, R3 ;  /* 0x0000000476037223 */ /* 0x000fe20000010003 */
[----:B------:R-:W-:-:S02]  /*6bb0*/  FSEL R4, RZ, 1, P5 ;  /* 0x3f800000ff047808 */ /* 0x000fc40002800000 */
[----:B------:R-:W-:Y:S02]  /*6bc0*/  @P5 LOP3.LUT R21, R21, 0x800, RZ, 0xfc, !PT ;  /* 0x0000080015155812 */ /* 0x000fe400078efcff */
[----:B------:R-:W-:Y:S02]  /*6bd0*/  @P0 LOP3.LUT R244, R244, 0x4, RZ, 0xfc, !PT ;  /* 0x00000004f4f40812 */ /* 0x000fe400078efcff */
[----:B------:R-:W-:Y:S02]  /*6be0*/  LOP3.LUT P0, RZ, R5, R252, RZ, 0x30, !PT ;  /* 0x000000fc05ff7212 */ /* 0x000fe400078030ff */
[----:B------:R-:W-:Y:S02]  /*6bf0*/  LOP3.LUT R244, R244, 0xfffffffd, RZ, 0xc0, !PT ;  /* 0xfffffffdf4f47812 */ /* 0x000fe400078ec0ff */
[----:B------:R-:W-:Y:S02]  /*6c00*/  FSEL R6, RZ, 1, P0 ;  /* 0x3f800000ff067808 */ /* 0x000fe40000000000 */
[----:B------:R-:W-:-:S02]  /*6c10*/  LOP3.LUT P5, RZ, R211, 0x1000, RZ, 0xc0, !PT ;  /* 0x00001000d3ff7812 */ /* 0x000fc400078ac0ff */
[----:B------:R-:W-:Y:S01]  /*6c20*/  LOP3.LUT R21, R21, 0xffffefff, RZ, 0xc0, !PT ;  /* 0xffffefff15157812 */ /* 0x000fe200078ec0ff */
[----:B------:R-:W-:-:S04]  /*6c30*/  FFMA.FTZ R3, R252, R6, R3 ;  /* 0x00000006fc037223 */ /* 0x000fc80000010003 */
[----:B------:R-:W-:Y:S02]  /*6c40*/  @P0 LOP3.LUT R244, R244, 0x2, RZ, 0xfc, !PT ;  /* 0x00000002f4f40812 */ /* 0x000fe400078efcff */
[----:B------:R-:W-:Y:S02]  /*6c50*/  LOP3.LUT P0, RZ, R5, R7, RZ, 0x30, !PT ;  /* 0x0000000705ff7212 */ /* 0x000fe400078030ff */
[----:B------:R-:W-:Y:S02]  /*6c60*/  LOP3.LUT R244, R244, 0xfffffffe, RZ, 0xc0, !PT ;  /* 0xfffffffef4f47812 */ /* 0x000fe400078ec0ff */
[----:B------:R-:W-:Y:S02]  /*6c70*/  FSEL R2, RZ, 1, P0 ;  /* 0x3f800000ff027808 */ /* 0x000fe40000000000 */
[----:B------:R-:W-:Y:S02]  /*6c80*/  P2R R89, PR, RZ, 0x20 ;  /* 0x00000020ff597803 */ /* 0x000fe40000000000 */
[----:B------:R-:W-:Y:S01]  /*6c90*/  @P6 LOP3.LUT R21, R21, 0x1000, RZ, 0xfc, !PT ;  /* 0x0000100015156812 */ /* 0x000fe200078efcff */
[----:B------:R-:W-:Y:S01]  /*6ca0*/  FFMA.FTZ R2, R7, R2, R3 ;  /* 0x0000000207027223 */ /* 0x000fe20000010003 */
[----:B------:R-:W-:-:S03]  /*6cb0*/  FSEL R3, RZ, 1, P6 ;  /* 0x3f800000ff037808 */ /* 0x000fc60003000000 */
[----:B------:R-:W-:Y:S01]  /*6cc0*/  FFMA.FTZ R2, R27, R4, R2 ;  /* 0x000000041b027223 */ /* 0x000fe20000010002 */
[----:B------:R-:W-:-:S03]  /*6cd0*/  @P0 LOP3.LUT R244, R244, 0x1, RZ, 0xfc, !PT ;  /* 0x00000001f4f40812 */ /* 0x000fc600078efcff */
[----:B------:R-:W-:-:S05]  /*6ce0*/  FFMA.FTZ R2, R19, R3, R2 ;  /* 0x0000000313027223 */ /* 0x000fca0000010002 */
[----:B------:R-:W0:Y:S02]  /*6cf0*/  SHFL.DOWN P0, R3, R2, 0x1, 0x1f ;  /* 0x08201f0002037f89 */ /* 0x000e240000000000 */
[----:B0-----:R-:W-:-:S05]  /*6d00*/  @P0 FADD R3, R2, R3 ;  /* 0x0000000302030221 */ /* 0x001fca0000000000 */
[----:B------:R-:W0:Y:S02]  /*6d10*/  SHFL.DOWN P0, R4, R3, 0x2, 0x1f ;  /* 0x08401f0003047f89 */ /* 0x000e240000000000 */
[----:B0-----:R-:W-:Y:S01]  /*6d20*/  @P0 FADD R4, R3, R4 ;  /* 0x0000000403040221 */ /* 0x001fe20000000000 */
[----:B------:R-:W-:Y:S02]  /*6d30*/  SEL R3, RZ, 0x80000000, P4 ;  /* 0x80000000ff037807 */ /* 0x000fe40002000000 */
[C---:B------:R-:W-:Y:S02]  /*6d40*/  LOP3.LUT P4, RZ, R5.reuse, R166, RZ, 0x30, !PT ;  /* 0x000000a605ff7212 */ /* 0x040fe400078830ff */
[----:B------:R-:W0:Y:S02]  /*6d50*/  SHFL.DOWN P0, R7, R4, 0x4, 0x1f ;  /* 0x08801f0004077f89 */ /* 0x000e240000000000 */
[----:B------:R-:W-:Y:S02]  /*6d60*/  SEL R167, RZ, 0x200, P4 ;  /* 0x00000200ffa77807 */ /* 0x000fe40002000000 */
[----:B------:R-:W-:-:S02]  /*6d70*/  LOP3.LUT P4, RZ, R5, R174, RZ, 0x30, !PT ;  /* 0x000000ae05ff7212 */ /* 0x000fc400078830ff */
[----:B------:R-:W-:Y:S01]  /*6d80*/  P2R R19, PR, RZ, 0x8 ;  /* 0x00000008ff137803 */ /* 0x000fe20000000000 */
[----:B0-----:R-:W-:Y:S01]  /*6d90*/  @P0 FADD R7, R4, R7 ;  /* 0x0000000704070221 */ /* 0x001fe20000000000 */
[----:B------:R-:W-:Y:S02]  /*6da0*/  LOP3.LUT P0, RZ, R5, R28, RZ, 0x30, !PT ;  /* 0x0000001c05ff7212 */ /* 0x000fe400078030ff */
[----:B------:R-:W-:Y:S02]  /*6db0*/  LOP3.LUT P3, RZ, R211, 0x1, RZ, 0xc0, !PT ;  /* 0x00000001d3ff7812 */ /* 0x000fe4000786c0ff */
[----:B------:R-:W0:Y:S01]  /*6dc0*/  SHFL.DOWN P1, R6, R7, 0x8, 0x1f ;  /* 0x09001f0007067f89 */ /* 0x000e220000020000 */
[----:B------:R-:W-:Y:S02]  /*6dd0*/  SEL R29, RZ, 0x40, P0 ;  /* 0x00000040ff1d7807 */ /* 0x000fe40000000000 */
[----:B------:R-:W-:Y:S02]  /*6de0*/  LOP3.LUT P0, RZ, R5, R32, RZ, 0x30, !PT ;  /* 0x0000002005ff7212 */ /* 0x000fe400078030ff */
[----:B------:R-:W-:-:S02]  /*6df0*/  SEL R175, RZ, 0x2000, P4 ;  /* 0x00002000ffaf7807 */ /* 0x000fc40002000000 */
[----:B------:R-:W-:Y:S02]  /*6e00*/  SEL R33, RZ, 0x100, P0 ;  /* 0x00000100ff217807 */ /* 0x000fe40000000000 */
[C---:B------:R-:W-:Y:S02]  /*6e10*/  LOP3.LUT P0, RZ, R5.reuse, R40, RZ, 0x30, !PT ;  /* 0x0000002805ff7212 */ /* 0x040fe400078030ff */
[C---:B------:R-:W-:Y:S02]  /*6e20*/  LOP3.LUT P4, RZ, R5.reuse, R182, RZ, 0x30, !PT ;  /* 0x000000b605ff7212 */ /* 0x040fe400078830ff */
[----:B------:R-:W-:Y:S02]  /*6e30*/  SEL R41, RZ, 0x1000, P0 ;  /* 0x00001000ff297807 */ /* 0x000fe40000000000 */
[----:B------:R-:W-:Y:S02]  /*6e40*/  LOP3.LUT P0, RZ, R5, R48, RZ, 0x30, !PT ;  /* 0x0000003005ff7212 */ /* 0x000fe400078030ff */
[----:B------:R-:W-:-:S02]  /*6e50*/  P2R R16, PR, RZ, 0x8 ;  /* 0x00000008ff107803 */ /* 0x000fc40000000000 */
[----:B------:R-:W-:Y:S02]  /*6e60*/  SEL R49, RZ, 0x10000, P0 ;  /* 0x00010000ff317807 */ /* 0x000fe40000000000 */
[----:B------:R-:W-:Y:S02]  /*6e70*/  LOP3.LUT P0, RZ, R5, R56, RZ, 0x30, !PT ;  /* 0x0000003805ff7212 */ /* 0x000fe400078030ff */
[----:B------:R-:W-:Y:S01]  /*6e80*/  SEL R183, RZ, 0x20000, P4 ;  /* 0x00020000ffb77807 */ /* 0x000fe20002000000 */
[----:B0-----:R-:W-:Y:S01]  /*6e90*/  @P1 FADD R6, R7, R6 ;  /* 0x0000000607061221 */ /* 0x001fe20000000000 */
[----:B------:R-:W-:Y:S02]  /*6ea0*/  SEL R57, RZ, 0x100000, P0 ;  /* 0x00100000ff397807 */ /* 0x000fe40000000000 */
[----:B------:R-:W-:Y:S02]  /*6eb0*/  LOP3.LUT P0, RZ, R5, R64, RZ, 0x30, !PT ;  /* 0x0000004005ff7212 */ /* 0x000fe400078030ff */
[----:B------:R-:W0:Y:S01]  /*6ec0*/  SHFL.DOWN P1, R27, R6, 0x10, 0x1f ;  /* 0x0a001f00061b7f89 */ /* 0x000e220000020000 */
[----:B------:R-:W-:-:S02]  /*6ed0*/  LOP3.LUT P3, RZ, R211, 0x2, RZ, 0xc0, !PT ;  /* 0x00000002d3ff7812 */ /* 0x000fc4000786c0ff */
[----:B------:R-:W-:Y:S02]  /*6ee0*/  SEL R65, RZ, 0x1000000, P0 ;  /* 0x01000000ff417807 */ /* 0x000fe40000000000 */
[C---:B------:R-:W-:Y:S02]  /*6ef0*/  LOP3.LUT P0, RZ, R5.reuse, R72, RZ, 0x30, !PT ;  /* 0x0000004805ff7212 */ /* 0x040fe400078030ff */
[C---:B------:R-:W-:Y:S02]  /*6f00*/  LOP3.LUT P4, RZ, R5.reuse, R190, RZ, 0x30, !PT ;  /* 0x000000be05ff7212 */ /* 0x040fe400078830ff */
[----:B------:R-:W-:Y:S02]  /*6f10*/  SEL R73, RZ, 0x10000000, P0 ;  /* 0x10000000ff497807 */ /* 0x000fe40000000000 */
[----:B------:R-:W-:Y:S02]  /*6f20*/  LOP3.LUT P0, RZ, R5, R92, RZ, 0x30, !PT ;  /* 0x0000005c05ff7212 */ /* 0x000fe400078030ff */
[----:B------:R-:W-:-:S02]  /*6f30*/  SEL R4, RZ, 0x40000000, P2 ;  /* 0x40000000ff047807 */ /* 0x000fc40001000000 */
[----:B------:R-:W-:Y:S02]  /*6f40*/  SEL R93, RZ, 0x40, P0 ;  /* 0x00000040ff5d7807 */ /* 0x000fe40000000000 */
[C---:B------:R-:W-:Y:S01]  /*6f50*/  LOP3.LUT P0, RZ, R5.reuse, R100, RZ, 0x30, !PT ;  /* 0x0000006405ff7212 */ /* 0x040fe200078030ff */
[----:B0-----:R-:W-:Y:S01]  /*6f60*/  @P1 FADD R27, R6, R27 ;  /* 0x0000001b061b1221 */ /* 0x001fe20000000000 */
[C---:B------:R-:W-:Y:S02]  /*6f70*/  LOP3.LUT P1, RZ, R5.reuse, R38, RZ, 0x30, !PT ;  /* 0x0000002605ff7212 */ /* 0x040fe400078230ff */
[----:B------:R-:W-:Y:S02]  /*6f80*/  SEL R101, RZ, 0x400, P0 ;  /* 0x00000400ff657807 */ /* 0x000fe40000000000 */
[----:B------:R-:W-:Y:S02]  /*6f90*/  SEL R39, RZ, 0x800, P1 ;  /* 0x00000800ff277807 */ /* 0x000fe40000800000 */
[----:B------:R-:W-:-:S02]  /*6fa0*/  LOP3.LUT P1, RZ, R5, R46, RZ, 0x30, !PT ;  /* 0x0000002e05ff7212 */ /* 0x000fc400078230ff */
[C---:B------:R-:W-:Y:S02]  /*6fb0*/  LOP3.LUT P0, RZ, R5.reuse, R108, RZ, 0x30, !PT ;  /* 0x0000006c05ff7212 */ /* 0x040fe400078030ff */
[----:B------:R-:W-:Y:S02]  /*6fc0*/  SEL R47, RZ, 0x8000, P1 ;  /* 0x00008000ff2f7807 */ /* 0x000fe40000800000 */
        /* <DEDUP_REMOVED lines=36> */
[----:B------:R-:W-:Y:S02]  /*7210*/  SEL R173, RZ, 0x1000, P0 ;  /* 0x00001000ffad7807 */ /* 0x000fe40000000000 */
[C---:B------:R-:W-:Y:S02]  /*7220*/  LOP3.LUT P1, RZ, R5.reuse, R178, RZ, 0x30, !PT ;  /* 0x000000b205ff7212 */ /* 0x040fe400078230ff */
[----:B------:R-:W-:Y:S02]  /*7230*/  LOP3.LUT P0, RZ, R5, R180, RZ, 0x30, !PT ;  /* 0x000000b405ff7212 */ /* 0x000fe400078030ff */
[----:B------:R-:W-:-:S02]  /*7240*/  SEL R179, RZ, 0x8000, P1 ;  /* 0x00008000ffb37807 */ /* 0x000fc40000800000 */
[----:B------:R-:W-:Y:S02]  /*7250*/  SEL R181, RZ, 0x10000, P0 ;  /* 0x00010000ffb57807 */ /* 0x000fe40000000000 */
[C---:B------:R-:W-:Y:S02]  /*7260*/  LOP3.LUT P1, RZ, R5.reuse, R186, RZ, 0x30, !PT ;  /* 0x000000ba05ff7212 */ /* 0x040fe400078230ff */
[----:B------:R-:W-:Y:S02]  /*7270*/  LOP3.LUT P0, RZ, R5, R188, RZ, 0x30, !PT ;  /* 0x000000bc05ff7212 */ /* 0x000fe400078030ff */
[----:B------:R-:W-:Y:S02]  /*7280*/  P2R R209, PR, RZ, 0x8 ;  /* 0x00000008ffd17803 */ /* 0x000fe40000000000 */
[----:B------:R-:W-:Y:S02]  /*7290*/  LOP3.LUT P3, RZ, R211, 0x4, RZ, 0xc0, !PT ;  /* 0x00000004d3ff7812 */ /* 0x000fe4000786c0ff */
[----:B------:R-:W-:-:S02]  /*72a0*/  SEL R187, RZ, 0x80000, P1 ;  /* 0x00080000ffbb7807 */ /* 0x000fc40000800000 */
[----:B------:R-:W-:Y:S02]  /*72b0*/  SEL R189, RZ, 0x100000, P0 ;  /* 0x00100000ffbd7807 */ /* 0x000fe40000000000 */
[----:B------:R-:W-:Y:S02]  /*72c0*/  SEL R191, RZ, 0x200000, P4 ;  /* 0x00200000ffbf7807 */ /* 0x000fe40002000000 */
[C---:B------:R-:W-:Y:S02]  /*72d0*/  LOP3.LUT P1, RZ, R5.reuse, R194, RZ, 0x30, !PT ;  /* 0x000000c205ff7212 */ /* 0x040fe400078230ff */
[C---:B------:R-:W-:Y:S02]  /*72e0*/  LOP3.LUT P0, RZ, R5.reuse, R196, RZ, 0x30, !PT ;  /* 0x000000c405ff7212 */ /* 0x040fe400078030ff */
[----:B------:R-:W-:Y:S02]  /*72f0*/  LOP3.LUT P4, RZ, R5, R198, RZ, 0x30, !PT ;  /* 0x000000c605ff7212 */ /* 0x000fe400078830ff */
[----:B------:R-:W-:-:S02]  /*7300*/  P2R R7, PR, RZ, 0x8 ;  /* 0x00000008ff077803 */ /* 0x000fc40000000000 */
[----:B------:R-:W-:Y:S02]  /*7310*/  LOP3.LUT P3, RZ, R211, 0x8, RZ, 0xc0, !PT ;  /* 0x00000008d3ff7812 */ /* 0x000fe4000786c0ff */
[----:B------:R-:W-:Y:S02]  /*7320*/  SEL R195, RZ, 0x800000, P1 ;  /* 0x00800000ffc37807 */ /* 0x000fe40000800000 */
[----:B------:R-:W-:Y:S02]  /*7330*/  SEL R197, RZ, 0x1000000, P0 ;  /* 0x01000000ffc57807 */ /* 0x000fe40000000000 */
[----:B------:R-:W-:Y:S02]  /*7340*/  SEL R199, RZ, 0x2000000, P4 ;  /* 0x02000000ffc77807 */ /* 0x000fe40002000000 */
[C---:B------:R-:W-:Y:S02]  /*7350*/  LOP3.LUT P1, RZ, R5.reuse, R202, RZ, 0x30, !PT ;  /* 0x000000ca05ff7212 */ /* 0x040fe400078230ff */
[----:B------:R-:W-:-:S02]  /*7360*/  LOP3.LUT P0, RZ, R5, R204, RZ, 0x30, !PT ;  /* 0x000000cc05ff7212 */ /* 0x000fc400078030ff */
[----:B------:R-:W-:Y:S02]  /*7370*/  LOP3.LUT P4, RZ, R5, R206, RZ, 0x30, !PT ;  /* 0x000000ce05ff7212 */ /* 0x000fe400078830ff */
[----:B------:R-:W-:Y:S02]  /*7380*/  P2R R237, PR, RZ, 0x8 ;  /* 0x00000008ffed7803 */ /* 0x000fe40000000000 */
[----:B------:R-:W-:Y:S02]  /*7390*/  LOP3.LUT P3, RZ, R211, 0x10, RZ, 0xc0, !PT ;  /* 0x00000010d3ff7812 */ /* 0x000fe4000786c0ff */
[----:B------:R-:W-:Y:S02]  /*73a0*/  SEL R203, RZ, 0x8000000, P1 ;  /* 0x08000000ffcb7807 */ /* 0x000fe40000800000 */
[----:B------:R-:W-:Y:S02]  /*73b0*/  SEL R205, RZ, 0x10000000, P0 ;  /* 0x10000000ffcd7807 */ /* 0x000fe40000000000 */
[----:B------:R-:W-:-:S02]  /*73c0*/  SEL R207, RZ, 0x20000000, P4 ;  /* 0x20000000ffcf7807 */ /* 0x000fc40002000000 */
[C---:B------:R-:W-:Y:S02]  /*73d0*/  LOP3.LUT P1, RZ, R5.reuse, R210, RZ, 0x30, !PT ;  /* 0x000000d205ff7212 */ /* 0x040fe400078230ff */
        /* <DEDUP_REMOVED lines=9> */
[C---:B------:R-:W-:Y:S02]  /*7470*/  LOP3.LUT P0, RZ, R5.reuse, R232, RZ, 0x30, !PT ;  /* 0x000000e805ff7212 */ /* 0x040fe400078030ff */
[----:B------:R-:W-:-:S02]  /*7480*/  LOP3.LUT P4, RZ, R5, R234, RZ, 0x30, !PT ;  /* 0x000000ea05ff7212 */ /* 0x000fc400078830ff */
[----:B------:R-:W-:Y:S02]  /*7490*/  P2R R117, PR, RZ, 0x8 ;  /* 0x00000008ff757803 */ /* 0x000fe40000000000 */
[----:B------:R-:W-:Y:S02]  /*74a0*/  LOP3.LUT P3, RZ, R211, 0x40, RZ, 0xc0, !PT ;  /* 0x00000040d3ff7812 */ /* 0x000fe4000786c0ff */
[----:B------:R-:W-:Y:S02]  /*74b0*/  SEL R219, RZ, 0x100, P2 ;  /* 0x00000100ffdb7807 */ /* 0x000fe40001000000 */
[----:B------:R-:W-:Y:S02]  /*74c0*/  SEL R221, RZ, 0x200, P1 ;  /* 0x00000200ffdd7807 */ /* 0x000fe40000800000 */
[----:B------:R-:W-:Y:S02]  /*74d0*/  SEL R223, RZ, 0x400, P0 ;  /* 0x00000400ffdf7807 */ /* 0x000fe40000000000 */
[----:B------:R-:W-:-:S02]  /*74e0*/  SEL R225, RZ, 0x800, P4 ;  /* 0x00000800ffe17807 */ /* 0x000fc40002000000 */
[C---:B------:R-:W-:Y:S02]  /*74f0*/  LOP3.LUT P2, RZ, R5.reuse, R236, RZ, 0x30, !PT ;  /* 0x000000ec05ff7212 */ /* 0x040fe400078430ff */
[C---:B------:R-:W-:Y:S02]  /*7500*/  LOP3.LUT P1, RZ, R5.reuse, R238, RZ, 0x30, !PT ;  /* 0x000000ee05ff7212 */ /* 0x040fe400078230ff */
[C---:B------:R-:W-:Y:S02]  /*7510*/  LOP3.LUT P0, RZ, R5.reuse, R240, RZ, 0x30, !PT ;  /* 0x000000f005ff7212 */ /* 0x040fe400078030ff */
[----:B------:R-:W-:Y:S02]  /*7520*/  LOP3.LUT P4, RZ, R5, R242, RZ, 0x30, !PT ;  /* 0x000000f205ff7212 */ /* 0x000fe400078830ff */
[----:B------:R-:W-:Y:S02]  /*7530*/  P2R R5, PR, RZ, 0x8 ;  /* 0x00000008ff057803 */ /* 0x000fe40000000000 */
[----:B------:R-:W-:-:S04]  /*7540*/  LOP3.LUT P3, RZ, R211, 0x80, RZ, 0xc0, !PT ;  /* 0x00000080d3ff7812 */ /* 0x000fc8000786c0ff */
[----:B------:R-:W-:Y:S02]  /*7550*/  P2R R119, PR, RZ, 0x8 ;  /* 0x00000008ff777803 */ /* 0x000fe40000000000 */
[----:B------:R-:W-:-:S04]  /*7560*/  LOP3.LUT P3, RZ, R211, 0x100, RZ, 0xc0, !PT ;  /* 0x00000100d3ff7812 */ /* 0x000fc8000786c0ff */
[----:B------:R-:W-:Y:S02]  /*7570*/  P2R R118, PR, RZ, 0x8 ;  /* 0x00000008ff767803 */ /* 0x000fe40000000000 */
[----:B------:R-:W-:-:S04]  /*7580*/  LOP3.LUT P3, RZ, R211, 0x200, RZ, 0xc0, !PT ;  /* 0x00000200d3ff7812 */ /* 0x000fc8000786c0ff */
[----:B------:R-:W-:Y:S02]  /*7590*/  P2R R6, PR, RZ, 0x8 ;  /* 0x00000008ff067803 */ /* 0x000fe40000000000 */
[C---:B------:R-:W-:Y:S01]  /*75a0*/  LOP3.LUT P3, RZ, R211.reuse, 0x400, RZ, 0xc0, !PT ;  /* 0x00000400d3ff7812 */ /* 0x040fe2000786c0ff */
[----:B------:R0:W-:Y:S03]  /*75b0*/  STL [R1+0x20], R4 ;  /* 0x0000200401007387 */ /* 0x0001e60000100800 */
[----:B0-----:R-:W-:Y:S02]  /*75c0*/  P2R R4, PR, RZ, 0x8 ;  /* 0x00000008ff047803 */ /* 0x001fe40000000000 */
[----:B------:R-:W-:-:S04]  /*75d0*/  LOP3.LUT P3, RZ, R211, 0x800, RZ, 0xc0, !PT ;  /* 0x00000800d3ff7812 */ /* 0x000fc8000786c0ff */
        /* <DEDUP_REMOVED lines=13> */
[----:B------:R-:W-:Y:S02]  /*76b0*/  ISETP.NE.AND P3, PT, R151, RZ, PT ;  /* 0x000000ff9700720c */ /* 0x000fe40003f65270 */
[----:B------:R-:W-:Y:S02]  /*76c0*/  LOP3.LUT P5, RZ, R211, 0x2000, RZ, 0xc0, !PT ;  /* 0x00002000d3ff7812 */ /* 0x000fe400078ac0ff */
[----:B------:R-:W-:Y:S02]  /*76d0*/  SEL R151, RZ, 0x1, P3 ;  /* 0x00000001ff977807 */ /* 0x000fe40001800000 */
[----:B------:R-:W-:Y:S02]  /*76e0*/  ISETP.NE.AND P3, PT, R237, RZ, PT ;  /* 0x000000ffed00720c */ /* 0x000fe40003f65270 */
[----:B------:R-:W0:Y:S01]  /*76f0*/  S2R R237, SR_LANEID ;  /* 0x0000000000ed7919 */ /* 0x000e220000000000 */
[----:B------:R-:W-:-:S02]  /*7700*/  P2R R116, PR, RZ, 0x20 ;  /* 0x00000020ff747803 */ /* 0x000fc40000000000 */
        /* <DEDUP_REMOVED lines=8> */
[----:B------:R-:W-:Y:S02]  /*7790*/  LOP3.LUT P5, RZ, R211, 0x40000, RZ, 0xc0, !PT ;  /* 0x00040000d3ff7812 */ /* 0x000fe400078ac0ff */
[----:B------:R-:W-:Y:S02]  /*77a0*/  SEL R251, RZ, 0xffffffff, P3 ;  /* 0xfffffffffffb7807 */ /* 0x000fe40001800000 */
[----:B------:R-:W-:Y:S02]  /*77b0*/  ISETP.NE.AND P3, PT, R7, RZ, PT ;  /* 0x000000ff0700720c */ /* 0x000fe40003f65270 */
[----:B------:R-:W-:Y:S02]  /*77c0*/  P2R R149, PR, RZ, 0x20 ;  /* 0x00000020ff957803 */ /* 0x000fe40000000000 */
[----:B------:R-:W-:-:S02]  /*77d0*/  LOP3.LUT P5, RZ, R211, 0x80000, RZ, 0xc0, !PT ;  /* 0x00080000d3ff7812 */ /* 0x000fc400078ac0ff */
[----:B------:R-:W-:Y:S02]  /*77e0*/  SEL R7, RZ, 0x4, P3 ;  /* 0x00000004ff077807 */ /* 0x000fe40001800000 */
[----:B0-----:R-:W-:Y:S02]  /*77f0*/  ISETP.NE.AND P3, PT, R237, RZ, PT ;  /* 0x000000ffed00720c */ /* 0x001fe40003f65270 */
[----:B------:R-:W-:Y:S02]  /*7800*/  SEL R252, RZ, 0x20000, P5 ;  /* 0x00020000fffc7807 */ /* 0x000fe40002800000 */
[----:B------:R-:W-:-:S04]  /*7810*/  ISETP.NE.AND P5, PT, R149, RZ, PT ;  /* 0x000000ff9500720c */ /* 0x000fc80003fa5270 */
[----:B------:R-:W-:Y:S02]  /*7820*/  SEL R149, RZ, 0x40000, P5 ;  /* 0x00040000ff957807 */ /* 0x000fe40002800000 */
[----:B------:R-:W-:-:S04]  /*7830*/  ISETP.NE.AND P5, PT, R213, RZ, PT ;  /* 0x000000ffd500720c */ /* 0x000fc80003fa5270 */
[----:B------:R-:W-:Y:S01]  /*7840*/  SEL R213, RZ, 0x80000, P5 ;  /* 0x00080000ffd57807 */ /* 0x000fe20002800000 */
[----:B------:R0:W-:Y:S01]  /*7850*/  @!P3 STS [R241+0x8], R27 ;  /* 0x0000081bf100b388 */ /* 0x0001e20000000800 */
[----:B------:R-:W-:Y:S02]  /*7860*/  ISETP.NE.AND P5, PT, R91, RZ, PT ;  /* 0x000000ff5b00720c */ /* 0x000fe40003fa5270 */
[----:B------:R-:W-:Y:S02]  /*7870*/  ISETP.NE.AND P3, PT, R209, RZ, PT ;  /* 0x000000ffd100720c */ /* 0x000fe40003f65270 */
[----:B------:R-:W-:Y:S02]  /*7880*/  SEL R229, RZ, 0x2000, P1 ;  /* 0x00002000ffe57807 */ /* 0x000fe40000800000 */
[----:B------:R-:W-:Y:S02]  /*7890*/  SEL R91, RZ, 0x100000, P5 ;  /* 0x00100000ff5b7807 */ /* 0x000fe40002800000 */
[----:B------:R-:W-:-:S02]  /*78a0*/  LOP3.LUT P1, RZ, R147, 0x20000000, RZ, 0xc0, !PT ;  /* 0x2000000093ff7812 */ /* 0x000fc4000782c0ff */
[----:B------:R-:W-:Y:S02]  /*78b0*/  ISETP.NE.AND P5, PT, R235, RZ, PT ;  /* 0x000000ffeb00720c */ /* 0x000fe40003fa5270 */
[----:B------:R-:W-:Y:S02]  /*78c0*/  SEL R231, RZ, 0x4000, P0 ;  /* 0x00004000ffe77807 */ /* 0x000fe40000000000 */
[----:B------:R-:W-:Y:S02]  /*78d0*/  SEL R243, RZ, 0x8, P3 ;  /* 0x00000008fff37807 */ /* 0x000fe40001800000 */
[----:B------:R-:W-:Y:S02]  /*78e0*/  LOP3.LUT P0, RZ, R147, 0x10000000, RZ, 0xc0, !PT ;  /* 0x1000000093ff7812 */ /* 0x000fe4000780c0ff */
[----:B------:R-:W-:Y:S02]  /*78f0*/  ISETP.NE.AND P3, PT, R16, RZ, PT ;  /* 0x000000ff1000720c */ /* 0x000fe40003f65270 */
[----:B------:R-:W-:-:S02]  /*7900*/  SEL R233, RZ, 0x8000, P4 ;  /* 0x00008000ffe97807 */ /* 0x000fc40002000000 */
[----:B------:R-:W-:Y:S02]  /*7910*/  LOP3.LUT P4, RZ, R147, 0x8000000, RZ, 0xc0, !PT ;  /* 0x0800000093ff7812 */ /* 0x000fe4000788c0ff */
[----:B------:R-:W-:Y:S02]  /*7920*/  SEL R235, RZ, 0x200000, P5 ;  /* 0x00200000ffeb7807 */ /* 0x000fe40002800000 */
[----:B0-----:R-:W-:Y:S02]  /*7930*/  SEL R241, RZ, 0x80, P1 ;  /* 0x00000080fff17807 */ /* 0x001fe40000800000 */
        /* <DEDUP_REMOVED lines=13> */
[----:B------:R-:W-:Y:S02]  /*7a10*/  LOP3.LUT P2, RZ, R147, 0x40000000, RZ, 0xc0, !PT ;  /* 0x4000000093ff7812 */ /* 0x000fe4000784c0ff */
        /* <DEDUP_REMOVED lines=10> */
[----:B------:R-:W-:Y:S02]  /*7ac0*/  SEL R89, RZ, 0x1000000, P5 ;  /* 0x01000000ff597807 */ /* 0x000fe40002800000 */
[----:B------:R-:W-:Y:S02]  /*7ad0*/  ISETP.NE.AND P0, PT, R85, RZ, PT ;  /* 0x000000ff5500720c */ /* 0x000fe40003f05270 */
[----:B------:R-:W-:-:S02]  /*7ae0*/  LOP3.LUT P5, RZ, R244, 0x40, RZ, 0xc0, !PT ;  /* 0x00000040f4ff7812 */ /* 0x000fc400078ac0ff */
[----:B------:R-:W-:Y:S02]  /*7af0*/  SEL R85, RZ, 0x2000, P1 ;  /* 0x00002000ff557807 */ /* 0x000fe40000800000 */
[----:B------:R-:W-:Y:S01]  /*7b00*/  ISETP.NE.AND P1, PT, R155, RZ, PT ;  /* 0x000000ff9b00720c */ /* 0x000fe20003f25270 */
[----:B------:R-:W-:Y:S01]  /*7b10*/  IMAD.SHL.U32 R157, R157, 0x2, RZ ;  /* 0x000000029d9d7824 */ /* 0x000fe200078e00ff */
[----:B------:R-:W-:Y:S02]  /*7b20*/  SEL R155, RZ, 0x4000, P2 ;  /* 0x00004000ff9b7807 */ /* 0x000fe40001000000 */
[----:B------:R-:W-:Y:S02]  /*7b30*/  ISETP.NE.AND P2, PT, R159, RZ, PT ;  /* 0x000000ff9f00720c */ /* 0x000fe40003f45270 */
[----:B------:R-:W-:Y:S02]  /*7b40*/  SEL R159, RZ, 0x1, P5 ;  /* 0x00000001ff9f7807 */ /* 0x000fe40002800000 */
[----:B------:R-:W-:-:S02]  /*7b50*/  SEL R209, RZ, 0x8, P2 ;  /* 0x00000008ffd17807 */ /* 0x000fc40001000000 */
[----:B------:R-:W-:Y:S02]  /*7b60*/  LOP3.LUT R157, R157, 0x2, R159, 0xe2, !PT ;  /* 0x000000029d9d7812 */ /* 0x000fe400078ee29f */
[----:B------:R-:W-:-:S04]  /*7b70*/  SEL R159, RZ, 0x4, P3 ;  /* 0x00000004ff9f7807 */ /* 0x000fc80001800000 */
[----:B------:R-:W-:Y:S02]  /*7b80*/  LOP3.LUT R157, R209, R159, R157, 0xfe, !PT ;  /* 0x0000009fd19d7212 */ /* 0x000fe400078efe9d */
[----:B------:R-:W-:Y:S02]  /*7b90*/  SEL R159, RZ, 0x10, P1 ;  /* 0x00000010ff9f7807 */ /* 0x000fe40000800000 */
[----:B------:R-:W-:-:S04]  /*7ba0*/  SEL R209, RZ, 0x20, P0 ;  /* 0x00000020ffd17807 */ /* 0x000fc80000000000 */
[----:B------:R-:W-:-:S04]  /*7bb0*/  LOP3.LUT R209, R209, R159, R157, 0xfe, !PT ;  /* 0x0000009fd1d17212 */ /* 0x000fc800078efe9d */
        /* <DEDUP_REMOVED lines=8> */
[----:B------:R-:W-:Y:S02]  /*7c40*/  LOP3.LUT P6, RZ, R211, 0x100000, RZ, 0xc0, !PT ;  /* 0x00100000d3ff7812 */ /* 0x000fe400078cc0ff */
[----:B------:R-:W-:Y:S02]  /*7c50*/  LOP3.LUT R231, R231, R229, RZ, 0xfc, !PT ;  /* 0x000000e5e7e77212 */ /* 0x000fe400078efcff */
[----:B------:R-:W-:Y:S02]  /*7c60*/  SEL R211, RZ, 0x10000, P6 ;  /* 0x00010000ffd37807 */ /* 0x000fe40003000000 */
[----:B------:R-:W-:-:S04]  /*7c70*/  LOP3.LUT R233, R233, R231, RZ, 0xfc, !PT ;  /* 0x000000e7e9e97212 */ /* 0x000fc800078efcff */
[----:B------:R-:W-:-:S04]  /*7c80*/  LOP3.LUT R252, R252, R211, R233, 0xfe, !PT ;  /* 0x000000d3fcfc7212 */ /* 0x000fc800078efee9 */
[----:B------:R-:W-:-:S04]  /*7c90*/  LOP3.LUT R252, R213, R149, R252, 0xfe, !PT ;  /* 0x00000095d5fc7212 */ /* 0x000fc800078efefc */
[----:B------:R-:W-:-:S04]  /*7ca0*/  LOP3.LUT R252, R235, R91, R252, 0xfe, !PT ;  /* 0x0000005bebfc7212 */ /* 0x000fc800078efefc */
[----:B------:R-:W-:-:S04]  /*7cb0*/  LOP3.LUT R252, R116, R87, R252, 0xfe, !PT ;  /* 0x0000005774fc7212 */ /* 0x000fc800078efefc */
[----:B------:R-:W-:Y:S02]  /*7cc0*/  LOP3.LUT R252, R239, R89, R252, 0xfe, !PT ;  /* 0x00000059effc7212 */ /* 0x000fe400078efefc */
[----:B------:R-:W2:Y:S01]  /*7cd0*/  LDL.LU R239, [R1+0x20] ;  /* 0x0000200001ef7983 */ /* 0x000ea20000300800 */
[----:B------:R-:W-:-:S04]  /*7ce0*/  LOP3.LUT R15, R15, 0xf7ffffff, RZ, 0xc0, !PT ;  /* 0xf7ffffff0f0f7812 */ /* 0x000fc800078ec0ff */
[----:B------:R-:W-:Y:S02]  /*7cf0*/  @P4 LOP3.LUT R15, R15, 0x8000000, RZ, 0xfc, !PT ;  /* 0x080000000f0f4812 */ /* 0x000fe400078efcff */
[----:B------:R-:W-:Y:S02]  /*7d00*/  LOP3.LUT P4, RZ, R147, 0x1000, RZ, 0xc0, !PT ;  /* 0x0000100093ff7812 */ /* 0x000fe4000788c0ff */
[----:B------:R-:W-:-:S11]  /*7d10*/  LOP3.LUT R153, R153, 0xffefffff, RZ, 0xc0, !PT ;  /* 0xffefffff99997812 */ /* 0x000fd600078ec0ff */
[----:B------:R-:W-:Y:S02]  /*7d20*/  @P4 LOP3.LUT R153, R153, 0x100000, RZ, 0xfc, !PT ;  /* 0x0010000099994812 */ /* 0x000fe400078efcff */
[----:B------:R-:W-:Y:S02]  /*7d30*/  LOP3.LUT P4, RZ, R147, 0x20000, RZ, 0xc0, !PT ;  /* 0x0002000093ff7812 */ /* 0x000fe4000788c0ff */
[----:B------:R-:W-:Y:S02]  /*7d40*/  LOP3.LUT R153, R153, 0xffdfffff, RZ, 0xc0, !PT ;  /* 0xffdfffff99997812 */ /* 0x000fe400078ec0ff */
[----:B------:R-:W-:-:S09]  /*7d50*/  LOP3.LUT R15, R15, 0xefffffff, RZ, 0xc0, !PT ;  /* 0xefffffff0f0f7812 */ /* 0x000fd200078ec0ff */
[----:B------:R-:W-:Y:S02]  /*7d60*/  @P4 LOP3.LUT R153, R153, 0x200000, RZ, 0xfc, !PT ;  /* 0x0020000099994812 */ /* 0x000fe400078efcff */
[----:B------:R-:W-:Y:S02]  /*7d70*/  LOP3.LUT P4, RZ, R147, 0x40000, RZ, 0xc0, !PT ;  /* 0x0004000093ff7812 */ /* 0x000fe4000788c0ff */
[----:B------:R-:W-:Y:S02]  /*7d80*/  LOP3.LUT R153, R153, 0xffbfffff, RZ, 0xc0, !PT ;  /* 0xffbfffff99997812 */ /* 0x000fe400078ec0ff */
[----:B------:R-:W-:-:S04]  /*7d90*/  @P3 LOP3.LUT R15, R15, 0x10000000, RZ, 0xfc, !PT ;  /* 0x100000000f0f3812 */ /* 0x000fc800078efcff */
[----:B------:R-:W-:-:S05]  /*7da0*/  LOP3.LUT R15, R15, 0xdfffffff, RZ, 0xc0, !PT ;  /* 0xdfffffff0f0f7812 */ /* 0x000fca00078ec0ff */
[----:B------:R-:W-:Y:S02]  /*7db0*/  @P4 LOP3.LUT R153, R153, 0x400000, RZ, 0xfc, !PT ;  /* 0x0040000099994812 */ /* 0x000fe400078efcff */
[----:B------:R-:W-:Y:S02]  /*7dc0*/  LOP3.LUT P4, RZ, R147, 0x80000, RZ, 0xc0, !PT ;  /* 0x0008000093ff7812 */ /* 0x000fe4000788c0ff */
[----:B------:R-:W-:Y:S02]  /*7dd0*/  @P2 LOP3.LUT R15, R15, 0x20000000, RZ, 0xfc, !PT ;  /* 0x200000000f0f2812 */ /* 0x000fe400078efcff */
[----:B------:R-:W-:Y:S02]  /*7de0*/  LOP3.LUT R153, R153, 0xff7fffff, RZ, 0xc0, !PT ;  /* 0xff7fffff99997812 */ /* 0x000fe400078ec0ff */
[----:B------:R-:W-:-:S04]  /*7df0*/  LOP3.LUT R15, R15, 0xbfffffff, RZ, 0xc0, !PT ;  /* 0xbfffffff0f0f7812 */ /* 0x000fc800078ec0ff */
[----:B------:R-:W-:-:S03]  /*7e00*/  @P1 LOP3.LUT R15, R15, 0x40000000, RZ, 0xfc, !PT ;  /* 0x400000000f0f1812 */ /* 0x000fc600078efcff */
[----:B------:R-:W-:Y:S02]  /*7e10*/  @P4 LOP3.LUT R153, R153, 0x800000, RZ, 0xfc, !PT ;  /* 0x0080000099994812 */ /* 0x000fe400078efcff */
[----:B------:R-:W-:Y:S02]  /*7e20*/  LOP3.LUT P4, RZ, R147, 0x100000, RZ, 0xc0, !PT ;  /* 0x0010000093ff7812 */ /* 0x000fe4000788c0ff */
[----:B------:R-:W-:Y:S02]  /*7e30*/  LOP3.LUT R15, R15, 0x7fffffff, RZ, 0xc0, !PT ;  /* 0x7fffffff0f0f7812 */ /* 0x000fe400078ec0ff */
[----:B------:R-:W-:Y:S02]  /*7e40*/  SEL R157, RZ, 0x10000, P4 ;  /* 0x00010000ff9d7807 */ /* 0x000fe40002000000 */
[----:B------:R-:W-:Y:S02]  /*7e50*/  LOP3.LUT P4, RZ, R153, 0x800000, RZ, 0xc0, !PT ;  /* 0x0080000099ff7812 */ /* 0x000fe4000788c0ff */
[----:B------:R-:W-:-:S02]  /*7e60*/  @P0 LOP3.LUT R15, R15, 0x80000000, RZ, 0xfc, !PT ;  /* 0x800000000f0f0812 */ /* 0x000fc400078efcff */
[----:B------:R-:W-:Y:S02]  /*7e70*/  LOP3.LUT P0, RZ, R147, 0x10000, RZ, 0xc0, !PT ;  /* 0x0001000093ff7812 */ /* 0x000fe4000780c0ff */
[----:B------:R-:W-:Y:S02]  /*7e80*/  SEL R159, RZ, 0x20000, P4 ;  /* 0x00020000ff9f7807 */ /* 0x000fe40002000000 */
[----:B------:R-:W-:Y:S02]  /*7e90*/  LOP3.LUT P4, RZ, R153, 0x400000, RZ, 0xc0, !PT ;  /* 0x0040000099ff7812 */ /* 0x000fe4000788c0ff */
[----:B------:R-:W-:Y:S02]  /*7ea0*/  SEL R149, RZ, 0x100000, P0 ;  /* 0x00100000ff957807 */ /* 0x000fe40000000000 */
[----:B------:R-:W-:Y:S02]  /*7eb0*/  LOP3.LUT P0, RZ, R245, 0x4000000, RZ, 0xc0, !PT ;  /* 0x04000000f5ff7812 */ /* 0x000fe4000780c0ff */
[----:B------:R-:W-:-:S02]  /*7ec0*/  SEL R209, RZ, 0x40000, P4 ;  /* 0x00040000ffd17807 */ /* 0x000fc40002000000 */
[----:B------:R-:W-:-:S04]  /*7ed0*/  LOP3.LUT P4, RZ, R153, 0x200000, RZ, 0xc0, !PT ;  /* 0x0020000099ff7812 */ /* 0x000fc8000788c0ff */
[----:B------:R-:W-:Y:S02]  /*7ee0*/  SEL R211, RZ, 0x80000, P4 ;  /* 0x00080000ffd37807 */ /* 0x000fe40002000000 */
[C---:B------:R-:W-:Y:S02]  /*7ef0*/  LOP3.LUT P4, RZ, R153.reuse, 0x100000, RZ, 0xc0, !PT ;  /* 0x0010000099ff7812 */ /* 0x040fe4000788c0ff */
[----:B------:R-:W-:-:S04]  /*7f00*/  LOP3.LUT R153, R153, 0xffffff7f, RZ, 0xc0, !PT ;  /* 0xffffff7f99997812 */ /* 0x000fc800078ec0ff */
        /* <DEDUP_REMOVED lines=32> */
[----:B------:R-:W-:Y:S02]  /*8110*/  LOP3.LUT R153, R153, 0xfffbffff, RZ, 0xc0, !PT ;  /* 0xfffbffff99997812 */ /* 0x000fe400078ec0ff */
[----:B------:R-:W-:-:S09]  /*8120*/  LOP3.LUT P6, RZ, R147, 0x2000000, RZ, 0xc0, !PT ;  /* 0x0200000093ff7812 */ /* 0x000fd200078cc0ff */
[----:B------:R-:W-:Y:S02]  /*8130*/  @P0 LOP3.LUT R153, R153, 0x40000, RZ, 0xfc, !PT ;  /* 0x0004000099990812 */ /* 0x000fe400078efcff */
[----:B------:R-:W-:Y:S02]  /*8140*/  LOP3.LUT P0, RZ, R147, 0x40, RZ, 0xc0, !PT ;  /* 0x0000004093ff7812 */ /* 0x000fe4000780c0ff */
[----:B------:R-:W-:Y:S02]  /*8150*/  LOP3.LUT R153, R153, 0xfff7ffff, RZ, 0xc0, !PT ;  /* 0xfff7ffff99997812 */ /* 0x000fe400078ec0ff */
[----:B------:R-:W-:Y:S02]  /*8160*/  SEL R83, RZ, 0x800, P6 ;  /* 0x00000800ff537807 */ /* 0x000fe40003000000 */
[C---:B------:R-:W-:Y:S02]  /*8170*/  LOP3.LUT P6, RZ, R147.reuse, 0x800, RZ, 0xc0, !PT ;  /* 0x0000080093ff7812 */ /* 0x040fe400078cc0ff */
[----:B------:R-:W-:-:S02]  /*8180*/  LOP3.LUT P5, RZ, R147, 0x400, RZ, 0xc0, !PT ;  /* 0x0000040093ff7812 */ /* 0x000fc400078ac0ff */
[----:B------:R-:W-:-:S03]  /*8190*/  SEL R116, RZ, 0x2000000, P6 ;  /* 0x02000000ff747807 */ /* 0x000fc60003000000 */
[----:B------:R-:W-:Y:S02]  /*81a0*/  @P0 LOP3.LUT R153, R153, 0x80000, RZ, 0xfc, !PT ;  /* 0x0008000099990812 */ /* 0x000fe400078efcff */
[C---:B------:R-:W-:Y:S02]  /*81b0*/  LOP3.LUT P0, RZ, R147.reuse, 0x80, RZ, 0xc0, !PT ;  /* 0x0000008093ff7812 */ /* 0x040fe4000780c0ff */
[----:B------:R-:W-:Y:S02]  /*81c0*/  SEL R89, RZ, 0x4000000, P5 ;  /* 0x04000000ff597807 */ /* 0x000fe40002800000 */
[C---:B------:R-:W-:Y:S02]  /*81d0*/  LOP3.LUT P3, RZ, R147.reuse, 0x2000, RZ, 0xc0, !PT ;  /* 0x0000200093ff7812 */ /* 0x040fe4000786c0ff */
[C---:B------:R-:W-:Y:S02]  /*81e0*/  LOP3.LUT P2, RZ, R147.reuse, 0x4000, RZ, 0xc0, !PT ;  /* 0x0000400093ff7812 */ /* 0x040fe4000784c0ff */
[----:B------:R-:W-:-:S02]  /*81f0*/  LOP3.LUT P1, RZ, R147, 0x8000, RZ, 0xc0, !PT ;  /* 0x0000800093ff7812 */ /* 0x000fc4000782c0ff */
[C---:B------:R-:W-:Y:S02]  /*8200*/  LOP3.LUT P6, RZ, R147.reuse, 0x200, RZ, 0xc0, !PT ;  /* 0x0000020093ff7812 */ /* 0x040fe400078cc0ff */
[----:B------:R-:W-:Y:S02]  /*8210*/  LOP3.LUT P5, RZ, R147, 0x100, RZ, 0xc0, !PT ;  /* 0x0000010093ff7812 */ /* 0x000fe400078ac0ff */
[----:B------:R-:W-:Y:S02]  /*8220*/  LOP3.LUT R252, R6, R4, R252, 0xfe, !PT ;  /* 0x0000000406fc7212 */ /* 0x000fe400078efefc */
[----:B------:R-:W-:Y:S01]  /*8230*/  SEL R4, RZ, 0x20000000, P0 ;  /* 0x20000000ff047807 */ /* 0x000fe20000000000 */
[----:B--2---:R-:W-:Y:S01]  /*8240*/  IMAD.MOV.U32 R147, RZ, RZ, R239 ;  /* 0x000000ffff937224 */ /* 0x004fe200078e00ef */
[----:B------:R-:W-:Y:S02]  /*8250*/  LOP3.LUT P0, RZ, R153, 0x80000, RZ, 0xc0, !PT ;  /* 0x0008000099ff7812 */ /* 0x000fe4000780c0ff */
[----:B------:R-:W-:Y:S01]  /*8260*/  LOP3.LUT R118, R119, R118, R252, 0xfe, !PT ;  /* 0x0000007677767212 */ /* 0x000fe200078efefc */
[----:B------:R-:W-:Y:S01]  /*8270*/  IMAD.MOV.U32 R252, RZ, RZ, R147 ;  /* 0x000000fffffc7224 */ /* 0x000fe200078e0093 */
[----:B------:R-:W-:-:S02]  /*8280*/  SEL R147, RZ, 0x40000000, P0 ;  /* 0x40000000ff937807 */ /* 0x000fc40000000000 */
[----:B------:R-:W-:Y:S01]  /*8290*/  LOP3.LUT P0, RZ, R153, 0x40000, RZ, 0xc0, !PT ;  /* 0x0004000099ff7812 */ /* 0x000fe2000780c0ff */
[----:B------:R-:W-:-:S03]  /*82a0*/  IMAD.SHL.U32 R251, R251, 0x2, RZ ;  /* 0x00000002fbfb7824 */ /* 0x000fc600078e00ff */
[----:B------:R-:W-:Y:S02]  /*82b0*/  SEL R119, RZ, 0x80000000, P0 ;  /* 0x80000000ff777807 */ /* 0x000fe40000000000 */
[----:B------:R-:W-:Y:S02]  /*82c0*/  LOP3.LUT P0, RZ, R153, 0x20000, RZ, 0xc0, !PT ;  /* 0x0002000099ff7812 */ /* 0x000fe4000780c0ff */
[----:B------:R-:W-:Y:S02]  /*82d0*/  LOP3.LUT R251, R251, 0x2, R151, 0xe2, !PT ;  /* 0x00000002fbfb7812 */ /* 0x000fe400078ee297 */
[----:B------:R-:W-:Y:S02]  /*82e0*/  SEL R151, RZ, 0x1, P0 ;  /* 0x00000001ff977807 */ /* 0x000fe40000000000 */
[----:B------:R-:W-:Y:S02]  /*82f0*/  LOP3.LUT P0, RZ, R153, 0x10000, RZ, 0xc0, !PT ;  /* 0x0001000099ff7812 */ /* 0x000fe4000780c0ff */
[----:B------:R-:W-:-:S02]  /*8300*/  LOP3.LUT R251, R243, R7, R251, 0xfe, !PT ;  /* 0x00000007f3fb7212 */ /* 0x000fc400078efefb */
[----:B------:R-:W-:Y:S02]  /*8310*/  SEL R243, RZ, 0xffffffff, P0 ;  /* 0xfffffffffff37807 */ /* 0x000fe40000000000 */
[----:B------:R-:W-:-:S04]  /*8320*/  LOP3.LUT P0, RZ, R153, 0x8000, RZ, 0xc0, !PT ;  /* 0x0000800099ff7812 */ /* 0x000fc8000780c0ff */
        /* <DEDUP_REMOVED lines=56> */
[----:B------:R-:W-:-:S09]  /*86b0*/  LOP3.LUT R251, R85, R23, R251, 0xfe, !PT ;  /* 0x0000001755fb7212 */ /* 0x000fd200078efefb */
[----:B------:R-:W-:Y:S02]  /*86c0*/  @P0 LOP3.LUT R153, R153, 0x20, RZ, 0xfc, !PT ;  /* 0x0000002099990812 */ /* 0x000fe400078efcff */
[----:B------:R-:W-:Y:S02]  /*86d0*/  LOP3.LUT P0, RZ, R245, 0x10000, RZ, 0xc0, !PT ;  /* 0x00010000f5ff7812 */ /* 0x000fe4000780c0ff */
[----:B------:R-:W-:Y:S02]  /*86e0*/  LOP3.LUT R251, R237, R155, R251, 0xfe, !PT ;  /* 0x0000009bedfb7212 */ /* 0x000fe400078efefb */
[----:B------:R-:W-:Y:S02]  /*86f0*/  LOP3.LUT R153, R153, 0xffffffbf, RZ, 0xc0, !PT ;  /* 0xffffffbf99997812 */ /* 0x000fe400078ec0ff */
[----:B------:R-:W-:Y:S02]  /*8700*/  LOP3.LUT R251, R159, R157, R251, 0xfe, !PT ;  /* 0x0000009d9ffb7212 */ /* 0x000fe400078efefb */
[----:B------:R-:W-:-:S02]  /*8710*/  SEL R213, RZ, 0x200000, P1 ;  /* 0x00200000ffd57807 */ /* 0x000fc40000800000 */
[----:B------:R-:W-:-:S03]  /*8720*/  LOP3.LUT R251, R211, R209, R251, 0xfe, !PT ;  /* 0x000000d1d3fb7212 */ /* 0x000fc600078efefb */
[----:B------:R-:W-:Y:S02]  /*8730*/  @P0 LOP3.LUT R153, R153, 0x40, RZ, 0xfc, !PT ;  /* 0x0000004099990812 */ /* 0x000fe400078efcff */
[----:B------:R-:W-:Y:S02]  /*8740*/  LOP3.LUT P0, RZ, R245, 0x20000, RZ, 0xc0, !PT ;  /* 0x00020000f5ff7812 */ /* 0x000fe4000780c0ff */
[----:B------:R-:W-:Y:S02]  /*8750*/  LOP3.LUT R251, R213, R149, R251, 0xfe, !PT ;  /* 0x00000095d5fb7212 */ /* 0x000fe400078efefb */
[----:B------:R-:W-:Y:S02]  /*8760*/  SEL R213, RZ, 0x80000, P0 ;  /* 0x00080000ffd57807 */ /* 0x000fe40000000000 */
[----:B------:R-:W-:Y:S02]  /*8770*/  LOP3.LUT P0, RZ, R153, 0x40, RZ, 0xc0, !PT ;  /* 0x0000004099ff7812 */ /* 0x000fe4000780c0ff */
[----:B------:R-:W-:-:S02]  /*8780*/  SEL R91, RZ, 0x400000, P2 ;  /* 0x00400000ff5b7807 */ /* 0x000fc40001000000 */
[----:B------:R-:W-:Y:S02]  /*8790*/  SEL R235, RZ, 0x800000, P3 ;  /* 0x00800000ffeb7807 */ /* 0x000fe40001800000 */
[----:B------:R-:W-:Y:S02]  /*87a0*/  SEL R149, RZ, 0x100000, P0 ;  /* 0x00100000ff957807 */ /* 0x000fe40000000000 */
[----:B------:R-:W-:Y:S02]  /*87b0*/  LOP3.LUT P0, RZ, R153, 0x20, RZ, 0xc0, !PT ;  /* 0x0000002099ff7812 */ /* 0x000fe4000780c0ff */
[----:B------:R-:W-:Y:S02]  /*87c0*/  LOP3.LUT R251, R235, R91, R251, 0xfe, !PT ;  /* 0x0000005bebfb7212 */ /* 0x000fe400078efefb */
[----:B------:R-:W-:Y:S02]  /*87d0*/  SEL R235, RZ, 0x200000, P0 ;  /* 0x00200000ffeb7807 */ /* 0x000fe40000000000 */
[----:B------:R-:W-:-:S02]  /*87e0*/  LOP3.LUT P0, RZ, R153, 0x10, RZ, 0xc0, !PT ;  /* 0x0000001099ff7812 */ /* 0x000fc4000780c0ff */
[----:B------:R-:W-:Y:S02]  /*87f0*/  SEL R87, RZ, 0x1000000, P4 ;  /* 0x01000000ff577807 */ /* 0x000fe40002000000 */
[----:B------:R-:W-:Y:S02]  /*8800*/  SEL R91, RZ, 0x400000, P0 ;  /* 0x00400000ff5b7807 */ /* 0x000fe40000000000 */
[C---:B------:R-:W-:Y:S02]  /*8810*/  LOP3.LUT P0, RZ, R153.reuse, 0x8, RZ, 0xc0, !PT ;  /* 0x0000000899ff7812 */ /* 0x040fe4000780c0ff */
[----:B------:R-:W-:Y:S02]  /*8820*/  LOP3.LUT R251, R116, R87, R251, 0xfe, !PT ;  /* 0x0000005774fb7212 */ /* 0x000fe400078efefb */
[----:B------:R-:W-:Y:S02]  /*8830*/  SEL R116, RZ, 0x800000, P0 ;  /* 0x00800000ff747807 */ /* 0x000fe40000000000 */
[----:B------:R-:W-:-:S02]  /*8840*/  LOP3.LUT P0, RZ, R153, 0x4, RZ, 0xc0, !PT ;  /* 0x0000000499ff7812 */ /* 0x000fc4000780c0ff */
[----:B------:R-:W-:Y:S02]  /*8850*/  SEL R239, RZ, 0x8000000, P6 ;  /* 0x08000000ffef7807 */ /* 0x000fe40003000000 */
[----:B------:R-:W-:Y:S02]  /*8860*/  SEL R87, RZ, 0x1000000, P0 ;  /* 0x01000000ff577807 */ /* 0x000fe40000000000 */
[----:B------:R-:W-:Y:S01]  /*8870*/  LOP3.LUT P0, RZ, R153, 0x2, RZ, 0xc0, !PT ;  /* 0x0000000299ff7812 */ /* 0x000fe2000780c0ff */
[----:B------:R-:W-:Y:S01]  /*8880*/  IMAD.SHL.U32 R243, R243, 0x2, RZ ;  /* 0x00000002f3f37824 */ /* 0x000fe200078e00ff */
[----:B------:R-:W-:Y:S01]  /*8890*/  LOP3.LUT R251, R239, R89, R251, 0xfe, !PT ;  /* 0x00000059effb7212 */ /* 0x000fe200078efefb */
[----:B------:R-:W-:Y:S01]  /*88a0*/  IMAD.MOV.U32 R239, RZ, RZ, R9 ;  /* 0x000000ffffef7224 */ /* 0x000fe200078e0009 */
[----:B------:R-:W-:Y:S01]  /*88b0*/  SEL R89, RZ, 0x2000000, P0 ;  /* 0x02000000ff597807 */ /* 0x000fe20000000000 */
[----:B------:R0:W5:Y:S01]  /*88c0*/  LDL.LU R9, [R1+0x28] ;  /* 0x0000280001097983 */ /* 0x0001620000300800 */
[----:B------:R-:W-:Y:S01]  /*88d0*/  LOP3.LUT P0, RZ, R153, 0x1, RZ, 0xc0, !PT ;  /* 0x0000000199ff7812 */ /* 0x000fe2000780c0ff */
[----:B------:R-:W-:Y:S01]  /*88e0*/  IMAD.MOV.U32 R153, RZ, RZ, R239 ;  /* 0x000000ffff997224 */ /* 0x000fe200078e00ef */
[----:B------:R-:W-:-:S02]  /*88f0*/  SEL R6, RZ, 0x10000000, P5 ;  /* 0x10000000ff067807 */ /* 0x000fc40002800000 */
[----:B------:R-:W-:Y:S02]  /*8900*/  SEL R239, RZ, 0x4000000, P0 ;  /* 0x04000000ffef7807 */ /* 0x000fe40000000000 */
[----:B------:R-:W-:Y:S02]  /*8910*/  LOP3.LUT R243, R243, 0x2, R151, 0xe2, !PT ;  /* 0x00000002f3f37812 */ /* 0x000fe400078ee297 */
[----:B------:R-:W-:Y:S02]  /*8920*/  LOP3.LUT P0, RZ, R21, 0x80000000, RZ, 0xc0, !PT ;  /* 0x8000000015ff7812 */ /* 0x000fe4000780c0ff */
[----:B------:R-:W-:Y:S02]  /*8930*/  LOP3.LUT P6, RZ, R245, 0x200000, RZ, 0xc0, !PT ;  /* 0x00200000f5ff7812 */ /* 0x000fe400078cc0ff */
[----:B------:R-:W-:Y:S02]  /*8940*/  LOP3.LUT R6, R4, R6, R251, 0xfe, !PT ;  /* 0x0000000604067212 */ /* 0x000fe400078efefb */
[----:B------:R-:W-:-:S02]  /*8950*/  LOP3.LUT R243, R19, R7, R243, 0xfe, !PT ;  /* 0x0000000713f37212 */ /* 0x000fc400078efef3 */
[----:B------:R-:W-:Y:S02]  /*8960*/  SEL R4, RZ, 0x8000000, P0 ;  /* 0x08000000ff047807 */ /* 0x000fe40000000000 */
[----:B------:R-:W-:Y:S02]  /*8970*/  LOP3.LUT P0, RZ, R21, 0x40000000, RZ, 0xc0, !PT ;  /* 0x4000000015ff7812 */ /* 0x000fe4000780c0ff */
[----:B------:R-:W-:Y:S01]  /*8980*/  SEL R157, RZ, 0x8000, P6 ;  /* 0x00008000ff9d7807 */ /* 0x000fe20003000000 */
[----:B------:R-:W-:Y:S01]  /*8990*/  IMAD.MOV.U32 R251, RZ, RZ, R153 ;  /* 0x000000fffffb7224 */ /* 0x000fe200078e0099 */
[----:B------:R-:W-:Y:S02]  /*89a0*/  LOP3.LUT P6, RZ, R245, 0x80000, RZ, 0xc0, !PT ;  /* 0x00080000f5ff7812 */ /* 0x000fe400078cc0ff */
[----:B------:R-:W-:Y:S02]  /*89b0*/  LOP3.LUT R241, R241, R16, R243, 0xfe, !PT ;  /* 0x00000010f1f17212 */ /* 0x000fe400078efef3 */
[----:B------:R-:W-:-:S02]  /*89c0*/  SEL R153, RZ, 0x10000000, P0 ;  /* 0x10000000ff997807 */ /* 0x000fc40000000000 */
[----:B------:R-:W-:Y:S02]  /*89d0*/  LOP3.LUT P0, RZ, R21, 0x20000000, RZ, 0xc0, !PT ;  /* 0x2000000015ff7812 */ /* 0x000fe4000780c0ff */
[----:B------:R-:W-:Y:S02]  /*89e0*/  SEL R209, RZ, 0x20000, P6 ;  /* 0x00020000ffd17807 */ /* 0x000fe40003000000 */
[----:B------:R-:W-:Y:S02]  /*89f0*/  LOP3.LUT R241, R79, R17, R241, 0xfe, !PT ;  /* 0x000000114ff17212 */ /* 0x000fe400078efef1 */
[----:B------:R-:W-:Y:S02]  /*8a00*/  LOP3.LUT P6, RZ, R244, 0x2000000, RZ, 0xc0, !PT ;  /* 0x02000000f4ff7812 */ /* 0x000fe400078cc0ff */
[----:B------:R-:W-:Y:S02]  /*8a10*/  SEL R151, RZ, 0x20000000, P0 ;  /* 0x20000000ff977807 */ /* 0x000fe40000000000 */
[----:B------:R-:W-:-:S02]  /*8a20*/  LOP3.LUT P0, RZ, R21, 0x10000000, RZ, 0xc0, !PT ;  /* 0x1000000015ff7812 */ /* 0x000fc4000780c0ff */
[----:B------:R-:W-:Y:S02]  /*8a30*/  LOP3.LUT R241, R83, R81, R241, 0xfe, !PT ;  /* 0x0000005153f17212 */ /* 0x000fe400078efef1 */
[----:B------:R-:W-:Y:S02]  /*8a40*/  SEL R83, RZ, 0x20, P6 ;  /* 0x00000020ff537807 */ /* 0x000fe40003000000 */
[----:B------:R-:W-:Y:S02]  /*8a50*/  LOP3.LUT P6, RZ, R244, 0x80, RZ, 0xc0, !PT ;  /* 0x00000080f4ff7812 */ /* 0x000fe400078cc0ff */
[----:B------:R-:W-:Y:S02]  /*8a60*/  SEL R7, RZ, 0x40000000, P0 ;  /* 0x40000000ff077807 */ /* 0x000fe40000000000 */
        /* <DEDUP_REMOVED lines=37> */
[C---:B------:R-:W-:Y:S02]  /*8cc0*/  LOP3.LUT P1, RZ, R245.reuse, 0x2000000, RZ, 0xc0, !PT ;  /* 0x02000000f5ff7812 */ /* 0x040fe4000782c0ff */
[----:B------:R-:W-:-:S07]  /*8cd0*/  LOP3.LUT P2, RZ, R245, 0x1000000, RZ, 0xc0, !PT ;  /* 0x01000000f5ff7812 */ /* 0x000fce000784c0ff */
[----:B------:R-:W-:Y:S02]  /*8ce0*/  @P6 LOP3.LUT R21, R21, 0x1000000, RZ, 0xfc, !PT ;  /* 0x0100000015156812 */ /* 0x000fe400078efcff */
[----:B------:R-:W-:Y:S02]  /*8cf0*/  LOP3.LUT P6, RZ, R244, 0x80000, RZ, 0xc0, !PT ;  /* 0x00080000f4ff7812 */ /* 0x000fe400078cc0ff */
[C---:B------:R-:W-:Y:S02]  /*8d00*/  LOP3.LUT P3, RZ, R245.reuse, 0x800000, RZ, 0xc0, !PT ;  /* 0x00800000f5ff7812 */ /* 0x040fe4000786c0ff */
[----:B------:R-:W-:Y:S02]  /*8d10*/  SEL R85, RZ, 0x800, P1 ;  /* 0x00000800ff557807 */ /* 0x000fe40000800000 */
[----:B------:R-:W-:Y:S02]  /*8d20*/  LOP3.LUT P4, RZ, R245, 0x400000, RZ, 0xc0, !PT ;  /* 0x00400000f5ff7812 */ /* 0x000fe4000788c0ff */
[----:B------:R-:W-:-:S02]  /*8d30*/  SEL R23, RZ, 0x1000, P2 ;  /* 0x00001000ff177807 */ /* 0x000fc40001000000 */
[----:B------:R-:W-:Y:S02]  /*8d40*/  SEL R237, RZ, 0x2000, P3 ;  /* 0x00002000ffed7807 */ /* 0x000fe40001800000 */
[----:B------:R-:W-:Y:S02]  /*8d50*/  LOP3.LUT R241, R85, R25, R241, 0xfe, !PT ;  /* 0x0000001955f17212 */ /* 0x000fe400078efef1 */
[----:B------:R-:W-:Y:S02]  /*8d60*/  LOP3.LUT R21, R21, 0xfdffffff, RZ, 0xc0, !PT ;  /* 0xfdffffff15157812 */ /* 0x000fe400078ec0ff */
[----:B------:R-:W-:Y:S02]  /*8d70*/  SEL R155, RZ, 0x4000, P4 ;  /* 0x00004000ff9b7807 */ /* 0x000fe40002000000 */
[----:B------:R-:W-:Y:S02]  /*8d80*/  @P6 LOP3.LUT R21, R21, 0x2000000, RZ, 0xfc, !PT ;  /* 0x0200000015156812 */ /* 0x000fe400078efcff */
[----:B------:R-:W-:-:S02]  /*8d90*/  LOP3.LUT R237, R237, R23, R241, 0xfe, !PT ;  /* 0x00000017eded7212 */ /* 0x000fc400078efef1 */
[----:B------:R-:W-:Y:S02]  /*8da0*/  LOP3.LUT P6, RZ, R244, 0x100000, RZ, 0xc0, !PT ;  /* 0x00100000f4ff7812 */ /* 0x000fe400078cc0ff */
[----:B------:R-:W-:Y:S02]  /*8db0*/  LOP3.LUT R237, R157, R155, R237, 0xfe, !PT ;  /* 0x0000009b9ded7212 */ /* 0x000fe400078efeed */
[----:B------:R-:W-:Y:S02]  /*8dc0*/  SEL R155, RZ, 0x400, P6 ;  /* 0x00000400ff9b7807 */ /* 0x000fe40003000000 */
[----:B------:R-:W-:Y:S02]  /*8dd0*/  LOP3.LUT P5, RZ, R245, 0x100000, RZ, 0xc0, !PT ;  /* 0x00100000f5ff7812 */ /* 0x000fe400078ac0ff */
[----:B------:R-:W-:Y:S02]  /*8de0*/  LOP3.LUT P6, RZ, R21, 0x2000000, RZ, 0xc0, !PT ;  /* 0x0200000015ff7812 */ /* 0x000fe400078cc0ff */
[----:B------:R-:W-:-:S02]  /*8df0*/  SEL R159, RZ, 0x10000, P5 ;  /* 0x00010000ff9f7807 */ /* 0x000fc40002800000 */
[----:B------:R-:W-:Y:S02]  /*8e00*/  SEL R157, RZ, 0x800, P6 ;  /* 0x00000800ff9d7807 */ /* 0x000fe40003000000 */
[----:B------:R-:W-:Y:S02]  /*8e10*/  LOP3.LUT P6, RZ, R21, 0x1000000, RZ, 0xc0, !PT ;  /* 0x0100000015ff7812 */ /* 0x000fe400078cc0ff */
[----:B------:R-:W-:Y:S02]  /*8e20*/  LOP3.LUT R237, R209, R159, R237, 0xfe, !PT ;  /* 0x0000009fd1ed7212 */ /* 0x000fe400078efeed */
[----:B------:R-:W-:Y:S02]  /*8e30*/  SEL R159, RZ, 0x1000, P6 ;  /* 0x00001000ff9f7807 */ /* 0x000fe40003000000 */
[----:B------:R-:W-:Y:S02]  /*8e40*/  LOP3.LUT P5, RZ, R245, 0x40000, RZ, 0xc0, !PT ;  /* 0x00040000f5ff7812 */ /* 0x000fe400078ac0ff */
[----:B------:R-:W-:-:S02]  /*8e50*/  LOP3.LUT P6, RZ, R21, 0x800000, RZ, 0xc0, !PT ;  /* 0x0080000015ff7812 */ /* 0x000fc400078cc0ff */
[----:B------:R-:W-:Y:S02]  /*8e60*/  SEL R211, RZ, 0x40000, P5 ;  /* 0x00040000ffd37807 */ /* 0x000fe40002800000 */
        /* <DEDUP_REMOVED lines=11> */
[C---:B------:R-:W-:Y:S02]  /*8f20*/  LOP3.LUT P6, RZ, R21.reuse, 0x40000, RZ, 0xc0, !PT ;  /* 0x0004000015ff7812 */ /* 0x040fe400078cc0ff */
[----:B------:R-:W-:Y:S02]  /*8f30*/  LOP3.LUT P1, RZ, R244, 0x80000000, RZ, 0xc0, !PT ;  /* 0x80000000f4ff7812 */ /* 0x000fe4000782c0ff */
[----:B------:R-:W-:Y:S02]  /*8f40*/  LOP3.LUT R91, R116, R91, R149, 0xfe, !PT ;  /* 0x0000005b745b7212 */ /* 0x000fe400078efe95 */
[----:B------:R-:W-:Y:S02]  /*8f50*/  SEL R116, RZ, 0x40000, P6 ;  /* 0x00040000ff747807 */ /* 0x000fe40003000000 */
[----:B------:R-:W-:-:S02]  /*8f60*/  LOP3.LUT P6, RZ, R21, 0x20000, RZ, 0xc0, !PT ;  /* 0x0002000015ff7812 */ /* 0x000fc400078cc0ff */
[----:B------:R-:W-:Y:S02]  /*8f70*/  SEL R243, RZ, 0xffffffff, P1 ;  /* 0xfffffffffff37807 */ /* 0x000fe40000800000 */
[----:B------:R-:W-:Y:S02]  /*8f80*/  SEL R149, RZ, 0x80000, P6 ;  /* 0x00080000ff957807 */ /* 0x000fe40003000000 */
[----:B------:R-:W-:Y:S01]  /*8f90*/  LOP3.LUT P6, RZ, R21, 0x10000, RZ, 0xc0, !PT ;  /* 0x0001000015ff7812 */ /* 0x000fe200078cc0ff */
[----:B------:R-:W-:Y:S01]  /*8fa0*/  IMAD.SHL.U32 R243, R243, 0x2, RZ ;  /* 0x00000002f3f37824 */ /* 0x000fe200078e00ff */
[C---:B------:R-:W-:Y:S02]  /*8fb0*/  LOP3.LUT P2, RZ, R244.reuse, 0x10000000, RZ, 0xc0, !PT ;  /* 0x10000000f4ff7812 */ /* 0x040fe4000784c0ff */
[----:B------:R-:W-:Y:S02]  /*8fc0*/  LOP3.LUT P3, RZ, R244, 0x8000000, RZ, 0xc0, !PT ;  /* 0x08000000f4ff7812 */ /* 0x000fe4000786c0ff */
[----:B------:R-:W-:-:S02]  /*8fd0*/  SEL R16, RZ, 0x1, P0 ;  /* 0x00000001ff107807 */ /* 0x000fc40000000000 */
[----:B------:R-:W-:Y:S02]  /*8fe0*/  LOP3.LUT R87, R89, R87, R91, 0xfe, !PT ;  /* 0x0000005759577212 */ /* 0x000fe400078efe5b */
[----:B------:R-:W-:Y:S02]  /*8ff0*/  SEL R89, RZ, 0x100000, P6 ;  /* 0x00100000ff597807 */ /* 0x000fe40003000000 */
[----:B------:R-:W-:Y:S02]  /*9000*/  LOP3.LUT P5, RZ, R244, 0x1000000, RZ, 0xc0, !PT ;  /* 0x01000000f4ff7812 */ /* 0x000fe400078ac0ff */
[----:B------:R-:W-:Y:S02]  /*9010*/  LOP3.LUT P6, RZ, R21, 0x8000, RZ, 0xc0, !PT ;  /* 0x0000800015ff7812 */ /* 0x000fe400078cc0ff */
[----:B------:R-:W-:Y:S02]  /*9020*/  SEL R17, RZ, 0x4, P2 ;  /* 0x00000004ff117807 */ /* 0x000fe40001000000 */
[----:B------:R-:W-:-:S02]  /*9030*/  SEL R79, RZ, 0x8, P3 ;  /* 0x00000008ff4f7807 */ /* 0x000fc40001800000 */
[----:B------:R-:W-:Y:S02]  /*9040*/  LOP3.LUT R243, R243, 0x2, R16, 0xe2, !PT ;  /* 0x00000002f3f37812 */ /* 0x000fe400078ee210 */
[C---:B------:R-:W-:Y:S02]  /*9050*/  LOP3.LUT P0, RZ, R244.reuse, 0x10, RZ, 0xc0, !PT ;  /* 0x00000010f4ff7812 */ /* 0x040fe4000780c0ff */
[----:B------:R-:W-:Y:S02]  /*9060*/  SEL R25, RZ, 0x40, P5 ;  /* 0x00000040ff197807 */ /* 0x000fe40002800000 */
[----:B------:R-:W-:Y:S02]  /*9070*/  SEL R91, RZ, 0x200000, P6 ;  /* 0x00200000ff5b7807 */ /* 0x000fe40003000000 */
[----:B------:R-:W-:Y:S02]  /*9080*/  LOP3.LUT P5, RZ, R244, 0x800000, RZ, 0xc0, !PT ;  /* 0x00800000f4ff7812 */ /* 0x000fe400078ac0ff */
[----:B------:R-:W-:-:S02]  /*9090*/  LOP3.LUT P6, RZ, R21, 0x4000, RZ, 0xc0, !PT ;  /* 0x0000400015ff7812 */ /* 0x000fc400078cc0ff */
[----:B------:R-:W-:Y:S02]  /*90a0*/  LOP3.LUT R243, R79, R17, R243, 0xfe, !PT ;  /* 0x000000114ff37212 */ /* 0x000fe400078efef3 */
[----:B------:R-:W-:Y:S02]  /*90b0*/  SEL R17, RZ, 0x2000000, P0 ;  /* 0x02000000ff117807 */ /* 0x000fe40000000000 */
[----:B------:R-:W-:Y:S02]  /*90c0*/  LOP3.LUT P0, RZ, R246, 0x4000, RZ, 0xc0, !PT ;  /* 0x00004000f6ff7812 */ /* 0x000fe4000780c0ff */
[----:B------:R-:W-:Y:S02]  /*90d0*/  LOP3.LUT R239, R4, R239, R87, 0xfe, !PT ;  /* 0x000000ef04ef7212 */ /* 0x000fe400078efe57 */
[----:B------:R-:W-:Y:S02]  /*90e0*/  SEL R85, RZ, 0x80, P5 ;  /* 0x00000080ff557807 */ /* 0x000fe40002800000 */
[----:B------:R-:W-:-:S02]  /*90f0*/  SEL R4, RZ, 0x400000, P6 ;  /* 0x00400000ff047807 */ /* 0x000fc40003000000 */
[----:B------:R-:W-:Y:S02]  /*9100*/  LOP3.LUT P5, RZ, R244, 0x20, RZ, 0xc0, !PT ;  /* 0x00000020f4ff7812 */ /* 0x000fe400078ac0ff */
[C---:B------:R-:W-:Y:S02]  /*9110*/  LOP3.LUT P6, RZ, R21.reuse, 0x2000, RZ, 0xc0, !PT ;  /* 0x0000200015ff7812 */ /* 0x040fe400078cc0ff */
[----:B------:R-:W-:Y:S02]  /*9120*/  SEL R16, RZ, 0x1000000, P5 ;  /* 0x01000000ff107807 */ /* 0x000fe40002800000 */
[----:B------:R-:W-:Y:S02]  /*9130*/  SEL R87, RZ, 0x800000, P6 ;  /* 0x00800000ff577807 */ /* 0x000fe40003000000 */
[C---:B------:R-:W-:Y:S02]  /*9140*/  LOP3.LUT P6, RZ, R21.reuse, 0x1000, RZ, 0xc0, !PT ;  /* 0x0000100015ff7812 */ /* 0x040fe400078cc0ff */
[----:B------:R-:W-:-:S02]  /*9150*/  LOP3.LUT P5, RZ, R21, 0x800, RZ, 0xc0, !PT ;  /* 0x0000080015ff7812 */ /* 0x000fc400078ac0ff */
        /* <DEDUP_REMOVED lines=28> */
[----:B------:R-:W-:-:S04]  /*9320*/  LOP3.LUT P4, RZ, R244, 0x4000000, RZ, 0xc0, !PT ;  /* 0x04000000f4ff7812 */ /* 0x000fc8000788c0ff */
[----:B------:R-:W-:-:S05]  /*9330*/  SEL R81, RZ, 0x10, P4 ;  /* 0x00000010ff517807 */ /* 0x000fca0002000000 */
[----:B------:R-:W-:Y:S02]  /*9340*/  @P0 LOP3.LUT R21, R21, 0x200, RZ, 0xfc, !PT ;  /* 0x0000020015150812 */ /* 0x000fe400078efcff */
[C---:B------:R-:W-:Y:S02]  /*9350*/  LOP3.LUT P0, RZ, R244.reuse, 0x20000000, RZ, 0xc0, !PT ;  /* 0x20000000f4ff7812 */ /* 0x040fe4000780c0ff */
[C---:B------:R-:W-:Y:S02]  /*9360*/  LOP3.LUT P3, RZ, R244.reuse, 0x400000, RZ, 0xc0, !PT ;  /* 0x00400000f4ff7812 */ /* 0x040fe4000786c0ff */
[----:B------:R-:W-:Y:S02]  /*9370*/  LOP3.LUT P4, RZ, R244, 0x200000, RZ, 0xc0, !PT ;  /* 0x00200000f4ff7812 */ /* 0x000fe4000788c0ff */
[----:B------:R-:W-:Y:S02]  /*9380*/  LOP3.LUT R243, R83, R81, R243, 0xfe, !PT ;  /* 0x0000005153f37212 */ /* 0x000fe400078efef3 */
[----:B------:R-:W-:-:S02]  /*9390*/  SEL R23, RZ, 0x100, P3 ;  /* 0x00000100ff177807 */ /* 0x000fc40001800000 */
[----:B------:R-:W-:Y:S02]  /*93a0*/  SEL R241, RZ, 0x200, P4 ;  /* 0x00000200fff17807 */ /* 0x000fe40002000000 */
[----:B------:R-:W-:Y:S02]  /*93b0*/  LOP3.LUT R243, R85, R25, R243, 0xfe, !PT ;  /* 0x0000001955f37212 */ /* 0x000fe400078efef3 */
[----:B------:R-:W-:Y:S02]  /*93c0*/  LOP3.LUT R21, R21, 0xfffffbff, RZ, 0xc0, !PT ;  /* 0xfffffbff15157812 */ /* 0x000fe400078ec0ff */
[----:B------:R-:W-:Y:S02]  /*93d0*/  LOP3.LUT R241, R241, R23, R243, 0xfe, !PT ;  /* 0x00000017f1f17212 */ /* 0x000fe400078efef3 */
[----:B------:R-:W-:Y:S02]  /*93e0*/  @P0 LOP3.LUT R21, R21, 0x400, RZ, 0xfc, !PT ;  /* 0x0000040015150812 */ /* 0x000fe400078efcff */
[----:B------:R-:W-:Y:S01]  /*93f0*/  LOP3.LUT P0, RZ, R244, 0x40000000, RZ, 0xc0, !PT ;  /* 0x40000000f4ff7812 */ /* 0x000fe2000780c0ff */
[----:B------:R-:W-:Y:S01]  /*9400*/  IMAD.MOV.U32 R243, RZ, RZ, R252 ;  /* 0x000000fffff37224 */ /* 0x000fe200078e00fc */
[----:B------:R-:W-:-:S02]  /*9410*/  LOP3.LUT R252, R157, R155, R241, 0xfe, !PT ;  /* 0x0000009b9dfc7212 */ /* 0x000fc400078efef1 */
[----:B------:R-:W-:Y:S02]  /*9420*/  SEL R155, RZ, 0xffffffff, P0 ;  /* 0xffffffffff9b7807 */ /* 0x000fe40000000000 */
[----:B------:R-:W-:-:S03]  /*9430*/  LOP3.LUT P0, RZ, R21, 0x400, RZ, 0xc0, !PT ;  /* 0x0000040015ff7812 */ /* 0x000fc6000780c0ff */
[----:B------:R-:W-:Y:S01]  /*9440*/  IMAD.SHL.U32 R157, R155, 0x2, RZ ;  /* 0x000000029b9d7824 */ /* 0x000fe200078e00ff */
[----:B------:R-:W-:Y:S02]  /*9450*/  SEL R155, RZ, 0x1, P0 ;  /* 0x00000001ff9b7807 */ /* 0x000fe40000000000 */
[----:B------:R-:W-:Y:S02]  /*9460*/  LOP3.LUT P0, RZ, R21, 0x200, RZ, 0xc0, !PT ;  /* 0x0000020015ff7812 */ /* 0x000fe4000780c0ff */
[----:B------:R-:W-:Y:S02]  /*9470*/  LOP3.LUT R155, R157, 0x2, R155, 0xe2, !PT ;  /* 0x000000029d9b7812 */ /* 0x000fe400078ee29b */
[----:B------:R-:W-:Y:S02]  /*9480*/  SEL R157, RZ, 0x4, P0 ;  /* 0x00000004ff9d7807 */ /* 0x000fe40000000000 */
[----:B------:R-:W-:Y:S02]  /*9490*/  LOP3.LUT P0, RZ, R21, 0x100, RZ, 0xc0, !PT ;  /* 0x0000010015ff7812 */ /* 0x000fe4000780c0ff */
[----:B------:R-:W-:-:S02]  /*94a0*/  LOP3.LUT R252, R209, R159, R252, 0xfe, !PT ;  /* 0x0000009fd1fc7212 */ /* 0x000fc400078efefc */
        /* <DEDUP_REMOVED lines=10> */
[----:B------:R-:W-:Y:S01]  /*9550*/  LOP3.LUT R211, R213, R211, R252, 0xfe, !PT ;  /* 0x000000d3d5d37212 */ /* 0x000fe200078efefc */
[----:B------:R-:W-:Y:S01]  /*9560*/  IMAD.SHL.U32 R252, R155, 0x2, RZ ;  /* 0x000000029bfc7824 */ /* 0x000fe200078e00ff */
[----:B------:R-:W-:-:S02]  /*9570*/  SEL R155, RZ, 0x1, P0 ;  /* 0x00000001ff9b7807 */ /* 0x000fc40000000000 */
[C---:B------:R-:W-:Y:S02]  /*9580*/  LOP3.LUT P0, RZ, R21.reuse, 0x8, RZ, 0xc0, !PT ;  /* 0x0000000815ff7812 */ /* 0x040fe4000780c0ff */
[----:B------:R-:W-:Y:S02]  /*9590*/  LOP3.LUT R155, R252, 0x2, R155, 0xe2, !PT ;  /* 0x00000002fc9b7812 */ /* 0x000fe400078ee29b */
[----:B------:R-:W-:Y:S02]  /*95a0*/  SEL R252, RZ, 0x4, P0 ;  /* 0x00000004fffc7807 */ /* 0x000fe40000000000 */
[----:B------:R-:W-:-:S04]  /*95b0*/  LOP3.LUT P0, RZ, R21, 0x4, RZ, 0xc0, !PT ;  /* 0x0000000415ff7812 */ /* 0x000fc8000780c0ff */
        /* <DEDUP_REMOVED lines=9> */
[----:B------:R-:W-:Y:S02]  /*9650*/  LOP3.LUT P2, RZ, R244, 0x4, RZ, 0xc0, !PT ;  /* 0x00000004f4ff7812 */ /* 0x000fe4000784c0ff */
[----:B------:R-:W-:Y:S02]  /*9660*/  LOP3.LUT R252, R21, R155, R252, 0xfe, !PT ;  /* 0x0000009b15fc7212 */ /* 0x000fe400078efefc */
[----:B------:R-:W-:-:S02]  /*9670*/  SEL R21, RZ, 0xffffffff, P1 ;  /* 0xffffffffff157807 */ /* 0x000fc40000800000 */
[----:B------:R-:W-:Y:S02]  /*9680*/  SEL R81, RZ, 0x8000000, P2 ;  /* 0x08000000ff517807 */ /* 0x000fe40001000000 */
[C---:B------:R-:W-:Y:S02]  /*9690*/  LOP3.LUT P3, RZ, R244.reuse, 0x2, RZ, 0xc0, !PT ;  /* 0x00000002f4ff7812 */ /* 0x040fe4000786c0ff */
[----:B------:R-:W-:Y:S02]  /*96a0*/  LOP3.LUT P4, RZ, R244, 0x1, RZ, 0xc0, !PT ;  /* 0x00000001f4ff7812 */ /* 0x000fe4000788c0ff */
[----:B------:R-:W-:Y:S01]  /*96b0*/  LOP3.LUT P2, RZ, R15, 0x80000, RZ, 0xc0, !PT ;  /* 0x000800000fff7812 */ /* 0x000fe2000784c0ff */
[----:B------:R-:W-:Y:S01]  /*96c0*/  IMAD.SHL.U32 R155, R21, 0x2, RZ ;  /* 0x00000002159b7824 */ /* 0x000fe200078e00ff */
[----:B------:R-:W-:Y:S02]  /*96d0*/  SEL R83, RZ, 0x10000000, P3 ;  /* 0x10000000ff537807 */ /* 0x000fe40001800000 */
[----:B------:R-:W-:-:S02]  /*96e0*/  SEL R85, RZ, 0x20000000, P4 ;  /* 0x20000000ff557807 */ /* 0x000fc40002000000 */
[----:B------:R-:W-:Y:S02]  /*96f0*/  SEL R21, RZ, 0x1, P2 ;  /* 0x00000001ff157807 */ /* 0x000fe40001000000 */
[C---:B------:R-:W-:Y:S02]  /*9700*/  LOP3.LUT P3, RZ, R15.reuse, 0x200000, RZ, 0xc0, !PT ;  /* 0x002000000fff7812 */ /* 0x040fe4000786c0ff */
[----:B------:R-:W-:Y:S02]  /*9710*/  LOP3.LUT P4, RZ, R15, 0x400000, RZ, 0xc0, !PT ;  /* 0x004000000fff7812 */ /* 0x000fe4000788c0ff */
[----:B------:R-:W-:Y:S02]  /*9720*/  LOP3.LUT R21, R155, 0x2, R21, 0xe2, !PT ;  /* 0x000000029b157812 */ /* 0x000fe400078ee215 */
[----:B------:R-:W-:Y:S02]  /*9730*/  SEL R25, RZ, 0x80000000, P6 ;  /* 0x80000000ff197807 */ /* 0x000fe40003000000 */
[----:B------:R-:W-:-:S02]  /*9740*/  SEL R23, RZ, 0x40000000, P5 ;  /* 0x40000000ff177807 */ /* 0x000fc40002800000 */
[----:B------:R-:W-:Y:S02]  /*9750*/  SEL R155, RZ, 0x4, P3 ;  /* 0x00000004ff9b7807 */ /* 0x000fe40001800000 */
[----:B------:R-:W-:Y:S02]  /*9760*/  SEL R159, RZ, 0x8, P4 ;  /* 0x00000008ff9f7807 */ /* 0x000fe40002000000 */
[C---:B------:R-:W-:Y:S02]  /*9770*/  LOP3.LUT P6, RZ, R15.reuse, 0x1000000, RZ, 0xc0, !PT ;  /* 0x010000000fff7812 */ /* 0x040fe400078cc0ff */
[----:B------:R-:W-:Y:S02]  /*9780*/  LOP3.LUT P5, RZ, R15, 0x800000, RZ, 0xc0, !PT ;  /* 0x008000000fff7812 */ /* 0x000fe400078ac0ff */
[----:B------:R-:W-:Y:S02]  /*9790*/  LOP3.LUT R155, R159, R155, R21, 0xfe, !PT ;  /* 0x0000009b9f9b7212 */ /* 0x000fe400078efe15 */
[----:B------:R-:W-:-:S02]  /*97a0*/  SEL R21, RZ, 0x10, P5 ;  /* 0x00000010ff157807 */ /* 0x000fc40002800000 */
[----:B------:R-:W-:-:S04]  /*97b0*/  SEL R159, RZ, 0x20, P6 ;  /* 0x00000020ff9f7807 */ /* 0x000fc80003000000 */
[----:B------:R-:W-:Y:S02]  /*97c0*/  LOP3.LUT R155, R159, R21, R155, 0xfe, !PT ;  /* 0x000000159f9b7212 */ /* 0x000fe400078efe9b */
        /* <DEDUP_REMOVED lines=66> */
[----:B------:R-:W-:Y:S02]  /*9bf0*/  LOP3.LUT R211, R237, R235, R211, 0xfe, !PT ;  /* 0x000000ebedd37212 */ /* 0x000fe400078efed3 */
[----:B------:R-:W-:Y:S02]  /*9c00*/  LOP3.LUT R73, R73, R71, RZ, 0xfc, !PT ;  /* 0x0000004749497212 */ /* 0x000fe400078efcff */
[----:B------:R-:W-:Y:S02]  /*9c10*/  LOP3.LUT R141, R141, R139, RZ, 0xfc, !PT ;  /* 0x0000008b8d8d7212 */ /* 0x000fe400078efcff */
[----:B------:R-:W-:Y:S02]  /*9c20*/  LOP3.LUT R205, R205, R203, RZ, 0xfc, !PT ;  /* 0x000000cbcdcd7212 */ /* 0x000fe400078efcff */
[----:B------:R-:W-:-:S02]  /*9c30*/  LOP3.LUT R116, R149, R116, R211, 0xfe, !PT ;  /* 0x0000007495747212 */ /* 0x000fc400078efed3 */
[----:B------:R-:W-:Y:S02]  /*9c40*/  LOP3.LUT R75, R75, R73, RZ, 0xfc, !PT ;  /* 0x000000494b4b7212 */ /* 0x000fe400078efcff */
[----:B------:R-:W-:Y:S02]  /*9c50*/  LOP3.LUT R143, R143, R141, RZ, 0xfc, !PT ;  /* 0x0000008d8f8f7212 */ /* 0x000fe400078efcff */
[----:B------:R-:W-:Y:S02]  /*9c60*/  LOP3.LUT R207, R207, R205, RZ, 0xfc, !PT ;  /* 0x000000cdcfcf7212 */ /* 0x000fe400078efcff */
[----:B------:R-:W-:Y:S02]  /*9c70*/  LOP3.LUT R89, R91, R89, R116, 0xfe, !PT ;  /* 0x000000595b597212 */ /* 0x000fe400078efe74 */
[----:B------:R-:W-:Y:S02]  /*9c80*/  LOP3.LUT R21, R151, R153, R239, 0xfe, !PT ;  /* 0x0000009997157212 */ /* 0x000fe400078efeef */
[----:B------:R-:W-:-:S02]  /*9c90*/  LOP3.LUT R77, R77, R75, RZ, 0xfc, !PT ;  /* 0x0000004b4d4d7212 */ /* 0x000fc400078efcff */
[----:B------:R-:W-:Y:S02]  /*9ca0*/  LOP3.LUT R145, R145, R143, RZ, 0xfc, !PT ;  /* 0x0000008f91917212 */ /* 0x000fe400078efcff */
[----:B------:R-:W-:Y:S02]  /*9cb0*/  LOP3.LUT R209, R243, R207, RZ, 0xfc, !PT ;  /* 0x000000cff3d17212 */ /* 0x000fe400078efcff */
[----:B------:R-:W-:Y:S02]  /*9cc0*/  LOP3.LUT R87, R87, R4, R89, 0xfe, !PT ;  /* 0x0000000457577212 */ /* 0x000fe400078efe59 */
[----:B------:R-:W-:Y:S02]  /*9cd0*/  LOP3.LUT R6, R119, R147, R6, 0xfe, !PT ;  /* 0x0000009377067212 */ /* 0x000fe400078efe06 */
[----:B------:R-:W-:Y:S02]  /*9ce0*/  LOP3.LUT R7, R19, R7, R21, 0xfe, !PT ;  /* 0x0000000713077212 */ /* 0x000fe400078efe15 */
[----:B------:R-:W-:-:S02]  /*9cf0*/  LOP3.LUT R5, R117, R5, R118, 0xfe, !PT ;  /* 0x0000000575057212 */ /* 0x000fc400078efe76 */
[----:B------:R-:W-:Y:S02]  /*9d00*/  LOP3.LUT R2, R2, R77, RZ, 0xfc, !PT ;  /* 0x0000004d02027212 */ /* 0x000fe400078efcff */
[----:B------:R-:W-:Y:S02]  /*9d10*/  LOP3.LUT R3, R3, R145, RZ, 0xfc, !PT ;  /* 0x0000009103037212 */ /* 0x000fe400078efcff */
[----:B------:R-:W-:Y:S02]  /*9d20*/  LOP3.LUT R4, R251, R209, RZ, 0xfc, !PT ;  /* 0x000000d1fb047212 */ /* 0x000fe400078efcff */
[----:B------:R-:W-:Y:S01]  /*9d30*/  LOP3.LUT P5, RZ, R15, 0x2000000, RZ, 0xc0, !PT ;  /* 0x020000000fff7812 */ /* 0x000fe200078ac0ff */
[----:B------:R0:W1:Y:S01]  /*9d40*/  POPC R21, R6 ;  /* 0x0000000600157309 */ /* 0x0000620000000000 */
[----:B------:R-:W-:-:S07]  /*9d50*/  LOP3.LUT R16, R17, R16, R87, 0xfe, !PT ;  /* 0x0000001011107212 */ /* 0x000fce00078efe57 */
[----:B------:R0:W2:Y:S08]  /*9d60*/  POPC R19, R7 ;  /* 0x0000000700137309 */ /* 0x0000b00000000000 */
[----:B------:R0:W3:Y:S08]  /*9d70*/  POPC R147, R5 ;  /* 0x0000000500937309 */ /* 0x0000f00000000000 */
[----:B------:R0:W4:Y:S08]  /*9d80*/  POPC R149, R2 ;  /* 0x0000000200957309 */ /* 0x0001300000000000 */
[----:B------:R0:W0:Y:S08]  /*9d90*/  POPC R252, R3 ;  /* 0x0000000300fc7309 */ /* 0x0000300000000000 */
[----:B------:R0:W0:Y:S01]  /*9da0*/  POPC R87, R4 ;  /* 0x0000000400577309 */ /* 0x0000220000000000 */
[----:B------:R-:W-:Y:S01]  /*9db0*/  LOP3.LUT R16, R81, R79, R16, 0xfe, !PT ;  /* 0x0000004f51107212 */ /* 0x000fe200078efe10 */
[----:B------:R-:W-:Y:S01]  /*9dc0*/  UMOV UR4, 0x400 ;  /* 0x0000040000047882 */ /* 0x000fe20000000000 */
[----:B------:R-:W-:Y:S01]  /*9dd0*/  BSSY B0, `(.L_x_714) ;  /* 0x0000015000007945 */ /* 0x000fe20003800000 */
[----:B------:R-:W-:Y:S01]  /*9de0*/  BAR.SYNC.DEFER_BLOCKING 0x0 ;  /* 0x0000000000007b1d */ /* 0x000fe20000010000 */
[----:B------:R-:W-:-:S02]  /*9df0*/  LOP3.LUT P0, RZ, R15, 0x80000000, RZ, 0xc0, !PT ;  /* 0x800000000fff7812 */ /* 0x000fc4000780c0ff */
[C---:B------:R-:W-:Y:S02]  /*9e00*/  LOP3.LUT P1, RZ, R15.reuse, 0x40000000, RZ, 0xc0, !PT ;  /* 0x400000000fff7812 */ /* 0x040fe4000782c0ff */
[C---:B------:R-:W-:Y:S02]  /*9e10*/  LOP3.LUT P2, RZ, R15.reuse, 0x20000000, RZ, 0xc0, !PT ;  /* 0x200000000fff7812 */ /* 0x040fe4000784c0ff */
[C---:B------:R-:W-:Y:S02]  /*9e20*/  LOP3.LUT P3, RZ, R15.reuse, 0x10000000, RZ, 0xc0, !PT ;  /* 0x100000000fff7812 */ /* 0x040fe4000786c0ff */
[----:B------:R-:W-:Y:S02]  /*9e30*/  LOP3.LUT P4, RZ, R15, 0x8000000, RZ, 0xc0, !PT ;  /* 0x080000000fff7812 */ /* 0x000fe4000788c0ff */
[----:B------:R-:W-:Y:S01]  /*9e40*/  LOP3.LUT R83, R85, R83, R16, 0xfe, !PT ;  /* 0x0000005355537212 */ /* 0x000fe200078efe10 */
[----:B01234-:R-:W-:Y:S10]  /*9e50*/  @P5 BRA `(.L_x_715) ;  /* 0x0000000000305947 */ /* 0x01fff40003800000 */
        /* <DEDUP_REMOVED lines=12> */
.L_x_715:
[----:B------:R-:W-:Y:S05]  /*9f20*/  BSYNC B0 ;  /* 0x0000000000007941 */ /* 0x000fea0003800000 */
.L_x_714:
[----:B------:R-:W-:Y:S01]  /*9f30*/  ULEA UR5, UR5, UR4, 0x18 ;  /* 0x0000000405057291 */ /* 0x000fe2000f8ec03f */
[----:B------:R-:W-:Y:S01]  /*9f40*/  @!P5 FADD.FTZ R27, R27, R13 ;  /* 0x0000000d1b1bd221 */ /* 0x000fe20000010000 */
[----:B------:R-:W-:Y:S01]  /*9f50*/  LOP3.LUT R16, R25, R23, R83, 0xfe, !PT ;  /* 0x0000001719107212 */ /* 0x000fe200078efe53 */
[----:B------:R0:W-:Y:S01]  /*9f60*/  STL.64 [R1+0x8], R4 ;  /* 0x0000080401007387 */ /* 0x0001e20000100a00 */
[----:B------:R-:W-:Y:S02]  /*9f70*/  IADD3 R252, R87, R252, R149 ;  /* 0x000000fc57fc7210 */ /* 0x000fe40007ffe095 */
[----:B------:R-:W1:Y:S01]  /*9f80*/  POPC R23, R16 ;  /* 0x0000001000177309 */ /* 0x000e620000000000 */
[----:B------:R0:W-:Y:S01]  /*9f90*/  STL.64 [R1+0x10], R6 ;  /* 0x0000100601007387 */ /* 0x0001e20000100a00 */
[C---:B------:R-:W-:Y:S02]  /*9fa0*/  LEA.HI R116, R0.reuse, R0, RZ, 0x1d ;  /* 0x0000000000747211 */ /* 0x040fe400078fe8ff */
[----:B------:R-:W-:Y:S01]  /*9fb0*/  IADD3 R252, R21, R147, R252 ;  /* 0x0000009315fc7210 */ /* 0x000fe20007ffe0fc */
[----:B------:R0:W-:Y:S01]  /*9fc0*/  @!P5 STS [UR5+0x4], R27 ;  /* 0x0000041bff00d988 */ /* 0x0001e20008000805 */
[----:B------:R-:W-:Y:S01]  /*9fd0*/  BAR.SYNC.DEFER_BLOCKING 0x0 ;  /* 0x0000000000007b1d */ /* 0x000fe20000010000 */
[----:B------:R-:W-:Y:S01]  /*9fe0*/  ISETP.GT.U32.AND P5, PT, R0, 0x1f, PT ;  /* 0x0000001f0000780c */ /* 0x000fe20003fa4070 */
[----:B------:R-:W-:Y:S01]  /*9ff0*/  IMAD R17, R116, 0x4, R11 ;  /* 0x0000000474117824 */ /* 0x000fe200078e020b */
[----:B-1----:R-:W-:-:S03]  /*a000*/  IADD3 R252, R23, R19, R252 ;  /* 0x0000001317fc7210 */ /* 0x002fc60007ffe0fc */
[----:B------:R0:W-:Y:S04]  /*a010*/  STL [R1+0x18], R16 ;  /* 0x0000181001007387 */ /* 0x0001e80000100800 */
[----:B------:R0:W-:Y:S04]  /*a020*/  STL.64 [R1], R2 ;  /* 0x0000000201007387 */ /* 0x0001e80000100a00 */
[----:B------:R-:W1:Y:S01]  /*a030*/  LDS R13, [UR5+0x4] ;  /* 0x00000405ff0d7984 */ /* 0x000e620008000800 */
[----:B------:R-:W-:Y:S06]  /*a040*/  BAR.SYNC.DEFER_BLOCKING 0x0 ;  /* 0x0000000000007b1d */ /* 0x000fec0000010000 */
[----:B------:R0:W-:Y:S02]  /*a050*/  STS [R17+0x10], R252 ;  /* 0x000010fc11007388 */ /* 0x0001e40000000800 */
[----:B------:R-:W-:Y:S06]  /*a060*/  BAR.SYNC.DEFER_BLOCKING 0x0 ;  /* 0x0000000000007b1d */ /* 0x000fec0000010000 */
[----:B------:R-:W-:Y:S05]  /*a070*/  @P5 BRA `(.L_x_716) ;  /* 0x0000000000c05947 */ /* 0x000fea0003800000 */
[----:B0-----:R-:W0:Y:S01]  /*a080*/  S2R R252, SR_TID.X ;  /* 0x0000000000fc7919 */ /* 0x001e220000002100 */
[----:B------:R-:W-:Y:S01]  /*a090*/  UMOV UR4, 0xffffffff ;  /* 0xffffffff00047882 */ /* 0x000fe20000000000 */
[C---:B0-----:R-:W-:Y:S01]  /*a0a0*/  IMAD R5, R252.reuse, 0x24, R11 ;  /* 0x00000024fc057824 */ /* 0x041fe200078e020b */
[----:B------:R-:W-:-:S04]  /*a0b0*/  ISETP.NE.AND P6, PT, R252, RZ, PT ;  /* 0x000000fffc00720c */ /* 0x000fc80003fc5270 */
[----:B------:R-:W-:Y:S04]  /*a0c0*/  LDS R116, [R5+0x14] ;  /* 0x0000140005747984 */ /* 0x000fe80000000800 */
[----:B------:R-:W-:Y:S04]  /*a0d0*/  LDS R23, [R5+0x10] ;  /* 0x0000100005177984 */ /* 0x000fe80000000800 */
[----:B------:R-:W0:Y:S04]  /*a0e0*/  LDS R21, [R5+0x18] ;  /* 0x0000180005157984 */ /* 0x000e280000000800 */
[----:B------:R-:W-:Y:S04]  /*a0f0*/  LDS R19, [R5+0x1c] ;  /* 0x00001c0005137984 */ /* 0x000fe80000000800 */
[----:B------:R-:W2:Y:S04]  /*a100*/  LDS R16, [R5+0x20] ;  /* 0x0000200005107984 */ /* 0x000ea80000000800 */
[----:B------:R-:W-:Y:S04]  /*a110*/  LDS R7, [R5+0x24] ;  /* 0x0000240005077984 */ /* 0x000fe80000000800 */
[----:B------:R-:W3:Y:S04]  /*a120*/  LDS R6, [R5+0x28] ;  /* 0x0000280005067984 */ /* 0x000ee80000000800 */
[----:B------:R-:W4:Y:S01]  /*a130*/  LDS R118, [R5+0x2c] ;  /* 0x00002c0005767984 */ /* 0x000f220000000800 */
[----:B0-----:R-:W-:-:S04]  /*a140*/  IADD3 R25, R21, R116, R23 ;  /* 0x0000007415197210 */ /* 0x001fc80007ffe017 */
[----:B--2---:R-:W-:-:S04]  /*a150*/  IADD3 R25, R16, R25, R19 ;  /* 0x0000001910197210 */ /* 0x004fc80007ffe013 */
        /* <DEDUP_REMOVED lines=15> */
[----:B------:R0:W2:Y:S06]  /*a250*/  SHFL.IDX PT, R83, R81, 0x1f, 0x1f ;  /* 0x03e01f0051537f89 */ /* 0x0000ac00000e0000 */
.L_x_735:
        /* <DEDUP_REMOVED lines=18> */
.L_x_716:
[----:B0-2---:R-:W0:Y:S01]  /*a380*/  S2R R6, SR_CgaCtaId ;  /* 0x0000000000067919 */ /* 0x005e220000008800 */
[----:B------:R-:W-:Y:S05]  /*a390*/  WARPSYNC.ALL ;  /* 0x0000000000007948 */ /* 0x000fea0003800000 */
[----:B------:R-:W-:Y:S01]  /*a3a0*/  BAR.SYNC.DEFER_BLOCKING 0x0 ;  /* 0x0000000000007b1d */ /* 0x000fe20000010000 */
[----:B------:R-:W-:Y:S01]  /*a3b0*/  LOP3.LUT P5, RZ, R15, 0x2000000, RZ, 0xc0, !PT ;  /* 0x020000000fff7812 */ /* 0x000fe200078ac0ff */
[----:B------:R-:W-:Y:S01]  /*a3c0*/  IMAD.MOV.U32 R7, RZ, RZ, 0x1 ;  /* 0x00000001ff077424 */ /* 0x000fe200078e00ff */
[----:B------:R-:W-:Y:S02]  /*a3d0*/  MOV R5, 0x400 ;  /* 0x0000040000057802 */ /* 0x000fe40000000f00 */
[----:B-1----:R-:W-:-:S03]  /*a3e0*/  FSETP.GT.FTZ.AND P6, PT, R13, RZ, PT ;  /* 0x000000ff0d00720b */ /* 0x002fc60003fd4000 */
[----:B------:R-:W1:Y:S01]  /*a3f0*/  LDC R116, c[0x0][0x264] ;  /* 0x00009900ff747b82 */ /* 0x000e620000000800 */
[----:B0-----:R-:W-:Y:S02]  /*a400*/  LEA R19, R6, R5, 0x18 ;  /* 0x0000000506137211 */ /* 0x001fe400078ec0ff */
[----:B------:R0:W2:Y:S01]  /*a410*/  LDS R5, [R17+0x10] ;  /* 0x0000100011057984 */ /* 0x0000a20000000800 */
[----:B-1----:R-:W-:-:S03]  /*a420*/  FADD.FTZ R6, R116, 0.0099999997764825820923 ;  /* 0x3c23d70a74067421 */ /* 0x002fc60000010000 */
[----:B------:R0:W-:Y:S01]  /*a430*/  @!P5 STS [R19], R12 ;  /* 0x0000000c1300d388 */ /* 0x0001e20000000800 */
[----:B------:R-:W-:Y:S01]  /*a440*/  BAR.SYNC.DEFER_BLOCKING 0x0 ;  /* 0x0000000000007b1d */ /* 0x000fe20000010000 */
[----:B------:R-:W-:-:S05]  /*a450*/  FSETP.GTU.FTZ.AND P5, PT, R13, R6, PT ;  /* 0x000000060d00720b */ /* 0x000fca0003fbc000 */
[----:B------:R0:W1:Y:S02]  /*a460*/  LDS R16, [R19] ;  /* 0x0000000013107984 */ /* 0x0000640000000800 */
[----:B------:R-:W-:Y:S06]  /*a470*/  BAR.SYNC.DEFER_BLOCKING 0x0 ;  /* 0x0000000000007b1d */ /* 0x000fec0000010000 */
[----:B0-2---:R-:W-:Y:S05]  /*a480*/  @P6 BRA !P5, `(.L_x_718) ;  /* 0x0000000000146947 */ /* 0x005fea0006800000 */
[----:B------:R-:W-:Y:S02]  /*a490*/  ISETP.EQ.AND P5, PT, RZ, UR7, P6 ;  /* 0x00000007ff007c0c */ /* 0x000fe4000b7a2270 */
[----:B------:R-:W-:-:S04]  /*a4a0*/  FSETP.GT.FTZ.AND P6, PT, R13, R116, PT ;  /* 0x000000740d00720b */ /* 0x000fc80003fd4000 */
[----:B-1----:R-:W-:-:S04]  /*a4b0*/  ISETP.LT.U32.AND P6, PT, R16, 0xc01, P6 ;  /* 0x00000c011000780c */ /* 0x002fc800037c1070 */
[----:B------:R-:W-:-:S13]  /*a4c0*/  PLOP3.LUT P5, PT, P5, P6, PT, 0xa8, 0x0 ;  /* 0x000000000000781c */ /* 0x000fda0002fad570 */
[----:B------:R-:W-:Y:S05]  /*a4d0*/  @!P5 BRA `(.L_x_719) ;  /* 0x0000003400ecd947 */ /* 0x000fea0003800000 */
.L_x_718:
[----:B------:R-:W0:Y:S01]  /*a4e0*/  S2R R6, SR_TID.X ;  /* 0x0000000000067919 */ /* 0x000e220000002100 */
[----:B------:R-:W-:Y:S02]  /*a4f0*/  LOP3.LUT P5, RZ, R244, 0x20000000, RZ, 0xc0, !PT ;  /* 0x20000000f4ff7812 */ /* 0x000fe400078ac0ff */
[----:B------:R-:W-:Y:S02]  /*a500*/  LOP3.LUT P6, RZ, R245, 0x40, RZ, 0xc0, !PT ;  /* 0x00000040f5ff7812 */ /* 0x000fe400078cc0ff */
[----:B------:R-:W-:Y:S02]  /*a510*/  ISETP.GT.U32.OR P5, PT, R5, 0xbff, P5 ;  /* 0x00000bff0500780c */ /* 0x000fe40002fa4470 */
[----:B------:R-:W-:Y:S02]  /*a520*/  PRMT R111, R111, 0x9910, RZ ;  /* 0x000099106f6f7816 */ /* 0x000fe400000000ff */
[----:B------:R-:W-:-:S09]  /*a530*/  PRMT R179, R179, 0x9910, RZ ;  /* 0x00009910b3b37816 */ /* 0x000fd200000000ff */
[C---:B------:R-:W-:Y:S01]  /*a540*/  @!P5 LEA R17, R5.reuse, UR6, 0x3 ;  /* 0x000000060511dc11 */ /* 0x040fe2000f8e18ff */
[----:B------:R-:W-:Y:S02]  /*a550*/  @!P5 VIADD R5, R5, 0x1 ;  /* 0x000000010505d836 */ /* 0x000fe40000000000 */
[----:B0----5:R-:W-:-:S05]  /*a560*/  @!P5 IMAD R9, R6, 0xe0, RZ ;  /* 0x000000e00609d824 */ /* 0x021fca00078e02ff */
[----:B------:R0:W-:Y:S02]  /*a570*/  @!P5 STS.64 [R17], R8 ;  /* 0x000000081100d388 */ /* 0x0001e40000000a00 */
[----:B0-----:R-:W-:Y:S01]  /*a580*/  @!P5 IMAD.MOV.U32 R8, RZ, RZ, RZ ;  /* 0x000000ffff08d224 */ /* 0x001fe200078e00ff */
[----:B------:R-:W-:-:S04]  /*a590*/  LOP3.LUT P5, RZ, R244, 0x40000000, RZ, 0xc0, !PT ;  /* 0x40000000f4ff7812 */ /* 0x000fc800078ac0ff */
[----:B------:R-:W-:-:S13]  /*a5a0*/  ISETP.GT.U32.OR P5, PT, R5, 0xbff, P5 ;  /* 0x00000bff0500780c */ /* 0x000fda0002fa4470 */
[----:B------:R-:W-:Y:S01]  /*a5b0*/  @!P5 LEA R25, R5, UR6, 0x3 ;  /* 0x000000060519dc11 */ /* 0x000fe2000f8e18ff */
[----:B------:R-:W-:Y:S02]  /*a5c0*/  @!P5 VIADD R19, R9, 0x1 ;  /* 0x000000010913d836 */ /* 0x000fe40000000000 */
[----:B------:R-:W-:-:S03]  /*a5d0*/  @!P5 VIADD R5, R5, 0x1 ;  /* 0x000000010505d836 */ /* 0x000fc60000000000 */
        /* <DEDUP_REMOVED lines=23> */
[----:B------:R-:W-:Y:S02]  /*a750*/  ISETP.GT.U32.OR P5, PT, R5, 0xbff, P6 ;  /* 0x00000bff0500780c */ /* 0x000fe400037a4470 */
[----:B------:R-:W-:-:S11]  /*a760*/  LOP3.LUT P6, RZ, R246, 0x4000, RZ, 0xc0, !PT ;  /* 0x00004000f6ff7812 */ /* 0x000fd600078cc0ff */
[----:B------:R-:W-:Y:S01]  /*a770*/  @!P5 LEA R21, R5, UR6, 0x3 ;  /* 0x000000060515dc11 */ /* 0x000fe2000f8e18ff */
[----:B------:R-:W-:Y:S02]  /*a780*/  @!P5 VIADD R27, R9, 0x5 ;  /* 0x00000005091bd836 */ /* 0x000fe40000000000 */
[----:B------:R-:W-:-:S03]  /*a790*/  @!P5 VIADD R5, R5, 0x1 ;  /* 0x000000010505d836 */ /* 0x000fc60000000000 */
[----:B------:R0:W-:Y:S02]  /*a7a0*/  @!P5 STS.64 [R21], R26 ;  /* 0x0000001a1500d388 */ /* 0x0001e40000000a00 */
[----:B0-----:R-:W-:Y:S01]  /*a7b0*/  @!P5 IMAD.MOV.U32 R26, RZ, RZ, RZ ;  /* 0x000000ffff1ad224 */ /* 0x001fe200078e00ff */
[----:B------:R-:W-:-:S04]  /*a7c0*/  LOP3.LUT P5, RZ, R29, 0x40, RZ, 0xc0, !PT ;  /* 0x000000401dff7812 */ /* 0x000fc800078ac0ff */
[----:B------:R-:W-:-:S13]  /*a7d0*/  ISETP.GT.U32.OR P5, PT, R5, 0xbff, !P5 ;  /* 0x00000bff0500780c */ /* 0x000fda0006fa4470 */
        /* <DEDUP_REMOVED lines=47> */
[----:B------:R-:W-:Y:S02]  /*aad0*/  LOP3.LUT P5, RZ, R43, 0x2000, RZ, 0xc0, !PT ;  /* 0x000020002bff7812 */ /* 0x000fe400078ac0ff */
[----:B------:R-:W-:Y:S02]  /*aae0*/  PRMT R17, R47, 0x9910, RZ ;  /* 0x000099102f117816 */ /* 0x000fe400000000ff */
        /* <DEDUP_REMOVED lines=13> */
[----:B------:R-:W-:-:S04]  /*abc0*/  ISETP.GT.AND P5, PT, R17, -0x1, PT ;  /* 0xffffffff1100780c */ /* 0x000fc80003fa4270 */
[----:B------:R-:W-:-:S13]  /*abd0*/  ISETP.GT.U32.OR P5, PT, R5, 0xbff, P5 ;  /* 0x00000bff0500780c */ /* 0x000fda0002fa4470 */
        /* <DEDUP_REMOVED lines=215> */
[----:B------:R-:W-:Y:S01]  /*b950*/  LOP3.LUT P5, RZ, R109, 0x4000, RZ, 0xc0, !PT ;  /* 0x000040006dff7812 */ /* 0x000fe200078ac0ff */
[----:B------:R-:W-:-:S03]  /*b960*/  IMAD.MOV.U32 R2, RZ, RZ, R111 ;  /* 0x000000ffff027224 */ /* 0x000fc600078e006f */
        /* <DEDUP_REMOVED lines=350> */
[----:B------:R-:W-:-:S13]  /*cf50*/  ISETP.GT.U32.OR P5, PT, R5, 0xbff, P6 ;  /* 0x00000bff0500780c */ /* 0x000fda00037a4470 */
[C---:B------:R-:W-:Y:S01]  /*cf60*/  @!P5 LEA R3, R5.reuse, UR6, 0x3 ;  /* 0x000000060503dc11 */ /* 0x040fe2000f8e18ff */
[----:B------:R-:W-:Y:S02]  /*cf70*/  @!P5 VIADD R5, R5, 0x1 ;  /* 0x000000010505d836 */ /* 0x000fe40000000000 */
[----:B------:R-:W-:-:S03]  /*cf80*/  @!P5 VIADD R213, R9, 0x60 ;  /* 0x0000006009d5d836 */ /* 0x000fc60000000000 */
[C---:B------:R-:W-:Y:S02]  /*cf90*/  ISETP.GT.U32.OR P4, PT, R5.reuse, 0xbff, P4 ;  /* 0x00000bff0500780c */ /* 0x040fe40002784470 */
[----:B------:R0:W-:Y:S11]  /*cfa0*/  @!P5 STS.64 [R3], R212 ;  /* 0x000000d40300d388 */ /* 0x0001f60000000a00 */
[C---:B------:R-:W-:Y:S01]  /*cfb0*/  @!P4 LEA R4, R5.reuse, UR6, 0x3 ;  /* 0x000000060504cc11 */ /* 0x040fe2000f8e18ff */
[----:B------:R-:W-:-:S02]  /*cfc0*/  @!P4 VIADD R5, R5, 0x1 ;  /* 0x000000010505c836 */ /* 0x000fc40000000000 */
[----:B0-----:R-:W-:Y:S01]  /*cfd0*/  @!P5 IMAD.MOV.U32 R212, RZ, RZ, RZ ;  /* 0x000000ffffd4d224 */ /* 0x001fe200078e00ff */
[----:B------:R-:W-:Y:S01]  /*cfe0*/  LOP3.LUT P5, RZ, R215, 0x40, RZ, 0xc0, !PT ;  /* 0x00000040d7ff7812 */ /* 0x000fe200078ac0ff */
[----:B------:R-:W-:Y:S01]  /*cff0*/  @!P4 VIADD R215, R9, 0x61 ;  /* 0x0000006109d7c836 */ /* 0x000fe20000000000 */
[----:B------:R-:W-:-:S04]  /*d000*/  ISETP.GT.U32.OR P3, PT, R5, 0xbff, P3 ;  /* 0x00000bff0500780c */ /* 0x000fc80001f64470 */
[----:B------:R0:W-:Y:S09]  /*d010*/  @!P4 STS.64 [R4], R214 ;  /* 0x000000d60400c388 */ /* 0x0001f20000000a00 */
        /* <DEDUP_REMOVED lines=19> */
[----:B------:R-:W-:Y:S02]  /*d150*/  ISETP.GT.U32.OR P0, PT, R5, 0xbff, P0 ;  /* 0x00000bff0500780c */ /* 0x000fe40000704470 */
[----:B------:R-:W-:Y:S02]  /*d160*/  PRMT R2, R233, 0x9910, RZ ;  /* 0x00009910e9027816 */ /* 0x000fe400000000ff */
[----:B------:R0:W-:Y:S09]  /*d170*/  @!P1 STS.64 [R19], R220 ;  /* 0x000000dc13009388 */ /* 0x0001f20000000a00 */
[C---:B------:R-:W-:Y:S01]  /*d180*/  @!P0 LEA R21, R5.reuse, UR6, 0x3 ;  /* 0x0000000605158c11 */ /* 0x040fe2000f8e18ff */
[----:B------:R-:W-:-:S02]  /*d190*/  @!P0 VIADD R5, R5, 0x1 ;  /* 0x0000000105058836 */ /* 0x000fc40000000000 */
[----:B0-----:R-:W-:Y:S01]  /*d1a0*/  @!P1 IMAD.MOV.U32 R220, RZ, RZ, RZ ;  /* 0x000000ffffdc9224 */ /* 0x001fe200078e00ff */
[----:B------:R-:W-:Y:S01]  /*d1b0*/  LOP3.LUT P1, RZ, R223, 0x400, RZ, 0xc0, !PT ;  /* 0x00000400dfff7812 */ /* 0x000fe2000782c0ff */
[----:B------:R-:W-:Y:S01]  /*d1c0*/  @!P0 VIADD R223, R9, 0x65 ;  /* 0x0000006509df8836 */ /* 0x000fe20000000000 */
[----:B------:R-:W-:-:S04]  /*d1d0*/  ISETP.GT.U32.OR P5, PT, R5, 0xbff, !P5 ;  /* 0x00000bff0500780c */ /* 0x000fc80006fa4470 */
        /* <DEDUP_REMOVED lines=27> */
[C---:B------:R-:W-:Y:S02]  /*d390*/  ISETP.GT.U32.OR P1, PT, R5.reuse, 0xbff, !P1 ;  /* 0x00000bff0500780c */ /* 0x040fe40004f24470 */
[----:B------:R-:W-:Y:S02]  /*d3a0*/  LEA R4, R6, UR6, 0x2 ;  /* 0x0000000606047c11 */ /* 0x000fe4000f8e10ff */
[----:B------:R0:W-:Y:S09]  /*d3b0*/  @!P2 STS.64 [R17], R230 ;  /* 0x000000e61100a388 */ /* 0x0001f20000000a00 */
[C---:B------:R-:W-:Y:S01]  /*d3c0*/  @!P1 LEA R25, R5.reuse, UR6, 0x3 ;  /* 0x0000000605199c11 */ /* 0x040fe2000f8e18ff */
[----:B------:R-:W-:-:S02]  /*d3d0*/  @!P1 VIADD R5, R5, 0x1 ;  /* 0x0000000105059836 */ /* 0x000fc40000000000 */
[----:B0-----:R-:W-:Y:S01]  /*d3e0*/  @!P2 IMAD.MOV.U32 R230, RZ, RZ, RZ ;  /* 0x000000ffffe6a224 */ /* 0x001fe200078e00ff */
[----:B------:R-:W-:Y:S01]  /*d3f0*/  ISETP.GT.AND P2, PT, R2, -0x1, PT ;  /* 0xffffffff0200780c */ /* 0x000fe20003f44270 */
[----:B------:R-:W-:Y:S01]  /*d400*/  @!P1 VIADD R233, R9, 0x6a ;  /* 0x0000006a09e99836 */ /* 0x000fe20000000000 */
[----:B------:R-:W-:Y:S01]  /*d410*/  ISETP.GT.U32.OR P0, PT, R5, 0xbff, !P0 ;  /* 0x00000bff0500780c */ /* 0x000fe20004704470 */
[----:B------:R-:W-:-:S03]  /*d420*/  IMAD.MOV.U32 R17, RZ, RZ, RZ ;  /* 0x000000ffff117224 */ /* 0x000fc600078e00ff */
[----:B------:R0:W-:Y:S09]  /*d430*/  @!P1 STS.64 [R25], R232 ;  /* 0x000000e819009388 */ /* 0x0001f20000000a00 */
[C---:B------:R-:W-:Y:S01]  /*d440*/  @!P0 LEA R19, R5.reuse, UR6, 0x3 ;  /* 0x0000000605138c11 */ /* 0x040fe2000f8e18ff */
[----:B------:R-:W-:-:S02]  /*d450*/  @!P0 VIADD R5, R5, 0x1 ;  /* 0x0000000105058836 */ /* 0x000fc40000000000 */
[----:B------:R-:W-:Y:S02]  /*d460*/  @!P0 VIADD R235, R9, 0x6b ;  /* 0x0000006b09eb8836 */ /* 0x000fe40000000000 */
[----:B0-----:R-:W-:Y:S01]  /*d470*/  @!P1 IMAD.MOV.U32 R232, RZ, RZ, RZ ;  /* 0x000000ffffe89224 */ /* 0x001fe200078e00ff */
[C---:B------:R-:W-:Y:S02]  /*d480*/  ISETP.GT.U32.OR P5, PT, R5.reuse, 0xbff, !P5 ;  /* 0x00000bff0500780c */ /* 0x040fe40006fa4470 */
[----:B------:R0:W-:Y:S11]  /*d490*/  @!P0 STS.64 [R19], R234 ;  /* 0x000000ea13008388 */ /* 0x0001f60000000a00 */
        /* <DEDUP_REMOVED lines=16> */
[C---:B------:R-:W-:Y:S02]  /*d5a0*/  ISETP.GT.U32.OR P2, PT, R5.reuse, 0xbff, P2 ;  /* 0x00000bff0500780c */ /* 0x040fe40001744470 */
[----:B------:R0:W-:Y:S11]  /*d5b0*/  @!P3 STS.64 [R2], R240 ;  /* 0x000000f00200b388 */ /* 0x0001f60000000a00 */
[----:B------:R-:W-:Y:S01]  /*d5c0*/  @!P2 LEA R3, R5, UR6, 0x3 ;  /* 0x000000060503ac11 */ /* 0x000fe2000f8e18ff */
[----:B------:R-:W-:-:S02]  /*d5d0*/  @!P2 VIADD R243, R9, 0x6f ;  /* 0x0000006f09f3a836 */ /* 0x000fc40000000000 */
[----:B0-----:R-:W-:Y:S02]  /*d5e0*/  @!P3 IMAD.MOV.U32 R240, RZ, RZ, RZ ;  /* 0x000000fffff0b224 */ /* 0x001fe400078e00ff */
[----:B------:R-:W-:Y:S01]  /*d5f0*/  @!P2 VIADD R5, R5, 0x1 ;  /* 0x000000010505a836 */ /* 0x000fe20000000000 */
[----:B------:R0:W-:Y:S02]  /*d600*/  @!P2 STS.64 [R3], R242 ;  /* 0x000000f20300a388 */ /* 0x0001e40000000a00 */
[----:B0-----:R-:W-:-:S07]  /*d610*/  @!P2 IMAD.MOV.U32 R242, RZ, RZ, RZ ;  /* 0x000000fffff2a224 */ /* 0x001fce00078e00ff */
.L_x_720:
[----:B---3--:R-:W-:-:S05]  /*d620*/  VIADD R2, R17, 0x70 ;  /* 0x0000007011027836 */ /* 0x008fca0000000000 */
[----:B------:R-:W-:-:S05]  /*d630*/  SHF.R.U32.HI R2, RZ, 0x5, R2 ;  /* 0x00000005ff027819 */ /* 0x000fca0000011602 */
[----:B------:R-:W-:-:S05]  /*d640*/  IMAD R3, R2, 0x4, R1 ;  /* 0x0000000402037824 */ /* 0x000fca00078e0201 */
[----:B------:R-:W2:Y:S01]  /*d650*/  LDL R21, [R3] ;  /* 0x0000000003157983 */ /* 0x000ea20000100800 */
[C---:B------:R-:W-:Y:S02]  /*d660*/  VIADD R2, R17.reuse, 0x10 ;  /* 0x0000001011027836 */ /* 0x040fe40000000000 */
[C---:B------:R-:W-:Y:S02]  /*d670*/  IMAD R23, R17.reuse, 0x400, R4 ;  /* 0x0000040011177824 */ /* 0x040fe400078e0204 */
[----:B------:R-:W-:Y:S01]  /*d680*/  VIADD R19, R17, 0x11 ;  /* 0x0000001111137836 */ /* 0x000fe20000000000 */
[----:B------:R-:W-:-:S04]  /*d690*/  LOP3.LUT R2, R2, 0x18, RZ, 0xc0, !PT ;  /* 0x0000001802027812 */ /* 0x000fc800078ec0ff */
[----:B------:R-:W-:Y:S02]  /*d6a0*/  SHF.L.U32 R2, R7, R2, RZ ;  /* 0x0000000207027219 */ /* 0x000fe400000006ff */
[----:B------:R-:W-:Y:S01]  /*d6b0*/  LOP3.LUT R116, R19, 0x19, RZ, 0xc0, !PT ;  /* 0x0000001913747812 */ /* 0x000fe200078ec0ff */
[----:B------:R-:W-:-:S03]  /*d6c0*/  VIADD R19, R17, 0x12 ;  /* 0x0000001211137836 */ /* 0x000fc60000000000 */
[----:B------:R-:W-:Y:S02]  /*d6d0*/  SHF.L.U32 R116, R7, R116, RZ ;  /* 0x0000007407747219 */ /* 0x000fe400000006ff */
[C---:B--2---:R-:W-:Y:S02]  /*d6e0*/  LOP3.LUT P1, RZ, R21.reuse, R2, RZ, 0xc0, !PT ;  /* 0x0000000215ff7212 */ /* 0x044fe4000782c0ff */
[----:B------:R-:W-:Y:S02]  /*d6f0*/  LOP3.LUT P2, RZ, R21, R116, RZ, 0xc0, !PT ;  /* 0x0000007415ff7212 */ /* 0x000fe4000784c0ff */
[----:B------:R-:W-:Y:S02]  /*d700*/  ISETP.GT.U32.OR P1, PT, R5, 0xbff, !P1 ;  /* 0x00000bff0500780c */ /* 0x000fe40004f24470 */
[----:B------:R-:W-:-:S04]  /*d710*/  LOP3.LUT R116, R19, 0x1a, RZ, 0xc0, !PT ;  /* 0x0000001a13747812 */ /* 0x000fc800078ec0ff */
[----:B------:R-:W-:-:S04]  /*d720*/  SHF.L.U32 R116, R7, R116, RZ ;  /* 0x0000007407747219 */ /* 0x000fc800000006ff */
[----:B------:R-:W-:-:S03]  /*d730*/  LOP3.LUT P0, RZ, R21, R116, RZ, 0xc0, !PT ;  /* 0x0000007415ff7212 */ /* 0x000fc6000780c0ff */
[----:B------:R-:W0:Y:S01]  /*d740*/  @!P1 LDS R2, [R23+0x6000] ;  /* 0x0060000017029984 */ /* 0x000e220000000800 */
[C---:B------:R-:W-:Y:S01]  /*d750*/  @!P1 LEA R25, R5.reuse, UR6, 0x3 ;  /* 0x0000000605199c11 */ /* 0x040fe2000f8e18ff */
[----:B------:R-:W-:Y:S02]  /*d760*/  @!P1 VIADD R5, R5, 0x1 ;  /* 0x0000000105059836 */ /* 0x000fe40000000000 */
[----:B------:R-:W-:-:S03]  /*d770*/  @!P1 IMAD R3, R6, 0xe0, R17 ;  /* 0x000000e006039824 */ /* 0x000fc600078e0211 */
[----:B------:R-:W-:Y:S01]  /*d780*/  ISETP.GT.U32.OR P2, PT, R5, 0xbff, !P2 ;  /* 0x00000bff0500780c */ /* 0x000fe20005744470 */
[----:B------:R-:W-:-:S12]  /*d790*/  @!P1 VIADD R3, R3, 0x70 ;  /* 0x0000007003039836 */ /* 0x000fd80000000000 */
[C---:B------:R-:W-:Y:S01]  /*d7a0*/  @!P2 LEA R27, R5.reuse, UR6, 0x3 ;  /* 0x00000006051bac11 */ /* 0x040fe2000f8e18ff */
[----:B------:R-:W-:Y:S02]  /*d7b0*/  @!P2 VIADD R5, R5, 0x1 ;  /* 0x000000010505a836 */ /* 0x000fe40000000000 */
[----:B------:R-:W-:-:S03]  /*d7c0*/  @!P2 IMAD R19, R6, 0xe0, R17 ;  /* 0x000000e00613a824 */ /* 0x000fc600078e0211 */
[----:B------:R-:W-:Y:S01]  /*d7d0*/  ISETP.GT.U32.OR P0, PT, R5, 0xbff, !P0 ;  /* 0x00000bff0500780c */ /* 0x000fe20004704470 */
[----:B0-----:R0:W-:Y:S04]  /*d7e0*/  @!P1 STS.64 [R25], R2 ;  /* 0x0000000219009388 */ /* 0x0011e80000000a00 */
[----:B------:R-:W2:Y:S04]  /*d7f0*/  @!P2 LDS R2, [R23+0x6400] ;  /* 0x006400001702a984 */ /* 0x000ea80000000800 */
[----:B------:R-:W-:Y:S01]  /*d800*/  @!P1 STS [R23+0x6000], RZ ;  /* 0x006000ff17009388 */ /* 0x000fe20000000800 */
[----:B0-----:R-:W-:-:S03]  /*d810*/  @!P2 VIADD R3, R19, 0x71 ;  /* 0x000000711303a836 */ /* 0x001fc60000000000 */
[----:B------:R-:W-:Y:S01]  /*d820*/  @!P0 LEA R25, R5, UR6, 0x3 ;  /* 0x0000000605198c11 */ /* 0x000fe2000f8e18ff */
[----:B------:R-:W-:Y:S02]  /*d830*/  VIADD R19, R17, 0x13 ;  /* 0x0000001311137836 */ /* 0x000fe40000000000 */
[----:B------:R-:W-:-:S03]  /*d840*/  @!P0 VIADD R5, R5, 0x1 ;  /* 0x0000000105058836 */ /* 0x000fc60000000000 */
[----:B------:R-:W-:Y:S01]  /*d850*/  LOP3.LUT R116, R19, 0x1b, RZ, 0xc0, !PT ;  /* 0x0000001b13747812 */ /* 0x000fe200078ec0ff */
[----:B------:R-:W-:-:S03]  /*d860*/  @!P0 IMAD R19, R6, 0xe0, R17 ;  /* 0x000000e006138824 */ /* 0x000fc600078e0211 */
[----:B------:R-:W-:-:S04]  /*d870*/  SHF.L.U32 R116, R7, R116, RZ ;  /* 0x0000007407747219 */ /* 0x000fc800000006ff */
[----:B------:R-:W-:-:S04]  /*d880*/  LOP3.LUT P1, RZ, R21, R116, RZ, 0xc0, !PT ;  /* 0x0000007415ff7212 */ /* 0x000fc8000782c0ff */
[----:B------:R-:W-:Y:S01]  /*d890*/  ISETP.GT.U32.OR P1, PT, R5, 0xbff, !P1 ;  /* 0x00000bff0500780c */ /* 0x000fe20004f24470 */
[----:B--2---:R0:W-:Y:S04]  /*d8a0*/  @!P2 STS.64 [R27], R2 ;  /* 0x000000021b00a388 */ /* 0x0041e80000000a00 */
        /* <DEDUP_REMOVED lines=33> */
[----:B------:R-:W-:Y:S01]  /*dac0*/  LOP3.LUT P1, RZ, R21, R116, RZ, 0xc0, !PT ;  /* 0x0000007415ff7212 */ /* 0x000fe2000782c0ff */
[----:B------:R-:W-:-:S03]  /*dad0*/  VIADD R116, R17, 0x17 ;  /* 0x0000001711747836 */ /* 0x000fc60000000000 */
[----:B------:R-:W-:Y:S02]  /*dae0*/  ISETP.GT.U32.OR P1, PT, R5, 0xbff, !P1 ;  /* 0x00000bff0500780c */ /* 0x000fe40004f24470 */
[----:B------:R-:W-:Y:S01]  /*daf0*/  SHF.L.W.U32 R116, R7, R116, RZ ;  /* 0x0000007407747219 */ /* 0x000fe20000000eff */
[----:B--2---:R0:W-:Y:S04]  /*db00*/  @!P2 STS.64 [R25], R2 ;  /* 0x000000021900a388 */ /* 0x0041e80000000a00 */
[----:B------:R-:W2:Y:S04]  /*db10*/  @!P0 LDS R2, [R23+0x7400] ;  /* 0x0074000017028984 */ /* 0x000ea80000000800 */
[----:B------:R-:W-:Y:S01]  /*db20*/  @!P2 STS [R23+0x7000], RZ ;  /* 0x007000ff1700a388 */ /* 0x000fe20000000800 */
[----:B------:R-:W-:-:S02]  /*db30*/  LOP3.LUT P2, RZ, R21, R116, RZ, 0xc0, !PT ;  /* 0x0000007415ff7212 */ /* 0x000fc4000784c0ff */
[----:B------:R-:W-:Y:S01]  /*db40*/  @!P1 LEA R21, R5, UR6, 0x3 ;  /* 0x0000000605159c11 */ /* 0x000fe2000f8e18ff */
[----:B0-----:R-:W-:Y:S02]  /*db50*/  @!P0 VIADD R3, R19, 0x75 ;  /* 0x0000007513038836 */ /* 0x001fe40000000000 */
[----:B------:R-:W-:Y:S02]  /*db60*/  @!P1 VIADD R5, R5, 0x1 ;  /* 0x0000000105059836 */ /* 0x000fe40000000000 */
[----:B------:R-:W-:-:S03]  /*db70*/  @!P1 IMAD R19, R6, 0xe0, R17 ;  /* 0x000000e006139824 */ /* 0x000fc600078e0211 */
[----:B------:R-:W-:-:S13]  /*db80*/  ISETP.GT.U32.OR P2, PT, R5, 0xbff, !P2 ;  /* 0x00000bff0500780c */ /* 0x000fda0005744470 */
[C---:B------:R-:W-:Y:S01]  /*db90*/  @!P2 LEA R25, R5.reuse, UR6, 0x3 ;  /* 0x000000060519ac11 */ /* 0x040fe2000f8e18ff */
[----:B------:R-:W-:Y:S01]  /*dba0*/  @!P2 VIADD R5, R5, 0x1 ;  /* 0x000000010505a836 */ /* 0x000fe20000000000 */
[----:B--2---:R0:W-:Y:S04]  /*dbb0*/  @!P0 STS.64 [R27], R2 ;  /* 0x000000021b008388 */ /* 0x0041e80000000a00 */
[----:B------:R-:W2:Y:S04]  /*dbc0*/  @!P1 LDS R2, [R23+0x7800] ;  /* 0x0078000017029984 */ /* 0x000ea80000000800 */
[----:B------:R-:W-:Y:S01]  /*dbd0*/  @!P0 STS [R23+0x7400], RZ ;  /* 0x007400ff17008388 */ /* 0x000fe20000000800 */
[----:B0-----:R-:W-:-:S02]  /*dbe0*/  @!P1 VIADD R3, R19, 0x76 ;  /* 0x0000007613039836 */ /* 0x001fc40000000000 */
[----:B------:R-:W-:Y:S02]  /*dbf0*/  @!P2 IMAD R19, R6, 0xe0, R17 ;  /* 0x000000e00613a824 */ /* 0x000fe400078e0211 */
[----:B------:R-:W-:-:S05]  /*dc00*/  VIADD R17, R17, 0x8 ;  /* 0x0000000811117836 */ /* 0x000fca0000000000 */
[----:B------:R-:W-:Y:S01]  /*dc10*/  ISETP.NE.AND P0, PT, R17, 0x70, PT ;  /* 0x000000701100780c */ /* 0x000fe20003f05270 */
[----:B--2---:R0:W-:Y:S04]  /*dc20*/  @!P1 STS.64 [R21], R2 ;  /* 0x0000000215009388 */ /* 0x0041e80000000a00 */
[----:B------:R-:W2:Y:S04]  /*dc30*/  @!P2 LDS R2, [R23+0x7c00] ;  /* 0x007c00001702a984 */ /* 0x000ea80000000800 */
[----:B------:R3:W-:Y:S01]  /*dc40*/  @!P1 STS [R23+0x7800], RZ ;  /* 0x007800ff17009388 */ /* 0x0007e20000000800 */
[----:B0-----:R-:W-:-:S05]  /*dc50*/  @!P2 VIADD R3, R19, 0x77 ;  /* 0x000000771303a836 */ /* 0x001fca0000000000 */
[----:B--2---:R3:W-:Y:S04]  /*dc60*/  @!P2 STS.64 [R25], R2 ;  /* 0x000000021900a388 */ /* 0x0047e80000000a00 */
[----:B------:R3:W-:Y:S01]  /*dc70*/  @!P2 STS [R23+0x7c00], RZ ;  /* 0x007c00ff1700a388 */ /* 0x0007e20000000800 */
[----:B------:R-:W-:Y:S05]  /*dc80*/  @P0 BRA `(.L_x_720) ;  /* 0xfffffff800640947 */ /* 0x000fea000383ffff */
.L_x_719:
[----:B------:R-:W-:Y:S02]  /*dc90*/  ULDC UR10, c[0x0][0x264] ;  /* 0x00009900000a7ab9 */ /* 0x000fe40000000800 */
[----:B---3--:R-:W-:-:S05]  /*dca0*/  FADD.FTZ R2, R13, -UR10 ;  /* 0x8000000a0d027e21 */ /* 0x008fca0008010000 */
[C---:B------:R-:W-:Y:S02]  /*dcb0*/  FSETP.GTU.FTZ.AND P1, PT, R2.reuse, 0.0099999997764825820923, PT ;  /* 0x3c23d70a0200780b */ /* 0x040fe40003f3c000 */
[----:B------:R-:W-:-:S04]  /*dcc0*/  FSETP.GE.FTZ.AND P0, PT, R2, RZ, PT ;  /* 0x000000ff0200720b */ /* 0x000fc80003f16000 */
[----:B------:R-:W-:Y:S02]  /*dcd0*/  PLOP3.LUT P1, PT, P1, P0, PT, 0x8, 0x0 ;  /* 0x000000000000781c */ /* 0x000fe40000f20170 */
[----:B------:R-:W-:-:S11]  /*dce0*/  PLOP3.LUT P0, PT, PT, PT, PT, 0x80, 0x0 ;  /* 0x000000000000781c */ /* 0x000fd60003f0f070 */
[----:B------:R-:W-:-:S04]  /*dcf0*/  @!P1 FSETP.GT.FTZ.AND P2, PT, R13, UR10, PT ;  /* 0x0000000a0d009c0b */ /* 0x000fc8000bf54000 */
[----:B-1----:R-:W-:-:S04]  /*dd00*/  @!P1 ISETP.LT.U32.AND P0, PT, R16, 0xc01, P2 ;  /* 0x00000c011000980c */ /* 0x002fc80001701070 */
[----:B------:R-:W-:-:S13]  /*dd10*/  ISETP.EQ.OR P0, PT, RZ, UR7, P0 ;  /* 0x00000007ff007c0c */ /* 0x000fda0008702670 */
[----:B------:R-:W-:Y:S05]  /*dd20*/  @P0 BRA `(.L_x_721) ;  /* 0x00000000006c0947 */ /* 0x000fea0003800000 */
[----:B------:R-:W-:-:S13]  /*dd30*/  FSETP.GT.FTZ.AND P0, PT, R2, 0.0099999997764825820923, PT ;  /* 0x3c23d70a0200780b */ /* 0x000fda0003f14000 */
[----:B------:R-:W-:Y:S05]  /*dd40*/  @P0 BRA `(.L_x_722) ;  /* 0x00000000002c0947 */ /* 0x000fea0003800000 */
[----:B------:R-:W0:Y:S01]  /*dd50*/  S2R R2, SR_TID.X ;  /* 0x0000000000027919 */ /* 0x000e220000002100 */
[----:B------:R-:W1:Y:S01]  /*dd60*/  S2UR UR5, SR_CgaCtaId ;  /* 0x00000000000579c3 */ /* 0x000e620000008800 */
[----:B------:R-:W-:Y:S01]  /*dd70*/  UMOV UR4, 0x400 ;  /* 0x0000040000047882 */ /* 0x000fe20000000000 */
[----:B------:R-:W-:-:S04]  /*dd80*/  ISETP.NE.AND P0, PT, R14, RZ, PT ;  /* 0x000000ff0e00720c */ /* 0x000fc80003f05270 */
[----:B------:R-:W-:Y:S01]  /*dd90*/  SEL R248, R248, R14, !P0 ;  /* 0x0000000ef8f87207 */ /* 0x000fe20004000000 */
[----:B------:R-:W-:Y:S01]  /*dda0*/  IMAD.MOV.U32 R14, RZ, RZ, RZ ;  /* 0x000000ffff0e7224 */ /* 0x000fe200078e00ff */
[----:B-1----:R-:W-:Y:S01]  /*ddb0*/  ULEA UR4, UR5, UR4, 0x18 ;  /* 0x0000000405047291 */ /* 0x002fe2000f8ec03f */
[----:B0-----:R-:W-:-:S04]  /*ddc0*/  ISETP.NE.AND P1, PT, R2, RZ, PT ;  /* 0x000000ff0200720c */ /* 0x001fc80003f25270 */
[----:B------:R-:W-:-:S09]  /*ddd0*/  FSEL R250, R13, R250, !P1 ;  /* 0x000000fa0dfa7208 */ /* 0x000fd20004800000 */
[----:B------:R-:W1:Y:S01]  /*dde0*/  @!P1 LDS R249, [UR4] ;  /* 0x00000004fff99984 */ /* 0x000e620008000800 */
[----:B------:R-:W-:Y:S05]  /*ddf0*/  BRA `(.L_x_723) ;  /* 0x0000000000307947 */ /* 0x000fea0003800000 */
.L_x_722:
[----:B------:R-:W0:Y:S01]  /*de00*/  S2R R2, SR_TID.X ;  /* 0x0000000000027919 */ /* 0x000e220000002100 */
[----:B------:R-:W-:-:S04]  /*de10*/  SHF.L.U32 R7, R7, UR7, RZ ;  /* 0x0000000707077c19 */ /* 0x000fc800080006ff */
[----:B------:R-:W-:-:S05]  /*de20*/  LOP3.LUT R248, R7, R248, RZ, 0xfc, !PT ;  /* 0x000000f807f87212 */ /* 0x000fca00078efcff */
[----:B------:R-:W-:Y:S01]  /*de30*/  IMAD.MOV.U32 R14, RZ, RZ, R248 ;  /* 0x000000ffff0e7224 */ /* 0x000fe200078e00f8 */
[----:B0-----:R-:W-:-:S13]  /*de40*/  ISETP.NE.AND P0, PT, R2, RZ, PT ;  /* 0x000000ff0200720c */ /* 0x001fda0003f05270 */
[----:B------:R-:W0:Y:S01]  /*de50*/  @!P0 S2R R3, SR_CgaCtaId ;  /* 0x0000000000038919 */ /* 0x000e220000008800 */
[----:B------:R-:W-:Y:S01]  /*de60*/  @!P0 MOV R2, 0x400 ;  /* 0x0000040000028802 */ /* 0x000fe20000000f00 */
[----:B------:R-:W-:Y:S02]  /*de70*/  @!P0 IMAD.MOV.U32 R12, RZ, RZ, R249 ;  /* 0x000000ffff0c8224 */ /* 0x000fe400078e00f9 */
[----:B------:R-:W-:Y:S02]  /*de80*/  @!P0 IMAD.MOV.U32 R13, RZ, RZ, R250 ;  /* 0x000000ffff0d8224 */ /* 0x000fe400078e00fa */
[----:B------:R-:W-:Y:S01]  /*de90*/  @!P0 IMAD.MOV.U32 R14, RZ, RZ, R248 ;  /* 0x000000ffff0e8224 */ /* 0x000fe200078e00f8 */
[----:B0-----:R-:W-:-:S05]  /*dea0*/  @!P0 LEA R2, R3, R2, 0x18 ;  /* 0x0000000203028211 */ /* 0x001fca00078ec0ff */
[----:B------:R0:W-:Y:S02]  /*deb0*/  @!P0 STS [R2], R249 ;  /* 0x000000f902008388 */ /* 0x0001e40000000800 */
.L_x_723:
[----:B------:R-:W-:Y:S01]  /*dec0*/  UIADD3 UR7, UR7, -0x1, URZ ;  /* 0xffffffff07077890 */ /* 0x000fe2000fffe03f */
[----:B------:R-:W-:Y:S11]  /*ded0*/  BRA `(.L_x_724) ;  /* 0xffffff4400f47947 */ /* 0x000ff6000383ffff */
.L_x_721:
[----:B------:R-:W0:Y:S08]  /*dee0*/  S2UR UR5, SR_CgaCtaId ;  /* 0x00000000000579c3 */ /* 0x000e300000008800 */
[----:B------:R-:W-:Y:S01]  /*def0*/  BAR.SYNC.DEFER_BLOCKING 0x0 ;  /* 0x0000000000007b1d */ /* 0x000fe20000010000 */
[----:B------:R-:W-:Y:S02]  /*df00*/  LOP3.LUT P1, RZ, R15, 0x2000000, RZ, 0xc0, !PT ;  /* 0x020000000fff7812 */ /* 0x000fe4000782c0ff */
[----:B------:R-:W-:-:S03]  /*df10*/  FSETP.GEU.FTZ.AND P0, PT, R13, UR10, PT ;  /* 0x0000000a0d007c0b */ /* 0x000fc6000bf1e000 */
[----:B------:R-:W-:Y:S01]  /*df20*/  UMOV UR4, 0x400 ;  /* 0x0000040000047882 */ /* 0x000fe20000000000 */
[----:B------:R-:W-:Y:S01]  /*df30*/  BSSY B0, `(.L_x_725) ;  /* 0x0000016000007945 */ /* 0x000fe20003800000 */
[----:B0-----:R-:W-:-:S09]  /*df40*/  ULEA UR4, UR5, UR4, 0x18 ;  /* 0x0000000405047291 */ /* 0x001fd2000f8ec03f */
[----:B------:R-:W0:Y:S02]  /*df50*/  LDS R3, [UR4] ;  /* 0x00000004ff037984 */ /* 0x000e240008000800 */
[----:B0----5:R-:W-:-:S04]  /*df60*/  SEL R9, R10, R3, !P0 ;  /* 0x000000030a097207 */ /* 0x021fc80004000000 */
[----:B------:R-:W-:-:S04]  /*df70*/  ISETP.GE.U32.AND P0, PT, R0, R9, PT ;  /* 0x000000090000720c */ /* 0x000fc80003f06070 */
[----:B------:R-:W-:Y:S01]  /*df80*/  ISETP.GT.U32.OR P0, PT, R9, 0xbff, P0 ;  /* 0x00000bff0900780c */ /* 0x000fe20000704470 */
[----:B------:R-:W-:-:S12]  /*df90*/  @P1 BRA `(.L_x_726) ;  /* 0x00000000003c1947 */ /* 0x000fd80003800000 */
[----:B------:R-:W0:Y:S01]  /*dfa0*/  S2R R8, SR_LANEID ;  /* 0x0000000000087919 */ /* 0x000e220000000000 */
[----:B------:R-:W1:Y:S08]  /*dfb0*/  S2UR UR5, SR_CTAID.X ;  /* 0x00000000000579c3 */ /* 0x000e700000002500 */
[----:B------:R-:W2:Y:S01]  /*dfc0*/  REDUX.MAX.S32 UR7, R9 ;  /* 0x00000000090773c4 */ /* 0x000ea20000014200 */
[----:B------:R-:W-:Y:S01]  /*dfd0*/  VOTEU.ANY UR4, UPT, PT ;  /* 0x0000000000047886 */ /* 0x000fe200038e0100 */
[----:B------:R-:W1:Y:S01]  /*dfe0*/  S2R R6, SR_CTAID.Y ;  /* 0x0000000000067919 */ /* 0x000e620000002600 */
[----:B------:R-:W-:-:S05]  /*dff0*/  UFLO.U32 UR4, UR4 ;  /* 0x00000004000472bd */ /* 0x000fca00080e0000 */
[----:B------:R-:W1:Y:S08]  /*e000*/  LDC R7, c[0x0][0xc] ;  /* 0x00000300ff077b82 */ /* 0x000e700000000800 */
[----:B------:R-:W3:Y:S08]  /*e010*/  LDC.64 R2, c[0x0][0x230] ;  /* 0x00008c00ff027b82 */ /* 0x000ef00000000a00 */
[----:B------:R-:W4:Y:S01]  /*e020*/  LDC.64 R4, c[0x0][0x238] ;  /* 0x00008e00ff047b82 */ /* 0x000f220000000a00 */
[----:B0-----:R-:W-:Y:S01]  /*e030*/  ISETP.EQ.U32.AND P1, PT, R8, UR4, PT ;  /* 0x0000000408007c0c */ /* 0x001fe2000bf22070 */
[----:B-1----:R-:W-:-:S04]  /*e040*/  IMAD R7, R6, R7, UR5 ;  /* 0x0000000506077e24 */ /* 0x002fc8000f8e0207 */
[----:B---3--:R-:W-:-:S04]  /*e050*/  IMAD.WIDE.U32 R2, R7, 0x4, R2 ;  /* 0x0000000407027825 */ /* 0x008fc800078e0002 */
[----:B--2---:R-:W-:Y:S01]  /*e060*/  IMAD.U32 R7, RZ, RZ, UR7 ;  /* 0x00000007ff077e24 */ /* 0x004fe2000f8e00ff */
[----:B------:R0:W-:Y:S04]  /*e070*/  STG.E desc[UR8][R2.64], R9 ;  /* 0x0000000902007986 */ /* 0x0001e8000c101908 */
[----:B----4-:R0:W-:Y:S02]  /*e080*/  @P1 REDG.E.MAX.S32.STRONG.GPU desc[UR8][R4.64], R7 ;  /* 0x000000070400198e */ /* 0x0101e4000d10e388 */
.L_x_726:
[----:B------:R-:W-:Y:S05]  /*e090*/  BSYNC B0 ;  /* 0x0000000000007941 */ /* 0x000fea0003800000 */
.L_x_725:
[----:B------:R-:W-:Y:S05]  /*e0a0*/  @P0 EXIT ;  /* 0x000000000000094d */ /* 0x000fea0003800000 */
[----:B------:R-:W-:Y:S01]  /*e0b0*/  ULDC UR4, c[0x0][0x0] ;  /* 0x0000000000047ab9 */ /* 0x000fe20000000800 */
[----:B------:R-:W-:Y:S01]  /*e0c0*/  ULDC.64 UR10, c[0x0][0x218] ;  /* 0x00008600000a7ab9 */ /* 0x000fe20000000a00 */
[----:B------:R-:W-:-:S05]  /*e0d0*/  ULDC.64 UR12, c[0x0][0x220] ;  /* 0x00008800000c7ab9 */ /* 0x000fca0000000a00 */
.L_x_727:
[C---:B-1----:R-:W-:Y:S02]  /*e0e0*/  LEA R6, R0.reuse, UR6, 0x3 ;  /* 0x0000000600067c11 */ /* 0x042fe4000f8e18ff */
[----:B0-----:R-:W-:Y:S02]  /*e0f0*/  IADD3 R5, P0, R247, R0, RZ ;  /* 0x00000000f7057210 */ /* 0x001fe40007f1e0ff */
[----:B------:R-:W-:Y:S02]  /*e100*/  SHF.R.S32.HI R3, RZ, 0x1f, R247 ;  /* 0x0000001fff037819 */ /* 0x000fe400000114f7 */
[----:B------:R-:W0:Y:S01]  /*e110*/  LDS.64 R6, [R6] ;  /* 0x0000000006067984 */ /* 0x000e220000000a00 */
[----:B------:R-:W-:Y:S01]  /*e120*/  IMAD.SHL.U32 R4, R5, 0x4, RZ ;  /* 0x0000000405047824 */ /* 0x000fe200078e00ff */
[C---:B------:R-:W-:Y:S01]  /*e130*/  LEA.HI.X.SX32 R2, R0.reuse, R3, 0x1, P0 ;  /* 0x0000000300027211 */ /* 0x040fe200000f0eff */
[----:B------:R-:W-:-:S03]  /*e140*/  VIADD R0, R0, UR4 ;  /* 0x0000000400007c36 */ /* 0x000fc60008000000 */
[----:B------:R-:W-:Y:S02]  /*e150*/  SHF.L.U64.HI R5, R5, 0x2, R2 ;  /* 0x0000000205057819 */ /* 0x000fe40000010202 */
[C---:B------:R-:W-:Y:S02]  /*e160*/  IADD3 R2, P0, R4.reuse, UR10, RZ ;  /* 0x0000000a04027c10 */ /* 0x040fe4000ff1e0ff */
[----:B------:R-:W-:Y:S02]  /*e170*/  IADD3 R4, P1, R4, UR12, RZ ;  /* 0x0000000c04047c10 */ /* 0x000fe4000ff3e0ff */
[C---:B------:R-:W-:Y:S02]  /*e180*/  IADD3.X R3, R5.reuse, UR11, RZ, P0, !PT ;  /* 0x0000000b05037c10 */ /* 0x040fe400087fe4ff */
[----:B------:R-:W-:Y:S02]  /*e190*/  IADD3.X R5, R5, UR13, RZ, P1, !PT ;  /* 0x0000000d05057c10 */ /* 0x000fe40008ffe4ff */
[----:B------:R-:W-:Y:S01]  /*e1a0*/  ISETP.GE.U32.AND P0, PT, R0, R9, PT ;  /* 0x000000090000720c */ /* 0x000fe20003f06070 */
[----:B0-----:R1:W-:Y:S04]  /*e1b0*/  STG.E desc[UR8][R2.64], R6 ;  /* 0x0000000602007986 */ /* 0x0013e8000c101908 */
[----:B------:R1:W-:Y:S08]  /*e1c0*/  STG.E desc[UR8][R4.64], R7 ;  /* 0x0000000704007986 */ /* 0x0003f0000c101908 */
[----:B------:R-:W-:Y:S05]  /*e1d0*/  @!P0 BRA `(.L_x_727) ;  /* 0xfffffffc00c08947 */ /* 0x000fea000383ffff */
[----:B------:R-:W-:Y:S05]  /*e1e0*/  EXIT ;  /* 0x000000000000794d */ /* 0x000fea0003800000 */
.L_x_702:
        /* <DEDUP_REMOVED lines=8> */
.L_x_717:
[----:B------:R-:W-:Y:S02]  /*e270*/  IMAD.MOV.U32 R85, RZ, RZ, R25 ;  /* 0x000000ffff557224 */ /* 0x000fe400078e0019 */
[----:B------:R-:W-:Y:S02]  /*e280*/  IMAD.MOV.U32 R89, RZ, RZ, 0x1 ;  /* 0x00000001ff597424 */ /* 0x000fe400078e00ff */
[----:B------:R-:W-:Y:S02]  /*e290*/  IMAD.MOV.U32 R91, RZ, RZ, RZ ;  /* 0x000000ffff5b7224 */ /* 0x000fe400078e00ff */
[----:B------:R-:W-:-:S07]  /*e2a0*/  IMAD.MOV.U32 R87, RZ, RZ, -0x1 ;  /* 0xffffffffff577424 */ /* 0x000fce00078e00ff */
[----:B-1---5:R-:W-:Y:S05]  /*e2b0*/  WARPSYNC.COLLECTIVE R87, `(.L_x_728) ;  /* 0x0000000057087348 */ /* 0x022fea0003c00000 */
[----:B------:R0:W2:Y:S02]  /*e2c0*/  SHFL.UP P5, R81, R85, R89, R91 ;  /* 0x0400005955517389 */ /* 0x0000a400000a005b */
[----:B012--5:R-:W-:Y:S01]  /*e2d0*/  ENDCOLLECTIVE ;  /* 0x000000000000791b */ /* 0x027fe20003800000 */
.L_x_728:
[----:B------:R-:W-:Y:S02]  /*e2e0*/  IMAD.MOV.U32 R89, RZ, RZ, 0x2 ;  /* 0x00000002ff597424 */ /* 0x000fe400078e00ff */
[----:B------:R-:W-:-:S04]  /*e2f0*/  IMAD.MOV.U32 R118, RZ, RZ, R81 ;  /* 0x000000ffff767224 */ /* 0x000fc800078e0051 */
[----:B------:R-:W-:-:S04]  /*e300*/  @P5 IMAD.IADD R118, R25, 0x1, R118 ;  /* 0x0000000119765824 */ /* 0x000fc800078e0276 */
[----:B------:R-:W-:-:S07]  /*e310*/  IMAD.MOV.U32 R85, RZ, RZ, R118 ;  /* 0x000000ffff557224 */ /* 0x000fce00078e0076 */
[----:B------:R-:W-:Y:S05]  /*e320*/  WARPSYNC.COLLECTIVE R87, `(.L_x_729) ;  /* 0x0000000057087348 */ /* 0x000fea0003c00000 */
[----:B------:R0:W1:Y:S02]  /*e330*/  SHFL.UP P5, R81, R85, R89, R91 ;  /* 0x0400005955517389 */ /* 0x00006400000a005b */
[----:B01----:R-:W-:Y:S01]  /*e340*/  ENDCOLLECTIVE ;  /* 0x000000000000791b */ /* 0x003fe20003800000 */
.L_x_729:
        /* <DEDUP_REMOVED lines=8> */
.L_x_730:
[----:B------:R-:W-:Y:S02]  /*e3d0*/  IMAD.MOV.U32 R89, RZ, RZ, 0x8 ;  /* 0x00000008ff597424 */ /* 0x000fe400078e00ff */
[----:B------:R-:W-:-:S04]  /*e3e0*/  IMAD.MOV.U32 R252, RZ, RZ, R81 ;  /* 0x000000fffffc7224 */ /* 0x000fc800078e0051 */
[----:B------:R-:W-:-:S04]  /*e3f0*/  @P5 IMAD.IADD R252, R27, 0x1, R252 ;  /* 0x000000011bfc5824 */ /* 0x000fc800078e02fc */
[----:B------:R-:W-:-:S07]  /*e400*/  IMAD.MOV.U32 R85, RZ, RZ, R252 ;  /* 0x000000ffff557224 */ /* 0x000fce00078e00fc */
[----:B------:R-:W-:Y:S05]  /*e410*/  WARPSYNC.COLLECTIVE R87, `(.L_x_731) ;  /* 0x0000000057087348 */ /* 0x000fea0003c00000 */
[----:B------:R0:W1:Y:S02]  /*e420*/  SHFL.UP P5, R81, R85, R89, R91 ;  /* 0x0400005955517389 */ /* 0x00006400000a005b */
[----:B01----:R-:W-:Y:S01]  /*e430*/  ENDCOLLECTIVE ;  /* 0x000000000000791b */ /* 0x003fe20003800000 */
.L_x_731:
        /* <DEDUP_REMOVED lines=8> */
.L_x_732:
[----:B------:R-:W-:-:S04]  /*e4c0*/  @P5 IMAD.IADD R81, R79, 0x1, R81 ;  /* 0x000000014f515824 */ /* 0x000fc800078e0251 */
[----:B------:R-:W-:-:S07]  /*e4d0*/  IMAD.IADD R25, R81, 0x1, -R25 ;  /* 0x0000000151197824 */ /* 0x000fce00078e0a19 */
[----:B------:R-:W-:Y:S05]  /*e4e0*/  WARPSYNC.COLLECTIVE R87, `(.L_x_733) ;  /* 0x0000000057087348 */ /* 0x000fea0003c00000 */
[----:B------:R0:W1:Y:S02]  /*e4f0*/  SHFL.IDX P5, R27, R81, R118, R252 ;  /* 0x00000076511b7389 */ /* 0x00006400000a00fc */
[----:B01----:R-:W-:Y:S01]  /*e500*/  ENDCOLLECTIVE ;  /* 0x000000000000791b */ /* 0x003fe20003800000 */
.L_x_733:
[----:B------:R-:W-:Y:S02]  /*e510*/  IMAD.MOV.U32 R81, RZ, RZ, R12 ;  /* 0x000000ffff517224 */ /* 0x000fe400078e000c */
[----:B------:R-:W-:Y:S02]  /*e520*/  IMAD.MOV.U32 R118, RZ, RZ, RZ ;  /* 0x000000ffff767224 */ /* 0x000fe400078e00ff */
[----:B------:R-:W-:-:S07]  /*e530*/  IMAD.MOV.U32 R83, RZ, RZ, R27 ;  /* 0x000000ffff537224 */ /* 0x000fce00078e001b */
[----:B------:R-:W-:Y:S05]  /*e540*/  WARPSYNC.COLLECTIVE R87, `(.L_x_734) ;  /* 0x0000000057087348 */ /* 0x000fea0003c00000 */
[----:B------:R0:W1:Y:S02]  /*e550*/  SHFL.IDX P5, R27, R81, R118, R252 ;  /* 0x00000076511b7389 */ /* 0x00006400000a00fc */
[----:B01----:R-:W-:Y:S01]  /*e560*/  ENDCOLLECTIVE ;  /* 0x000000000000791b */ /* 0x003fe20003800000 */
.L_x_734:
[----:B------:R-:W-:Y:S01]  /*e570*/  IMAD.MOV.U32 R85, RZ, RZ, R27 ;  /* 0x000000ffff557224 */ /* 0x000fe200078e001b */
[----:B------:R-:W-:Y:S06]  /*e580*/  BRA `(.L_x_735) ;  /* 0xffffffbc00347947 */ /* 0x000fec000383ffff */
.L_x_736:
        /* <DEDUP_REMOVED lines=15> */
.L_x_2015:


//--------------------- .text._ZN17fastertransformer19segmented_topp_impl27segmented_top_p_single_passINS0_28Segmented_topk_kernel_paramsIfiLi256ELi1EEELi192EEEvNS0_20TopKPerSegmentParamsE --------------------------
	.section	.text._ZN17fastertransformer19segmented_topp_impl27segmented_top_p_single_passINS0_28Segmented_topk_kernel_paramsIfiLi256ELi1EEELi192EEEvNS0_20TopKPerSegmentParamsE,"ax",@progbits
	.align	128
        .global         _ZN17fastertransformer19segmented_topp_impl27segmented_top_p_single_passINS0_28Segmented_topk_kernel_paramsIfiLi256ELi1EEELi192EEEvNS0_20TopKPerSegmentParamsE
        .type           _ZN17fastertransformer19segmented_topp_impl27segmented_top_p_single_passINS0_28Segmented_topk_kernel_paramsIfiLi256ELi1EEELi192EEEvNS0_20TopKPerSegmentParamsE,@function
        .size           _ZN17fastertransformer19segmented_topp_impl27segmented_top_p_single_passINS0_28Segmented_topk_kernel_paramsIfiLi256ELi1EEELi192EEEvNS0_20TopKPerSegmentParamsE,(.L_x_2016 - _ZN17fastertransformer19segmented_topp_impl27segmented_top_p_single_passINS0_28Segmented_topk_kernel_paramsIfiLi256ELi1EEELi192EEEvNS0_20TopKPerSegmentParamsE)
        .other          _ZN17fastertransformer19segmented_topp_impl27segmented_top_p_single_passINS0_28Segmented_topk_kernel_paramsIfiLi256ELi1EEELi192EEEvNS0_20TopKPerSegmentParamsE,@"STO_CUDA_ENTRY STV_DEFAULT"
_ZN17fastertransformer19segmented_topp_impl27segmented_top_p_single_passINS0_28Segmented_topk_kernel_paramsIfiLi256ELi1EEELi192EEEvNS0_20TopKPerSegmentParamsE:
.text._ZN17fastertransformer19segmented_topp_impl27segmented_top_p_single_passINS0_28Segmented_topk_kernel_paramsIfiLi256ELi1EEELi192EEEvNS0_20TopKPerSegmentParamsE:
        /* <DEDUP_REMOVED lines=21> */
[----:B0-----:R-:W-:Y:S02]  /*0150*/  IABS R4, R7 ;  /* 0x0000000700047213 */ /* 0x001fe40000000000 */
[----:B------:R-:W-:Y:S02]  /*0160*/  IABS R8, R6 ;  /* 0x0000000600087213 */ /* 0x000fe40000000000 */
[----:B------:R-:W0:Y:S08]  /*0170*/  I2F.RP R0, R4 ;  /* 0x0000000400007306 */ /* 0x000e300000209400 */
        /* <DEDUP_REMOVED lines=9> */
[----:B------:R-:W-:Y:S01]  /*0210*/  ISETP.GE.AND P2, PT, R2, RZ, PT ;  /* 0x000000ff0200720c */ /* 0x000fe20003f46270 */
[----:B------:R-:W-:Y:S02]  /*0220*/  IMAD.U32 R8, RZ, RZ, UR5 ;  /* 0x00000005ff087e24 */ /* 0x000fe4000f8e00ff */
[----:B------:R-:W-:-:S04]  /*0230*/  IMAD.HI.U32 R0, R3, R5, RZ ;  /* 0x0000000503007227 */ /* 0x000fc800078e00ff */
[----:B------:R-:W-:-:S04]  /*0240*/  IMAD.MOV R3, RZ, RZ, -R0 ;  /* 0x000000ffff037224 */ /* 0x000fc800078e0a00 */
[C---:B------:R-:W-:Y:S02]  /*0250*/  IMAD R3, R4.reuse, R3, R5 ;  /* 0x0000000304037224 */ /* 0x040fe400078e0205 */
[----:B------:R-:W0:Y:S03]  /*0260*/  S2R R5, SR_TID.X ;  /* 0x0000000000057919 */ /* 0x000e260000002100 */
[----:B------:R-:W-:-:S13]  /*0270*/  ISETP.GT.U32.AND P1, PT, R4, R3, PT ;  /* 0x000000030400720c */ /* 0x000fda0003f24070 */
[----:B------:R-:W-:Y:S02]  /*0280*/  @!P1 IMAD.IADD R3, R3, 0x1, -R4 ;  /* 0x0000000103039824 */ /* 0x000fe400078e0a04 */
[----:B------:R-:W-:Y:S01]  /*0290*/  @!P1 VIADD R0, R0, 0x1 ;  /* 0x0000000100009836 */ /* 0x000fe20000000000 */
[----:B------:R-:W-:Y:S02]  /*02a0*/  ISETP.NE.AND P1, PT, R7, RZ, PT ;  /* 0x000000ff0700720c */ /* 0x000fe40003f25270 */
[----:B------:R-:W-:Y:S01]  /*02b0*/  ISETP.GE.U32.AND P0, PT, R3, R4, PT ;  /* 0x000000040300720c */ /* 0x000fe20003f06070 */
[----:B0-----:R-:W-:-:S12]  /*02c0*/  IMAD R3, R5, 0xc0, RZ ;  /* 0x000000c005037824 */ /* 0x001fd800078e02ff */
[----:B------:R-:W-:Y:S02]  /*02d0*/  @P0 VIADD R0, R0, 0x1 ;  /* 0x0000000100000836 */ /* 0x000fe40000000000 */
[C---:B------:R-:W-:Y:S02]  /*02e0*/  VIADD R13, R3.reuse, 0x5f ;  /* 0x0000005f030d7836 */ /* 0x040fe40000000000 */
[----:B------:R-:W-:Y:S01]  /*02f0*/  @!P2 IMAD.MOV R0, RZ, RZ, -R0 ;  /* 0x000000ffff00a224 */ /* 0x000fe200078e0a00 */
[----:B------:R-:W-:Y:S01]  /*0300*/  @!P1 LOP3.LUT R0, RZ, R7, RZ, 0x33, !PT ;  /* 0x00000007ff009212 */ /* 0x000fe200078e33ff */
[C---:B------:R-:W-:Y:S02]  /*0310*/  VIADD R7, R3.reuse, 0x1 ;  /* 0x0000000103077836 */ /* 0x040fe40000000000 */
[----:B------:R-:W-:Y:S01]  /*0320*/  VIADD R11, R3, 0x2 ;  /* 0x00000002030b7836 */ /* 0x000fe20000000000 */
[-C--:B------:R-:W-:Y:S01]  /*0330*/  ISETP.GE.AND P3, PT, R13, R0.reuse, PT ;  /* 0x000000000d00720c */ /* 0x080fe20003f66270 */
[-C--:B------:R-:W-:Y:S01]  /*0340*/  IMAD R4, R9, R0.reuse, RZ ;  /* 0x0000000009047224 */ /* 0x080fe200078e02ff */
[----:B------:R-:W-:Y:S01]  /*0350*/  SHF.R.S32.HI R13, RZ, 0x1f, R3 ;  /* 0x0000001fff0d7819 */ /* 0x000fe20000011403 */
[----:B------:R-:W-:Y:S01]  /*0360*/  IMAD.U32 R9, RZ, RZ, UR4 ;  /* 0x00000004ff097e24 */ /* 0x000fe2000f8e00ff */
[----:B------:R-:W-:Y:S01]  /*0370*/  ISETP.GE.AND P6, PT, R7, R0, PT ;  /* 0x000000000700720c */ /* 0x000fe20003fc6270 */
[----:B------:R-:W-:Y:S01]  /*0380*/  VIADD R7, R3, 0x3 ;  /* 0x0000000303077836 */ /* 0x000fe20000000000 */
[----:B------:R-:W-:-:S02]  /*0390*/  SHF.R.S32.HI R10, RZ, 0x1f, R4 ;  /* 0x0000001fff0a7819 */ /* 0x000fc40000011404 */
[----:B------:R-:W-:Y:S02]  /*03a0*/  IADD3 R2, P0, R4, R3, RZ ;  /* 0x0000000304027210 */ /* 0x000fe40007f1e0ff */
[-C--:B------:R-:W-:Y:S01]  /*03b0*/  ISETP.GE.AND P5, PT, R11, R0.reuse, PT ;  /* 0x000000000b00720c */ /* 0x080fe20003fa6270 */
[----:B------:R-:W-:Y:S01]  /*03c0*/  VIADD R11, R3, 0x4 ;  /* 0x00000004030b7836 */ /* 0x000fe20000000000 */
[----:B------:R-:W-:Y:S01]  /*03d0*/  LEA R6, P4, R2, R9, 0x2 ;  /* 0x0000000902067211 */ /* 0x000fe200078810ff */
[----:B------:R-:W-:Y:S01]  /*03e0*/  IMAD.X R15, R10, 0x1, R13, P0 ;  /* 0x000000010a0f7824 */ /* 0x000fe200000e060d */
[-C--:B------:R-:W-:Y:S01]  /*03f0*/  ISETP.GE.AND P1, PT, R7, R0.reuse, PT ;  /* 0x000000000700720c */ /* 0x080fe20003f26270 */
[----:B------:R-:W-:Y:S01]  /*0400*/  IMAD.MOV.U32 R30, RZ, RZ, RZ ;  /* 0x000000ffff1e7224 */ /* 0x000fe200078e00ff */
[----:B------:R-:W-:Y:S01]  /*0410*/  ISETP.GE.AND P0, PT, R11, R0, PT ;  /* 0x000000000b00720c */ /* 0x000fe20003f06270 */
[C---:B------:R-:W-:Y:S01]  /*0420*/  VIADD R11, R3.reuse, 0x6 ;  /* 0x00000006030b7836 */ /* 0x040fe20000000000 */
[----:B------:R-:W-:Y:S01]  /*0430*/  LEA.HI.X R7, R2, R8, R15, 0x2, P4 ;  /* 0x0000000802077211 */ /* 0x000fe200020f140f */
[C---:B------:R-:W-:Y:S01]  /*0440*/  VIADD R13, R3.reuse, 0x5 ;  /* 0x00000005030d7836 */ /* 0x040fe20000000000 */
[----:B------:R-:W-:Y:S01]  /*0450*/  ISETP.GE.AND P2, PT, R3, R0, PT ;  /* 0x000000000300720c */ /* 0x000fe20003f46270 */
[----:B------:R-:W-:-:S02]  /*0460*/  IMAD.MOV.U32 R34, RZ, RZ, RZ ;  /* 0x000000ffff227224 */ /* 0x000fc400078e00ff */
[----:B------:R0:W5:Y:S01]  /*0470*/  @!P3 LDG.E R218, desc[UR6][R6.64+0x17c] ;  /* 0x00017c0606dab981 */ /* 0x000162000c1e1900 */
[-C--:B------:R-:W-:Y:S01]  /*0480*/  ISETP.GE.AND P3, PT, R11, R0.reuse, PT ;  /* 0x000000000b00720c */ /* 0x080fe20003f66270 */
[----:B------:R-:W-:Y:S01]  /*0490*/  VIADD R11, R3, 0x8 ;  /* 0x00000008030b7836 */ /* 0x000fe20000000000 */
[-C--:B------:R-:W-:Y:S01]  /*04a0*/  ISETP.GE.AND P4, PT, R13, R0.reuse, PT ;  /* 0x000000000d00720c */ /* 0x080fe20003f86270 */
[----:B------:R0:W5:Y:S01]  /*04b0*/  @!P6 LDG.E R30, desc[UR6][R6.64+0x4] ;  /* 0x00000406061ee981 */ /* 0x000162000c1e1900 */
[----:B------:R-:W-:Y:S02]  /*04c0*/  IMAD.MOV.U32 R2, RZ, RZ, RZ ;  /* 0x000000ffff027224 */ /* 0x000fe400078e00ff */
[----:B------:R-:W-:Y:S01]  /*04d0*/  ISETP.GE.AND P6, PT, R11, R0, PT ;  /* 0x000000000b00720c */ /* 0x000fe20003fc6270 */
[C---:B------:R-:W-:Y:S01]  /*04e0*/  VIADD R11, R3.reuse, 0xa ;  /* 0x0000000a030b7836 */ /* 0x040fe20000000000 */
[----:B------:R0:W5:Y:S01]  /*04f0*/  @!P1 LDG.E R34, desc[UR6][R6.64+0xc] ;  /* 0x00000c0606229981 */ /* 0x000162000c1e1900 */
[----:B------:R-:W-:-:S02]  /*0500*/  VIADD R13, R3, 0x7 ;  /* 0x00000007030d7836 */ /* 0x000fc40000000000 */
[----:B------:R-:W-:Y:S01]  /*0510*/  IMAD.MOV.U32 R36, RZ, RZ, RZ ;  /* 0x000000ffff247224 */ /* 0x000fe200078e00ff */
[-C--:B------:R-:W-:Y:S01]  /*0520*/  ISETP.GE.AND P1, PT, R11, R0.reuse, PT ;  /* 0x000000000b00720c */ /* 0x080fe20003f26270 */
[----:B------:R-:W-:Y:S01]  /*0530*/  VIADD R11, R3, 0xb ;  /* 0x0000000b030b7836 */ /* 0x000fe20000000000 */
[----:B------:R0:W5:Y:S01]  /*0540*/  @!P2 LDG.E R2, desc[UR6][R6.64] ;  /* 0x000000060602a981 */ /* 0x000162000c1e1900 */
        /* <DEDUP_REMOVED lines=8> */
[----:B------:R-:W-:Y:S01]  /*05d0*/  ISETP.GE.AND P5, PT, R13, R0, PT ;  /* 0x000000000d00720c */ /* 0x000fe20003fa6270 */
[----:B------:R-:W-:-:S02]  /*05e0*/  IMAD.MOV.U32 R42, RZ, RZ, RZ ;  /* 0x000000ffff2a7224 */ /* 0x000fc400078e00ff */
[----:B------:R0:W5:Y:S01]  /*05f0*/  @!P3 LDG.E R40, desc[UR6][R6.64+0x18] ;  /* 0x000018060628b981 */ /* 0x000162000c1e1900 */
[-C--:B------:R-:W-:Y:S01]  /*0600*/  ISETP.GE.AND P3, PT, R11, R0.reuse, PT ;  /* 0x000000000b00720c */ /* 0x080fe20003f66270 */
[C---:B------:R-:W-:Y:S02]  /*0610*/  VIADD R11, R3.reuse, 0xe ;  /* 0x0000000e030b7836 */ /* 0x040fe40000000000 */
[----:B------:R-:W-:Y:S01]  /*0620*/  IMAD.MOV.U32 R38, RZ, RZ, RZ ;  /* 0x000000ffff267224 */ /* 0x000fe200078e00ff */
[----:B------:R0:W5:Y:S01]  /*0630*/  @!P2 LDG.E R42, desc[UR6][R6.64+0x1c] ;  /* 0x00001c06062aa981 */ /* 0x000162000c1e1900 */
[----:B------:R-:W-:Y:S01]  /*0640*/  VIADD R13, R3, 0xc ;  /* 0x0000000c030d7836 */ /* 0x000fe20000000000 */
[-C--:B------:R-:W-:Y:S01]  /*0650*/  ISETP.GE.AND P2, PT, R11, R0.reuse, PT ;  /* 0x000000000b00720c */ /* 0x080fe20003f46270 */
[----:B------:R-:W-:Y:S02]  /*0660*/  IMAD.MOV.U32 R46, RZ, RZ, RZ ;  /* 0x000000ffff2e7224 */ /* 0x000fe400078e00ff */
        /* <DEDUP_REMOVED lines=305> */
[----:B------:R-:W-:Y:S01]  /*1980*/  IMAD.MOV.U32 R198, RZ, RZ, RZ ;  /* 0x000000ffffc67224 */ /* 0x000fe200078e00ff */
[-C--:B------:R-:W-:Y:S01]  /*1990*/  ISETP.GE.AND P2, PT, R11, R0.reuse, PT ;  /* 0x000000000b00720c */ /* 0x080fe20003f46270 */
[C---:B------:R-:W-:Y:S01]  /*19a0*/  VIADD R13, R3.reuse, 0x5a ;  /* 0x0000005a030d7836 */ /* 0x040fe20000000000 */
[----:B------:R0:W5:Y:S01]  /*19b0*/  @!P3 LDG.E R194, desc[UR6][R6.64+0x14c] ;  /* 0x00014c0606c2b981 */ /* 0x000162000c1e1900 */
[----:B------:R-:W-:Y:S02]  /*19c0*/  VIADD R11, R3, 0x5c ;  /* 0x0000005c030b7836 */ /* 0x000fe40000000000 */
        /* <DEDUP_REMOVED lines=8> */
[----:B------:R-:W-:-:S02]  /*1a50*/  ISETP.GE.AND P5, PT, R13, R0, PT ;  /* 0x000000000d00720c */ /* 0x000fc40003fa6270 */
[----:B------:R0:W5:Y:S01]  /*1a60*/  @!P1 LDG.E R202, desc[UR6][R6.64+0x15c] ;  /* 0x00015c0606ca9981 */ /* 0x000162000c1e1900 */
[----:B------:R-:W-:Y:S01]  /*1a70*/  ISETP.GE.AND P1, PT, R11, R0, PT ;  /* 0x000000000b00720c */ /* 0x000fe20003f26270 */
[----:B------:R-:W-:Y:S02]  /*1a80*/  IMAD.MOV.U32 R206, RZ, RZ, RZ ;  /* 0x000000ffffce7224 */ /* 0x000fe400078e00ff */
[----:B------:R-:W-:Y:S02]  /*1a90*/  IMAD.MOV.U32 R208, RZ, RZ, RZ ;  /* 0x000000ffffd07224 */ /* 0x000fe400078e00ff */
[----:B------:R-:W-:Y:S02]  /*1aa0*/  IMAD.MOV.U32 R210, RZ, RZ, RZ ;  /* 0x000000ffffd27224 */ /* 0x000fe400078e00ff */
[----:B------:R-:W-:Y:S01]  /*1ab0*/  IMAD.MOV.U32 R212, RZ, RZ, RZ ;  /* 0x000000ffffd47224 */ /* 0x000fe200078e00ff */
[----:B------:R0:W5:Y:S01]  /*1ac0*/  @!P4 LDG.E R206, desc[UR6][R6.64+0x164] ;  /* 0x0001640606cec981 */ /* 0x000162000c1e1900 */
[----:B------:R-:W-:-:S02]  /*1ad0*/  IMAD.MOV.U32 R214, RZ, RZ, RZ ;  /* 0x000000ffffd67224 */ /* 0x000fc400078e00ff */
        /* <DEDUP_REMOVED lines=19> */
[----:B------:R-:W-:Y:S02]  /*1c10*/  IMAD.MOV.U32 R7, RZ, RZ, 0xc0 ;  /* 0x000000c0ff077424 */ /* 0x000fe400078e00ff */
[----:B------:R-:W-:Y:S02]  /*1c20*/  IMAD.MOV.U32 R14, RZ, RZ, RZ ;  /* 0x000000ffff0e7224 */ /* 0x000fe400078e00ff */
[----:B------:R-:W-:-:S04]  /*1c30*/  IMAD R6, R18, R7, 0x60 ;  /* 0x0000006012067424 */ /* 0x000fc800078e0207 */
[--C-:B------:R-:W-:Y:S01]  /*1c40*/  IMAD.IADD R13, R16, 0x1, R6.reuse ;  /* 0x00000001100d7824 */ /* 0x100fe200078e0206 */
[----:B------:R-:W-:Y:S01]  /*1c50*/  LOP3.LUT R7, R6, 0x1f, R5, 0xf8, !PT ;  /* 0x0000001f06077812 */ /* 0x000fe200078ef805 */
[----:B------:R-:W-:-:S03]  /*1c60*/  IMAD.IADD R15, R17, 0x1, R6 ;  /* 0x00000001110f7824 */ /* 0x000fc600078e0206 */
[----:B------:R-:W-:Y:S02]  /*1c70*/  IADD3 R12, P3, R4, R7, RZ ;  /* 0x00000007040c7210 */ /* 0x000fe40007f7e0ff */
[-C--:B------:R-:W-:Y:S02]  /*1c80*/  ISETP.GE.AND P1, PT, R13, R0.reuse, PT ;  /* 0x000000000d00720c */ /* 0x080fe40003f26270 */
[-C--:B------:R-:W-:Y:S02]  /*1c90*/  ISETP.GE.AND P0, PT, R7, R0.reuse, PT ;  /* 0x000000000700720c */ /* 0x080fe40003f06270 */
[----:B------:R-:W-:Y:S02]  /*1ca0*/  ISETP.GE.AND P2, PT, R15, R0, PT ;  /* 0x000000000f00720c */ /* 0x000fe40003f46270 */
[----:B------:R-:W-:Y:S02]  /*1cb0*/  LEA.HI.X.SX32 R7, R7, R10, 0x1, P3 ;  /* 0x0000000a07077211 */ /* 0x000fe400018f0eff */
[----:B------:R-:W-:-:S04]  /*1cc0*/  LEA R6, P3, R12, R9, 0x2 ;  /* 0x000000090c067211 */ /* 0x000fc800078610ff */
[----:B------:R-:W-:Y:S02]  /*1cd0*/  LEA.HI.X R7, R12, R8, R7, 0x2, P3 ;  /* 0x000000080c077211 */ /* 0x000fe400018f1407 */
[----:B------:R-:W-:-:S03]  /*1ce0*/  CS2R R12, SRZ ;  /* 0x00000000000c7805 */ /* 0x000fc6000001ff00 */
[----:B------:R-:W2:Y:S04]  /*1cf0*/  @!P2 LDG.E R14, desc[UR6][R6.64+0x100] ;  /* 0x00010006060ea981 */ /* 0x000ea8000c1e1900 */
[----:B------:R-:W3:Y:S04]  /*1d00*/  @!P0 LDG.E R13, desc[UR6][R6.64] ;  /* 0x00000006060d8981 */ /* 0x000ee8000c1e1900 */
[----:B------:R-:W4:Y:S01]  /*1d10*/  @!P1 LDG.E R12, desc[UR6][R6.64+0x80] ;  /* 0x00008006060c9981 */ /* 0x000f22000c1e1900 */
[----:B------:R-:W0:Y:S01]  /*1d20*/  S2UR UR5, SR_CgaCtaId ;  /* 0x00000000000579c3 */ /* 0x000e220000008800 */
[----:B------:R-:W-:-:S02]  /*1d30*/  UMOV UR4, 0x400 ;  /* 0x0000040000047882 */ /* 0x000fc40000000000 */
[----:B------:R-:W-:Y:S01]  /*1d40*/  UIADD3 UR4, UR4, 0x4b0, URZ ;  /* 0x000004b004047890 */ /* 0x000fe2000fffe03f */
[----:B------:R-:W-:-:S03]  /*1d50*/  IMAD R15, R11, 0x100, R18 ;  /* 0x000001000b0f7824 */ /* 0x000fc600078e0212 */
[----:B0-----:R-:W-:-:S06]  /*1d60*/  ULEA UR4, UR5, UR4, 0x18 ;  /* 0x0000000405047291 */ /* 0x001fcc000f8ec03f */
[----:B------:R-:W-:Y:S01]  /*1d70*/  LEA R15, R15, UR4, 0x2 ;  /* 0x000000040f0f7c11 */ /* 0x000fe2000f8e10ff */
[----:B------:R-:W-:Y:S01]  /*1d80*/  VIADD R18, R18, 0x8 ;  /* 0x0000000812127836 */ /* 0x000fe20000000000 */
[----:B------:R-:W-:-:S03]  /*1d90*/  PLOP3.LUT P0, PT, PT, PT, PT, 0x8, 0x0 ;  /* 0x000000000000781c */ /* 0x000fc60003f0e170 */
[----:B--2---:R0:W-:Y:S04]  /*1da0*/  STS [R15+0x16000], R14 ;  /* 0x0160000e0f007388 */ /* 0x0041e80000000800 */
[----:B---3--:R0:W-:Y:S04]  /*1db0*/  STS [R15+0x6000], R13 ;  /* 0x0060000d0f007388 */ /* 0x0081e80000000800 */
[----:B----4-:R0:W-:Y:S02]  /*1dc0*/  STS [R15+0xe000], R12 ;  /* 0x00e0000c0f007388 */ /* 0x0101e40000000800 */
.L_x_741:
[----:B------:R-:W-:Y:S05]  /*1dd0*/  BSYNC B1 ;  /* 0x0000000000017941 */ /* 0x000fea0003800000 */
.L_x_740:
[C---:B------:R-:W-:Y:S01]  /*1de0*/  ISETP.GE.U32.AND P1, PT, R18.reuse, 0x100, PT ;  /* 0x000001001200780c */ /* 0x040fe20003f26070 */
[----:B------:R-:W-:Y:S01]  /*1df0*/  BSSY B1, `(.L_x_742) ;  /* 0x0000066000017945 */ /* 0x000fe20003800000 */
[----:B------:R-:W-:-:S04]  /*1e00*/  IADD3 R6, -R18, 0x100, RZ ;  /* 0x0000010012067810 */ /* 0x000fc80007ffe1ff */
[----:B------:R-:W-:-:S13]  /*1e10*/  ISETP.LE.U32.OR P1, PT, R6, 0x18, P1 ;  /* 0x000000180600780c */ /* 0x000fda0000f23470 */
[----:B------:R-:W-:Y:S05]  /*1e20*/  @P1 BRA `(.L_x_743) ;  /* 0x0000000400881947 */ /* 0x000fea0003800000 */
[----:B------:R-:W-:-:S13]  /*1e30*/  PLOP3.LUT P0, PT, PT, PT, PT, 0x8, 0x0 ;  /* 0x000000000000781c */ /* 0x000fda0003f0e170 */
.L_x_744:
[----:B------:R-:W-:Y:S01]  /*1e40*/  IMAD.MOV.U32 R7, RZ, RZ, 0xc0 ;  /* 0x000000c0ff077424 */ /* 0x000fe200078e00ff */
[----:B-1----:R-:W-:Y:S01]  /*1e50*/  CS2R R22, SRZ ;  /* 0x0000000000167805 */ /* 0x002fe2000001ff00 */
[----:B------:R-:W-:Y:S02]  /*1e60*/  IMAD.U32 R9, RZ, RZ, UR8 ;  /* 0x00000008ff097e24 */ /* 0x000fe4000f8e00ff */
[----:B------:R-:W-:Y:S02]  /*1e70*/  IMAD R26, R18, R7, 0x60 ;  /* 0x00000060121a7424 */ /* 0x000fe400078e0207 */
[----:B------:R-:W-:Y:S02]  /*1e80*/  IMAD.U32 R8, RZ, RZ, UR9 ;  /* 0x00000009ff087e24 */ /* 0x000fe4000f8e00ff */
[----:B0-----:R-:W-:Y:S01]  /*1e90*/  IMAD.IADD R15, R17, 0x1, R26 ;  /* 0x00000001110f7824 */ /* 0x001fe200078e021a */
[C---:B------:R-:W-:Y:S01]  /*1ea0*/  LOP3.LUT R7, R26.reuse, 0x1f, R5, 0xf8, !PT ;  /* 0x0000001f1a077812 */ /* 0x040fe200078ef805 */
[----:B------:R-:W-:-:S02]  /*1eb0*/  VIADD R12, R26, 0x600 ;  /* 0x000006001a0c7836 */ /* 0x000fc40000000000 */
[----:B------:R-:W-:Y:S01]  /*1ec0*/  IMAD.IADD R13, R16, 0x1, R26 ;  /* 0x00000001100d7824 */ /* 0x000fe200078e021a */
[----:B------:R-:W-:Y:S01]  /*1ed0*/  IADD3 R6, P1, R4, R7, RZ ;  /* 0x0000000704067210 */ /* 0x000fe20007f3e0ff */
[----:B------:R-:W-:Y:S01]  /*1ee0*/  VIADD R28, R26, 0xc00 ;  /* 0x00000c001a1c7836 */ /* 0x000fe20000000000 */
[C---:B------:R-:W-:Y:S01]  /*1ef0*/  ISETP.GE.AND P2, PT, R7.reuse, R0, PT ;  /* 0x000000000700720c */ /* 0x040fe20003f46270 */
[----:B------:R-:W-:Y:S01]  /*1f00*/  IMAD.IADD R19, R16, 0x1, R12 ;  /* 0x0000000110137824 */ /* 0x000fe200078e020c */
[----:B------:R-:W-:Y:S01]  /*1f10*/  LEA.HI.X.SX32 R7, R7, R10, 0x1, P1 ;  /* 0x0000000a07077211 */ /* 0x000fe200008f0eff */
[----:B------:R-:W-:Y:S01]  /*1f20*/  IMAD.MOV.U32 R20, RZ, RZ, RZ ;  /* 0x000000ffff147224 */ /* 0x000fe200078e00ff */
[C---:B------:R-:W-:Y:S02]  /*1f30*/  LEA R14, P4, R6.reuse, R9, 0x2 ;  /* 0x00000009060e7211 */ /* 0x040fe400078810ff */
[----:B------:R-:W-:Y:S02]  /*1f40*/  ISETP.GE.AND P5, PT, R15, R0, PT ;  /* 0x000000000f00720c */ /* 0x000fe40003fa6270 */
[----:B------:R-:W-:-:S02]  /*1f50*/  LEA.HI.X R15, R6, R8, R7, 0x2, P4 ;  /* 0x00000008060f7211 */ /* 0x000fc400020f1407 */
[----:B------:R-:W-:Y:S02]  /*1f60*/  LOP3.LUT R7, R12, 0x1f, R5, 0xf8, !PT ;  /* 0x0000001f0c077812 */ /* 0x000fe400078ef805 */
[-C--:B------:R-:W-:Y:S01]  /*1f70*/  ISETP.GE.AND P3, PT, R13, R0.reuse, PT ;  /* 0x000000000d00720c */ /* 0x080fe20003f66270 */
[----:B------:R-:W-:Y:S01]  /*1f80*/  IMAD.IADD R13, R17, 0x1, R12 ;  /* 0x00000001110d7824 */ /* 0x000fe200078e020c */
[----:B------:R-:W-:Y:S01]  /*1f90*/  IADD3 R6, P6, R4, R7, RZ ;  /* 0x0000000704067210 */ /* 0x000fe20007fde0ff */
[----:B------:R-:W2:Y:S01]  /*1fa0*/  @!P2 LDG.E R22, desc[UR6][R14.64] ;  /* 0x000000060e16a981 */ /* 0x000ea2000c1e1900 */
[C---:B------:R-:W-:Y:S02]  /*1fb0*/  ISETP.GE.AND P4, PT, R7.reuse, R0, PT ;  /* 0x000000000700720c */ /* 0x040fe40003f86270 */
[----:B------:R-:W-:Y:S01]  /*1fc0*/  LEA.HI.X.SX32 R21, R7, R10, 0x1, P6 ;  /* 0x0000000a07157211 */ /* 0x000fe200030f0eff */
[----:B------:R-:W3:Y:S01]  /*1fd0*/  @!P5 LDG.E R23, desc[UR6][R14.64+0x100] ;  /* 0x000100060e17d981 */ /* 0x000ee2000c1e1900 */
[----:B------:R-:W-:-:S02]  /*1fe0*/  LEA R12, P6, R6, R9, 0x2 ;  /* 0x00000009060c7211 */ /* 0x000fc400078c10ff */
[----:B------:R-:W-:Y:S02]  /*1ff0*/  LOP3.LUT R7, R28, 0x1f, R5, 0xf8, !PT ;  /* 0x0000001f1c077812 */ /* 0x000fe400078ef805 */
[-C--:B------:R-:W-:Y:S01]  /*2000*/  ISETP.GE.AND P1, PT, R19, R0.reuse, PT ;  /* 0x000000001300720c */ /* 0x080fe20003f26270 */
[----:B------:R-:W-:Y:S01]  /*2010*/  IMAD.IADD R19, R16, 0x1, R28 ;  /* 0x0000000110137824 */ /* 0x000fe200078e021c */
[----:B------:R-:W-:Y:S01]  /*2020*/  ISETP.GE.AND P2, PT, R13, R0, PT ;  /* 0x000000000d00720c */ /* 0x000fe20003f46270 */
[----:B------:R0:W4:Y:S01]  /*2030*/  @!P3 LDG.E R20, desc[UR6][R14.64+0x80] ;  /* 0x000080060e14b981 */ /* 0x000122000c1e1900 */
[----:B------:R-:W-:Y:S02]  /*2040*/  LEA.HI.X R13, R6, R8, R21, 0x2, P6 ;  /* 0x00000008060d7211 */ /* 0x000fe400030f1415 */
[----:B------:R-:W-:Y:S02]  /*2050*/  IADD3 R21, P6, R4, R7, RZ ;  /* 0x0000000704157210 */ /* 0x000fe40007fde0ff */
[----:B------:R-:W-:-:S02]  /*2060*/  CS2R R24, SRZ ;  /* 0x0000000000187805 */ /* 0x000fc4000001ff00 */
[-C--:B------:R-:W-:Y:S01]  /*2070*/  ISETP.GE.AND P5, PT, R7, R0.reuse, PT ;  /* 0x000000000700720c */ /* 0x080fe20003fa6270 */
[----:B------:R-:W-:Y:S01]  /*2080*/  VIADD R220, R26, 0x1200 ;  /* 0x000012001adc7836 */ /* 0x000fe20000000000 */
[----:B------:R-:W-:Y:S01]  /*2090*/  ISETP.GE.AND P3, PT, R19, R0, PT ;  /* 0x000000001300720c */ /* 0x000fe20003f66270 */
[----:B------:R-:W-:Y:S01]  /*20a0*/  IMAD.IADD R19, R17, 0x1, R28 ;  /* 0x0000000111137824 */ /* 0x000fe200078e021c */
[----:B------:R-:W-:Y:S02]  /*20b0*/  LEA.HI.X.SX32 R7, R7, R10, 0x1, P6 ;  /* 0x0000000a07077211 */ /* 0x000fe400030f0eff */
[----:B------:R-:W-:Y:S02]  /*20c0*/  CS2R R26, SRZ ;  /* 0x00000000001a7805 */ /* 0x000fe4000001ff00 */
[----:B------:R-:W-:Y:S01]  /*20d0*/  LEA R6, P6, R21, R9, 0x2 ;  /* 0x0000000915067211 */ /* 0x000fe200078c10ff */
[----:B------:R-:W4:Y:S01]  /*20e0*/  @!P4 LDG.E R25, desc[UR6][R12.64] ;  /* 0x000000060c19c981 */ /* 0x000f22000c1e1900 */
[----:B0-----:R-:W-:-:S02]  /*20f0*/  LOP3.LUT R15, R220, 0x1f, R5, 0xf8, !PT ;  /* 0x0000001fdc0f7812 */ /* 0x001fc400078ef805 */
[----:B------:R-:W-:Y:S01]  /*2100*/  ISETP.GE.AND P4, PT, R19, R0, PT ;  /* 0x000000001300720c */ /* 0x000fe20003f86270 */
[--C-:B------:R-:W-:Y:S01]  /*2110*/  IMAD.IADD R19, R16, 0x1, R220.reuse ;  /* 0x0000000110137824 */ /* 0x100fe200078e02dc */
[----:B------:R-:W-:Y:S01]  /*2120*/  LEA.HI.X R7, R21, R8, R7, 0x2, P6 ;  /* 0x0000000815077211 */ /* 0x000fe200030f1407 */
[----:B------:R-:W-:Y:S01]  /*2130*/  IMAD.IADD R21, R17, 0x1, R220 ;  /* 0x0000000111157824 */ /* 0x000fe200078e02dc */
[----:B------:R-:W4:Y:S01]  /*2140*/  @!P2 LDG.E R26, desc[UR6][R12.64+0x100] ;  /* 0x000100060c1aa981 */ /* 0x000f22000c1e1900 */
[----:B------:R-:W-:-:S03]  /*2150*/  IADD3 R28, P2, R4, R15, RZ ;  /* 0x0000000f041c7210 */ /* 0x000fc60007f5e0ff */
[----:B------:R0:W4:Y:S01]  /*2160*/  @!P1 LDG.E R24, desc[UR6][R12.64+0x80] ;  /* 0x000080060c189981 */ /* 0x000122000c1e1900 */
[-C--:B------:R-:W-:Y:S02]  /*2170*/  ISETP.GE.AND P1, PT, R15, R0.reuse, PT ;  /* 0x000000000f00720c */ /* 0x080fe40003f26270 */
[-C--:B------:R-:W-:Y:S01]  /*2180*/  ISETP.GE.AND P6, PT, R21, R0.reuse, PT ;  /* 0x000000001500720c */ /* 0x080fe20003fc6270 */
[----:B------:R-:W4:Y:S01]  /*2190*/  @!P5 LDG.E R27, desc[UR6][R6.64] ;  /* 0x00000006061bd981 */ /* 0x000f22000c1e1900 */
[----:B------:R-:W-:Y:S02]  /*21a0*/  ISETP.GE.AND P5, PT, R19, R0, PT ;  /* 0x000000001300720c */ /* 0x000fe40003fa6270 */
[----:B------:R-:W-:Y:S02]  /*21b0*/  LEA.HI.X.SX32 R15, R15, R10, 0x1, P2 ;  /* 0x0000000a0f0f7211 */ /* 0x000fe400010f0eff */
[----:B------:R-:W-:Y:S01]  /*21c0*/  LEA R14, P2, R28, R9, 0x2 ;  /* 0x000000091c0e7211 */ /* 0x000fe200078410ff */
[----:B0-----:R-:W-:-:S02]  /*21d0*/  IMAD.MOV.U32 R13, RZ, RZ, RZ ;  /* 0x000000ffff0d7224 */ /* 0x001fc400078e00ff */
[----:B------:R-:W-:Y:S01]  /*21e0*/  IMAD.MOV.U32 R19, RZ, RZ, RZ ;  /* 0x000000ffff137224 */ /* 0x000fe200078e00ff */
[----:B------:R-:W-:Y:S02]  /*21f0*/  LEA.HI.X R15, R28, R8, R15, 0x2, P2 ;  /* 0x000000081c0f7211 */ /* 0x000fe400010f140f */
[----:B------:R-:W-:Y:S01]  /*2200*/  CS2R R28, SRZ ;  /* 0x00000000001c7805 */ /* 0x000fe2000001ff00 */
[----:B------:R-:W-:Y:S01]  /*2210*/  IMAD.MOV.U32 R21, RZ, RZ, RZ ;  /* 0x000000ffff157224 */ /* 0x000fe200078e00ff */
[----:B------:R-:W4:Y:S04]  /*2220*/  @!P3 LDG.E R13, desc[UR6][R6.64+0x80] ;  /* 0x00008006060db981 */ /* 0x000f28000c1e1900 */
[----:B------:R0:W4:Y:S04]  /*2230*/  @!P4 LDG.E R19, desc[UR6][R6.64+0x100] ;  /* 0x000100060613c981 */ /* 0x000128000c1e1900 */
[----:B------:R-:W4:Y:S04]  /*2240*/  @!P1 LDG.E R28, desc[UR6][R14.64] ;  /* 0x000000060e1c9981 */ /* 0x000f28000c1e1900 */
[----:B------:R-:W4:Y:S04]  /*2250*/  @!P5 LDG.E R21, desc[UR6][R14.64+0x80] ;  /* 0x000080060e15d981 */ /* 0x000f28000c1e1900 */
[----:B------:R1:W4:Y:S01]  /*2260*/  @!P6 LDG.E R29, desc[UR6][R14.64+0x100] ;  /* 0x000100060e1de981 */ /* 0x000322000c1e1900 */
        /* <DEDUP_REMOVED lines=9> */
[----:B------:R-:W-:Y:S01]  /*2300*/  VIADD R12, R18, 0x10 ;  /* 0x00000010120c7836 */ /* 0x000fe20000000000 */
[----:B------:R-:W-:Y:S01]  /*2310*/  LEA R15, R6, UR4, 0x2 ;  /* 0x00000004060f7c11 */ /* 0x000fe2000f8e10ff */
[C---:B------:R-:W-:Y:S02]  /*2320*/  IMAD R6, R11.reuse, 0x100, R14 ;  /* 0x000001000b067824 */ /* 0x040fe400078e020e */
[----:B------:R-:W-:-:S03]  /*2330*/  IMAD R7, R11, 0x100, R12 ;  /* 0x000001000b077824 */ /* 0x000fc600078e020c */
[----:B------:R-:W-:Y:S02]  /*2340*/  LEA R6, R6, UR4, 0x2 ;  /* 0x0000000406067c11 */ /* 0x000fe4000f8e10ff */
[----:B------:R-:W-:Y:S01]  /*2350*/  LEA R12, R7, UR4, 0x2 ;  /* 0x00000004070c7c11 */ /* 0x000fe2000f8e10ff */
[----:B------:R-:W-:-:S05]  /*2360*/  VIADD R18, R18, 0x20 ;  /* 0x0000002012127836 */ /* 0x000fca0000000000 */
[----:B------:R-:W-:Y:S01]  /*2370*/  ISETP.GE.U32.AND P1, PT, R18, 0xe8, PT ;  /* 0x000000e81200780c */ /* 0x000fe20003f26070 */
[----:B--2---:R1:W-:Y:S04]  /*2380*/  STS [R31+0x6000], R22 ;  /* 0x006000161f007388 */ /* 0x0043e80000000800 */
[----:B---3--:R1:W-:Y:S04]  /*2390*/  STS [R31+0x16000], R23 ;  /* 0x016000171f007388 */ /* 0x0083e80000000800 */
[----:B----4-:R1:W-:Y:S04]  /*23a0*/  STS [R31+0xe000], R20 ;  /* 0x00e000141f007388 */ /* 0x0103e80000000800 */
[----:B------:R1:W-:Y:S04]  /*23b0*/  STS [R15+0x6000], R25 ;  /* 0x006000190f007388 */ /* 0x0003e80000000800 */
[----:B------:R1:W-:Y:S04]  /*23c0*/  STS [R15+0x16000], R26 ;  /* 0x0160001a0f007388 */ /* 0x0003e80000000800 */
[----:B------:R1:W-:Y:S04]  /*23d0*/  STS [R15+0xe000], R24 ;  /* 0x00e000180f007388 */ /* 0x0003e80000000800 */
[----:B------:R1:W-:Y:S04]  /*23e0*/  STS [R12+0x6000], R27 ;  /* 0x0060001b0c007388 */ /* 0x0003e80000000800 */
[----:B------:R1:W-:Y:S04]  /*23f0*/  STS [R12+0xe000], R13 ;  /* 0x00e0000d0c007388 */ /* 0x0003e80000000800 */
[----:B------:R1:W-:Y:S04]  /*2400*/  STS [R12+0x16000], R19 ;  /* 0x016000130c007388 */ /* 0x0003e80000000800 */
[----:B------:R1:W-:Y:S04]  /*2410*/  STS [R6+0x6000], R28 ;  /* 0x0060001c06007388 */ /* 0x0003e80000000800 */
[----:B------:R1:W-:Y:S04]  /*2420*/  STS [R6+0xe000], R21 ;  /* 0x00e0001506007388 */ /* 0x0003e80000000800 */
[----:B------:R1:W-:Y:S01]  /*2430*/  STS [R6+0x16000], R29 ;  /* 0x0160001d06007388 */ /* 0x0003e20000000800 */
[----:B------:R-:W-:Y:S05]  /*2440*/  @!P1 BRA `(.L_x_744) ;  /* 0xfffffff8007c9947 */ /* 0x000fea000383ffff */
.L_x_743:
[----:B------:R-:W-:Y:S05]  /*2450*/  BSYNC B1 ;  /* 0x0000000000017941 */ /* 0x000fea0003800000 */
.L_x_742:
[C---:B------:R-:W-:Y:S01]  /*2460*/  ISETP.GE.U32.AND P1, PT, R18.reuse, 0x100, PT ;  /* 0x000001001200780c */ /* 0x040fe20003f26070 */
[----:B------:R-:W-:Y:S01]  /*2470*/  BSSY B1, `(.L_x_745) ;  /* 0x0000036000017945 */ /* 0x000fe20003800000 */
[----:B-1----:R-:W-:-:S04]  /*2480*/  IADD3 R6, -R18, 0x100, RZ ;  /* 0x0000010012067810 */ /* 0x002fc80007ffe1ff */
[----:B------:R-:W-:-:S13]  /*2490*/  ISETP.LE.U32.OR P1, PT, R6, 0x8, P1 ;  /* 0x000000080600780c */ /* 0x000fda0000f23470 */
[----:B------:R-:W-:Y:S05]  /*24a0*/  @P1 BRA `(.L_x_746) ;  /* 0x0000000000c81947 */ /* 0x000fea0003800000 */
[----:B0-----:R-:W-:Y:S01]  /*24b0*/  IMAD.MOV.U32 R13, RZ, RZ, 0xc0 ;  /* 0x000000c0ff0d7424 */ /* 0x001fe200078e00ff */
[----:B------:R-:W-:Y:S01]  /*24c0*/  CS2R R22, SRZ ;  /* 0x0000000000167805 */ /* 0x000fe2000001ff00 */
[C---:B------:R-:W-:Y:S02]  /*24d0*/  VIADD R26, R18.reuse, 0x8 ;  /* 0x00000008121a7836 */ /* 0x040fe40000000000 */
[-C--:B------:R-:W-:Y:S02]  /*24e0*/  IMAD R12, R18, R13.reuse, 0x60 ;  /* 0x00000060120c7424 */ /* 0x080fe400078e020d */
[----:B------:R-:W-:Y:S02]  /*24f0*/  IMAD R6, R26, R13, 0x60 ;  /* 0x000000601a067424 */ /* 0x000fe400078e020d */
[--C-:B------:R-:W-:Y:S02]  /*2500*/  IMAD.IADD R7, R16, 0x1, R12.reuse ;  /* 0x0000000110077824 */ /* 0x100fe400078e020c */
[----:B------:R-:W-:-:S02]  /*2510*/  IMAD.IADD R13, R17, 0x1, R12 ;  /* 0x00000001110d7824 */ /* 0x000fc400078e020c */
[--C-:B------:R-:W-:Y:S01]  /*2520*/  IMAD.IADD R15, R16, 0x1, R6.reuse ;  /* 0x00000001100f7824 */ /* 0x100fe200078e0206 */
[-C--:B------:R-:W-:Y:S01]  /*2530*/  ISETP.GE.AND P0, PT, R7, R0.reuse, PT ;  /* 0x000000000700720c */ /* 0x080fe20003f06270 */
[----:B------:R-:W-:Y:S01]  /*2540*/  IMAD.IADD R19, R17, 0x1, R6 ;  /* 0x0000000111137824 */ /* 0x000fe200078e0206 */
[--C-:B------:R-:W-:Y:S02]  /*2550*/  LOP3.LUT R7, R12, 0x1f, R5.reuse, 0xf8, !PT ;  /* 0x0000001f0c077812 */ /* 0x100fe400078ef805 */
[-C--:B------:R-:W-:Y:S02]  /*2560*/  ISETP.GE.AND P1, PT, R13, R0.reuse, PT ;  /* 0x000000000d00720c */ /* 0x080fe40003f26270 */
[----:B------:R-:W-:Y:S02]  /*2570*/  IADD3 R20, P3, R4, R7, RZ ;  /* 0x0000000704147210 */ /* 0x000fe40007f7e0ff */
[----:B------:R-:W-:Y:S02]  /*2580*/  LOP3.LUT R13, R6, 0x1f, R5, 0xf8, !PT ;  /* 0x0000001f060d7812 */ /* 0x000fe400078ef805 */
[----:B------:R-:W-:-:S02]  /*2590*/  ISETP.GE.AND P2, PT, R7, R0, PT ;  /* 0x000000000700720c */ /* 0x000fc40003f46270 */
[----:B------:R-:W-:Y:S02]  /*25a0*/  LEA.HI.X.SX32 R7, R7, R10, 0x1, P3 ;  /* 0x0000000a07077211 */ /* 0x000fe400018f0eff */
[----:B------:R-:W-:Y:S02]  /*25b0*/  LEA R6, P5, R20, R9, 0x2 ;  /* 0x0000000914067211 */ /* 0x000fe400078a10ff */
[----:B------:R-:W-:Y:S02]  /*25c0*/  IADD3 R14, P4, R4, R13, RZ ;  /* 0x0000000d040e7210 */ /* 0x000fe40007f9e0ff */
[----:B------:R-:W-:Y:S02]  /*25d0*/  LEA.HI.X R7, R20, R8, R7, 0x2, P5 ;  /* 0x0000000814077211 */ /* 0x000fe400028f1407 */
[----:B------:R-:W-:Y:S02]  /*25e0*/  CS2R R20, SRZ ;  /* 0x0000000000147805 */ /* 0x000fe4000001ff00 */
[----:B------:R-:W-:-:S02]  /*25f0*/  ISETP.GE.AND P3, PT, R13, R0, PT ;  /* 0x000000000d00720c */ /* 0x000fc40003f66270 */
[-C--:B------:R-:W-:Y:S01]  /*2600*/  ISETP.GE.AND P5, PT, R15, R0.reuse, PT ;  /* 0x000000000f00720c */ /* 0x080fe20003fa6270 */
[----:B------:R-:W-:Y:S01]  /*2610*/  IMAD.MOV.U32 R15, RZ, RZ, RZ ;  /* 0x000000ffff0f7224 */ /* 0x000fe200078e00ff */
[----:B------:R-:W-:Y:S01]  /*2620*/  ISETP.GE.AND P6, PT, R19, R0, PT ;  /* 0x000000001300720c */ /* 0x000fe20003fc6270 */
[----:B------:R-:W-:Y:S01]  /*2630*/  IMAD.MOV.U32 R19, RZ, RZ, RZ ;  /* 0x000000ffff137224 */ /* 0x000fe200078e00ff */
[----:B------:R-:W-:Y:S01]  /*2640*/  LEA.HI.X.SX32 R13, R13, R10, 0x1, P4 ;  /* 0x0000000a0d0d7211 */ /* 0x000fe200020f0eff */
[----:B------:R-:W2:Y:S01]  /*2650*/  @!P1 LDG.E R20, desc[UR6][R6.64+0x100] ;  /* 0x0001000606149981 */ /* 0x000ea2000c1e1900 */
[----:B------:R-:W-:-:S03]  /*2660*/  LEA R12, P4, R14, R9, 0x2 ;  /* 0x000000090e0c7211 */ /* 0x000fc600078810ff */
[----:B------:R-:W3:Y:S01]  /*2670*/  @!P2 LDG.E R19, desc[UR6][R6.64] ;  /* 0x000000060613a981 */ /* 0x000ee2000c1e1900 */
[----:B------:R-:W-:-:S03]  /*2680*/  LEA.HI.X R13, R14, R8, R13, 0x2, P4 ;  /* 0x000000080e0d7211 */ /* 0x000fc600020f140d */
[----:B------:R-:W4:Y:S04]  /*2690*/  @!P0 LDG.E R15, desc[UR6][R6.64+0x80] ;  /* 0x00008006060f8981 */ /* 0x000f28000c1e1900 */
[----:B------:R-:W4:Y:S04]  /*26a0*/  @!P3 LDG.E R22, desc[UR6][R12.64] ;  /* 0x000000060c16b981 */ /* 0x000f28000c1e1900 */
[----:B------:R-:W4:Y:S04]  /*26b0*/  @!P5 LDG.E R21, desc[UR6][R12.64+0x80] ;  /* 0x000080060c15d981 */ /* 0x000f28000c1e1900 */
[----:B------:R-:W4:Y:S01]  /*26c0*/  @!P6 LDG.E R23, desc[UR6][R12.64+0x100] ;  /* 0x000100060c17e981 */ /* 0x000f22000c1e1900 */
        /* <DEDUP_REMOVED lines=10> */
[----:B--2---:R1:W-:Y:S04]  /*2770*/  STS [R24+0x16000], R20 ;  /* 0x0160001418007388 */ /* 0x0043e80000000800 */
[----:B---3--:R1:W-:Y:S04]  /*2780*/  STS [R24+0x6000], R19 ;  /* 0x0060001318007388 */ /* 0x0083e80000000800 */
[----:B----4-:R1:W-:Y:S04]  /*2790*/  STS [R24+0xe000], R15 ;  /* 0x00e0000f18007388 */ /* 0x0103e80000000800 */
[----:B------:R1:W-:Y:S04]  /*27a0*/  STS [R14+0x6000], R22 ;  /* 0x006000160e007388 */ /* 0x0003e80000000800 */
[----:B------:R1:W-:Y:S04]  /*27b0*/  STS [R14+0xe000], R21 ;  /* 0x00e000150e007388 */ /* 0x0003e80000000800 */
[----:B------:R1:W-:Y:S02]  /*27c0*/  STS [R14+0x16000], R23 ;  /* 0x016000170e007388 */ /* 0x0003e40000000800 */
.L_x_746:
[----:B------:R-:W-:Y:S05]  /*27d0*/  BSYNC B1 ;  /* 0x0000000000017941 */ /* 0x000fea0003800000 */
.L_x_745:
[----:B------:R-:W-:-:S13]  /*27e0*/  ISETP.LT.U32.OR P0, PT, R18, 0x100, P0 ;  /* 0x000001001200780c */ /* 0x000fda0000701470 */
[----:B------:R-:W-:Y:S05]  /*27f0*/  @!P0 BRA `(.L_x_739) ;  /* 0x0000000000688947 */ /* 0x000fea0003800000 */
[----:B------:R-:W-:-:S04]  /*2800*/  IMAD.MOV.U32 R7, RZ, RZ, 0xc0 ;  /* 0x000000c0ff077424 */ /* 0x000fc800078e00ff */
[----:B------:R-:W-:-:S04]  /*2810*/  IMAD R6, R18, R7, 0x60 ;  /* 0x0000006012067424 */ /* 0x000fc800078e0207 */
[--C-:B0-----:R-:W-:Y:S01]  /*2820*/  IMAD.IADD R13, R16, 0x1, R6.reuse ;  /* 0x00000001100d7824 */ /* 0x101fe200078e0206 */
[----:B------:R-:W-:Y:S01]  /*2830*/  LOP3.LUT R7, R6, 0x1f, R5, 0xf8, !PT ;  /* 0x0000001f06077812 */ /* 0x000fe200078ef805 */
[----:B------:R-:W-:-:S03]  /*2840*/  IMAD.IADD R17, R17, 0x1, R6 ;  /* 0x0000000111117824 */ /* 0x000fc600078e0206 */
[----:B------:R-:W-:Y:S02]  /*2850*/  IADD3 R12, P3, R4, R7, RZ ;  /* 0x00000007040c7210 */ /* 0x000fe40007f7e0ff */
[-C--:B------:R-:W-:Y:S02]  /*2860*/  ISETP.GE.AND P1, PT, R13, R0.reuse, PT ;  /* 0x000000000d00720c */ /* 0x080fe40003f26270 */
[-C--:B------:R-:W-:Y:S02]  /*2870*/  ISETP.GE.AND P0, PT, R7, R0.reuse, PT ;  /* 0x000000000700720c */ /* 0x080fe40003f06270 */
[----:B------:R-:W-:Y:S02]  /*2880*/  ISETP.GE.AND P2, PT, R17, R0, PT ;  /* 0x000000001100720c */ /* 0x000fe40003f46270 */
[----:B------:R-:W-:Y:S01]  /*2890*/  LEA.HI.X.SX32 R7, R7, R10, 0x1, P3 ;  /* 0x0000000a07077211 */ /* 0x000fe200018f0eff */
[----:B------:R-:W-:Y:S01]  /*28a0*/  IMAD.MOV.U32 R10, RZ, RZ, RZ ;  /* 0x000000ffff0a7224 */ /* 0x000fe200078e00ff */
        /* <DEDUP_REMOVED lines=11> */
[----:B------:R-:W-:-:S05]  /*2960*/  LEA R11, R11, UR4, 0x2 ;  /* 0x000000040b0b7c11 */ /* 0x000fca000f8e10ff */
[----:B--2---:R2:W-:Y:S04]  /*2970*/  STS [R11+0x16000], R10 ;  /* 0x0160000a0b007388 */ /* 0x0045e80000000800 */
[----:B---3--:R2:W-:Y:S04]  /*2980*/  STS [R11+0x6000], R9 ;  /* 0x006000090b007388 */ /* 0x0085e80000000800 */
[----:B----4-:R2:W-:Y:S02]  /*2990*/  STS [R11+0xe000], R8 ;  /* 0x00e000080b007388 */ /* 0x0105e40000000800 */
.L_x_739:
[----:B------:R-:W-:Y:S05]  /*29a0*/  BSYNC B0 ;  /* 0x0000000000007941 */ /* 0x000fea0003800000 */
.L_x_738:
[----:B--2---:R-:W2:Y:S01]  /*29b0*/  S2R R9, SR_CgaCtaId ;  /* 0x0000000000097919 */ /* 0x004ea20000008800 */
[----:B------:R-:W-:Y:S01]  /*29c0*/  MOV R7, 0x400 ;  /* 0x0000040000077802 */ /* 0x000fe20000000f00 */
[----:B------:R-:W-:Y:S01]  /*29d0*/  UMOV UR8, 0x1d ;  /* 0x0000001d00087882 */ /* 0x000fe20000000000 */
[----:B------:R-:W-:Y:S01]  /*29e0*/  SHF.R.S32.HI R8, RZ, 0x1f, R5 ;  /* 0x0000001fff087819 */ /* 0x000fe20000011405 */
[----:B------:R-:W-:Y:S01]  /*29f0*/  STL [R1+0xac], RZ ;  /* 0x0000acff01007387 */ /* 0x000fe20000100800 */
[----:B------:R-:W-:Y:S01]  /*2a00*/  ISETP.NE.AND P0, PT, R5, RZ, PT ;  /* 0x000000ff0500720c */ /* 0x000fe20003f05270 */
[C---:B------:R-:W-:Y:S01]  /*2a10*/  VIADD R6, R7.reuse, 0x10 ;  /* 0x0000001007067836 */ /* 0x040fe20000000000 */
[----:B0-----:R-:W-:Y:S01]  /*2a20*/  LEA.HI R12, R8, R5, RZ, 0x5 ;  /* 0x00000005080c7211 */ /* 0x001fe200078f28ff */
[----:B------:R-:W-:Y:S01]  /*2a30*/  STL [R1+0xa8], RZ ;  /* 0x0000a8ff01007387 */ /* 0x000fe20000100800 */
[----:B------:R-:W-:Y:S01]  /*2a40*/  VIADD R10, R7, 0x4b0 ;  /* 0x000004b0070a7836 */ /* 0x000fe20000000000 */
[----:B------:R-:W-:-:S02]  /*2a50*/  LOP3.LUT R13, R13, 0xfdffffff, RZ, 0xc0, !PT ;  /* 0xfdffffff0d0d7812 */ /* 0x000fc400078ec0ff */
[----:B-1----:R-:W-:-:S06]  /*2a60*/  SHF.R.S32.HI R15, RZ, 0x5, R12 ;  /* 0x00000005ff0f7819 */ /* 0x002fcc000001140c */
[----:B------:R-:W-:Y:S02]  /*2a70*/  @P0 LOP3.LUT R13, R13, 0x2000000, RZ, 0xfc, !PT ;  /* 0x020000000d0d0812 */ /* 0x000fe400078efcff */
[C---:B--2---:R-:W-:Y:S02]  /*2a80*/  LEA R6, R9.reuse, R6, 0x18 ;  /* 0x0000000609067211 */ /* 0x044fe400078ec0ff */
[C---:B------:R-:W-:Y:S02]  /*2a90*/  @!P0 LEA R11, R9.reuse, R7, 0x18 ;  /* 0x00000007090b8211 */ /* 0x040fe400078ec0ff */
[----:B------:R-:W-:Y:S01]  /*2aa0*/  LEA R7, R9, R10, 0x18 ;  /* 0x0000000a09077211 */ /* 0x000fe200078ec0ff */
[----:B------:R-:W-:Y:S01]  /*2ab0*/  IMAD R14, R15, 0x4, R6 ;  /* 0x000000040f0e7824 */ /* 0x000fe200078e0206 */
[----:B------:R-:W-:Y:S01]  /*2ac0*/  CS2R R8, SRZ ;  /* 0x0000000000087805 */ /* 0x000fe2000001ff00 */
[----:B------:R0:W-:Y:S02]  /*2ad0*/  @!P0 STS [R11], RZ ;  /* 0x000000ff0b008388 */ /* 0x0001e40000000800 */
[----:B------:R-:W-:-:S02]  /*2ae0*/  IMAD R12, R5, 0x4, R7 ;  /* 0x00000004050c7824 */ /* 0x000fc400078e0207 */
[----:B------:R1:W-:Y:S01]  /*2af0*/  STL [R1+0xf4], R14 ;  /* 0x0000f40e01007387 */ /* 0x0003e20000100800 */
[----:B0-----:R-:W-:-:S07]  /*2b00*/  CS2R R10, SRZ ;  /* 0x00000000000a7805 */ /* 0x001fce000001ff00 */
.L_x_756:
[----:B------:R-:W-:Y:S01]  /*2b10*/  UMOV UR4, 0x1 ;  /* 0x0000000100047882 */ /* 0x000fe20000000000 */
[----:B------:R-:W-:Y:S01]  /*2b20*/  LOP3.LUT R22, R22, 0xfffffeff, RZ, 0xc0, !PT ;  /* 0xfffffeff16167812 */ /* 0x000fe200078ec0ff */
[----:B------:R-:W-:Y:S01]  /*2b30*/  USHF.L.U32 UR4, UR4, UR8, URZ ;  /* 0x0000000804047299 */ /* 0x000fe2000800063f */
[----:B------:R-:W-:Y:S01]  /*2b40*/  LOP3.LUT R15, R15, 0xfffffffe, RZ, 0xc0, !PT ;  /* 0xfffffffe0f0f7812 */ /* 0x000fe200078ec0ff */
[----:B------:R-:W-:Y:S01]  /*2b50*/  BAR.SYNC.DEFER_BLOCKING 0x0 ;  /* 0x0000000000007b1d */ /* 0x000fe20000010000 */
[----:B------:R-:W-:Y:S02]  /*2b60*/  LOP3.LUT R16, R16, 0xffffffbf, RZ, 0xc0, !PT ;  /* 0xffffffbf10107812 */ /* 0x000fe400078ec0ff */
[----:B-1----:R-:W-:Y:S02]  /*2b70*/  LOP3.LUT R14, R14, 0xfffffbff, RZ, 0xc0, !PT ;  /* 0xfffffbff0e0e7812 */ /* 0x002fe400078ec0ff */
[----:B------:R-:W-:Y:S01]  /*2b80*/  LOP3.LUT R19, R10, UR4, RZ, 0xfc, !PT ;  /* 0x000000040a137c12 */ /* 0x000fe2000f8efcff */
[----:B------:R-:W-:Y:S01]  /*2b90*/  UMOV UR4, 0x1 ;  /* 0x0000000100047882 */ /* 0x000fe20000000000 */
[----:B------:R-:W-:Y:S01]  /*2ba0*/  LOP3.LUT R13, R13, 0xfeffffff, RZ, 0xc0, !PT ;  /* 0xfeffffff0d0d7812 */ /* 0x000fe200078ec0ff */
[----:B------:R-:W-:Y:S01]  /*2bb0*/  STL [R1+0xf8], R0 ;  /* 0x0000f80001007387 */ /* 0x000fe20000100800 */
[C---:B-----5:R-:W-:Y:S01]  /*2bc0*/  LOP3.LUT P0, RZ, R19.reuse, R2, RZ, 0x30, !PT ;  /* 0x0000000213ff7212 */ /* 0x060fe200078030ff */
[----:B------:R-:W-:Y:S01]  /*2bd0*/  USHF.L.U32 UR4, UR4, UR8, URZ ;  /* 0x0000000804047299 */ /* 0x000fe2000800063f */
[----:B------:R-:W-:-:S02]  /*2be0*/  LOP3.LUT P1, RZ, R19, R30, RZ, 0x30, !PT ;  /* 0x0000001e13ff7212 */ /* 0x000fc400078230ff */
[C---:B------:R-:W-:Y:S02]  /*2bf0*/  LOP3.LUT P2, RZ, R19.reuse, R34, RZ, 0x30, !PT ;  /* 0x0000002213ff7212 */ /* 0x040fe400078430ff */
[----:B------:R-:W-:Y:S02]  /*2c00*/  FSEL R20, RZ, 1, P1 ;  /* 0x3f800000ff147808 */ /* 0x000fe40000800000 */
[----:B------:R-:W-:Y:S02]  /*2c10*/  FSEL R17, RZ, 1, P0 ;  /* 0x3f800000ff117808 */ /* 0x000fe40000000000 */
[C---:B------:R-:W-:Y:S02]  /*2c20*/  LOP3.LUT P3, RZ, R19.reuse, R32, RZ, 0x30, !PT ;  /* 0x0000002013ff7212 */ /* 0x040fe400078630ff */
[----:B------:R-:W-:Y:S01]  /*2c30*/  LOP3.LUT R18, R18, 0xfffffffe, RZ, 0xc0, !PT ;  /* 0xfffffffe12127812 */ /* 0x000fe200078ec0ff */
[----:B------:R-:W-:Y:S01]  /*2c40*/  FFMA.FTZ R17, R2, R17, RZ ;  /* 0x0000001102117223 */ /* 0x000fe200000100ff */
[----:B------:R-:W-:Y:S01]  /*2c50*/  @P0 LOP3.LUT R22, R22, 0x100, RZ, 0xfc, !PT ;  /* 0x0000010016160812 */ /* 0x000fe200078efcff */
[----:B------:R-:W-:Y:S01]  /*2c60*/  LDS R24, [R12+0x6000] ;  /* 0x006000000c187984 */ /* 0x000fe20000000800 */
[----:B------:R-:W-:Y:S01]  /*2c70*/  LOP3.LUT P0, RZ, R19, R38, RZ, 0x30, !PT ;  /* 0x0000002613ff7212 */ /* 0x000fe200078030ff */
[----:B------:R-:W-:Y:S01]  /*2c80*/  FFMA.FTZ R17, R30, R20, R17 ;  /* 0x000000141e117223 */ /* 0x000fe20000010011 */
[----:B------:R-:W-:Y:S01]  /*2c90*/  LOP3.LUT R22, R22, 0xfffffdff, RZ, 0xc0, !PT ;  /* 0xfffffdff16167812 */ /* 0x000fe200078ec0ff */
[----:B0-----:R-:W0:Y:S01]  /*2ca0*/  LDS R26, [R12+0x6400] ;  /* 0x006400000c1a7984 */ /* 0x001e220000000800 */
[----:B------:R-:W-:-:S02]  /*2cb0*/  @P2 LOP3.LUT R15, R15, 0x1, RZ, 0xfc, !PT ;  /* 0x000000010f0f2812 */ /* 0x000fc400078efcff */
[----:B------:R-:W-:Y:S01]  /*2cc0*/  @P1 LOP3.LUT R22, R22, 0x200, RZ, 0xfc, !PT ;  /* 0x0000020016161812 */ /* 0x000fe200078efcff */
[----:B------:R-:W1:Y:S01]  /*2cd0*/  LDS R28, [R12+0x6800] ;  /* 0x006800000c1c7984 */ /* 0x000e620000000800 */
[----:B------:R-:W-:Y:S02]  /*2ce0*/  LOP3.LUT P1, RZ, R19, R36, RZ, 0x30, !PT ;  /* 0x0000002413ff7212 */ /* 0x000fe400078230ff */
[----:B------:R-:W-:Y:S01]  /*2cf0*/  LOP3.LUT R15, R15, 0xffffbfff, RZ, 0xc0, !PT ;  /* 0xffffbfff0f0f7812 */ /* 0x000fe200078ec0ff */
[----:B------:R-:W2:Y:S01]  /*2d00*/  LDS R220, [R12+0x6c00] ;  /* 0x006c00000cdc7984 */ /* 0x000ea20000000800 */
[----:B------:R-:W-:Y:S02]  /*2d10*/  FSEL R21, RZ, 1, P3 ;  /* 0x3f800000ff157808 */ /* 0x000fe40001800000 */
[----:B------:R-:W-:Y:S01]  /*2d20*/  FSEL R20, RZ, 1, P2 ;  /* 0x3f800000ff147808 */ /* 0x000fe20001000000 */
[----:B------:R-:W3:Y:S01]  /*2d30*/  LDS R222, [R12+0x7000] ;  /* 0x007000000cde7984 */ /* 0x000ee20000000800 */
[----:B------:R-:W-:Y:S01]  /*2d40*/  LOP3.LUT P2, RZ, R19, R164, RZ, 0x30, !PT ;  /* 0x000000a413ff7212 */ /* 0x000fe200078430ff */
[----:B------:R-:W-:Y:S01]  /*2d50*/  FFMA.FTZ R17, R32, R21, R17 ;  /* 0x0000001520117223 */ /* 0x000fe20000010011 */
[----:B------:R-:W-:Y:S01]  /*2d60*/  FSEL R21, RZ, 1, P1 ;  /* 0x3f800000ff157808 */ /* 0x000fe20000800000 */
[----:B------:R-:W4:Y:S01]  /*2d70*/  LDS R224, [R12+0x7400] ;  /* 0x007400000ce07984 */ /* 0x000f220000000800 */
[----:B------:R-:W-:Y:S01]  /*2d80*/  @P3 LOP3.LUT R14, R14, 0x400, RZ, 0xfc, !PT ;  /* 0x000004000e0e3812 */ /* 0x000fe200078efcff */
[----:B------:R-:W-:Y:S01]  /*2d90*/  FFMA.FTZ R17, R34, R20, R17 ;  /* 0x0000001422117223 */ /* 0x000fe20000010011 */
[----:B------:R-:W-:Y:S01]  /*2da0*/  @P1 LOP3.LUT R15, R15, 0x4000, RZ, 0xfc, !PT ;  /* 0x000040000f0f1812 */ /* 0x000fe200078efcff */
[----:B------:R-:W-:Y:S01]  /*2db0*/  LDS R23, [R12+0xe400] ;  /* 0x00e400000c177984 */ /* 0x000fe20000000800 */
[----:B------:R-:W-:Y:S01]  /*2dc0*/  FSEL R20, RZ, 1, P0 ;  /* 0x3f800000ff147808 */ /* 0x000fe20000000000 */
[----:B------:R-:W-:Y:S01]  /*2dd0*/  FFMA.FTZ R17, R36, R21, R17 ;  /* 0x0000001524117223 */ /* 0x000fe20000010011 */
[----:B------:R-:W-:Y:S01]  /*2de0*/  LOP3.LUT R15, R15, 0xffff7fff, RZ, 0xc0, !PT ;  /* 0xffff7fff0f0f7812 */ /* 0x000fe200078ec0ff */
[----:B------:R-:W-:Y:S01]  /*2df0*/  LDS R25, [R12+0xe800] ;  /* 0x00e800000c197984 */ /* 0x000fe20000000800 */
[----:B------:R-:W-:Y:S01]  /*2e00*/  LOP3.LUT P3, RZ, R19, R166, RZ, 0x30, !PT ;  /* 0x000000a613ff7212 */ /* 0x000fe200078630ff */
[----:B------:R-:W-:Y:S01]  /*2e10*/  FFMA.FTZ R17, R38, R20, R17 ;  /* 0x0000001426117223 */ /* 0x000fe20000010011 */
[----:B------:R-:W-:Y:S01]  /*2e20*/  @P0 LOP3.LUT R15, R15, 0x8000, RZ, 0xfc, !PT ;  /* 0x000080000f0f0812 */ /* 0x000fe200078efcff */
[----:B------:R-:W-:Y:S01]  /*2e30*/  LDS R27, [R12+0xec00] ;  /* 0x00ec00000c1b7984 */ /* 0x000fe20000000800 */
[----:B------:R-:W-:-:S02]  /*2e40*/  LOP3.LUT P0, RZ, R19, R40, RZ, 0x30, !PT ;  /* 0x0000002813ff7212 */ /* 0x000fc400078030ff */
[----:B------:R-:W-:Y:S01]  /*2e50*/  LOP3.LUT R15, R15, 0xffbfffff, RZ, 0xc0, !PT ;  /* 0xffbfffff0f0f7812 */ /* 0x000fe200078ec0ff */
[----:B------:R-:W-:Y:S01]  /*2e60*/  LDS R29, [R12+0xf000] ;  /* 0x00f000000c1d7984 */ /* 0x000fe20000000800 */
[----:B------:R-:W-:Y:S02]  /*2e70*/  FSEL R21, RZ, 1, P0 ;  /* 0x3f800000ff157808 */ /* 0x000fe40000000000 */
[C---:B------:R-:W-:Y:S01]  /*2e80*/  LOP3.LUT P0, RZ, R19.reuse, R42, RZ, 0x30, !PT ;  /* 0x0000002a13ff7212 */ /* 0x040fe200078030ff */
[----:B------:R-:W-:Y:S01]  /*2e90*/  LDS R230, [R12+0x16800] ;  /* 0x016800000ce67984 */ /* 0x000fe20000000800 */
[----:B------:R-:W-:Y:S01]  /*2ea0*/  LOP3.LUT R14, R14, 0x7fffffff, RZ, 0xc0, !PT ;  /* 0x7fffffff0e0e7812 */ /* 0x000fe200078ec0ff */
[----:B------:R-:W-:Y:S01]  /*2eb0*/  FFMA.FTZ R17, R40, R21, R17 ;  /* 0x0000001528117223 */ /* 0x000fe20000010011 */
[----:B------:R-:W-:Y:S02]  /*2ec0*/  FSEL R20, RZ, 1, P0 ;  /* 0x3f800000ff147808 */ /* 0x000fe40000000000 */
[----:B------:R-:W-:-:S02]  /*2ed0*/  LOP3.LUT P0, RZ, R19, R44, RZ, 0x30, !PT ;  /* 0x0000002c13ff7212 */ /* 0x000fc400078030ff */
[----:B0-----:R-:W-:Y:S01]  /*2ee0*/  LOP3.LUT R226, RZ, R26, RZ, 0x33, !PT ;  /* 0x0000001affe27212 */ /* 0x001fe200078e33ff */
[----:B------:R-:W-:Y:S01]  /*2ef0*/  FFMA.FTZ R17, R42, R20, R17 ;  /* 0x000000142a117223 */ /* 0x000fe20000010011 */
[----:B------:R-:W-:Y:S02]  /*2f00*/  FSEL R21, RZ, 1, P0 ;  /* 0x3f800000ff157808 */ /* 0x000fe40000000000 */
[C---:B------:R-:W-:Y:S02]  /*2f10*/  LOP3.LUT P0, RZ, R19.reuse, R46, RZ, 0x30, !PT ;  /* 0x0000002e13ff7212 */ /* 0x040fe400078030ff */
[----:B------:R-:W-:Y:S01]  /*2f20*/  LOP3.LUT R22, R22, 0xfffffffb, RZ, 0xc0, !PT ;  /* 0xfffffffb16167812 */ /* 0x000fe200078ec0ff */
[----:B------:R-:W-:Y:S01]  /*2f30*/  FFMA.FTZ R17, R44, R21, R17 ;  /* 0x000000152c117223 */ /* 0x000fe20000010011 */
[----:B------:R-:W-:Y:S02]  /*2f40*/  FSEL R20, RZ, 1, P0 ;  /* 0x3f800000ff147808 */ /* 0x000fe40000000000 */
[----:B------:R-:W-:-:S02]  /*2f50*/  LOP3.LUT P0, RZ, R19, R48, RZ, 0x30, !PT ;  /* 0x0000003013ff7212 */ /* 0x000fc400078030ff */
[----:B------:R-:W-:Y:S01]  /*2f60*/  @P2 LOP3.LUT R22, R22, 0x4, RZ, 0xfc, !PT ;  /* 0x0000000416162812 */ /* 0x000fe200078efcff */
        /* <DEDUP_REMOVED lines=98> */
[C---:B------:R-:W-:Y:S02]  /*3590*/  LOP3.LUT P0, RZ, R19.reuse, R104, RZ, 0x30, !PT ;  /* 0x0000006813ff7212 */ /* 0x040fe400078030ff */
[----:B------:R-:W-:Y:S02]  /*35a0*/  LOP3.LUT R16, R16, 0x7fffffff, RZ, 0xc0, !PT ;  /* 0x7fffffff10107812 */ /* 0x000fe400078ec0ff */
        /* <DEDUP_REMOVED lines=90> */
[----:B------:R-:W-:-:S03]  /*3b50*/  FSEL R21, RZ, 1, P2 ;  /* 0x3f800000ff157808 */ /* 0x000fc60001000000 */
[----:B------:R-:W-:Y:S02]  /*3b60*/  @P0 LOP3.LUT R15, R15, 0x40000, RZ, 0xfc, !PT ;  /* 0x000400000f0f0812 */ /* 0x000fe400078efcff */
[----:B------:R-:W-:Y:S02]  /*3b70*/  LOP3.LUT P0, RZ, R19, R162, RZ, 0x30, !PT ;  /* 0x000000a213ff7212 */ /* 0x000fe400078030ff */
[----:B------:R-:W-:Y:S02]  /*3b80*/  LOP3.LUT R15, R15, 0xfffeffff, RZ, 0xc0, !PT ;  /* 0xfffeffff0f0f7812 */ /* 0x000fe400078ec0ff */
[----:B------:R-:W-:-:S05]  /*3b90*/  FSEL R20, RZ, 1, P0 ;  /* 0x3f800000ff147808 */ /* 0x000fca0000000000 */
[----:B------:R-:W-:Y:S01]  /*3ba0*/  FFMA.FTZ R17, R162, R20, R17 ;  /* 0x00000014a2117223 */ /* 0x000fe20000010011 */
[----:B------:R-:W-:-:S03]  /*3bb0*/  FSEL R20, RZ, 1, P3 ;  /* 0x3f800000ff147808 */ /* 0x000fc60001800000 */
[----:B------:R-:W-:Y:S01]  /*3bc0*/  @P0 LOP3.LUT R15, R15, 0x10000, RZ, 0xfc, !PT ;  /* 0x000100000f0f0812 */ /* 0x000fe200078efcff */
[----:B------:R-:W-:Y:S01]  /*3bd0*/  FFMA.FTZ R17, R164, R21, R17 ;  /* 0x00000015a4117223 */ /* 0x000fe20000010011 */
        /* <DEDUP_REMOVED lines=78> */
[----:B------:R-:W-:Y:S02]  /*40c0*/  LOP3.LUT R20, RZ, R24, RZ, 0x33, !PT ;  /* 0x00000018ff147212 */ /* 0x000fe400078e33ff */
[----:B------:R-:W-:Y:S02]  /*40d0*/  FSEL R21, RZ, 1, P0 ;  /* 0x3f800000ff157808 */ /* 0x000fe40000000000 */
[----:B------:R-:W-:-:S03]  /*40e0*/  LOP3.LUT P0, R0, R19, RZ, R20, 0xa0, !PT ;  /* 0x000000ff13007212 */ /* 0x000fc6000780a014 */
[----:B------:R-:W-:Y:S01]  /*40f0*/  FFMA.FTZ R17, R218, R21, R17 ;  /* 0x00000015da117223 */ /* 0x000fe20000010011 */
[----:B------:R-:W-:Y:S01]  /*4100*/  FSEL R20, RZ, 1, P0 ;  /* 0x3f800000ff147808 */ /* 0x000fe20000000000 */
[----:B------:R0:W-:Y:S04]  /*4110*/  STL [R1+0xb0], R0 ;  /* 0x0000b00001007387 */ /* 0x0001e80000100800 */
[----:B------:R-:W-:Y:S01]  /*4120*/  FFMA.FTZ R17, R24, R20, R17 ;  /* 0x0000001418117223 */ /* 0x000fe20000010011 */
[----:B-1----:R-:W-:Y:S01]  /*4130*/  LOP3.LUT R20, RZ, R28, RZ, 0x33, !PT ;  /* 0x0000001cff147212 */ /* 0x002fe200078e33ff */
[----:B------:R-:W1:Y:S02]  /*4140*/  LDS R24, [R12+0x7800] ;  /* 0x007800000c187984 */ /* 0x000e640000000800 */
[----:B------:R-:W-:-:S02]  /*4150*/  @P0 LOP3.LUT R15, R15, 0x40000000, RZ, 0xfc, !PT ;  /* 0x400000000f0f0812 */ /* 0x000fc400078efcff */
[----:B0-----:R-:W-:Y:S02]  /*4160*/  LOP3.LUT P0, R0, R19, RZ, R226, 0xa0, !PT ;  /* 0x000000ff13007212 */ /* 0x001fe4000780a0e2 */
[----:B------:R-:W-:Y:S02]  /*4170*/  LOP3.LUT R15, R15, 0xdfffffff, RZ, 0xc0, !PT ;  /* 0xdfffffff0f0f7812 */ /* 0x000fe400078ec0ff */
[----:B------:R-:W-:Y:S01]  /*4180*/  FSEL R21, RZ, 1, P0 ;  /* 0x3f800000ff157808 */ /* 0x000fe20000000000 */
[----:B------:R0:W-:Y:S01]  /*4190*/  STL [R1+0xb4], R0 ;  /* 0x0000b40001007387 */ /* 0x0001e20000100800 */
[----:B--2---:R-:W-:-:S03]  /*41a0*/  LOP3.LUT R226, RZ, R220, RZ, 0x33, !PT ;  /* 0x000000dcffe27212 */ /* 0x004fc600078e33ff */
[----:B------:R-:W-:Y:S02]  /*41b0*/  FFMA.FTZ R17, R26, R21, R17 ;  /* 0x000000151a117223 */ /* 0x000fe40000010011 */
[----:B------:R-:W2:Y:S02]  /*41c0*/  LDS R26, [R12+0x7c00] ;  /* 0x007c00000c1a7984 */ /* 0x000ea40000000800 */
[----:B------:R-:W-:Y:S02]  /*41d0*/  @P0 LOP3.LUT R15, R15, 0x20000000, RZ, 0xfc, !PT ;  /* 0x200000000f0f0812 */ /* 0x000fe400078efcff */
[----:B0-----:R-:W-:Y:S02]  /*41e0*/  LOP3.LUT P0, R0, R19, RZ, R20, 0xa0, !PT ;  /* 0x000000ff13007212 */ /* 0x001fe4000780a014 */
[----:B------:R-:W-:Y:S02]  /*41f0*/  LOP3.LUT R15, R15, 0xefffffff, RZ, 0xc0, !PT ;  /* 0xefffffff0f0f7812 */ /* 0x000fe400078ec0ff */
[----:B------:R-:W-:Y:S01]  /*4200*/  FSEL R20, RZ, 1, P0 ;  /* 0x3f800000ff147808 */ /* 0x000fe20000000000 */
[----:B------:R0:W-:Y:S04]  /*4210*/  STL [R1+0xb8], R0 ;  /* 0x0000b80001007387 */ /* 0x0001e80000100800 */
[----:B------:R-:W-:Y:S01]  /*4220*/  FFMA.FTZ R17, R28, R20, R17 ;  /* 0x000000141c117223 */ /* 0x000fe20000010011 */
[----:B---3--:R-:W-:Y:S01]  /*4230*/  LOP3.LUT R20, RZ, R222, RZ, 0x33, !PT ;  /* 0x000000deff147212 */ /* 0x008fe200078e33ff */
[----:B------:R-:W3:Y:S02]  /*4240*/  LDS R28, [R12+0x8000] ;  /* 0x008000000c1c7984 */ /* 0x000ee40000000800 */
[----:B------:R-:W-:-:S02]  /*4250*/  @P0 LOP3.LUT R15, R15, 0x10000000, RZ, 0xfc, !PT ;  /* 0x100000000f0f0812 */ /* 0x000fc400078efcff */
[----:B0-----:R-:W-:Y:S02]  /*4260*/  LOP3.LUT P0, R0, R19, RZ, R226, 0xa0, !PT ;  /* 0x000000ff13007212 */ /* 0x001fe4000780a0e2 */
[----:B------:R-:W-:Y:S02]  /*4270*/  LOP3.LUT R15, R15, 0xf7ffffff, RZ, 0xc0, !PT ;  /* 0xf7ffffff0f0f7812 */ /* 0x000fe400078ec0ff */
[----:B------:R-:W-:Y:S01]  /*4280*/  FSEL R21, RZ, 1, P0 ;  /* 0x3f800000ff157808 */ /* 0x000fe20000000000 */
[----:B------:R0:W-:Y:S01]  /*4290*/  STL [R1+0xbc], R0 ;  /* 0x0000bc0001007387 */ /* 0x0001e20000100800 */
[----:B----4-:R-:W-:-:S03]  /*42a0*/  LOP3.LUT R226, RZ, R224, RZ, 0x33, !PT ;  /* 0x000000e0ffe27212 */ /* 0x010fc600078e33ff */
[----:B------:R-:W-:Y:S02]  /*42b0*/  FFMA.FTZ R17, R220, R21, R17 ;  /* 0x00000015dc117223 */ /* 0x000fe40000010011 */
[----:B------:R-:W4:Y:S02]  /*42c0*/  LDS R220, [R12+0x8400] ;  /* 0x008400000cdc7984 */ /* 0x000f240000000800 */
[----:B------:R-:W-:Y:S02]  /*42d0*/  @P0 LOP3.LUT R15, R15, 0x8000000, RZ, 0xfc, !PT ;  /* 0x080000000f0f0812 */ /* 0x000fe400078efcff */
[----:B0-----:R-:W-:Y:S02]  /*42e0*/  LOP3.LUT P0, R0, R19, RZ, R20, 0xa0, !PT ;  /* 0x000000ff13007212 */ /* 0x001fe4000780a014 */
[----:B------:R-:W-:Y:S02]  /*42f0*/  LOP3.LUT R15, R15, 0xfbffffff, RZ, 0xc0, !PT ;  /* 0xfbffffff0f0f7812 */ /* 0x000fe400078ec0ff */
[----:B------:R-:W-:Y:S01]  /*4300*/  FSEL R20, RZ, 1, P0 ;  /* 0x3f800000ff147808 */ /* 0x000fe20000000000 */
[----:B------:R0:W-:Y:S04]  /*4310*/  STL [R1+0xc0], R0 ;  /* 0x0000c00001007387 */ /* 0x0001e80000100800 */
[----:B------:R-:W-:-:S02]  /*4320*/  FFMA.FTZ R17, R222, R20, R17 ;  /* 0x00000014de117223 */ /* 0x000fc40000010011 */
[----:B------:R-:W4:Y:S02]  /*4330*/  LDS R222, [R12+0x8800] ;  /* 0x008800000cde7984 */ /* 0x000f240000000800 */
[----:B------:R-:W-:Y:S02]  /*4340*/  @P0 LOP3.LUT R15, R15, 0x4000000, RZ, 0xfc, !PT ;  /* 0x040000000f0f0812 */ /* 0x000fe400078efcff */
[----:B0-----:R-:W-:Y:S02]  /*4350*/  LOP3.LUT P0, R0, R19, RZ, R226, 0xa0, !PT ;  /* 0x000000ff13007212 */ /* 0x001fe4000780a0e2 */
[----:B------:R-:W-:Y:S01]  /*4360*/  LOP3.LUT R15, R15, 0xfdffffff, RZ, 0xc0, !PT ;  /* 0xfdffffff0f0f7812 */ /* 0x000fe200078ec0ff */
[----:B------:R-:W-:Y:S01]  /*4370*/  LDS R226, [R12+0x9000] ;  /* 0x009000000ce27984 */ /* 0x000fe20000000800 */
[----:B------:R-:W-:-:S03]  /*4380*/  FSEL R21, RZ, 1, P0 ;  /* 0x3f800000ff157808 */ /* 0x000fc60000000000 */
[----:B------:R-:W-:Y:S02]  /*4390*/  STL [R1+0xc4], R0 ;  /* 0x0000c40001007387 */ /* 0x000fe40000100800 */
[----:B------:R-:W-:Y:S02]  /*43a0*/  FFMA.FTZ R17, R224, R21, R17 ;  /* 0x00000015e0117223 */ /* 0x000fe40000010011 */
[----:B------:R-:W0:Y:S02]  /*43b0*/  LDS R224, [R12+0x8c00] ;  /* 0x008c00000ce07984 */ /* 0x000e240000000800 */
[----:B------:R-:W-:Y:S02]  /*43c0*/  @P0 LOP3.LUT R15, R15, 0x2000000, RZ, 0xfc, !PT ;  /* 0x020000000f0f0812 */ /* 0x000fe400078efcff */
[----:B-1----:R-:W-:Y:S02]  /*43d0*/  LOP3.LUT P0, RZ, R19, R24, RZ, 0x30, !PT ;  /* 0x0000001813ff7212 */ /* 0x002fe400078030ff */
[----:B------:R-:W-:-:S02]  /*43e0*/  LOP3.LUT R15, R15, 0xfeffffff, RZ, 0xc0, !PT ;  /* 0xfeffffff0f0f7812 */ /* 0x000fc400078ec0ff */
        /* <DEDUP_REMOVED lines=106> */
[----:B------:R-:W-:-:S04]  /*4a90*/  LOP3.LUT P0, RZ, R19, R222, RZ, 0x30, !PT ;  /* 0x000000de13ff7212 */ /* 0x000fc800078030ff */
        /* <DEDUP_REMOVED lines=13> */
[----:B------:R-:W-:Y:S01]  /*4b70*/  FFMA.FTZ R17, R24, R20, R17 ;  /* 0x0000001418117223 */ /* 0x000fe20000010011 */
[----:B------:R-:W-:-:S03]  /*4b80*/  LOP3.LUT R24, RZ, R23, RZ, 0x33, !PT ;  /* 0x00000017ff187212 */ /* 0x000fc600078e33ff */
[----:B------:R-:W-:Y:S02]  /*4b90*/  @P0 LOP3.LUT R14, R14, 0x20000000, RZ, 0xfc, !PT ;  /* 0x200000000e0e0812 */ /* 0x000fe400078efcff */
[----:B--2---:R-:W-:Y:S02]  /*4ba0*/  LOP3.LUT P0, RZ, R19, R26, RZ, 0x30, !PT ;  /* 0x0000001a13ff7212 */ /* 0x004fe400078030ff */
        /* <DEDUP_REMOVED lines=14> */
[----:B------:R-:W-:Y:S01]  /*4c90*/  FFMA.FTZ R17, R220, R21, R17 ;  /* 0x00000015dc117223 */ /* 0x000fe20000010011 */
[----:B------:R-:W-:-:S03]  /*4ca0*/  LOP3.LUT R220, RZ, R25, RZ, 0x33, !PT ;  /* 0x00000019ffdc7212 */ /* 0x000fc600078e33ff */
[----:B------:R-:W-:Y:S02]  /*4cb0*/  @P0 LOP3.LUT R14, R14, 0x4000000, RZ, 0xfc, !PT ;  /* 0x040000000e0e0812 */ /* 0x000fe400078efcff */
[----:B------:R-:W-:Y:S02]  /*4cc0*/  LOP3.LUT P0, RZ, R19, R222, RZ, 0x30, !PT ;  /* 0x000000de13ff7212 */ /* 0x000fe400078030ff */
[----:B------:R-:W-:Y:S02]  /*4cd0*/  LOP3.LUT R14, R14, 0xfdffffff, RZ, 0xc0, !PT ;  /* 0xfdffffff0e0e7812 */ /* 0x000fe400078ec0ff */
[----:B------:R-:W-:-:S05]  /*4ce0*/  FSEL R20, RZ, 1, P0 ;  /* 0x3f800000ff147808 */ /* 0x000fca0000000000 */
[----:B------:R-:W-:Y:S01]  /*4cf0*/  FFMA.FTZ R17, R222, R20, R17 ;  /* 0x00000014de117223 */ /* 0x000fe20000010011 */
[----:B------:R-:W-:Y:S01]  /*4d00*/  LOP3.LUT R20, RZ, R226, RZ, 0x33, !PT ;  /* 0x000000e2ff147212 */ /* 0x000fe200078e33ff */
[----:B------:R-:W-:Y:S02]  /*4d10*/  LDS R222, [R12+0x10400] ;  /* 0x010400000cde7984 */ /* 0x000fe40000000800 */
[----:B------:R-:W-:Y:S02]  /*4d20*/  @P0 LOP3.LUT R14, R14, 0x2000000, RZ, 0xfc, !PT ;  /* 0x020000000e0e0812 */ /* 0x000fe400078efcff */
[----:B0-----:R-:W-:Y:S02]  /*4d30*/  LOP3.LUT P0, RZ, R19, R224, RZ, 0x30, !PT ;  /* 0x000000e013ff7212 */ /* 0x001fe400078030ff */
[----:B------:R-:W-:Y:S02]  /*4d40*/  LOP3.LUT R14, R14, 0xfeffffff, RZ, 0xc0, !PT ;  /* 0xfeffffff0e0e7812 */ /* 0x000fe400078ec0ff */
[----:B------:R-:W-:-:S05]  /*4d50*/  FSEL R21, RZ, 1, P0 ;  /* 0x3f800000ff157808 */ /* 0x000fca0000000000 */
[----:B------:R-:W-:Y:S02]  /*4d60*/  FFMA.FTZ R21, R224, R21, R17 ;  /* 0x00000015e0157223 */ /* 0x000fe40000010011 */
[----:B------:R-:W0:Y:S02]  /*4d70*/  LDS R17, [R12+0xf400] ;  /* 0x00f400000c117984 */ /* 0x000e240000000800 */
[----:B------:R-:W-:Y:S02]  /*4d80*/  @P0 LOP3.LUT R14, R14, 0x1000000, RZ, 0xfc, !PT ;  /* 0x010000000e0e0812 */ /* 0x000fe400078efcff */
[----:B------:R-:W-:Y:S01]  /*4d90*/  LOP3.LUT P0, R0, R19, RZ, R20, 0xa0, !PT ;  /* 0x000000ff13007212 */ /* 0x000fe2000780a014 */
[----:B------:R-:W-:Y:S01]  /*4da0*/  LDS R224, [R12+0x10800] ;  /* 0x010800000ce07984 */ /* 0x000fe20000000800 */
[----:B------:R-:W-:Y:S02]  /*4db0*/  LOP3.LUT R14, R14, 0xff7fffff, RZ, 0xc0, !PT ;  /* 0xff7fffff0e0e7812 */ /* 0x000fe400078ec0ff */
[----:B------:R-:W-:Y:S01]  /*4dc0*/  FSEL R20, RZ, 1, P0 ;  /* 0x3f800000ff147808 */ /* 0x000fe20000000000 */
[----:B------:R1:W-:Y:S04]  /*4dd0*/  STL [R1+0xc8], R0 ;  /* 0x0000c80001007387 */ /* 0x0003e80000100800 */
[----:B------:R-:W-:-:S02]  /*4de0*/  FFMA.FTZ R20, R226, R20, R21 ;  /* 0x00000014e2147223 */ /* 0x000fc40000010015 */
[----:B------:R-:W-:Y:S02]  /*4df0*/  LDS R226, [R12+0x10c00] ;  /* 0x010c00000ce27984 */ /* 0x000fe40000000800 */
[----:B------:R-:W-:Y:S02]  /*4e00*/  @P0 LOP3.LUT R14, R14, 0x800000, RZ, 0xfc, !PT ;  /* 0x008000000e0e0812 */ /* 0x000fe400078efcff */
[----:B-1----:R-:W-:Y:S02]  /*4e10*/  LOP3.LUT P0, R0, R19, RZ, R24, 0xa0, !PT ;  /* 0x000000ff13007212 */ /* 0x002fe4000780a018 */
[----:B------:R-:W-:Y:S02]  /*4e20*/  LOP3.LUT R14, R14, 0xffbfffff, RZ, 0xc0, !PT ;  /* 0xffbfffff0e0e7812 */ /* 0x000fe400078ec0ff */
[----:B------:R-:W-:Y:S01]  /*4e30*/  FSEL R24, RZ, 1, P0 ;  /* 0x3f800000ff187808 */ /* 0x000fe20000000000 */
[----:B------:R1:W-:Y:S04]  /*4e40*/  STL [R1+0xcc], R0 ;  /* 0x0000cc0001007387 */ /* 0x0003e80000100800 */
[----:B------:R-:W-:Y:S01]  /*4e50*/  FFMA.FTZ R20, R23, R24, R20 ;  /* 0x0000001817147223 */ /* 0x000fe20000010014 */
[----:B------:R-:W-:-:S03]  /*4e60*/  LOP3.LUT R24, RZ, R27, RZ, 0x33, !PT ;  /* 0x0000001bff187212 */ /* 0x000fc600078e33ff */
[----:B------:R-:W-:Y:S02]  /*4e70*/  @P0 LOP3.LUT R14, R14, 0x400000, RZ, 0xfc, !PT ;  /* 0x004000000e0e0812 */ /* 0x000fe400078efcff */
[----:B-1----:R-:W-:Y:S02]  /*4e80*/  LOP3.LUT P0, R0, R19, RZ, R220, 0xa0, !PT ;  /* 0x000000ff13007212 */ /* 0x002fe4000780a0dc */
[----:B------:R-:W-:Y:S01]  /*4e90*/  LOP3.LUT R14, R14, 0xffdfffff, RZ, 0xc0, !PT ;  /* 0xffdfffff0e0e7812 */ /* 0x000fe200078ec0ff */
[----:B------:R-:W1:Y:S01]  /*4ea0*/  LDS R220, [R12+0x10000] ;  /* 0x010000000cdc7984 */ /* 0x000e620000000800 */
[----:B------:R-:W-:Y:S02]  /*4eb0*/  FSEL R21, RZ, 1, P0 ;  /* 0x3f800000ff157808 */ /* 0x000fe40000000000 */
[----:B0-----:R-:W-:Y:S01]  /*4ec0*/  LOP3.LUT R228, RZ, R17, RZ, 0x33, !PT ;  /* 0x00000011ffe47212 */ /* 0x001fe200078e33ff */
[----:B------:R0:W-:Y:S02]  /*4ed0*/  STL [R1+0xd0], R0 ;  /* 0x0000d00001007387 */ /* 0x0001e40000100800 */
[----:B------:R-:W-:-:S04]  /*4ee0*/  FFMA.FTZ R20, R25, R21, R20 ;  /* 0x0000001519147223 */ /* 0x000fc80000010014 */
[----:B------:R-:W-:Y:S02]  /*4ef0*/  @P0 LOP3.LUT R14, R14, 0x200000, RZ, 0xfc, !PT ;  /* 0x002000000e0e0812 */ /* 0x000fe400078efcff */
[----:B0-----:R-:W-:Y:S02]  /*4f00*/  LOP3.LUT P0, R0, R19, RZ, R24, 0xa0, !PT ;  /* 0x000000ff13007212 */ /* 0x001fe4000780a018 */
[----:B------:R-:W-:Y:S02]  /*4f10*/  LOP3.LUT R14, R14, 0xffefffff, RZ, 0xc0, !PT ;  /* 0xffefffff0e0e7812 */ /* 0x000fe400078ec0ff */
[----:B------:R-:W-:Y:S01]  /*4f20*/  LOP3.LUT R24, RZ, R29, RZ, 0x33, !PT ;  /* 0x0000001dff187212 */ /* 0x000fe200078e33ff */
[----:B------:R0:W-:Y:S01]  /*4f30*/  STL [R1+0xd4], R0 ;  /* 0x0000d40001007387 */ /* 0x0001e20000100800 */
[----:B------:R-:W-:-:S05]  /*4f40*/  FSEL R23, RZ, 1, P0 ;  /* 0x3f800000ff177808 */ /* 0x000fca0000000000 */
[----:B------:R-:W-:Y:S02]  /*4f50*/  FFMA.FTZ R20, R27, R23, R20 ;  /* 0x000000171b147223 */ /* 0x000fe40000010014 */
[----:B------:R-:W-:Y:S02]  /*4f60*/  @P0 LOP3.LUT R14, R14, 0x100000, RZ, 0xfc, !PT ;  /* 0x001000000e0e0812 */ /* 0x000fe400078efcff */
[----:B0-----:R-:W-:Y:S02]  /*4f70*/  LOP3.LUT P0, R0, R19, RZ, R24, 0xa0, !PT ;  /* 0x000000ff13007212 */ /* 0x001fe4000780a018 */
[----:B------:R-:W-:Y:S02]  /*4f80*/  LOP3.LUT R14, R14, 0xfff7ffff, RZ, 0xc0, !PT ;  /* 0xfff7ffff0e0e7812 */ /* 0x000fe400078ec0ff */
[----:B------:R-:W-:Y:S01]  /*4f90*/  FSEL R21, RZ, 1, P0 ;  /* 0x3f800000ff157808 */ /* 0x000fe20000000000 */
[----:B------:R-:W-:Y:S04]  /*4fa0*/  STL [R1+0xd8], R0 ;  /* 0x0000d80001007387 */ /* 0x000fe80000100800 */
[----:B------:R-:W-:Y:S01]  /*4fb0*/  FFMA.FTZ R24, R29, R21, R20 ;  /* 0x000000151d187223 */ /* 0x000fe20000010014 */
[----:B------:R-:W-:-:S03]  /*4fc0*/  LOP3.LUT R20, R10, UR4, RZ, 0xfc, !PT ;  /* 0x000000040a147c12 */ /* 0x000fc6000f8efcff */
[----:B------:R-:W-:Y:S02]  /*4fd0*/  @P0 LOP3.LUT R14, R14, 0x80000, RZ, 0xfc, !PT ;  /* 0x000800000e0e0812 */ /* 0x000fe400078efcff */
[----:B------:R-:W-:Y:S02]  /*4fe0*/  LOP3.LUT P0, RZ, R19, RZ, R228, 0xa0, !PT ;  /* 0x000000ff13ff7212 */ /* 0x000fe4000780a0e4 */
[----:B------:R-:W-:Y:S01]  /*4ff0*/  LOP3.LUT R14, R14, 0xfffbffff, RZ, 0xc0, !PT ;  /* 0xfffbffff0e0e7812 */ /* 0x000fe200078ec0ff */
[----:B------:R-:W-:Y:S01]  /*5000*/  LDS R228, [R12+0x12000] ;  /* 0x012000000ce47984 */ /* 0x000fe20000000800 */
        /* <DEDUP_REMOVED lines=13> */
[----:B------:R-:W2:Y:S02]  /*50e0*/  LDS R28, [R12+0x11400] ;  /* 0x011400000c1c7984 */ /* 0x000ea40000000800 */
        /* <DEDUP_REMOVED lines=69> */
[----:B------:R-:W-:-:S02]  /*5540*/  FSEL R23, RZ, 1, P0 ;  /* 0x3f800000ff177808 */ /* 0x000fc40000000000 */
[----:B-1----:R-:W-:-:S03]  /*5550*/  LOP3.LUT P4, RZ, R20, R228, RZ, 0x30, !PT ;  /* 0x000000e414ff7212 */ /* 0x002fc600078830ff */
[----:B------:R-:W-:Y:S02]  /*5560*/  FFMA.FTZ R21, R26, R23, R21 ;  /* 0x000000171a157223 */ /* 0x000fe40000010015 */
[----:B------:R-:W0:Y:S02]  /*5570*/  LDS R26, [R12+0x14800] ;  /* 0x014800000c1a7984 */ /* 0x000e240000000800 */
[----:B------:R-:W-:Y:S02]  /*5580*/  @P0 LOP3.LUT R14, R14, 0x8, RZ, 0xfc, !PT ;  /* 0x000000080e0e0812 */ /* 0x000fe400078efcff */
[----:B------:R-:W-:Y:S02]  /*5590*/  LOP3.LUT P0, RZ, R20, R28, RZ, 0x30, !PT ;  /* 0x0000001c14ff7212 */ /* 0x000fe400078030ff */
[----:B------:R-:W-:Y:S02]  /*55a0*/  LOP3.LUT R14, R14, 0xfffffffb, RZ, 0xc0, !PT ;  /* 0xfffffffb0e0e7812 */ /* 0x000fe400078ec0ff */
[----:B------:R-:W-:-:S02]  /*55b0*/  FSEL R24, RZ, 1, P0 ;  /* 0x3f800000ff187808 */ /* 0x000fc40000000000 */
[----:B--2---:R-:W-:Y:S02]  /*55c0*/  LOP3.LUT P5, RZ, R20, R224, RZ, 0x30, !PT ;  /* 0x000000e014ff7212 */ /* 0x004fe400078a30ff */
        /* <DEDUP_REMOVED lines=8> */
[----:B---3--:R-:W-:Y:S02]  /*5650*/  LOP3.LUT P6, RZ, R20, R226, RZ, 0x30, !PT ;  /* 0x000000e214ff7212 */ /* 0x008fe400078c30ff */
[----:B------:R-:W-:Y:S01]  /*5660*/  @P5 LOP3.LUT R22, R22, 0x40000000, RZ, 0xfc, !PT ;  /* 0x4000000016165812 */ /* 0x000fe200078efcff */
[----:B------:R-:W-:Y:S01]  /*5670*/  FFMA.FTZ R21, R220, R23, R21 ;  /* 0x00000017dc157223 */ /* 0x000fe20000010015 */
[----:B------:R-:W-:Y:S01]  /*5680*/  FSEL R23, RZ, 1, P4 ;  /* 0x3f800000ff177808 */ /* 0x000fe20002000000 */
[----:B------:R-:W2:Y:S01]  /*5690*/  LDS R220, [R12+0x15000] ;  /* 0x015000000cdc7984 */ /* 0x000ea20000000800 */
[----:B------:R-:W-:-:S02]  /*56a0*/  LOP3.LUT R22, R22, 0x7fffffff, RZ, 0xc0, !PT ;  /* 0x7fffffff16167812 */ /* 0x000fc400078ec0ff */
[----:B------:R-:W-:Y:S02]  /*56b0*/  @P0 LOP3.LUT R14, R14, 0x2, RZ, 0xfc, !PT ;  /* 0x000000020e0e0812 */ /* 0x000fe400078efcff */
[----:B------:R-:W-:Y:S02]  /*56c0*/  LOP3.LUT P0, RZ, R20, R222, RZ, 0x30, !PT ;  /* 0x000000de14ff7212 */ /* 0x000fe400078030ff */
[----:B------:R-:W-:Y:S02]  /*56d0*/  LOP3.LUT R14, R14, 0xfffffffe, RZ, 0xc0, !PT ;  /* 0xfffffffe0e0e7812 */ /* 0x000fe400078ec0ff */
[----:B------:R-:W-:Y:S02]  /*56e0*/  FSEL R24, RZ, 1, P0 ;  /* 0x3f800000ff187808 */ /* 0x000fe40000000000 */
[----:B------:R-:W-:Y:S02]  /*56f0*/  @P6 LOP3.LUT R22, R22, 0x80000000, RZ, 0xfc, !PT ;  /* 0x8000000016166812 */ /* 0x000fe400078efcff */
[----:B------:R-:W-:Y:S01]  /*5700*/  LOP3.LUT P4, RZ, R19, R40, RZ, 0x30, !PT ;  /* 0x0000002813ff7212 */ /* 0x000fe200078830ff */
[----:B------:R-:W-:Y:S01]  /*5710*/  FFMA.FTZ R21, R222, R24, R21 ;  /* 0x00000018de157223 */ /* 0x000fe20000010015 */
[----:B------:R-:W-:Y:S01]  /*5720*/  FSEL R24, RZ, 1, P6 ;  /* 0x3f800000ff187808 */ /* 0x000fe20003000000 */
[----:B------:R-:W3:Y:S01]  /*5730*/  LDS R222, [R12+0x15400] ;  /* 0x015400000cde7984 */ /* 0x000ee20000000800 */
[----:B------:R-:W-:Y:S01]  /*5740*/  LOP3.LUT R22, R22, 0xffffdfff, RZ, 0xc0, !PT ;  /* 0xffffdfff16167812 */ /* 0x000fe200078ec0ff */
[----:B------:R-:W-:Y:S01]  /*5750*/  FFMA.FTZ R21, R228, R23, R21 ;  /* 0x00000017e4157223 */ /* 0x000fe20000010015 */
[----:B------:R-:W-:Y:S01]  /*5760*/  @P0 LOP3.LUT R14, R14, 0x1, RZ, 0xfc, !PT ;  /* 0x000000010e0e0812 */ /* 0x000fe200078efcff */
[----:B------:R-:W-:Y:S01]  /*5770*/  LDS R228, [R12+0x15800] ;  /* 0x015800000ce47984 */ /* 0x000fe20000000800 */
[----:B0-----:R-:W-:-:S02]  /*5780*/  LOP3.LUT P0, RZ, R20, R26, RZ, 0x30, !PT ;  /* 0x0000001a14ff7212 */ /* 0x001fc400078030ff */
[----:B------:R-:W-:Y:S02]  /*5790*/  FSEL R23, RZ, 1, P5 ;  /* 0x3f800000ff177808 */ /* 0x000fe40002800000 */
[C---:B------:R-:W-:Y:S02]  /*57a0*/  LOP3.LUT P6, RZ, R19.reuse, R48, RZ, 0x30, !PT ;  /* 0x0000003013ff7212 */ /* 0x040fe400078c30ff */
[----:B------:R-:W-:Y:S01]  /*57b0*/  SEL R31, RZ, 0x40, P4 ;  /* 0x00000040ff1f7807 */ /* 0x000fe20002000000 */
[----:B------:R-:W-:Y:S01]  /*57c0*/  FFMA.FTZ R21, R224, R23, R21 ;  /* 0x00000017e0157223 */ /* 0x000fe20000010015 */
[----:B------:R-:W-:Y:S01]  /*57d0*/  FSEL R23, RZ, 1, P0 ;  /* 0x3f800000ff177808 */ /* 0x000fe20000000000 */
[----:B------:R-:W-:Y:S01]  /*57e0*/  LDS R224, [R12+0x15c00] ;  /* 0x015c00000ce07984 */ /* 0x000fe20000000800 */
[----:B------:R-:W-:Y:S01]  /*57f0*/  SEL R49, RZ, 0x400, P6 ;  /* 0x00000400ff317807 */ /* 0x000fe20003000000 */
[----:B------:R-:W-:Y:S01]  /*5800*/  FFMA.FTZ R21, R226, R24, R21 ;  /* 0x00000018e2157223 */ /* 0x000fe20000010015 */
[----:B------:R-:W-:Y:S01]  /*5810*/  LOP3.LUT P6, RZ, R19, R56, RZ, 0x30, !PT ;  /* 0x0000003813ff7212 */ /* 0x000fe200078c30ff */
[----:B------:R-:W0:Y:S01]  /*5820*/  LDS R226, [R12+0x16000] ;  /* 0x016000000ce27984 */ /* 0x000e220000000800 */
[----:B------:R-:W-:Y:S01]  /*5830*/  @P0 LOP3.LUT R13, R13, 0x1000000, RZ, 0xfc, !PT ;  /* 0x010000000d0d0812 */ /* 0x000fe200078efcff */
[----:B------:R-:W-:Y:S01]  /*5840*/  FFMA.FTZ R21, R26, R23, R21 ;  /* 0x000000171a157223 */ /* 0x000fe20000010015 */
[----:B-1----:R-:W-:Y:S01]  /*5850*/  LOP3.LUT P0, RZ, R20, R28, RZ, 0x30, !PT ;  /* 0x0000001c14ff7212 */ /* 0x002fe200078030ff */
[----:B------:R-:W1:Y:S01]  /*5860*/  LDS R26, [R12+0x16400] ;  /* 0x016400000c1a7984 */ /* 0x000e620000000800 */
[----:B------:R-:W-:-:S02]  /*5870*/  LOP3.LUT R13, R13, 0xff7fffff, RZ, 0xc0, !PT ;  /* 0xff7fffff0d0d7812 */ /* 0x000fc400078ec0ff */
[----:B------:R-:W-:Y:S02]  /*5880*/  FSEL R23, RZ, 1, P0 ;  /* 0x3f800000ff177808 */ /* 0x000fe40000000000 */
[----:B------:R-:W-:Y:S02]  /*5890*/  SEL R57, RZ, 0x4000, P6 ;  /* 0x00004000ff397807 */ /* 0x000fe40003000000 */
[C---:B------:R-:W-:Y:S01]  /*58a0*/  LOP3.LUT P6, RZ, R19.reuse, R64, RZ, 0x30, !PT ;  /* 0x0000004013ff7212 */ /* 0x040fe200078c30ff */
[----:B------:R-:W-:Y:S01]  /*58b0*/  FFMA.FTZ R21, R28, R23, R21 ;  /* 0x000000171c157223 */ /* 0x000fe20000010015 */
[----:B------:R-:W-:Y:S01]  /*58c0*/  LOP3.LUT P5, RZ, R19, R42, RZ, 0x30, !PT ;  /* 0x0000002a13ff7212 */ /* 0x000fe200078a30ff */
[----:B------:R-:W4:Y:S01]  /*58d0*/  LDS R28, [R12+0x16c00] ;  /* 0x016c00000c1c7984 */ /* 0x000f220000000800 */
[----:B------:R-:W-:Y:S02]  /*58e0*/  SEL R65, RZ, 0x40000, P6 ;  /* 0x00040000ff417807 */ /* 0x000fe40003000000 */
[----:B------:R-:W-:-:S02]  /*58f0*/  @P0 LOP3.LUT R13, R13, 0x800000, RZ, 0xfc, !PT ;  /* 0x008000000d0d0812 */ /* 0x000fc400078efcff */
[----:B--2---:R-:W-:Y:S02]  /*5900*/  LOP3.LUT P0, RZ, R20, R220, RZ, 0x30, !PT ;  /* 0x000000dc14ff7212 */ /* 0x004fe400078030ff */
[----:B------:R-:W-:Y:S02]  /*5910*/  LOP3.LUT R13, R13, 0xffbfffff, RZ, 0xc0, !PT ;  /* 0xffbfffff0d0d7812 */ /* 0x000fe400078ec0ff */
[----:B------:R-:W-:Y:S02]  /*5920*/  FSEL R24, RZ, 1, P0 ;  /* 0x3f800000ff187808 */ /* 0x000fe40000000000 */
[C---:B------:R-:W-:Y:S02]  /*5930*/  LOP3.LUT P6, RZ, R19.reuse, R72, RZ, 0x30, !PT ;  /* 0x0000004813ff7212 */ /* 0x040fe400078c30ff */
[C---:B------:R-:W-:Y:S01]  /*5940*/  LOP3.LUT P4, RZ, R19.reuse, R44, RZ, 0x30, !PT ;  /* 0x0000002c13ff7212 */ /* 0x040fe200078830ff */
[----:B------:R-:W-:Y:S01]  /*5950*/  FFMA.FTZ R21, R220, R24, R21 ;  /* 0x00000018dc157223 */ /* 0x000fe20000010015 */
[----:B------:R-:W-:Y:S01]  /*5960*/  SEL R73, RZ, 0x400000, P6 ;  /* 0x00400000ff497807 */ /* 0x000fe20003000000 */
[----:B------:R-:W2:Y:S01]  /*5970*/  LDS R220, [R12+0x17000] ;  /* 0x017000000cdc7984 */ /* 0x000ea20000000800 */
[----:B------:R-:W-:-:S02]  /*5980*/  LOP3.LUT P6, RZ, R19, R80, RZ, 0x30, !PT ;  /* 0x0000005013ff7212 */ /* 0x000fc400078c30ff */
[----:B------:R-:W-:Y:S02]  /*5990*/  @P0 LOP3.LUT R13, R13, 0x400000, RZ, 0xfc, !PT ;  /* 0x004000000d0d0812 */ /* 0x000fe400078efcff */
[----:B---3--:R-:W-:Y:S02]  /*59a0*/  LOP3.LUT P0, RZ, R20, R222, RZ, 0x30, !PT ;  /* 0x000000de14ff7212 */ /* 0x008fe400078030ff */
[----:B------:R-:W-:Y:S02]  /*59b0*/  LOP3.LUT R13, R13, 0xffdfffff, RZ, 0xc0, !PT ;  /* 0xffdfffff0d0d7812 */ /* 0x000fe400078ec0ff */
[----:B------:R-:W-:Y:S02]  /*59c0*/  FSEL R23, RZ, 1, P0 ;  /* 0x3f800000ff177808 */ /* 0x000fe40000000000 */
[----:B0-----:R-:W-:Y:S02]  /*59d0*/  LOP3.LUT R25, RZ, R226, RZ, 0x33, !PT ;  /* 0x000000e2ff197212 */ /* 0x001fe400078e33ff */
[----:B------:R-:W-:Y:S01]  /*59e0*/  SEL R81, RZ, 0x4000000, P6 ;  /* 0x04000000ff517807 */ /* 0x000fe20003000000 */
        /* <DEDUP_REMOVED lines=11> */
[----:B------:R-:W-:Y:S01]  /*5aa0*/  SEL R35, RZ, 0x100, P4 ;  /* 0x00000100ff237807 */ /* 0x000fe20002000000 */
[----:B------:R-:W-:Y:S01]  /*5ab0*/  LDS R228, [R12+0x18400] ;  /* 0x018400000ce47984 */ /* 0x000fe20000000800 */
[----:B------:R-:W-:-:S02]  /*5ac0*/  SEL R109, RZ, 0x100, P6 ;  /* 0x00000100ff6d7807 */ /* 0x000fc40003000000 */
[----:B------:R-:W-:Y:S02]  /*5ad0*/  @P0 LOP3.LUT R13, R13, 0x100000, RZ, 0xfc, !PT ;  /* 0x001000000d0d0812 */ /* 0x000fe400078efcff */
[----:B------:R-:W-:Y:S02]  /*5ae0*/  LOP3.LUT P0, RZ, R20, R224, RZ, 0x30, !PT ;  /* 0x000000e014ff7212 */ /* 0x000fe400078030ff */
[----:B------:R-:W-:Y:S02]  /*5af0*/  LOP3.LUT R13, R13, 0xfff7ffff, RZ, 0xc0, !PT ;  /* 0xfff7ffff0d0d7812 */ /* 0x000fe400078ec0ff */
[----:B------:R-:W-:Y:S02]  /*5b00*/  FSEL R23, RZ, 1, P0 ;  /* 0x3f800000ff177808 */ /* 0x000fe40000000000 */
[C---:B------:R-:W-:Y:S02]  /*5b10*/  LOP3.LUT P6, RZ, R19.reuse, R116, RZ, 0x30, !PT ;  /* 0x0000007413ff7212 */ /* 0x040fe400078c30ff */
[----:B------:R-:W-:Y:S01]  /*5b20*/  LOP3.LUT P5, RZ, R19, R50, RZ, 0x30, !PT ;  /* 0x0000003213ff7212 */ /* 0x000fe200078a30ff */
[----:B------:R-:W-:Y:S01]  /*5b30*/  FFMA.FTZ R21, R224, R23, R21 ;  /* 0x00000017e0157223 */ /* 0x000fe20000010015 */
[----:B-1----:R-:W-:Y:S01]  /*5b40*/  LOP3.LUT R23, RZ, R26, RZ, 0x33, !PT ;  /* 0x0000001aff177212 */ /* 0x002fe200078e33ff */
[----:B------:R-:W1:Y:S01]  /*5b50*/  LDS R224, [R12+0x17800] ;  /* 0x017800000ce07984 */ /* 0x000e620000000800 */
[----:B------:R-:W-:-:S02]  /*5b60*/  SEL R117, RZ, 0x1000, P6 ;  /* 0x00001000ff757807 */ /* 0x000fc40003000000 */
[----:B------:R-:W-:Y:S02]  /*5b70*/  @P0 LOP3.LUT R13, R13, 0x80000, RZ, 0xfc, !PT ;  /* 0x000800000d0d0812 */ /* 0x000fe400078efcff */
[----:B------:R-:W-:Y:S02]  /*5b80*/  LOP3.LUT P0, R0, R20, RZ, R25, 0xa0, !PT ;  /* 0x000000ff14007212 */ /* 0x000fe4000780a019 */
[----:B------:R-:W-:Y:S02]  /*5b90*/  LOP3.LUT R13, R13, 0xfffbffff, RZ, 0xc0, !PT ;  /* 0xfffbffff0d0d7812 */ /* 0x000fe400078ec0ff */
[----:B------:R-:W-:Y:S01]  /*5ba0*/  FSEL R24, RZ, 1, P0 ;  /* 0x3f800000ff187808 */ /* 0x000fe20000000000 */
[----:B------:R3:W-:Y:S01]  /*5bb0*/  STL [R1+0xdc], R0 ;  /* 0x0000dc0001007387 */ /* 0x0007e20000100800 */
[----:B------:R-:W-:Y:S02]  /*5bc0*/  LOP3.LUT R25, RZ, R230, RZ, 0x33, !PT ;  /* 0x000000e6ff197212 */ /* 0x000fe400078e33ff */
[C---:B------:R-:W-:Y:S01]  /*5bd0*/  LOP3.LUT P6, RZ, R19.reuse, R124, RZ, 0x30, !PT ;  /* 0x0000007c13ff7212 */ /* 0x040fe200078c30ff */
[----:B------:R-:W-:Y:S01]  /*5be0*/  FFMA.FTZ R21, R226, R24, R21 ;  /* 0x00000018e2157223 */ /* 0x000fe20000010015 */
[----:B------:R-:W-:Y:S01]  /*5bf0*/  LOP3.LUT P4, RZ, R19, R52, RZ, 0x30, !PT ;  /* 0x0000003413ff7212 */ /* 0x000fe200078830ff */
[----:B------:R-:W-:Y:S01]  /*5c00*/  LDS R226, [R12+0x18000] ;  /* 0x018000000ce27984 */ /* 0x000fe20000000800 */
[----:B------:R-:W-:-:S02]  /*5c10*/  SEL R125, RZ, 0x10000, P6 ;  /* 0x00010000ff7d7807 */ /* 0x000fc40003000000 */
[----:B------:R-:W-:Y:S02]  /*5c20*/  @P0 LOP3.LUT R13, R13, 0x40000, RZ, 0xfc, !PT ;  /* 0x000400000d0d0812 */ /* 0x000fe400078efcff */
[----:B---3--:R-:W-:Y:S02]  /*5c30*/  LOP3.LUT P0, R0, R20, RZ, R23, 0xa0, !PT ;  /* 0x000000ff14007212 */ /* 0x008fe4000780a017 */
[----:B------:R-:W-:Y:S02]  /*5c40*/  LOP3.LUT R13, R13, 0xfffdffff, RZ, 0xc0, !PT ;  /* 0xfffdffff0d0d7812 */ /* 0x000fe400078ec0ff */
[----:B------:R-:W-:Y:S01]  /*5c50*/  FSEL R23, RZ, 1, P0 ;  /* 0x3f800000ff177808 */ /* 0x000fe20000000000 */
[----:B------:R3:W-:Y:S01]  /*5c60*/  STL [R1+0xe0], R0 ;  /* 0x0000e00001007387 */ /* 0x0007e20000100800 */
[----:B------:R-:W-:Y:S02]  /*5c70*/  LOP3.LUT P6, RZ, R19, R132, RZ, 0x30, !PT ;  /* 0x0000008413ff7212 */ /* 0x000fe400078c30ff */
[----:B------:R-:W-:Y:S01]  /*5c80*/  SEL R51, RZ, 0x800, P5 ;  /* 0x00000800ff337807 */ /* 0x000fe20002800000 */
[----:B------:R-:W-:Y:S01]  /*5c90*/  FFMA.FTZ R21, R26, R23, R21 ;  /* 0x000000171a157223 */ /* 0x000fe20000010015 */
[----:B----4-:R-:W-:Y:S01]  /*5ca0*/  LOP3.LUT R23, RZ, R28, RZ, 0x33, !PT ;  /* 0x0000001cff177212 */ /* 0x010fe200078e33ff */
[----:B------:R-:W4:Y:S01]  /*5cb0*/  LDS R26, [R12+0x17c00] ;  /* 0x017c00000c1a7984 */ /* 0x000f220000000800 */
[----:B------:R-:W-:-:S02]  /*5cc0*/  SEL R133, RZ, 0x100000, P6 ;  /* 0x00100000ff857807 */ /* 0x000fc40003000000 */
[----:B------:R-:W-:Y:S02]  /*5cd0*/  @P0 LOP3.LUT R13, R13, 0x20000, RZ, 0xfc, !PT ;  /* 0x000200000d0d0812 */ /* 0x000fe400078efcff */
[----:B---3--:R-:W-:Y:S02]  /*5ce0*/  LOP3.LUT P0, R0, R20, RZ, R25, 0xa0, !PT ;  /* 0x000000ff14007212 */ /* 0x008fe4000780a019 */
[----:B------:R-:W-:Y:S02]  /*5cf0*/  LOP3.LUT R13, R13, 0xfffeffff, RZ, 0xc0, !PT ;  /* 0xfffeffff0d0d7812 */ /* 0x000fe400078ec0ff */
[----:B------:R-:W-:Y:S01]  /*5d00*/  FSEL R24, RZ, 1, P0 ;  /* 0x3f800000ff187808 */ /* 0x000fe20000000000 */
[----:B------:R3:W-:Y:S01]  /*5d10*/  STL [R1+0xe4], R0 ;  /* 0x0000e40001007387 */ /* 0x0007e20000100800 */
[----:B--2---:R-:W-:Y:S02]  /*5d20*/  LOP3.LUT R25, RZ, R220, RZ, 0x33, !PT ;  /* 0x000000dcff197212 */ /* 0x004fe400078e33ff */
[----:B------:R-:W-:Y:S01]  /*5d30*/  LOP3.LUT P6, RZ, R19, R140, RZ, 0x30, !PT ;  /* 0x0000008c13ff7212 */ /* 0x000fe200078c30ff */
[----:B------:R-:W-:Y:S01]  /*5d40*/  FFMA.FTZ R21, R230, R24, R21 ;  /* 0x00000018e6157223 */ /* 0x000fe20000010015 */
[----:B------:R-:W-:-:S02]  /*5d50*/  SEL R53, RZ, 0x1000, P4 ;  /* 0x00001000ff357807 */ /* 0x000fc40002000000 */
[----:B------:R-:W-:Y:S02]  /*5d60*/  SEL R141, RZ, 0x1000000, P6 ;  /* 0x01000000ff8d7807 */ /* 0x000fe40003000000 */
[----:B------:R-:W-:Y:S02]  /*5d70*/  @P0 LOP3.LUT R13, R13, 0x10000, RZ, 0xfc, !PT ;  /* 0x000100000d0d0812 */ /* 0x000fe400078efcff */
[----:B---3--:R-:W-:Y:S02]  /*5d80*/  LOP3.LUT P0, R0, R20, RZ, R23, 0xa0, !PT ;  /* 0x000000ff14007212 */ /* 0x008fe4000780a017 */
[----:B------:R-:W-:Y:S02]  /*5d90*/  LOP3.LUT R13, R13, 0xffff7fff, RZ, 0xc0, !PT ;  /* 0xffff7fff0d0d7812 */ /* 0x000fe400078ec0ff */
[----:B------:R-:W-:Y:S01]  /*5da0*/  FSEL R23, RZ, 1, P0 ;  /* 0x3f800000ff177808 */ /* 0x000fe20000000000 */
[----:B------:R2:W-:Y:S01]  /*5db0*/  STL [R1+0xe8], R0 ;  /* 0x0000e80001007387 */ /* 0x0005e20000100800 */
[----:B------:R-:W-:-:S02]  /*5dc0*/  LOP3.LUT P6, RZ, R19, R148, RZ, 0x30, !PT ;  /* 0x0000009413ff7212 */ /* 0x000fc400078c30ff */
[----:B------:R-:W-:Y:S01]  /*5dd0*/  LOP3.LUT P5, RZ, R19, R58, RZ, 0x30, !PT ;  /* 0x0000003a13ff7212 */ /* 0x000fe200078a30ff */
[----:B------:R-:W-:Y:S01]  /*5de0*/  FFMA.FTZ R21, R28, R23, R21 ;  /* 0x000000171c157223 */ /* 0x000fe20000010015 */
[----:B0-----:R-:W-:Y:S01]  /*5df0*/  LOP3.LUT R23, RZ, R222, RZ, 0x33, !PT ;  /* 0x000000deff177212 */ /* 0x001fe200078e33ff */
[----:B------:R-:W0:Y:S01]  /*5e00*/  LDS R28, [R12+0x18800] ;  /* 0x018800000c1c7984 */ /* 0x000e220000000800 */
[----:B------:R-:W-:Y:S02]  /*5e10*/  SEL R149, RZ, 0x10000000, P6 ;  /* 0x10000000ff957807 */ /* 0x000fe40003000000 */
[----:B------:R-:W-:Y:S02]  /*5e20*/  @P0 LOP3.LUT R13, R13, 0x8000, RZ, 0xfc, !PT ;  /* 0x000080000d0d0812 */ /* 0x000fe400078efcff */
[----:B--2---:R-:W-:Y:S02]  /*5e30*/  LOP3.LUT P0, R0, R20, RZ, R25, 0xa0, !PT ;  /* 0x000000ff14007212 */ /* 0x004fe4000780a019 */
[----:B------:R-:W-:-:S02]  /*5e40*/  LOP3.LUT R13, R13, 0xffffbfff, RZ, 0xc0, !PT ;  /* 0xffffbfff0d0d7812 */ /* 0x000fc400078ec0ff */
[----:B------:R-:W-:Y:S01]  /*5e50*/  FSEL R24, RZ, 1, P0 ;  /* 0x3f800000ff187808 */ /* 0x000fe20000000000 */
[----:B------:R2:W-:Y:S01]  /*5e60*/  STL [R1+0xec], R0 ;  /* 0x0000ec0001007387 */ /* 0x0005e20000100800 */
[C---:B------:R-:W-:Y:S02]  /*5e70*/  LOP3.LUT P6, RZ, R19.reuse, R168, RZ, 0x30, !PT ;  /* 0x000000a813ff7212 */ /* 0x040fe400078c30ff */
[C---:B------:R-:W-:Y:S01]  /*5e80*/  LOP3.LUT P4, RZ, R19.reuse, R60, RZ, 0x30, !PT ;  /* 0x0000003c13ff7212 */ /* 0x040fe200078830ff */
[----:B------:R-:W-:Y:S01]  /*5e90*/  FFMA.FTZ R21, R220, R24, R21 ;  /* 0x00000018dc157223 */ /* 0x000fe20000010015 */
[----:B------:R-:W-:Y:S01]  /*5ea0*/  SEL R159, RZ, 0x40, P6 ;  /* 0x00000040ff9f7807 */ /* 0x000fe20003000000 */
[----:B------:R-:W3:Y:S01]  /*5eb0*/  LDS R220, [R12+0x18c00] ;  /* 0x018c00000cdc7984 */ /* 0x000ee20000000800 */
[----:B------:R-:W-:Y:S02]  /*5ec0*/  LOP3.LUT P6, RZ, R19, R176, RZ, 0x30, !PT ;  /* 0x000000b013ff7212 */ /* 0x000fe400078c30ff */
[----:B------:R-:W-:-:S02]  /*5ed0*/  @P0 LOP3.LUT R13, R13, 0x4000, RZ, 0xfc, !PT ;  /* 0x000040000d0d0812 */ /* 0x000fc400078efcff */
[----:B--2---:R-:W-:Y:S02]  /*5ee0*/  LOP3.LUT P0, R0, R20, RZ, R23, 0xa0, !PT ;  /* 0x000000ff14007212 */ /* 0x004fe4000780a017 */
[----:B------:R-:W-:Y:S02]  /*5ef0*/  LOP3.LUT R13, R13, 0xffffdfff, RZ, 0xc0, !PT ;  /* 0xffffdfff0d0d7812 */ /* 0x000fe400078ec0ff */
[----:B------:R-:W-:Y:S01]  /*5f00*/  FSEL R23, RZ, 1, P0 ;  /* 0x3f800000ff177808 */ /* 0x000fe20000000000 */
[----:B------:R-:W-:Y:S01]  /*5f10*/  STL [R1+0xf0], R0 ;  /* 0x0000f00001007387 */ /* 0x000fe20000100800 */
[----:B------:R-:W-:Y:S02]  /*5f20*/  SEL R167, RZ, 0x400, P6 ;  /* 0x00000400ffa77807 */ /* 0x000fe40003000000 */
[----:B------:R-:W-:Y:S01]  /*5f30*/  LOP3.LUT P6, RZ, R19, R184, RZ, 0x30, !PT ;  /* 0x000000b813ff7212 */ /* 0x000fe200078c30ff */
[----:B------:R-:W-:Y:S01]  /*5f40*/  FFMA.FTZ R21, R222, R23, R21 ;  /* 0x00000017de157223 */ /* 0x000fe20000010015 */
[----:B------:R-:W-:Y:S01]  /*5f50*/  SEL R59, RZ, 0x8000, P5 ;  /* 0x00008000ff3b7807 */ /* 0x000fe20002800000 */
[----:B------:R-:W-:Y:S01]  /*5f60*/  LDS R222, [R12+0x19000] ;  /* 0x019000000cde7984 */ /* 0x000fe20000000800 */
[----:B------:R-:W-:-:S02]  /*5f70*/  SEL R175, RZ, 0x4000, P6 ;  /* 0x00004000ffaf7807 */ /* 0x000fc40003000000 */
[----:B------:R-:W-:Y:S02]  /*5f80*/  @P0 LOP3.LUT R13, R13, 0x2000, RZ, 0xfc, !PT ;  /* 0x000020000d0d0812 */ /* 0x000fe400078efcff */
[----:B-1----:R-:W-:Y:S02]  /*5f90*/  LOP3.LUT P0, RZ, R20, R224, RZ, 0x30, !PT ;  /* 0x000000e014ff7212 */ /* 0x002fe400078030ff */
[----:B------:R-:W-:Y:S02]  /*5fa0*/  LOP3.LUT R13, R13, 0xffffefff, RZ, 0xc0, !PT ;  /* 0xffffefff0d0d7812 */ /* 0x000fe400078ec0ff */
[----:B------:R-:W-:Y:S02]  /*5fb0*/  FSEL R24, RZ, 1, P0 ;  /* 0x3f800000ff187808 */ /* 0x000fe40000000000 */
[C---:B------:R-:W-:Y:S02]  /*5fc0*/  LOP3.LUT P6, RZ, R19.reuse, R192, RZ, 0x30, !PT ;  /* 0x000000c013ff7212 */ /* 0x040fe400078c30ff */
[----:B------:R-:W-:Y:S01]  /*5fd0*/  SEL R61, RZ, 0x10000, P4 ;  /* 0x00010000ff3d7807 */ /* 0x000fe20002000000 */
[----:B------:R-:W-:Y:S01]  /*5fe0*/  FFMA.FTZ R21, R224, R24, R21 ;  /* 0x00000018e0157223 */ /* 0x000fe20000010015 */
[----:B------:R-:W-:Y:S01]  /*5ff0*/  SEL R183, RZ, 0x40000, P6 ;  /* 0x00040000ffb77807 */ /* 0x000fe20003000000 */
[----:B------:R-:W-:Y:S01]  /*6000*/  LDS R224, [R12+0x19400] ;  /* 0x019400000ce07984 */ /* 0x000fe20000000800 */
[----:B------:R-:W-:-:S02]  /*6010*/  LOP3.LUT P6, RZ, R19, R200, RZ, 0x30, !PT ;  /* 0x000000c813ff7212 */ /* 0x000fc400078c30ff */
[----:B------:R-:W-:Y:S02]  /*6020*/  @P0 LOP3.LUT R13, R13, 0x1000, RZ, 0xfc, !PT ;  /* 0x000010000d0d0812 */ /* 0x000fe400078efcff */
[----:B----4-:R-:W-:Y:S02]  /*6030*/  LOP3.LUT P0, RZ, R20, R26, RZ, 0x30, !PT ;  /* 0x0000001a14ff7212 */ /* 0x010fe400078030ff */
[----:B------:R-:W-:Y:S02]  /*6040*/  LOP3.LUT R13, R13, 0xfffff7ff, RZ, 0xc0, !PT ;  /* 0xfffff7ff0d0d7812 */ /* 0x000fe400078ec0ff */
[----:B------:R-:W-:Y:S02]  /*6050*/  FSEL R23, RZ, 1, P0 ;  /* 0x3f800000ff177808 */ /* 0x000fe40000000000 */
[----:B------:R-:W-:Y:S02]  /*6060*/  SEL R191, RZ, 0x400000, P6 ;  /* 0x00400000ffbf7807 */ /* 0x000fe40003000000 */
[----:B------:R-:W-:Y:S01]  /*6070*/  LOP3.LUT P6, RZ, R15, 0x8, RZ, 0xc0, !PT ;  /* 0x000000080fff7812 */ /* 0x000fe200078cc0ff */
[----:B------:R-:W-:Y:S01]  /*6080*/  FFMA.FTZ R21, R26, R23, R21 ;  /* 0x000000171a157223 */ /* 0x000fe20000010015 */
[----:B------:R-:W-:Y:S01]  /*6090*/  LOP3.LUT P5, RZ, R19, R66, RZ, 0x30, !PT ;  /* 0x0000004213ff7212 */ /* 0x000fe200078a30ff */
[----:B------:R-:W-:Y:S01]  /*60a0*/  LDS R26, [R12+0x19800] ;  /* 0x019800000c1a7984 */ /* 0x000fe20000000800 */
[----:B------:R-:W-:-:S02]  /*60b0*/  SEL R233, RZ, 0x200000, P6 ;  /* 0x00200000ffe97807 */ /* 0x000fc40003000000 */
[----:B------:R-:W-:Y:S02]  /*60c0*/  @P0 LOP3.LUT R13, R13, 0x800, RZ, 0xfc, !PT ;  /* 0x000008000d0d0812 */ /* 0x000fe400078efcff */
[----:B------:R-:W-:Y:S02]  /*60d0*/  LOP3.LUT P0, RZ, R20, R226, RZ, 0x30, !PT ;  /* 0x000000e214ff7212 */ /* 0x000fe400078030ff */
[----:B------:R-:W-:Y:S02]  /*60e0*/  LOP3.LUT R13, R13, 0xfffffbff, RZ, 0xc0, !PT ;  /* 0xfffffbff0d0d7812 */ /* 0x000fe400078ec0ff */
[----:B------:R-:W-:Y:S02]  /*60f0*/  FSEL R24, RZ, 1, P0 ;  /* 0x3f800000ff187808 */ /* 0x000fe40000000000 */
[----:B------:R-:W-:Y:S02]  /*6100*/  LOP3.LUT P6, RZ, R14, 0x40, RZ, 0xc0, !PT ;  /* 0x000000400eff7812 */ /* 0x000fe400078cc0ff */
[----:B------:R-:W-:Y:S01]  /*6110*/  LOP3.LUT P4, RZ, R19, R68, RZ, 0x30, !PT ;  /* 0x0000004413ff7212 */ /* 0x000fe200078830ff */
[----:B------:R-:W-:Y:S01]  /*6120*/  FFMA.FTZ R21, R226, R24, R21 ;  /* 0x00000018e2157223 */ /* 0x000fe20000010015 */
[----:B------:R-:W-:Y:S01]  /*6130*/  SEL R67, RZ, 0x80000, P5 ;  /* 0x00080000ff437807 */ /* 0x000fe20002800000 */
[----:B------:R-:W1:Y:S01]  /*6140*/  LDS R226, [R12+0x19c00] ;  /* 0x019c00000ce27984 */ /* 0x000e620000000800 */
[----:B------:R-:W-:-:S02]  /*6150*/  SEL R69, RZ, 0x100000, P4 ;  /* 0x00100000ff457807 */ /* 0x000fc40002000000 */
[----:B------:R-:W-:Y:S02]  /*6160*/  @P0 LOP3.LUT R13, R13, 0x400, RZ, 0xfc, !PT ;  /* 0x000004000d0d0812 */ /* 0x000fe400078efcff */
[----:B------:R-:W-:Y:S02]  /*6170*/  LOP3.LUT P0, RZ, R20, R228, RZ, 0x30, !PT ;  /* 0x000000e414ff7212 */ /* 0x000fe400078030ff */
[----:B------:R-:W-:Y:S02]  /*6180*/  LOP3.LUT R13, R13, 0xfffffdff, RZ, 0xc0, !PT ;  /* 0xfffffdff0d0d7812 */ /* 0x000fe400078ec0ff */
[----:B------:R-:W-:Y:S02]  /*6190*/  FSEL R23, RZ, 1, P0 ;  /* 0x3f800000ff177808 */ /* 0x000fe40000000000 */
[----:B------:R-:W-:Y:S02]  /*61a0*/  @P6 LOP3.LUT R18, R18, 0x1, RZ, 0xfc, !PT ;  /* 0x0000000112126812 */ /* 0x000fe400078efcff */
[----:B------:R-:W-:Y:S01]  /*61b0*/  LOP3.LUT P6, RZ, R14, 0x80, RZ, 0xc0, !PT ;  /* 0x000000800eff7812 */ /* 0x000fe200078cc0ff */
[----:B------:R-:W-:Y:S01]  /*61c0*/  FFMA.FTZ R21, R228, R23, R21 ;  /* 0x00000017e4157223 */ /* 0x000fe20000010015 */
[----:B------:R-:W-:Y:S01]  /*61d0*/  LOP3.LUT R18, R18, 0xfffffffd, RZ, 0xc0, !PT ;  /* 0xfffffffd12127812 */ /* 0x000fe200078ec0ff */
[----:B------:R-:W2:Y:S01]  /*61e0*/  LDS R228, [R12+0x1a000] ;  /* 0x01a000000ce47984 */ /* 0x000ea20000000800 */
[----:B------:R-:W-:-:S02]  /*61f0*/  LOP3.LUT P5, RZ, R19, R74, RZ, 0x30, !PT ;  /* 0x0000004a13ff7212 */ /* 0x000fc400078a30ff */
[----:B------:R-:W-:Y:S02]  /*6200*/  @P0 LOP3.LUT R13, R13, 0x200, RZ, 0xfc, !PT ;  /* 0x000002000d0d0812 */ /* 0x000fe400078efcff */
[----:B0-----:R-:W-:Y:S02]  /*6210*/  LOP3.LUT P0, RZ, R20, R28, RZ, 0x30, !PT ;  /* 0x0000001c14ff7212 */ /* 0x001fe400078030ff */
[----:B------:R-:W-:Y:S02]  /*6220*/  LOP3.LUT R13, R13, 0xfffffeff, RZ, 0xc0, !PT ;  /* 0xfffffeff0d0d7812 */ /* 0x000fe400078ec0ff */
[----:B------:R-:W-:Y:S02]  /*6230*/  FSEL R24, RZ, 1, P0 ;  /* 0x3f800000ff187808 */ /* 0x000fe40000000000 */
[----:B------:R-:W-:Y:S02]  /*6240*/  @P6 LOP3.LUT R18, R18, 0x2, RZ, 0xfc, !PT ;  /* 0x0000000212126812 */ /* 0x000fe400078efcff */
[----:B------:R-:W-:Y:S01]  /*6250*/  LOP3.LUT P6, RZ, R14, 0x100, RZ, 0xc0, !PT ;  /* 0x000001000eff7812 */ /* 0x000fe200078cc0ff */
[----:B------:R-:W-:Y:S01]  /*6260*/  FFMA.FTZ R21, R28, R24, R21 ;  /* 0x000000181c157223 */ /* 0x000fe20000010015 */
[----:B------:R-:W-:Y:S01]  /*6270*/  LOP3.LUT R18, R18, 0xfffffffb, RZ, 0xc0, !PT ;  /* 0xfffffffb12127812 */ /* 0x000fe200078ec0ff */
[----:B------:R-:W0:Y:S01]  /*6280*/  LDS R28, [R12+0x1a400] ;  /* 0x01a400000c1c7984 */ /* 0x000e220000000800 */
[----:B------:R-:W-:-:S02]  /*6290*/  LOP3.LUT P4, RZ, R19, R76, RZ, 0x30, !PT ;  /* 0x0000004c13ff7212 */ /* 0x000fc400078830ff */
[----:B------:R-:W-:Y:S02]  /*62a0*/  @P0 LOP3.LUT R13, R13, 0x100, RZ, 0xfc, !PT ;  /* 0x000001000d0d0812 */ /* 0x000fe400078efcff */
[C---:B---3--:R-:W-:Y:S02]  /*62b0*/  LOP3.LUT P0, RZ, R20.reuse, R220, RZ, 0x30, !PT ;  /* 0x000000dc14ff7212 */ /* 0x048fe400078030ff */
[----:B------:R-:W-:Y:S02]  /*62c0*/  LOP3.LUT R13, R13, 0xffffff7f, RZ, 0xc0, !PT ;  /* 0xffffff7f0d0d7812 */ /* 0x000fe400078ec0ff */
[----:B------:R-:W-:Y:S02]  /*62d0*/  FSEL R23, RZ, 1, P0 ;  /* 0x3f800000ff177808 */ /* 0x000fe40000000000 */
[----:B-1----:R-:W-:Y:S02]  /*62e0*/  LOP3.LUT P3, RZ, R20, R226, RZ, 0x30, !PT ;  /* 0x000000e214ff7212 */ /* 0x002fe400078630ff */
[----:B------:R-:W-:Y:S01]  /*62f0*/  @P6 LOP3.LUT R18, R18, 0x4, RZ, 0xfc, !PT ;  /* 0x0000000412126812 */ /* 0x000fe200078efcff */
[----:B------:R-:W-:Y:S01]  /*6300*/  FFMA.FTZ R21, R220, R23, R21 ;  /* 0x00000017dc157223 */ /* 0x000fe20000010015 */
[----:B------:R-:W-:Y:S01]  /*6310*/  LOP3.LUT P6, RZ, R14, 0x200, RZ, 0xc0, !PT ;  /* 0x000002000eff7812 */ /* 0x000fe200078cc0ff */
[----:B------:R-:W1:Y:S01]  /*6320*/  LDS R220, [R12+0x1a800] ;  /* 0x01a800000cdc7984 */ /* 0x000e620000000800 */
[----:B------:R-:W-:-:S02]  /*6330*/  LOP3.LUT R18, R18, 0xfffffff7, RZ, 0xc0, !PT ;  /* 0xfffffff712127812 */ /* 0x000fc400078ec0ff */
[----:B------:R-:W-:Y:S02]  /*6340*/  @P0 LOP3.LUT R13, R13, 0x80, RZ, 0xfc, !PT ;  /* 0x000000800d0d0812 */ /* 0x000fe400078efcff */
[C---:B------:R-:W-:Y:S02]  /*6350*/  LOP3.LUT P0, RZ, R20.reuse, R222, RZ, 0x30, !PT ;  /* 0x000000de14ff7212 */ /* 0x040fe400078030ff */
[----:B------:R-:W-:Y:S02]  /*6360*/  LOP3.LUT R13, R13, 0xffffffbf, RZ, 0xc0, !PT ;  /* 0xffffffbf0d0d7812 */ /* 0x000fe400078ec0ff */
[----:B------:R-:W-:Y:S02]  /*6370*/  FSEL R24, RZ, 1, P0 ;  /* 0x3f800000ff187808 */ /* 0x000fe40000000000 */
[----:B--2---:R-:W-:Y:S02]  /*6380*/  LOP3.LUT P2, RZ, R20, R228, RZ, 0x30, !PT ;  /* 0x000000e414ff7212 */ /* 0x004fe400078430ff */
[----:B------:R-:W-:Y:S01]  /*6390*/  @P3 LOP3.LUT R22, R22, 0x2000, RZ, 0xfc, !PT ;  /* 0x0000200016163812 */ /* 0x000fe200078efcff */
[----:B------:R-:W-:Y:S01]  /*63a0*/  FFMA.FTZ R21, R222, R24, R21 ;  /* 0x00000018de157223 */ /* 0x000fe20000010015 */
[----:B------:R-:W-:Y:S01]  /*63b0*/  SEL R75, RZ, 0x800000, P5 ;  /* 0x00800000ff4b7807 */ /* 0x000fe20002800000 */
[----:B------:R-:W-:Y:S01]  /*63c0*/  LDS R222, [R12+0x1ac00] ;  /* 0x01ac00000cde7984 */ /* 0x000fe20000000800 */
[----:B------:R-:W-:-:S02]  /*63d0*/  LOP3.LUT R22, R22, 0xffffbfff, RZ, 0xc0, !PT ;  /* 0xffffbfff16167812 */ /* 0x000fc400078ec0ff */
[----:B------:R-:W-:Y:S02]  /*63e0*/  @P0 LOP3.LUT R13, R13, 0x40, RZ, 0xfc, !PT ;  /* 0x000000400d0d0812 */ /* 0x000fe400078efcff */
[----:B------:R-:W-:Y:S02]  /*63f0*/  LOP3.LUT P0, RZ, R20, R224, RZ, 0x30, !PT ;  /* 0x000000e014ff7212 */ /* 0x000fe400078030ff */
[----:B------:R-:W-:Y:S02]  /*6400*/  LOP3.LUT R13, R13, 0xffffffdf, RZ, 0xc0, !PT ;  /* 0xffffffdf0d0d7812 */ /* 0x000fe400078ec0ff */
[----:B------:R-:W-:Y:S02]  /*6410*/  FSEL R23, RZ, 1, P0 ;  /* 0x3f800000ff177808 */ /* 0x000fe40000000000 */
[----:B------:R-:W-:Y:S02]  /*6420*/  @P2 LOP3.LUT R22, R22, 0x4000, RZ, 0xfc, !PT ;  /* 0x0000400016162812 */ /* 0x000fe400078efcff */
[----:B------:R-:W-:Y:S01]  /*6430*/  SEL R77, RZ, 0x1000000, P4 ;  /* 0x01000000ff4d7807 */ /* 0x000fe20002000000 */
        /* <DEDUP_REMOVED lines=8> */
[C---:B------:R-:W-:Y:S02]  /*64c0*/  LOP3.LUT P3, RZ, R19.reuse, R46, RZ, 0x30, !PT ;  /* 0x0000002e13ff7212 */ /* 0x040fe400078630ff */
[----:B------:R-:W-:Y:S01]  /*64d0*/  LOP3.LUT P5, RZ, R19, R82, RZ, 0x30, !PT ;  /* 0x0000005213ff7212 */ /* 0x000fe200078a30ff */
[----:B------:R-:W-:Y:S01]  /*64e0*/  FFMA.FTZ R21, R26, R24, R21 ;  /* 0x000000181a157223 */ /* 0x000fe20000010015 */
[----:B------:R-:W-:Y:S01]  /*64f0*/  FSEL R24, RZ, 1, P2 ;  /* 0x3f800000ff187808 */ /* 0x000fe20001000000 */
[----:B------:R-:W-:Y:S01]  /*6500*/  LDS R26, [R12+0x1b400] ;  /* 0x01b400000c1a7984 */ /* 0x000fe20000000800 */
[----:B------:R-:W-:Y:S01]  /*6510*/  SEL R37, RZ, 0x200, P3 ;  /* 0x00000200ff257807 */ /* 0x000fe20001800000 */
[----:B------:R-:W-:Y:S01]  /*6520*/  FFMA.FTZ R21, R226, R23, R21 ;  /* 0x00000017e2157223 */ /* 0x000fe20000010015 */
[----:B------:R-:W-:Y:S01]  /*6530*/  @P0 LOP3.LUT R13, R13, 0x10, RZ, 0xfc, !PT ;  /* 0x000000100d0d0812 */ /* 0x000fe200078efcff */
[----:B------:R-:W3:Y:S01]  /*6540*/  LDS R226, [R12+0x1b800] ;  /* 0x01b800000ce27984 */ /* 0x000ee20000000800 */
[----:B0-----:R-:W-:Y:S01]  /*6550*/  LOP3.LUT P0, RZ, R20, R28, RZ, 0x30, !PT ;  /* 0x0000001c14ff7212 */ /* 0x001fe200078030ff */
[----:B------:R-:W-:Y:S01]  /*6560*/  FFMA.FTZ R21, R228, R24, R21 ;  /* 0x00000018e4157223 */ /* 0x000fe20000010015 */
[----:B------:R-:W-:Y:S01]  /*6570*/  LOP3.LUT R13, R13, 0xfffffffd, RZ, 0xc0, !PT ;  /* 0xfffffffd0d0d7812 */ /* 0x000fe200078ec0ff */
[----:B------:R-:W0:Y:S01]  /*6580*/  LDS R228, [R12+0x1bc00] ;  /* 0x01bc00000ce47984 */ /* 0x000e220000000800 */
[----:B------:R-:W-:-:S02]  /*6590*/  FSEL R23, RZ, 1, P0 ;  /* 0x3f800000ff177808 */ /* 0x000fc40000000000 */
[C---:B------:R-:W-:Y:S02]  /*65a0*/  LOP3.LUT P3, RZ, R19.reuse, R54, RZ, 0x30, !PT ;  /* 0x0000003613ff7212 */ /* 0x040fe400078630ff */
[C---:B------:R-:W-:Y:S01]  /*65b0*/  LOP3.LUT P4, RZ, R19.reuse, R84, RZ, 0x30, !PT ;  /* 0x0000005413ff7212 */ /* 0x040fe200078830ff */
[----:B------:R-:W-:Y:S01]  /*65c0*/  FFMA.FTZ R21, R28, R23, R21 ;  /* 0x000000171c157223 */ /* 0x000fe20000010015 */
[----:B------:R-:W-:Y:S01]  /*65d0*/  SEL R55, RZ, 0x2000, P3 ;  /* 0x00002000ff377807 */ /* 0x000fe20001800000 */
[----:B------:R-:W4:Y:S01]  /*65e0*/  LDS R28, [R12+0x1c000] ;  /* 0x01c000000c1c7984 */ /* 0x000f220000000800 */
[----:B------:R-:W-:Y:S02]  /*65f0*/  LOP3.LUT P3, RZ, R19, R62, RZ, 0x30, !PT ;  /* 0x0000003e13ff7212 */ /* 0x000fe400078630ff */
[----:B------:R-:W-:Y:S02]  /*6600*/  @P0 LOP3.LUT R13, R13, 0x2, RZ, 0xfc, !PT ;  /* 0x000000020d0d0812 */ /* 0x000fe400078efcff */
[----:B-1----:R-:W-:-:S02]  /*6610*/  LOP3.LUT P0, RZ, R20, R220, RZ, 0x30, !PT ;  /* 0x000000dc14ff7212 */ /* 0x002fc400078030ff */
[----:B------:R-:W-:Y:S02]  /*6620*/  LOP3.LUT R13, R13, 0xfffffffe, RZ, 0xc0, !PT ;  /* 0xfffffffe0d0d7812 */ /* 0x000fe400078ec0ff */
[----:B------:R-:W-:Y:S02]  /*6630*/  FSEL R24, RZ, 1, P0 ;  /* 0x3f800000ff187808 */ /* 0x000fe40000000000 */
[----:B--2---:R-:W-:Y:S02]  /*6640*/  LOP3.LUT P1, RZ, R20, R224, RZ, 0x30, !PT ;  /* 0x000000e014ff7212 */ /* 0x004fe400078230ff */
[----:B------:R-:W-:Y:S01]  /*6650*/  SEL R63, RZ, 0x20000, P3 ;  /* 0x00020000ff3f7807 */ /* 0x000fe20001800000 */
[----:B------:R-:W-:Y:S01]  /*6660*/  FFMA.FTZ R21, R220, R24, R21 ;  /* 0x00000018dc157223 */ /* 0x000fe20000010015 */
[----:B------:R-:W-:Y:S01]  /*6670*/  FSEL R24, RZ, 1, P1 ;  /* 0x3f800000ff187808 */ /* 0x000fe20000800000 */
[----:B------:R-:W1:Y:S01]  /*6680*/  LDS R220, [R12+0x1c400] ;  /* 0x01c400000cdc7984 */ /* 0x000e620000000800 */
[----:B------:R-:W-:-:S02]  /*6690*/  LOP3.LUT P3, RZ, R19, R70, RZ, 0x30, !PT ;  /* 0x0000004613ff7212 */ /* 0x000fc400078630ff */
[----:B------:R-:W-:Y:S02]  /*66a0*/  @P0 LOP3.LUT R13, R13, 0x1, RZ, 0xfc, !PT ;  /* 0x000000010d0d0812 */ /* 0x000fe400078efcff */
[----:B------:R-:W-:Y:S02]  /*66b0*/  LOP3.LUT P0, RZ, R20, R222, RZ, 0x30, !PT ;  /* 0x000000de14ff7212 */ /* 0x000fe400078030ff */
[----:B------:R-:W-:Y:S02]  /*66c0*/  SEL R71, RZ, 0x200000, P3 ;  /* 0x00200000ff477807 */ /* 0x000fe40001800000 */
[----:B------:R-:W-:Y:S02]  /*66d0*/  FSEL R23, RZ, 1, P0 ;  /* 0x3f800000ff177808 */ /* 0x000fe40000000000 */
[----:B------:R-:W-:Y:S02]  /*66e0*/  @P1 LOP3.LUT R22, R22, 0x400, RZ, 0xfc, !PT ;  /* 0x0000040016161812 */ /* 0x000fe400078efcff */
[----:B---3--:R-:W-:Y:S01]  /*66f0*/  LOP3.LUT P2, RZ, R20, R226, RZ, 0x30, !PT ;  /* 0x000000e214ff7212 */ /* 0x008fe200078430ff */
[----:B------:R-:W-:Y:S01]  /*6700*/  FFMA.FTZ R21, R222, R23, R21 ;  /* 0x00000017de157223 */ /* 0x000fe20000010015 */
[----:B------:R-:W-:Y:S01]  /*6710*/  LOP3.LUT R22, R22, 0xfffff7ff, RZ, 0xc0, !PT ;  /* 0xfffff7ff16167812 */ /* 0x000fe200078ec0ff */
[----:B------:R-:W2:Y:S01]  /*6720*/  LDS R222, [R12+0x1c800] ;  /* 0x01c800000cde7984 */ /* 0x000ea20000000800 */
[----:B------:R-:W-:Y:S01]  /*6730*/  LOP3.LUT P3, RZ, R19, R78, RZ, 0x30, !PT ;  /* 0x0000004e13ff7212 */ /* 0x000fe200078630ff */
[----:B------:R-:W-:Y:S01]  /*6740*/  FFMA.FTZ R21, R224, R24, R21 ;  /* 0x00000018e0157223 */ /* 0x000fe20000010015 */
[----:B------:R-:W-:Y:S01]  /*6750*/  @P0 LOP3.LUT R16, R16, 0x80000000, RZ, 0xfc, !PT ;  /* 0x8000000010100812 */ /* 0x000fe200078efcff */
[----:B------:R-:W3:Y:S01]  /*6760*/  LDS R224, [R12+0x1cc00] ;  /* 0x01cc00000ce07984 */ /* 0x000ee20000000800 */
[----:B------:R-:W-:-:S02]  /*6770*/  LOP3.LUT P0, RZ, R20, R26, RZ, 0x30, !PT ;  /* 0x0000001a14ff7212 */ /* 0x000fc400078030ff */
[----:B------:R-:W-:Y:S02]  /*6780*/  LOP3.LUT R16, R16, 0xefffffff, RZ, 0xc0, !PT ;  /* 0xefffffff10107812 */ /* 0x000fe400078ec0ff */
[----:B------:R-:W-:Y:S02]  /*6790*/  FSEL R23, RZ, 1, P0 ;  /* 0x3f800000ff177808 */ /* 0x000fe40000000000 */
[----:B------:R-:W-:Y:S02]  /*67a0*/  @P2 LOP3.LUT R16, R16, 0x10000000, RZ, 0xfc, !PT ;  /* 0x1000000010102812 */ /* 0x000fe400078efcff */
[----:B------:R-:W-:Y:S01]  /*67b0*/  FSEL R24, RZ, 1, P2 ;  /* 0x3f800000ff187808 */ /* 0x000fe20001000000 */
[----:B------:R-:W-:Y:S01]  /*67c0*/  FFMA.FTZ R21, R26, R23, R21 ;  /* 0x000000171a157223 */ /* 0x000fe20000010015 */
[----:B------:R-:W-:Y:S01]  /*67d0*/  LOP3.LUT R16, R16, 0xf7ffffff, RZ, 0xc0, !PT ;  /* 0xf7ffffff10107812 */ /* 0x000fe200078ec0ff */
[----:B------:R-:W3:Y:S01]  /*67e0*/  LDS R26, [R12+0x1d000] ;  /* 0x01d000000c1a7984 */ /* 0x000ee20000000800 */
[----:B------:R-:W-:Y:S01]  /*67f0*/  SEL R79, RZ, 0x2000000, P3 ;  /* 0x02000000ff4f7807 */ /* 0x000fe20001800000 */
[----:B------:R-:W-:Y:S01]  /*6800*/  FFMA.FTZ R21, R226, R24, R21 ;  /* 0x00000018e2157223 */ /* 0x000fe20000010015 */
[----:B------:R-:W-:Y:S01]  /*6810*/  @P0 LOP3.LUT R22, R22, 0x800, RZ, 0xfc, !PT ;  /* 0x0000080016160812 */ /* 0x000fe200078efcff */
[----:B------:R-:W3:Y:S01]  /*6820*/  LDS R226, [R12+0x1d400] ;  /* 0x01d400000ce27984 */ /* 0x000ee20000000800 */
[----:B0-----:R-:W-:-:S02]  /*6830*/  LOP3.LUT P0, RZ, R20, R228, RZ, 0x30, !PT ;  /* 0x000000e414ff7212 */ /* 0x001fc400078030ff */
[C---:B------:R-:W-:Y:S02]  /*6840*/  LOP3.LUT P3, RZ, R19.reuse, R86, RZ, 0x30, !PT ;  /* 0x0000005613ff7212 */ /* 0x040fe400078630ff */
[----:B------:R-:W-:Y:S02]  /*6850*/  FSEL R23, RZ, 1, P0 ;  /* 0x3f800000ff177808 */ /* 0x000fe40000000000 */
[----:B------:R-:W-:Y:S02]  /*6860*/  SEL R87, RZ, 0x20000000, P3 ;  /* 0x20000000ff577807 */ /* 0x000fe40001800000 */
[----:B------:R-:W-:Y:S01]  /*6870*/  LOP3.LUT P3, RZ, R19, R106, RZ, 0x30, !PT ;  /* 0x0000006a13ff7212 */ /* 0x000fe200078630ff */
[----:B------:R-:W-:Y:S01]  /*6880*/  FFMA.FTZ R21, R228, R23, R21 ;  /* 0x00000017e4157223 */ /* 0x000fe20000010015 */
[----:B------:R-:W-:Y:S01]  /*6890*/  @P6 LOP3.LUT R18, R18, 0x8, RZ, 0xfc, !PT ;  /* 0x0000000812126812 */ /* 0x000fe200078efcff */
[----:B------:R-:W0:Y:S01]  /*68a0*/  LDS R228, [R12+0x1d800] ;  /* 0x01d800000ce47984 */ /* 0x000e220000000800 */
[----:B------:R-:W-:-:S02]  /*68b0*/  LOP3.LUT P6, RZ, R14, 0x800, RZ, 0xc0, !PT ;  /* 0x000008000eff7812 */ /* 0x000fc400078cc0ff */
[----:B------:R-:W-:Y:S02]  /*68c0*/  @P0 LOP3.LUT R16, R16, 0x8000000, RZ, 0xfc, !PT ;  /* 0x0800000010100812 */ /* 0x000fe400078efcff */
[----:B----4-:R-:W-:Y:S02]  /*68d0*/  LOP3.LUT P0, RZ, R20, R28, RZ, 0x30, !PT ;  /* 0x0000001c14ff7212 */ /* 0x010fe400078030ff */
[----:B------:R-:W-:Y:S02]  /*68e0*/  LOP3.LUT R16, R16, 0xfbffffff, RZ, 0xc0, !PT ;  /* 0xfbffffff10107812 */ /* 0x000fe400078ec0ff */
[----:B------:R-:W-:Y:S02]  /*68f0*/  FSEL R24, RZ, 1, P0 ;  /* 0x3f800000ff187808 */ /* 0x000fe40000000000 */
[----:B------:R-:W-:Y:S02]  /*6900*/  SEL R83, RZ, 0x8000000, P5 ;  /* 0x08000000ff537807 */ /* 0x000fe40002800000 */
[----:B------:R-:W-:Y:S01]  /*6910*/  SEL R85, RZ, 0x10000000, P4 ;  /* 0x10000000ff557807 */ /* 0x000fe20002000000 */
[----:B------:R-:W-:Y:S01]  /*6920*/  FFMA.FTZ R21, R28, R24, R21 ;  /* 0x000000181c157223 */ /* 0x000fe20000010015 */
[----:B------:R-:W-:Y:S01]  /*6930*/  SEL R107, RZ, 0x80, P3 ;  /* 0x00000080ff6b7807 */ /* 0x000fe20001800000 */
[----:B------:R-:W4:Y:S01]  /*6940*/  LDS R28, [R12+0x1dc00] ;  /* 0x01dc00000c1c7984 */ /* 0x000f220000000800 */
[----:B------:R-:W-:-:S02]  /*6950*/  LOP3.LUT P5, RZ, R19, R90, RZ, 0x30, !PT ;  /* 0x0000005a13ff7212 */ /* 0x000fc400078a30ff */
[----:B------:R-:W-:Y:S02]  /*6960*/  @P0 LOP3.LUT R16, R16, 0x4000000, RZ, 0xfc, !PT ;  /* 0x0400000010100812 */ /* 0x000fe400078efcff */
[----:B-1----:R-:W-:Y:S02]  /*6970*/  LOP3.LUT P0, RZ, R20, R220, RZ, 0x30, !PT ;  /* 0x000000dc14ff7212 */ /* 0x002fe400078030ff */
[----:B------:R-:W-:Y:S02]  /*6980*/  LOP3.LUT R16, R16, 0xfdffffff, RZ, 0xc0, !PT ;  /* 0xfdffffff10107812 */ /* 0x000fe400078ec0ff */
[----:B------:R-:W-:Y:S02]  /*6990*/  FSEL R23, RZ, 1, P0 ;  /* 0x3f800000ff177808 */ /* 0x000fe40000000000 */
[C---:B------:R-:W-:Y:S02]  /*69a0*/  LOP3.LUT P4, RZ, R19.reuse, R104, RZ, 0x30, !PT ;  /* 0x0000006813ff7212 */ /* 0x040fe400078830ff */
[----:B------:R-:W-:Y:S01]  /*69b0*/  LOP3.LUT P3, RZ, R19, R114, RZ, 0x30, !PT ;  /* 0x0000007213ff7212 */ /* 0x000fe200078630ff */
[----:B------:R-:W-:Y:S01]  /*69c0*/  FFMA.FTZ R21, R220, R23, R21 ;  /* 0x00000017dc157223 */ /* 0x000fe20000010015 */
[----:B------:R-:W-:-:S02]  /*69d0*/  SEL R91, RZ, 0x80000000, P5 ;  /* 0x80000000ff5b7807 */ /* 0x000fc40002800000 */
[----:B------:R-:W-:Y:S02]  /*69e0*/  SEL R105, RZ, 0x40, P4 ;  /* 0x00000040ff697807 */ /* 0x000fe40002000000 */
[----:B------:R-:W-:Y:S02]  /*69f0*/  @P0 LOP3.LUT R16, R16, 0x2000000, RZ, 0xfc, !PT ;  /* 0x0200000010100812 */ /* 0x000fe400078efcff */
[----:B--2---:R-:W-:Y:S02]  /*6a00*/  LOP3.LUT P0, RZ, R20, R222, RZ, 0x30, !PT ;  /* 0x000000de14ff7212 */ /* 0x004fe400078030ff */
[----:B------:R-:W-:Y:S02]  /*6a10*/  LOP3.LUT R16, R16, 0xfeffffff, RZ, 0xc0, !PT ;  /* 0xfeffffff10107812 */ /* 0x000fe400078ec0ff */
[----:B------:R-:W-:Y:S02]  /*6a20*/  FSEL R24, RZ, 1, P0 ;  /* 0x3f800000ff187808 */ /* 0x000fe40000000000 */
[----:B------:R-:W-:-:S02]  /*6a30*/  SEL R115, RZ, 0x800, P3 ;  /* 0x00000800ff737807 */ /* 0x000fc40001800000 */
[C---:B------:R-:W-:Y:S01]  /*6a40*/  LOP3.LUT P5, RZ, R19.reuse, R110, RZ, 0x30, !PT ;  /* 0x0000006e13ff7212 */ /* 0x040fe200078a30ff */
[----:B------:R-:W-:Y:S01]  /*6a50*/  FFMA.FTZ R21, R222, R24, R21 ;  /* 0x00000018de157223 */ /* 0x000fe20000010015 */
[C---:B------:R-:W-:Y:S02]  /*6a60*/  LOP3.LUT P4, RZ, R19.reuse, R112, RZ, 0x30, !PT ;  /* 0x0000007013ff7212 */ /* 0x040fe400078830ff */
[----:B------:R-:W-:Y:S02]  /*6a70*/  LOP3.LUT P3, RZ, R19, R122, RZ, 0x30, !PT ;  /* 0x0000007a13ff7212 */ /* 0x000fe400078630ff */
[----:B------:R-:W-:Y:S02]  /*6a80*/  @P0 LOP3.LUT R16, R16, 0x1000000, RZ, 0xfc, !PT ;  /* 0x0100000010100812 */ /* 0x000fe400078efcff */
[----:B---3--:R-:W-:Y:S02]  /*6a90*/  LOP3.LUT P0, RZ, R20, R224, RZ, 0x30, !PT ;  /* 0x000000e014ff7212 */ /* 0x008fe400078030ff */
[----:B------:R-:W-:-:S02]  /*6aa0*/  LOP3.LUT R16, R16, 0xff7fffff, RZ, 0xc0, !PT ;  /* 0xff7fffff10107812 */ /* 0x000fc400078ec0ff */
[----:B------:R-:W-:Y:S02]  /*6ab0*/  FSEL R23, RZ, 1, P0 ;  /* 0x3f800000ff177808 */ /* 0x000fe40000000000 */
[----:B------:R-:W-:Y:S02]  /*6ac0*/  LOP3.LUT R18, R18, 0xffffffef, RZ, 0xc0, !PT ;  /* 0xffffffef12127812 */ /* 0x000fe400078ec0ff */
[----:B------:R-:W-:Y:S01]  /*6ad0*/  SEL R111, RZ, 0x200, P5 ;  /* 0x00000200ff6f7807 */ /* 0x000fe20002800000 */
[----:B------:R-:W-:Y:S01]  /*6ae0*/  FFMA.FTZ R21, R224, R23, R21 ;  /* 0x00000017e0157223 */ /* 0x000fe20000010015 */
[----:B------:R-:W-:Y:S02]  /*6af0*/  SEL R113, RZ, 0x400, P4 ;  /* 0x00000400ff717807 */ /* 0x000fe40002000000 */
[----:B------:R-:W-:Y:S02]  /*6b00*/  SEL R123, RZ, 0x8000, P3 ;  /* 0x00008000ff7b7807 */ /* 0x000fe40001800000 */
[----:B------:R-:W-:-:S02]  /*6b10*/  @P0 LOP3.LUT R16, R16, 0x800000, RZ, 0xfc, !PT ;  /* 0x0080000010100812 */ /* 0x000fc400078efcff */
[----:B------:R-:W-:Y:S02]  /*6b20*/  LOP3.LUT P0, RZ, R20, R26, RZ, 0x30, !PT ;  /* 0x0000001a14ff7212 */ /* 0x000fe400078030ff */
[----:B------:R-:W-:Y:S02]  /*6b30*/  LOP3.LUT R16, R16, 0xffbfffff, RZ, 0xc0, !PT ;  /* 0xffbfffff10107812 */ /* 0x000fe400078ec0ff */
[----:B------:R-:W-:Y:S02]  /*6b40*/  FSEL R24, RZ, 1, P0 ;  /* 0x3f800000ff187808 */ /* 0x000fe40000000000 */
[----:B------:R-:W-:Y:S02]  /*6b50*/  @P6 LOP3.LUT R18, R18, 0x10, RZ, 0xfc, !PT ;  /* 0x0000001012126812 */ /* 0x000fe400078efcff */
[C---:B------:R-:W-:Y:S01]  /*6b60*/  LOP3.LUT P5, RZ, R19.reuse, R118, RZ, 0x30, !PT ;  /* 0x0000007613ff7212 */ /* 0x040fe200078a30ff */
[----:B------:R-:W-:Y:S01]  /*6b70*/  FFMA.FTZ R21, R26, R24, R21 ;  /* 0x000000181a157223 */ /* 0x000fe20000010015 */
[----:B------:R-:W-:-:S02]  /*6b80*/  LOP3.LUT P4, RZ, R19, R120, RZ, 0x30, !PT ;  /* 0x0000007813ff7212 */ /* 0x000fc400078830ff */
[----:B------:R-:W-:Y:S02]  /*6b90*/  LOP3.LUT P3, RZ, R19, R130, RZ, 0x30, !PT ;  /* 0x0000008213ff7212 */ /* 0x000fe400078630ff */
[----:B------:R-:W-:Y:S02]  /*6ba0*/  @P0 LOP3.LUT R16, R16, 0x400000, RZ, 0xfc, !PT ;  /* 0x0040000010100812 */ /* 0x000fe400078efcff */
[----:B------:R-:W-:Y:S02]  /*6bb0*/  LOP3.LUT P0, RZ, R20, R226, RZ, 0x30, !PT ;  /* 0x000000e214ff7212 */ /* 0x000fe400078030ff */
[----:B------:R-:W-:Y:S02]  /*6bc0*/  LOP3.LUT R16, R16, 0xffdfffff, RZ, 0xc0, !PT ;  /* 0xffdfffff10107812 */ /* 0x000fe400078ec0ff */
[----:B------:R-:W-:Y:S02]  /*6bd0*/  FSEL R23, RZ, 1, P0 ;  /* 0x3f800000ff177808 */ /* 0x000fe40000000000 */
[----:B------:R-:W-:-:S02]  /*6be0*/  LOP3.LUT P6, RZ, R14, 0x1000, RZ, 0xc0, !PT ;  /* 0x000010000eff7812 */ /* 0x000fc400078cc0ff */
[----:B------:R-:W-:Y:S01]  /*6bf0*/  SEL R119, RZ, 0x2000, P5 ;  /* 0x00002000ff777807 */ /* 0x000fe20002800000 */
[----:B------:R-:W-:Y:S01]  /*6c00*/  FFMA.FTZ R21, R226, R23, R21 ;  /* 0x00000017e2157223 */ /* 0x000fe20000010015 */
[----:B------:R-:W-:Y:S02]  /*6c10*/  SEL R121, RZ, 0x4000, P4 ;  /* 0x00004000ff797807 */ /* 0x000fe40002000000 */
[----:B------:R-:W-:Y:S02]  /*6c20*/  SEL R131, RZ, 0x80000, P3 ;  /* 0x00080000ff837807 */ /* 0x000fe40001800000 */
[----:B------:R-:W-:Y:S02]  /*6c30*/  @P0 LOP3.LUT R16, R16, 0x200000, RZ, 0xfc, !PT ;  /* 0x0020000010100812 */ /* 0x000fe400078efcff */
[----:B0-----:R-:W-:Y:S02]  /*6c40*/  LOP3.LUT P0, RZ, R20, R228, RZ, 0x30, !PT ;  /* 0x000000e414ff7212 */ /* 0x001fe400078030ff */
[----:B------:R-:W-:-:S02]  /*6c50*/  LOP3.LUT R16, R16, 0xffefffff, RZ, 0xc0, !PT ;  /* 0xffefffff10107812 */ /* 0x000fc400078ec0ff */
[----:B------:R-:W-:Y:S02]  /*6c60*/  FSEL R24, RZ, 1, P0 ;  /* 0x3f800000ff187808 */ /* 0x000fe40000000000 */
[C---:B------:R-:W-:Y:S02]  /*6c70*/  LOP3.LUT P5, RZ, R19.reuse, R126, RZ, 0x30, !PT ;  /* 0x0000007e13ff7212 */ /* 0x040fe400078a30ff */
[C---:B------:R-:W-:Y:S01]  /*6c80*/  LOP3.LUT P4, RZ, R19.reuse, R128, RZ, 0x30, !PT ;  /* 0x0000008013ff7212 */ /* 0x040fe200078830ff */
[----:B------:R-:W-:Y:S01]  /*6c90*/  FFMA.FTZ R21, R228, R24, R21 ;  /* 0x00000018e4157223 */ /* 0x000fe20000010015 */
[----:B------:R-:W-:Y:S02]  /*6ca0*/  LOP3.LUT P3, RZ, R19, R138, RZ, 0x30, !PT ;  /* 0x0000008a13ff7212 */ /* 0x000fe400078630ff */
[----:B------:R-:W-:Y:S02]  /*6cb0*/  SEL R127, RZ, 0x20000, P5 ;  /* 0x00020000ff7f7807 */ /* 0x000fe40002800000 */
[----:B------:R-:W-:-:S02]  /*6cc0*/  @P0 LOP3.LUT R16, R16, 0x100000, RZ, 0xfc, !PT ;  /* 0x0010000010100812 */ /* 0x000fc400078efcff */
[----:B----4-:R-:W-:Y:S02]  /*6cd0*/  LOP3.LUT P0, RZ, R20, R28, RZ, 0x30, !PT ;  /* 0x0000001c14ff7212 */ /* 0x010fe400078030ff */
[----:B------:R-:W-:Y:S02]  /*6ce0*/  LOP3.LUT R16, R16, 0xfff7ffff, RZ, 0xc0, !PT ;  /* 0xfff7ffff10107812 */ /* 0x000fe400078ec0ff */
[----:B------:R-:W-:Y:S02]  /*6cf0*/  FSEL R20, RZ, 1, P0 ;  /* 0x3f800000ff147808 */ /* 0x000fe40000000000 */
[----:B------:R-:W-:Y:S02]  /*6d00*/  SEL R129, RZ, 0x40000, P4 ;  /* 0x00040000ff817807 */ /* 0x000fe40002000000 */
[----:B------:R-:W-:Y:S01]  /*6d10*/  SEL R139, RZ, 0x800000, P3 ;  /* 0x00800000ff8b7807 */ /* 0x000fe20001800000 */
[----:B------:R-:W-:Y:S01]  /*6d20*/  FFMA.FTZ R20, R28, R20, R21 ;  /* 0x000000141c147223 */ /* 0x000fe20000010015 */
[----:B------:R-:W-:-:S02]  /*6d30*/  LOP3.LUT R18, R18, 0xffffffdf, RZ, 0xc0, !PT ;  /* 0xffffffdf12127812 */ /* 0x000fc400078ec0ff */
[C---:B------:R-:W-:Y:S02]  /*6d40*/  LOP3.LUT P5, RZ, R19.reuse, R134, RZ, 0x30, !PT ;  /* 0x0000008613ff7212 */ /* 0x040fe400078a30ff */
[----:B------:R-:W-:Y:S01]  /*6d50*/  @P0 LOP3.LUT R16, R16, 0x80000, RZ, 0xfc, !PT ;  /* 0x0008000010100812 */ /* 0x000fe200078efcff */
[----:B------:R-:W0:Y:S01]  /*6d60*/  SHFL.DOWN P0, R23, R20, 0x1, 0x1f ;  /* 0x08201f0014177f89 */ /* 0x000e220000000000 */
[C---:B------:R-:W-:Y:S02]  /*6d70*/  LOP3.LUT P4, RZ, R19.reuse, R136, RZ, 0x30, !PT ;  /* 0x0000008813ff7212 */ /* 0x040fe400078830ff */
[----:B------:R-:W-:Y:S02]  /*6d80*/  LOP3.LUT P3, RZ, R19, R146, RZ, 0x30, !PT ;  /* 0x0000009213ff7212 */ /* 0x000fe400078630ff */
[----:B------:R-:W-:Y:S02]  /*6d90*/  @P6 LOP3.LUT R18, R18, 0x20, RZ, 0xfc, !PT ;  /* 0x0000002012126812 */ /* 0x000fe400078efcff */
[----:B------:R-:W-:-:S02]  /*6da0*/  SEL R135, RZ, 0x200000, P5 ;  /* 0x00200000ff877807 */ /* 0x000fc40002800000 */
[----:B------:R-:W-:Y:S02]  /*6db0*/  SEL R137, RZ, 0x400000, P4 ;  /* 0x00400000ff897807 */ /* 0x000fe40002000000 */
[----:B------:R-:W-:Y:S02]  /*6dc0*/  SEL R147, RZ, 0x8000000, P3 ;  /* 0x08000000ff937807 */ /* 0x000fe40001800000 */
[----:B------:R-:W-:Y:S02]  /*6dd0*/  LOP3.LUT P6, RZ, R14, 0x2000, RZ, 0xc0, !PT ;  /* 0x000020000eff7812 */ /* 0x000fe400078cc0ff */
[C---:B------:R-:W-:Y:S02]  /*6de0*/  LOP3.LUT P5, RZ, R19.reuse, R142, RZ, 0x30, !PT ;  /* 0x0000008e13ff7212 */ /* 0x040fe400078a30ff */
[C---:B------:R-:W-:Y:S02]  /*6df0*/  LOP3.LUT P4, RZ, R19.reuse, R144, RZ, 0x30, !PT ;  /* 0x0000009013ff7212 */ /* 0x040fe400078830ff */
[----:B------:R-:W-:-:S02]  /*6e00*/  LOP3.LUT P3, RZ, R19, R154, RZ, 0x30, !PT ;  /* 0x0000009a13ff7212 */ /* 0x000fc400078630ff */
[----:B------:R-:W-:Y:S02]  /*6e10*/  SEL R143, RZ, 0x2000000, P5 ;  /* 0x02000000ff8f7807 */ /* 0x000fe40002800000 */
[----:B------:R-:W-:Y:S01]  /*6e20*/  SEL R145, RZ, 0x4000000, P4 ;  /* 0x04000000ff917807 */ /* 0x000fe20002000000 */
[----:B0-----:R-:W-:Y:S01]  /*6e30*/  @P0 FADD R23, R20, R23 ;  /* 0x0000001714170221 */ /* 0x001fe20000000000 */
[----:B------:R-:W-:Y:S02]  /*6e40*/  SEL R155, RZ, 0x80000000, P3 ;  /* 0x80000000ff9b7807 */ /* 0x000fe40001800000 */
[C---:B------:R-:W-:Y:S02]  /*6e50*/  LOP3.LUT P5, RZ, R19.reuse, R150, RZ, 0x30, !PT ;  /* 0x0000009613ff7212 */ /* 0x040fe400078a30ff */
[----:B------:R-:W0:Y:S01]  /*6e60*/  SHFL.DOWN P0, R24, R23, 0x2, 0x1f ;  /* 0x08401f0017187f89 */ /* 0x000e220000000000 */
[C---:B------:R-:W-:Y:S02]  /*6e70*/  LOP3.LUT P4, RZ, R19.reuse, R152, RZ, 0x30, !PT ;  /* 0x0000009813ff7212 */ /* 0x040fe400078830ff */
[----:B------:R-:W-:-:S02]  /*6e80*/  LOP3.LUT P3, RZ, R19, R174, RZ, 0x30, !PT ;  /* 0x000000ae13ff7212 */ /* 0x000fc400078630ff */
[----:B------:R-:W-:Y:S02]  /*6e90*/  LOP3.LUT R18, R18, 0xffffffbf, RZ, 0xc0, !PT ;  /* 0xffffffbf12127812 */ /* 0x000fe400078ec0ff */
[----:B------:R-:W-:Y:S02]  /*6ea0*/  SEL R151, RZ, 0x20000000, P5 ;  /* 0x20000000ff977807 */ /* 0x000fe40002800000 */
[----:B------:R-:W-:Y:S02]  /*6eb0*/  SEL R153, RZ, 0x40000000, P4 ;  /* 0x40000000ff997807 */ /* 0x000fe40002000000 */
[----:B------:R-:W-:Y:S02]  /*6ec0*/  SEL R165, RZ, 0x200, P3 ;  /* 0x00000200ffa57807 */ /* 0x000fe40001800000 */
[C---:B------:R-:W-:Y:S02]  /*6ed0*/  LOP3.LUT P5, RZ, R19.reuse, R170, RZ, 0x30, !PT ;  /* 0x000000aa13ff7212 */ /* 0x040fe400078a30ff */
[----:B------:R-:W-:-:S02]  /*6ee0*/  LOP3.LUT P4, RZ, R19, R172, RZ, 0x30, !PT ;  /* 0x000000ac13ff7212 */ /* 0x000fc400078830ff */
[----:B------:R-:W-:Y:S02]  /*6ef0*/  LOP3.LUT P3, RZ, R19, R182, RZ, 0x30, !PT ;  /* 0x000000b613ff7212 */ /* 0x000fe400078630ff */
[----:B------:R-:W-:Y:S02]  /*6f00*/  @P6 LOP3.LUT R18, R18, 0x40, RZ, 0xfc, !PT ;  /* 0x0000004012126812 */ /* 0x000fe400078efcff */
[----:B------:R-:W-:Y:S02]  /*6f10*/  LOP3.LUT P6, RZ, R14, 0x4000, RZ, 0xc0, !PT ;  /* 0x000040000eff7812 */ /* 0x000fe400078cc0ff */
[----:B------:R-:W-:Y:S01]  /*6f20*/  SEL R161, RZ, 0x80, P5 ;  /* 0x00000080ffa17807 */ /* 0x000fe20002800000 */
[----:B0-----:R-:W-:Y:S01]  /*6f30*/  @P0 FADD R24, R23, R24 ;  /* 0x0000001817180221 */ /* 0x001fe20000000000 */
[----:B------:R-:W-:Y:S02]  /*6f40*/  SEL R163, RZ, 0x100, P4 ;  /* 0x00000100ffa37807 */ /* 0x000fe40002000000 */
[----:B------:R-:W-:-:S02]  /*6f50*/  SEL R173, RZ, 0x2000, P3 ;  /* 0x00002000ffad7807 */ /* 0x000fc40001800000 */
[----:B------:R-:W0:Y:S01]  /*6f60*/  SHFL.DOWN P0, R25, R24, 0x4, 0x1f ;  /* 0x08801f0018197f89 */ /* 0x000e220000000000 */
[C---:B------:R-:W-:Y:S02]  /*6f70*/  LOP3.LUT P5, RZ, R19.reuse, R178, RZ, 0x30, !PT ;  /* 0x000000b213ff7212 */ /* 0x040fe400078a30ff */
[C---:B------:R-:W-:Y:S02]  /*6f80*/  LOP3.LUT P4, RZ, R19.reuse, R180, RZ, 0x30, !PT ;  /* 0x000000b413ff7212 */ /* 0x040fe400078830ff */
[----:B------:R-:W-:Y:S02]  /*6f90*/  LOP3.LUT P3, RZ, R19, R190, RZ, 0x30, !PT ;  /* 0x000000be13ff7212 */ /* 0x000fe400078630ff */
[----:B------:R-:W-:Y:S02]  /*6fa0*/  SEL R169, RZ, 0x800, P5 ;  /* 0x00000800ffa97807 */ /* 0x000fe40002800000 */
[----:B------:R-:W-:Y:S02]  /*6fb0*/  SEL R171, RZ, 0x1000, P4 ;  /* 0x00001000ffab7807 */ /* 0x000fe40002000000 */
[----:B------:R-:W-:-:S02]  /*6fc0*/  SEL R181, RZ, 0x20000, P3 ;  /* 0x00020000ffb57807 */ /* 0x000fc40001800000 */
[C---:B------:R-:W-:Y:S02]  /*6fd0*/  LOP3.LUT P5, RZ, R19.reuse, R186, RZ, 0x30, !PT ;  /* 0x000000ba13ff7212 */ /* 0x040fe400078a30ff */
[C---:B------:R-:W-:Y:S02]  /*6fe0*/  LOP3.LUT P4, RZ, R19.reuse, R188, RZ, 0x30, !PT ;  /* 0x000000bc13ff7212 */ /* 0x040fe400078830ff */
[----:B------:R-:W-:Y:S02]  /*6ff0*/  LOP3.LUT P3, RZ, R19, R198, RZ, 0x30, !PT ;  /* 0x000000c613ff7212 */ /* 0x000fe400078630ff */
[C---:B------:R-:W-:Y:S02]  /*7000*/  LOP3.LUT P1, RZ, R15.reuse, 0x40, RZ, 0xc0, !PT ;  /* 0x000000400fff7812 */ /* 0x040fe4000782c0ff */
[----:B------:R-:W-:Y:S02]  /*7010*/  LOP3.LUT P2, RZ, R15, 0x20, RZ, 0xc0, !PT ;  /* 0x000000200fff7812 */ /* 0x000fe4000784c0ff */
[----:B------:R-:W-:Y:S01]  /*7020*/  LOP3.LUT R18, R18, 0xffffff7f, RZ, 0xc0, !PT ;  /* 0xffffff7f12127812 */ /* 0x000fe200078ec0ff */
[----:B0-----:R-:W-:Y:S01]  /*7030*/  @P0 FADD R25, R24, R25 ;  /* 0x0000001918190221 */ /* 0x001fe20000000000 */
[----:B------:R-:W-:-:S02]  /*7040*/  SEL R177, RZ, 0x8000, P5 ;  /* 0x00008000ffb17807 */ /* 0x000fc40002800000 */
[----:B------:R-:W-:Y:S02]  /*7050*/  SEL R179, RZ, 0x10000, P4 ;  /* 0x00010000ffb37807 */ /* 0x000fe40002000000 */
[----:B------:R-:W0:Y:S01]  /*7060*/  SHFL.DOWN P0, R26, R25, 0x8, 0x1f ;  /* 0x09001f00191a7f89 */ /* 0x000e220000000000 */
[----:B------:R-:W-:Y:S02]  /*7070*/  SEL R189, RZ, 0x200000, P3 ;  /* 0x00200000ffbd7807 */ /* 0x000fe40001800000 */
[----:B------:R-:W-:Y:S02]  /*7080*/  P2R R24, PR, RZ, 0x2 ;  /* 0x00000002ff187803 */ /* 0x000fe40000000000 */
[----:B------:R-:W-:Y:S02]  /*7090*/  P2R R23, PR, RZ, 0x4 ;  /* 0x00000004ff177803 */ /* 0x000fe40000000000 */
[C---:B------:R-:W-:Y:S02]  /*70a0*/  LOP3.LUT P5, RZ, R19.reuse, R194, RZ, 0x30, !PT ;  /* 0x000000c213ff7212 */ /* 0x040fe400078a30ff */
[----:B------:R-:W-:-:S02]  /*70b0*/  LOP3.LUT P4, RZ, R19, R196, RZ, 0x30, !PT ;  /* 0x000000c413ff7212 */ /* 0x000fc400078830ff */
[----:B------:R-:W-:Y:S02]  /*70c0*/  LOP3.LUT P3, RZ, R15, 0x10, RZ, 0xc0, !PT ;  /* 0x000000100fff7812 */ /* 0x000fe4000786c0ff */
[C---:B------:R-:W-:Y:S02]  /*70d0*/  LOP3.LUT P2, RZ, R19.reuse, R206, RZ, 0x30, !PT ;  /* 0x000000ce13ff7212 */ /* 0x040fe400078430ff */
[----:B------:R-:W-:Y:S02]  /*70e0*/  LOP3.LUT P1, RZ, R19, R208, RZ, 0x30, !PT ;  /* 0x000000d013ff7212 */ /* 0x000fe400078230ff */
[----:B------:R-:W-:Y:S02]  /*70f0*/  @P6 LOP3.LUT R18, R18, 0x80, RZ, 0xfc, !PT ;  /* 0x0000008012126812 */ /* 0x000fe400078efcff */
[----:B------:R-:W-:Y:S02]  /*7100*/  LOP3.LUT P6, RZ, R14, 0x8000, RZ, 0xc0, !PT ;  /* 0x000080000eff7812 */ /* 0x000fe400078cc0ff */
[----:B------:R-:W-:-:S02]  /*7110*/  SEL R185, RZ, 0x80000, P5 ;  /* 0x00080000ffb97807 */ /* 0x000fc40002800000 */
[----:B------:R-:W-:Y:S01]  /*7120*/  SEL R187, RZ, 0x100000, P4 ;  /* 0x00100000ffbb7807 */ /* 0x000fe20002000000 */
[----:B0-----:R-:W-:Y:S01]  /*7130*/  @P0 FADD R26, R25, R26 ;  /* 0x0000001a191a0221 */ /* 0x001fe20000000000 */
[----:B------:R-:W-:Y:S02]  /*7140*/  P2R R20, PR, RZ, 0x8 ;  /* 0x00000008ff147803 */ /* 0x000fe40000000000 */
[----:B------:R-:W-:Y:S02]  /*7150*/  SEL R197, RZ, 0x2000000, P2 ;  /* 0x02000000ffc57807 */ /* 0x000fe40001000000 */
[----:B------:R-:W0:Y:S01]  /*7160*/  SHFL.DOWN P0, R21, R26, 0x10, 0x1f ;  /* 0x0a001f001a157f89 */ /* 0x000e220000000000 */
[----:B------:R-:W-:Y:S02]  /*7170*/  SEL R199, RZ, 0x4000000, P1 ;  /* 0x04000000ffc77807 */ /* 0x000fe40000800000 */
[C---:B------:R-:W-:Y:S02]  /*7180*/  LOP3.LUT P5, RZ, R19.reuse, R202, RZ, 0x30, !PT ;  /* 0x000000ca13ff7212 */ /* 0x040fe400078a30ff */
[----:B------:R-:W-:-:S02]  /*7190*/  LOP3.LUT P4, RZ, R19, R204, RZ, 0x30, !PT ;  /* 0x000000cc13ff7212 */ /* 0x000fc400078830ff */
[C---:B------:R-:W-:Y:S02]  /*71a0*/  LOP3.LUT P3, RZ, R19.reuse, R212, RZ, 0x30, !PT ;  /* 0x000000d413ff7212 */ /* 0x040fe400078630ff */
[C---:B------:R-:W-:Y:S02]  /*71b0*/  LOP3.LUT P2, RZ, R19.reuse, R214, RZ, 0x30, !PT ;  /* 0x000000d613ff7212 */ /* 0x040fe400078430ff */
[----:B------:R-:W-:Y:S02]  /*71c0*/  LOP3.LUT P1, RZ, R19, R216, RZ, 0x30, !PT ;  /* 0x000000d813ff7212 */ /* 0x000fe400078230ff */
[----:B------:R-:W-:Y:S02]  /*71d0*/  SEL R203, RZ, 0x10000000, P3 ;  /* 0x10000000ffcb7807 */ /* 0x000fe40001800000 */
[----:B------:R-:W-:Y:S02]  /*71e0*/  ISETP.NE.AND P3, PT, R20, RZ, PT ;  /* 0x000000ff1400720c */ /* 0x000fe40003f65270 */
[----:B------:R-:W-:-:S02]  /*71f0*/  SEL R205, RZ, 0x20000000, P2 ;  /* 0x20000000ffcd7807 */ /* 0x000fc40001000000 */
[----:B------:R-:W-:Y:S02]  /*7200*/  ISETP.NE.AND P2, PT, R23, RZ, PT ;  /* 0x000000ff1700720c */ /* 0x000fe40003f45270 */
[----:B------:R-:W-:Y:S02]  /*7210*/  SEL R207, RZ, 0x40000000, P1 ;  /* 0x40000000ffcf7807 */ /* 0x000fe40000800000 */
[----:B------:R-:W-:Y:S01]  /*7220*/  ISETP.NE.AND P1, PT, R24, RZ, PT ;  /* 0x000000ff1800720c */ /* 0x000fe20003f25270 */
[----:B0-----:R-:W-:Y:S01]  /*7230*/  @P0 FADD R21, R26, R21 ;  /* 0x000000151a150221 */ /* 0x001fe20000000000 */
[----:B------:R-:W-:Y:S02]  /*7240*/  LOP3.LUT P0, RZ, R15, 0x80, RZ, 0xc0, !PT ;  /* 0x000000800fff7812 */ /* 0x000fe4000780c0ff */
[----:B------:R-:W-:Y:S02]  /*7250*/  SEL R193, RZ, 0x800000, P5 ;  /* 0x00800000ffc17807 */ /* 0x000fe40002800000 */
        /* <DEDUP_REMOVED lines=8> */
[C---:B------:R-:W-:Y:S02]  /*72e0*/  LOP3.LUT P4, RZ, R15.reuse, 0x2, RZ, 0xc0, !PT ;  /* 0x000000020fff7812 */ /* 0x040fe4000788c0ff */
[----:B------:R-:W-:Y:S02]  /*72f0*/  P2R R211, PR, RZ, 0x1 ;  /* 0x00000001ffd37803 */ /* 0x000fe40000000000 */
[----:B------:R-:W-:Y:S02]  /*7300*/  LOP3.LUT P0, RZ, R15, 0x800, RZ, 0xc0, !PT ;  /* 0x000008000fff7812 */ /* 0x000fe4000780c0ff */
[----:B------:R-:W-:Y:S02]  /*7310*/  SEL R235, RZ, 0x400000, P5 ;  /* 0x00400000ffeb7807 */ /* 0x000fe40002800000 */
        /* <DEDUP_REMOVED lines=8> */
[----:B------:R-:W-:Y:S02]  /*73a0*/  LOP3.LUT P4, RZ, R14, 0x10, RZ, 0xc0, !PT ;  /* 0x000000100eff7812 */ /* 0x000fe4000788c0ff */
[----:B------:R-:W-:Y:S02]  /*73b0*/  P2R R95, PR, RZ, 0x1 ;  /* 0x00000001ff5f7803 */ /* 0x000fe40000000000 */
[----:B------:R-:W-:Y:S02]  /*73c0*/  LOP3.LUT P0, RZ, R15, 0x80000, RZ, 0xc0, !PT ;  /* 0x000800000fff7812 */ /* 0x000fe4000780c0ff */
[----:B------:R-:W-:Y:S02]  /*73d0*/  SEL R229, RZ, 0x80000, P2 ;  /* 0x00080000ffe57807 */ /* 0x000fe40001000000 */
        /* <DEDUP_REMOVED lines=24> */
[----:B------:R-:W-:-:S04]  /*7560*/  LOP3.LUT P0, RZ, R19, R210, RZ, 0x30, !PT ;  /* 0x000000d213ff7212 */ /* 0x000fc800078030ff */
[----:B------:R-:W-:Y:S02]  /*7570*/  SEL R201, RZ, 0x8000000, P0 ;  /* 0x08000000ffc97807 */ /* 0x000fe40000000000 */
[----:B------:R-:W-:Y:S02]  /*7580*/  LOP3.LUT P0, RZ, R19, R218, RZ, 0x30, !PT ;  /* 0x000000da13ff7212 */ /* 0x000fe400078030ff */
[----:B------:R-:W-:Y:S02]  /*7590*/  P2R R19, PR, RZ, 0x40 ;  /* 0x00000040ff137803 */ /* 0x000fe40000000000 */
[----:B------:R-:W-:Y:S02]  /*75a0*/  LOP3.LUT P6, RZ, R14, 0x10000, RZ, 0xc0, !PT ;  /* 0x000100000eff7812 */ /* 0x000fe400078cc0ff */
[----:B------:R-:W-:Y:S02]  /*75b0*/  SEL R209, RZ, 0x80000000, P0 ;  /* 0x80000000ffd17807 */ /* 0x000fe40000000000 */
[----:B------:R-:W-:-:S02]  /*75c0*/  P2R R20, PR, RZ, 0x40 ;  /* 0x00000040ff147803 */ /* 0x000fc40000000000 */
[C---:B------:R-:W-:Y:S02]  /*75d0*/  LOP3.LUT P6, RZ, R14.reuse, 0x20000, RZ, 0xc0, !PT ;  /* 0x000200000eff7812 */ /* 0x040fe400078cc0ff */
[----:B------:R-:W-:Y:S02]  /*75e0*/  ISETP.NE.AND P0, PT, R25, RZ, PT ;  /* 0x000000ff1900720c */ /* 0x000fe40003f05270 */
[----:B------:R-:W-:Y:S02]  /*75f0*/  P2R R23, PR, RZ, 0x40 ;  /* 0x00000040ff177803 */ /* 0x000fe40000000000 */
[----:B------:R-:W-:Y:S02]  /*7600*/  LOP3.LUT P6, RZ, R14, 0x40000, RZ, 0xc0, !PT ;  /* 0x000400000eff7812 */ /* 0x000fe400078cc0ff */
[----:B------:R-:W-:Y:S02]  /*7610*/  SEL R247, RZ, 0x1, P0 ;  /* 0x00000001fff77807 */ /* 0x000fe40000000000 */
[----:B------:R-:W-:-:S02]  /*7620*/  P2R R24, PR, RZ, 0x40 ;  /* 0x00000040ff187803 */ /* 0x000fc40000000000 */
[----:B------:R-:W-:Y:S02]  /*7630*/  LOP3.LUT P6, RZ, R14, 0x80000, RZ, 0xc0, !PT ;  /* 0x000800000eff7812 */ /* 0x000fe400078cc0ff */
[----:B------:R-:W-:Y:S02]  /*7640*/  ISETP.NE.AND P0, PT, R26, RZ, PT ;  /* 0x000000ff1a00720c */ /* 0x000fe40003f05270 */
        /* <DEDUP_REMOVED lines=9> */
[----:B------:R-:W-:-:S02]  /*76e0*/  ISETP.NE.AND P0, PT, R28, RZ, PT ;  /* 0x000000ff1c00720c */ /* 0x000fc40003f05270 */
[----:B------:R-:W-:Y:S02]  /*76f0*/  P2R R28, PR, RZ, 0x40 ;  /* 0x00000040ff1c7803 */ /* 0x000fe40000000000 */
[C---:B------:R-:W-:Y:S02]  /*7700*/  LOP3.LUT P6, RZ, R14.reuse, 0x800000, RZ, 0xc0, !PT ;  /* 0x008000000eff7812 */ /* 0x040fe400078cc0ff */
[----:B------:R-:W-:Y:S02]  /*7710*/  SEL R246, RZ, 0x8, P0 ;  /* 0x00000008fff67807 */ /* 0x000fe40000000000 */
[----:B------:R-:W-:Y:S02]  /*7720*/  ISETP.NE.AND P0, PT, R29, RZ, PT ;  /* 0x000000ff1d00720c */ /* 0x000fe40003f05270 */
[----:B------:R-:W-:Y:S02]  /*7730*/  P2R R29, PR, RZ, 0x40 ;  /* 0x00000040ff1d7803 */ /* 0x000fe40000000000 */
[----:B------:R-:W-:-:S02]  /*7740*/  LOP3.LUT P6, RZ, R14, 0x1000000, RZ, 0xc0, !PT ;  /* 0x010000000eff7812 */ /* 0x000fc400078cc0ff */
[----:B------:R-:W-:Y:S02]  /*7750*/  SEL R99, RZ, 0x10, P0 ;  /* 0x00000010ff637807 */ /* 0x000fe40000000000 */
        /* <DEDUP_REMOVED lines=36> */
[----:B------:R-:W-:Y:S02]  /*79a0*/  ISETP.NE.AND P0, PT, R157, RZ, PT ;  /* 0x000000ff9d00720c */ /* 0x000fe40003f05270 */
[----:B------:R-:W-:Y:S02]  /*79b0*/  SEL R93, RZ, 0x8000000, P6 ;  /* 0x08000000ff5d7807 */ /* 0x000fe40003000000 */
[----:B------:R-:W-:Y:S02]  /*79c0*/  ISETP.NE.AND P6, PT, R47, RZ, PT ;  /* 0x000000ff2f00720c */ /* 0x000fe40003fc5270 */
[----:B------:R-:W-:Y:S01]  /*79d0*/  SEL R228, RZ, 0x2000, P0 ;  /* 0x00002000ffe47807 */ /* 0x000fe20000000000 */
[----:B------:R-:W-:Y:S01]  /*79e0*/  STL [R1+0x14], R93 ;  /* 0x0000145d01007387 */ /* 0x000fe20000100800 */
[----:B------:R-:W-:-:S02]  /*79f0*/  SEL R0, RZ, 0x10000000, P6 ;  /* 0x10000000ff007807 */ /* 0x000fc40003000000 */
[----:B------:R-:W-:Y:S02]  /*7a00*/  ISETP.NE.AND P6, PT, R45, RZ, PT ;  /* 0x000000ff2d00720c */ /* 0x000fe40003fc5270 */
[----:B------:R-:W-:Y:S01]  /*7a10*/  ISETP.NE.AND P0, PT, R211, RZ, PT ;  /* 0x000000ffd300720c */ /* 0x000fe20003f05270 */
[----:B------:R0:W-:Y:S01]  /*7a20*/  STL [R1+0x44], R0 ;  /* 0x0000440001007387 */ /* 0x0001e20000100800 */
[----:B------:R-:W-:Y:S02]  /*7a30*/  SEL R45, RZ, 0x20000000, P6 ;  /* 0x20000000ff2d7807 */ /* 0x000fe40003000000 */
[----:B------:R-:W-:Y:S02]  /*7a40*/  ISETP.NE.AND P6, PT, R43, RZ, PT ;  /* 0x000000ff2b00720c */ /* 0x000fe40003fc5270 */
[----:B------:R-:W-:Y:S01]  /*7a50*/  SEL R226, RZ, 0x4000, P0 ;  /* 0x00004000ffe27807 */ /* 0x000fe20000000000 */
[----:B------:R-:W-:Y:S01]  /*7a60*/  STL [R1+0x4c], R45 ;  /* 0x00004c2d01007387 */ /* 0x000fe20000100800 */
[----:B------:R-:W-:-:S02]  /*7a70*/  ISETP.NE.AND P0, PT, R213, RZ, PT ;  /* 0x000000ffd500720c */ /* 0x000fc40003f05270 */
[----:B0-----:R-:W-:Y:S02]  /*7a80*/  SEL R0, RZ, 0x40000000, P6 ;  /* 0x40000000ff007807 */ /* 0x001fe40003000000 */
[----:B------:R-:W-:Y:S02]  /*7a90*/  ISETP.NE.AND P6, PT, R41, RZ, PT ;  /* 0x000000ff2900720c */ /* 0x000fe40003fc5270 */
[----:B------:R-:W-:Y:S01]  /*7aa0*/  SEL R225, RZ, 0x8000, P0 ;  /* 0x00008000ffe17807 */ /* 0x000fe20000000000 */
[----:B------:R0:W-:Y:S01]  /*7ab0*/  STL [R1+0x54], R0 ;  /* 0x0000540001007387 */ /* 0x0001e20000100800 */
[----:B------:R-:W-:Y:S02]  /*7ac0*/  SEL R41, RZ, 0x80000000, P6 ;  /* 0x80000000ff297807 */ /* 0x000fe40003000000 */
[----:B------:R-:W-:Y:S01]  /*7ad0*/  ISETP.NE.AND P0, PT, R215, RZ, PT ;  /* 0x000000ffd700720c */ /* 0x000fe20003f05270 */
[----:B0-----:R-:W2:Y:S01]  /*7ae0*/  LDL R0, [R1+0xf4] ;  /* 0x0000f40001007983 */ /* 0x001ea20000100800 */
        /* <DEDUP_REMOVED lines=10> */
[----:B------:R-:W-:Y:S02]  /*7b90*/  LOP3.LUT P0, RZ, R14, 0x8, RZ, 0xc0, !PT ;  /* 0x000000080eff7812 */ /* 0x000fe4000780c0ff */
        /* <DEDUP_REMOVED lines=21> */
[C---:B------:R-:W-:Y:S02]  /*7cf0*/  LOP3.LUT P6, RZ, R18.reuse, 0x4, RZ, 0xc0, !PT ;  /* 0x0000000412ff7812 */ /* 0x040fe400078cc0ff */
[----:B------:R-:W-:Y:S02]  /*7d00*/  SEL R28, RZ, 0x80000, P0 ;  /* 0x00080000ff1c7807 */ /* 0x000fe40000000000 */
[----:B------:R-:W-:Y:S02]  /*7d10*/  SEL R45, RZ, 0x4000, P6 ;  /* 0x00004000ff2d7807 */ /* 0x000fe40003000000 */
[----:B------:R-:W-:Y:S02]  /*7d20*/  LOP3.LUT P6, RZ, R18, 0x2, RZ, 0xc0, !PT ;  /* 0x0000000212ff7812 */ /* 0x000fe400078cc0ff */
[----:B------:R-:W-:-:S02]  /*7d30*/  LOP3.LUT P0, RZ, R13, 0x80000, RZ, 0xc0, !PT ;  /* 0x000800000dff7812 */ /* 0x000fc4000780c0ff */
[----:B------:R-:W-:Y:S02]  /*7d40*/  SEL R249, RZ, 0x8000, P6 ;  /* 0x00008000fff97807 */ /* 0x000fe40003000000 */
[----:B------:R-:W-:Y:S01]  /*7d50*/  LOP3.LUT P6, RZ, R18, 0x1, RZ, 0xc0, !PT ;  /* 0x0000000112ff7812 */ /* 0x000fe200078cc0ff */
[----:B------:R0:W-:Y:S01]  /*7d60*/  STL [R1+0x5c], R41 ;  /* 0x00005c2901007387 */ /* 0x0001e20000100800 */
[----:B------:R-:W-:Y:S02]  /*7d70*/  SEL R29, RZ, 0x40000, P4 ;  /* 0x00040000ff1d7807 */ /* 0x000fe40002000000 */
[----:B------:R-:W-:Y:S02]  /*7d80*/  SEL R43, RZ, 0x10000, P6 ;  /* 0x00010000ff2b7807 */ /* 0x000fe40003000000 */
[C---:B------:R-:W-:Y:S02]  /*7d90*/  LOP3.LUT P6, RZ, R22.reuse, 0x80000000, RZ, 0xc0, !PT ;  /* 0x8000000016ff7812 */ /* 0x040fe400078cc0ff */
[----:B------:R-:W-:-:S02]  /*7da0*/  LOP3.LUT P4, RZ, R22, 0x20000000, RZ, 0xc0, !PT ;  /* 0x2000000016ff7812 */ /* 0x000fc4000788c0ff */
[----:B0-----:R-:W-:Y:S02]  /*7db0*/  SEL R41, RZ, 0x20000, P5 ;  /* 0x00020000ff297807 */ /* 0x001fe40002800000 */
        /* <DEDUP_REMOVED lines=11> */
[----:B------:R-:W-:-:S09]  /*7e70*/  SEL R26, RZ, 0x200000, P2 ;  /* 0x00200000ff1a7807 */ /* 0x000fd20001000000 */
[----:B------:R-:W-:Y:S02]  /*7e80*/  @P0 LOP3.LUT R22, R22, 0x8000000, RZ, 0xfc, !PT ;  /* 0x0800000016160812 */ /* 0x000fe400078efcff */
[C---:B------:R-:W-:Y:S02]  /*7e90*/  LOP3.LUT P0, RZ, R13.reuse, 0x800000, RZ, 0xc0, !PT ;  /* 0x008000000dff7812 */ /* 0x040fe4000780c0ff */
[----:B------:R-:W-:Y:S02]  /*7ea0*/  LOP3.LUT P2, RZ, R13, 0x100, RZ, 0xc0, !PT ;  /* 0x000001000dff7812 */ /* 0x000fe4000784c0ff */
[----:B------:R-:W-:-:S09]  /*7eb0*/  LOP3.LUT R22, R22, 0xefffffff, RZ, 0xc0, !PT ;  /* 0xefffffff16167812 */ /* 0x000fd200078ec0ff */
[----:B------:R-:W-:-:S04]  /*7ec0*/  @P0 LOP3.LUT R22, R22, 0x10000000, RZ, 0xfc, !PT ;  /* 0x1000000016160812 */ /* 0x000fc800078efcff */
        /* <DEDUP_REMOVED lines=15> */
[----:B------:R-:W-:Y:S01]  /*7fc0*/  LOP3.LUT R22, R22, 0xffefffff, RZ, 0xc0, !PT ;  /* 0xffefffff16167812 */ /* 0x000fe200078ec0ff */
[----:B------:R-:W0:Y:S10]  /*7fd0*/  S2R R20, SR_LANEID ;  /* 0x0000000000147919 */ /* 0x000e340000000000 */
[----:B------:R-:W-:-:S02]  /*7fe0*/  @P2 LOP3.LUT R22, R22, 0x100000, RZ, 0xfc, !PT ;  /* 0x0010000016162812 */ /* 0x000fc400078efcff */
        /* <DEDUP_REMOVED lines=8> */
[----:B0-----:R-:W-:Y:S02]  /*8070*/  ISETP.NE.AND P4, PT, R20, RZ, PT ;  /* 0x000000ff1400720c */ /* 0x001fe40003f85270 */
[----:B------:R-:W-:Y:S02]  /*8080*/  LOP3.LUT R22, R22, 0xff7fffff, RZ, 0xc0, !PT ;  /* 0xff7fffff16167812 */ /* 0x000fe400078ec0ff */
[----:B------:R-:W-:-:S04]  /*8090*/  LOP3.LUT P0, RZ, R13, 0x1000000, RZ, 0xc0, !PT ;  /* 0x010000000dff7812 */ /* 0x000fc8000780c0ff */
[----:B------:R-:W-:-:S03]  /*80a0*/  SEL R20, RZ, 0x4000000, P0 ;  /* 0x04000000ff147807 */ /* 0x000fc60000000000 */
[----:B------:R-:W-:-:S04]  /*80b0*/  @P2 LOP3.LUT R22, R22, 0x800000, RZ, 0xfc, !PT ;  /* 0x0080000016162812 */ /* 0x000fc800078efcff */
[C---:B------:R-:W-:Y:S01]  /*80c0*/  LOP3.LUT P0, RZ, R22.reuse, 0x10000000, RZ, 0xc0, !PT ;  /* 0x1000000016ff7812 */ /* 0x040fe2000780c0ff */
[----:B--2---:R0:W-:Y:S04]  /*80d0*/  @!P4 STS [R0+0x8], R21 ;  /* 0x000008150000c388 */ /* 0x0041e80000000800 */
[----:B------:R1:W-:Y:S01]  /*80e0*/  STL [R1+0x40], R20 ;  /* 0x0000401401007387 */ /* 0x0003e20000100800 */
[----:B0-----:R-:W-:Y:S02]  /*80f0*/  SEL R0, RZ, 0x8000000, P0 ;  /* 0x08000000ff007807 */ /* 0x001fe40000000000 */
[----:B------:R-:W-:-:S04]  /*8100*/  LOP3.LUT P0, RZ, R22, 0x8000000, RZ, 0xc0, !PT ;  /* 0x0800000016ff7812 */ /* 0x000fc8000780c0ff */
[----:B-1----:R-:W-:Y:S02]  /*8110*/  SEL R20, RZ, 0x10000000, P0 ;  /* 0x10000000ff147807 */ /* 0x002fe40000000000 */
[C---:B------:R-:W-:Y:S01]  /*8120*/  LOP3.LUT P0, RZ, R22.reuse, 0x4000000, RZ, 0xc0, !PT ;  /* 0x0400000016ff7812 */ /* 0x040fe2000780c0ff */
[----:B------:R0:W-:Y:S04]  /*8130*/  STL [R1+0x48], R0 ;  /* 0x0000480001007387 */ /* 0x0001e80000100800 */
[----:B------:R1:W-:Y:S01]  /*8140*/  STL [R1+0x50], R20 ;  /* 0x0000501401007387 */ /* 0x0003e20000100800 */
[----:B0-----:R-:W-:Y:S02]  /*8150*/  SEL R0, RZ, 0x20000000, P0 ;  /* 0x20000000ff007807 */ /* 0x001fe40000000000 */
[----:B------:R-:W-:-:S04]  /*8160*/  LOP3.LUT P0, RZ, R22, 0x2000000, RZ, 0xc0, !PT ;  /* 0x0200000016ff7812 */ /* 0x000fc8000780c0ff */
[----:B-1----:R-:W-:Y:S02]  /*8170*/  SEL R20, RZ, 0x40000000, P0 ;  /* 0x40000000ff147807 */ /* 0x002fe40000000000 */
[C---:B------:R-:W-:Y:S01]  /*8180*/  LOP3.LUT P0, RZ, R22.reuse, 0x1000000, RZ, 0xc0, !PT ;  /* 0x0100000016ff7812 */ /* 0x040fe2000780c0ff */
[----:B------:R0:W-:Y:S03]  /*8190*/  STL [R1+0x58], R0 ;  /* 0x0000580001007387 */ /* 0x0001e60000100800 */
[----:B0-----:R-:W-:Y:S02]  /*81a0*/  SEL R0, RZ, 0x80000000, P0 ;  /* 0x80000000ff007807 */ /* 0x001fe40000000000 */
[----:B------:R-:W-:Y:S02]  /*81b0*/  LOP3.LUT P0, RZ, R13, 0x1, RZ, 0xc0, !PT ;  /* 0x000000010dff7812 */ /* 0x000fe4000780c0ff */
[----:B------:R-:W-:-:S02]  /*81c0*/  LOP3.LUT R22, R22, 0xffffefff, RZ, 0xc0, !PT ;  /* 0xffffefff16167812 */ /* 0x000fc400078ec0ff */
[----:B------:R-:W-:-:S04]  /*81d0*/  LOP3.LUT P2, RZ, R13, 0x20000, RZ, 0xc0, !PT ;  /* 0x000200000dff7812 */ /* 0x000fc8000784c0ff */
[----:B------:R-:W-:-:S05]  /*81e0*/  SEL R219, RZ, 0xffffffff, P2 ;  /* 0xffffffffffdb7807 */ /* 0x000fca0001000000 */
[----:B------:R-:W-:-:S04]  /*81f0*/  @P0 LOP3.LUT R22, R22, 0x1000, RZ, 0xfc, !PT ;  /* 0x0000100016160812 */ /* 0x000fc800078efcff */
        /* <DEDUP_REMOVED lines=8> */
[C---:B------:R-:W-:Y:S01]  /*8280*/  LOP3.LUT P2, RZ, R22.reuse, 0x80000, RZ, 0xc0, !PT ;  /* 0x0008000016ff7812 */ /* 0x040fe2000784c0ff */
[----:B------:R0:W-:Y:S04]  /*8290*/  STL [R1+0x60], R20 ;  /* 0x0000601401007387 */ /* 0x0001e80000100800 */
[----:B------:R1:W-:Y:S01]  /*82a0*/  STL [R1+0x64], R0 ;  /* 0x0000640001007387 */ /* 0x0003e20000100800 */
[----:B0-----:R-:W-:Y:S02]  /*82b0*/  SEL R20, RZ, 0x40, P2 ;  /* 0x00000040ff147807 */ /* 0x001fe40001000000 */
[----:B------:R-:W-:-:S04]  /*82c0*/  LOP3.LUT P2, RZ, R22, 0x40000, RZ, 0xc0, !PT ;  /* 0x0004000016ff7812 */ /* 0x000fc8000784c0ff */
[----:B-1----:R-:W-:Y:S02]  /*82d0*/  SEL R0, RZ, 0x80, P2 ;  /* 0x00000080ff007807 */ /* 0x002fe40001000000 */
[----:B------:R-:W-:-:S03]  /*82e0*/  LOP3.LUT P2, RZ, R22, 0x20000, RZ, 0xc0, !PT ;  /* 0x0002000016ff7812 */ /* 0x000fc6000784c0ff */
[----:B------:R0:W-:Y:S01]  /*82f0*/  STL [R1+0x68], R0 ;  /* 0x0000680001007387 */ /* 0x0001e20000100800 */
[----:B------:R-:W-:Y:S01]  /*8300*/  IMAD.SHL.U32 R248, R248, 0x2, RZ ;  /* 0x00000002f8f87824 */ /* 0x000fe200078e00ff */
[----:B0-----:R-:W-:Y:S02]  /*8310*/  SEL R0, RZ, 0x100, P2 ;  /* 0x00000100ff007807 */ /* 0x001fe40001000000 */
[----:B------:R-:W-:-:S03]  /*8320*/  LOP3.LUT P2, RZ, R22, 0x10000, RZ, 0xc0, !PT ;  /* 0x0001000016ff7812 */ /* 0x000fc6000784c0ff */
[----:B------:R0:W-:Y:S01]  /*8330*/  STL [R1+0x6c], R0 ;  /* 0x00006c0001007387 */ /* 0x0001e20000100800 */
[----:B------:R-:W-:Y:S02]  /*8340*/  SEL R25, RZ, 0x400000, P3 ;  /* 0x00400000ff197807 */ /* 0x000fe40001800000 */
[----:B0-----:R-:W-:Y:S02]  /*8350*/  SEL R0, RZ, 0x200, P2 ;  /* 0x00000200ff007807 */ /* 0x001fe40001000000 */
[----:B------:R-:W-:-:S03]  /*8360*/  LOP3.LUT P2, RZ, R22, 0x8000, RZ, 0xc0, !PT ;  /* 0x0000800016ff7812 */ /* 0x000fc6000784c0ff */
[----:B------:R0:W-:Y:S01]  /*8370*/  STL [R1+0x98], R0 ;  /* 0x0000980001007387 */ /* 0x0001e20000100800 */
[C---:B------:R-:W-:Y:S02]  /*8380*/  LOP3.LUT P3, RZ, R13.reuse, 0x80, RZ, 0xc0, !PT ;  /* 0x000000800dff7812 */ /* 0x040fe4000786c0ff */
[----:B------:R-:W-:Y:S02]  /*8390*/  LOP3.LUT R247, R248, 0x2, R247, 0xe2, !PT ;  /* 0x00000002f8f77812 */ /* 0x000fe400078ee2f7 */
[----:B------:R-:W-:Y:S02]  /*83a0*/  SEL R18, RZ, 0x2000000, P6 ;  /* 0x02000000ff127807 */ /* 0x000fe40003000000 */
[----:B0-----:R-:W-:Y:S02]  /*83b0*/  SEL R0, RZ, 0x400, P2 ;  /* 0x00000400ff007807 */ /* 0x001fe40001000000 */
[C---:B------:R-:W-:Y:S02]  /*83c0*/  LOP3.LUT P4, RZ, R13.reuse, 0x40, RZ, 0xc0, !PT ;  /* 0x000000400dff7812 */ /* 0x040fe4000788c0ff */
[----:B------:R-:W-:Y:S01]  /*83d0*/  SEL R19, RZ, 0x1000000, P5 ;  /* 0x01000000ff137807 */ /* 0x000fe20002800000 */
[----:B------:R0:W-:Y:S01]  /*83e0*/  STL [R1+0x9c], R0 ;  /* 0x00009c0001007387 */ /* 0x0001e20000100800 */
[----:B------:R-:W-:-:S02]  /*83f0*/  LOP3.LUT P6, RZ, R13, 0x20, RZ, 0xc0, !PT ;  /* 0x000000200dff7812 */ /* 0x000fc400078cc0ff */
[----:B------:R-:W-:Y:S02]  /*8400*/  LOP3.LUT P5, RZ, R13, 0x10, RZ, 0xc0, !PT ;  /* 0x000000100dff7812 */ /* 0x000fe400078ac0ff */
[----:B------:R-:W-:Y:S02]  /*8410*/  LOP3.LUT R39, R246, R39, R247, 0xfe, !PT ;  /* 0x00000027f6277212 */ /* 0x000fe400078efef7 */
[C---:B------:R-:W-:Y:S02]  /*8420*/  LOP3.LUT P2, RZ, R22.reuse, 0x4000, RZ, 0xc0, !PT ;  /* 0x0000400016ff7812 */ /* 0x040fe4000784c0ff */
[----:B0-----:R-:W-:Y:S02]  /*8430*/  SEL R0, RZ, 0x800, P3 ;  /* 0x00000800ff007807 */ /* 0x001fe40001800000 */
[----:B------:R-:W-:Y:S02]  /*8440*/  LOP3.LUT P3, RZ, R22, 0x2000, RZ, 0xc0, !PT ;  /* 0x0000200016ff7812 */ /* 0x000fe4000786c0ff */
[----:B------:R-:W-:-:S02]  /*8450*/  SEL R248, RZ, 0x1000, P4 ;  /* 0x00001000fff87807 */ /* 0x000fc40002000000 */
[----:B------:R-:W-:Y:S01]  /*8460*/  SEL R247, RZ, 0x2000, P6 ;  /* 0x00002000fff77807 */ /* 0x000fe20003000000 */
[----:B------:R0:W-:Y:S01]  /*8470*/  STL [R1+0xa0], R0 ;  /* 0x0000a00001007387 */ /* 0x0001e20000100800 */
[----:B------:R-:W-:Y:S02]  /*8480*/  SEL R246, RZ, 0x4000, P5 ;  /* 0x00004000fff67807 */ /* 0x000fe40002800000 */
[----:B------:R-:W-:Y:S02]  /*8490*/  LOP3.LUT R39, R101, R99, R39, 0xfe, !PT ;  /* 0x0000006365277212 */ /* 0x000fe400078efe27 */
[----:B------:R-:W-:Y:S02]  /*84a0*/  SEL R101, RZ, 0x8000, P3 ;  /* 0x00008000ff657807 */ /* 0x000fe40001800000 */
[----:B------:R-:W-:Y:S01]  /*84b0*/  SEL R99, RZ, 0x10000, P2 ;  /* 0x00010000ff637807 */ /* 0x000fe20001000000 */
[----:B0-----:R0:W5:Y:S01]  /*84c0*/  LDL.LU R0, [R1+0xf8] ;  /* 0x0000f80001007983 */ /* 0x0011620000300800 */
[----:B------:R-:W-:-:S02]  /*84d0*/  SEL R27, RZ, 0x100000, P1 ;  /* 0x00100000ff1b7807 */ /* 0x000fc40000800000 */
[C---:B------:R-:W-:Y:S01]  /*84e0*/  LOP3.LUT P0, RZ, R13.reuse, 0x2, RZ, 0xc0, !PT ;  /* 0x000000020dff7812 */ /* 0x040fe2000780c0ff */
[----:B------:R-:W-:Y:S01]  /*84f0*/  STL [R1+0x94], R248 ;  /* 0x000094f801007387 */ /* 0x000fe20000100800 */
[----:B------:R-:W-:-:S03]  /*8500*/  LOP3.LUT P1, RZ, R13, 0x40000, RZ, 0xc0, !PT ;  /* 0x000400000dff7812 */ /* 0x000fc6000782c0ff */
[----:B------:R-:W-:Y:S04]  /*8510*/  STL [R1+0x70], R247 ;  /* 0x000070f701007387 */ /* 0x000fe80000100800 */
[----:B------:R-:W-:Y:S01]  /*8520*/  STL [R1+0x74], R246 ;  /* 0x000074f601007387 */ /* 0x000fe20000100800 */
[----:B------:R-:W-:-:S03]  /*8530*/  SEL R217, RZ, 0x1, P1 ;  /* 0x00000001ffd97807 */ /* 0x000fc60000800000 */
[----:B------:R-:W-:Y:S01]  /*8540*/  STL [R1+0x7c], R101 ;  /* 0x00007c6501007387 */ /* 0x000fe20000100800 */
[----:B------:R-:W-:-:S03]  /*8550*/  LOP3.LUT P1, RZ, R16, 0x80000000, RZ, 0xc0, !PT ;  /* 0x8000000010ff7812 */ /* 0x000fc6000782c0ff */
[----:B------:R1:W-:Y:S02]  /*8560*/  STL [R1+0x84], R99 ;  /* 0x0000846301007387 */ /* 0x0003e40000100800 */
[----:B-1----:R-:W-:Y:S02]  /*8570*/  SEL R99, RZ, 0x20000, P0 ;  /* 0x00020000ff637807 */ /* 0x002fe40000000000 */
[----:B------:R-:W-:-:S03]  /*8580*/  LOP3.LUT P0, RZ, R22, 0x1000, RZ, 0xc0, !PT ;  /* 0x0000100016ff7812 */ /* 0x000fc6000780c0ff */
[----:B------:R1:W-:Y:S01]  /*8590*/  STL [R1+0x80], R99 ;  /* 0x0000806301007387 */ /* 0x0003e20000100800 */
[----:B------:R-:W-:Y:S02]  /*85a0*/  SEL R101, RZ, 0x40000, P0 ;  /* 0x00040000ff657807 */ /* 0x000fe40000000000 */
[----:B-1----:R-:W-:Y:S02]  /*85b0*/  SEL R99, RZ, 0x80000, P1 ;  /* 0x00080000ff637807 */ /* 0x002fe40000800000 */
[----:B------:R-:W-:-:S04]  /*85c0*/  LOP3.LUT P1, RZ, R22, 0x400, RZ, 0xc0, !PT ;  /* 0x0000040016ff7812 */ /* 0x000fc8000782c0ff */
[----:B------:R-:W-:Y:S02]  /*85d0*/  SEL R248, RZ, 0x100000, P1 ;  /* 0x00100000fff87807 */ /* 0x000fe40000800000 */
[C---:B------:R-:W-:Y:S02]  /*85e0*/  LOP3.LUT P1, RZ, R22.reuse, 0x200, RZ, 0xc0, !PT ;  /* 0x0000020016ff7812 */ /* 0x040fe4000782c0ff */
[----:B------:R-:W-:Y:S01]  /*85f0*/  LOP3.LUT P0, RZ, R22, 0x800, RZ, 0xc0, !PT ;  /* 0x0000080016ff7812 */ /* 0x000fe2000780c0ff */
[----:B------:R-:W-:Y:S01]  /*8600*/  STL [R1+0x78], R101 ;  /* 0x0000786501007387 */ /* 0x000fe20000100800 */
[----:B------:R-:W-:-:S03]  /*8610*/  LOP3.LUT R13, R13, 0xf7ffffff, RZ, 0xc0, !PT ;  /* 0xf7ffffff0d0d7812 */ /* 0x000fc600078ec0ff */
[----:B------:R1:W-:Y:S01]  /*8620*/  STL [R1+0x88], R99 ;  /* 0x0000886301007387 */ /* 0x0003e20000100800 */
[----:B------:R-:W-:Y:S01]  /*8630*/  IMAD.SHL.U32 R157, R157, 0x2, RZ ;  /* 0x000000029d9d7824 */ /* 0x000fe200078e00ff */
[----:B-1----:R-:W-:Y:S02]  /*8640*/  SEL R99, RZ, 0x200000, P0 ;  /* 0x00200000ff637807 */ /* 0x002fe40000000000 */
[----:B------:R-:W-:Y:S02]  /*8650*/  LOP3.LUT P0, RZ, R22, 0x100, RZ, 0xc0, !PT ;  /* 0x0000010016ff7812 */ /* 0x000fe4000780c0ff */
[----:B------:R-:W-:Y:S01]  /*8660*/  @P1 LOP3.LUT R13, R13, 0x8000000, RZ, 0xfc, !PT ;  /* 0x080000000d0d1812 */ /* 0x000fe200078efcff */
[----:B------:R1:W-:Y:S01]  /*8670*/  STL [R1+0x8c], R99 ;  /* 0x00008c6301007387 */ /* 0x0003e20000100800 */
[----:B------:R-:W-:Y:S02]  /*8680*/  LOP3.LUT R103, R157, 0x2, R103, 0xe2, !PT ;  /* 0x000000029d677812 */ /* 0x000fe400078ee267 */
[----:B------:R-:W-:-:S02]  /*8690*/  LOP3.LUT R13, R13, 0xefffffff, RZ, 0xc0, !PT ;  /* 0xefffffff0d0d7812 */ /* 0x000fc400078ec0ff */
[----:B-1----:R-:W-:Y:S02]  /*86a0*/  SEL R99, RZ, 0xffffffff, P1 ;  /* 0xffffffffff637807 */ /* 0x002fe40000800000 */
[----:B------:R-:W-:Y:S02]  /*86b0*/  LOP3.LUT R103, R220, R211, R103, 0xfe, !PT ;  /* 0x000000d3dc677212 */ /* 0x000fe400078efe67 */
[----:B------:R-:W-:Y:S01]  /*86c0*/  SEL R101, RZ, 0x1, P0 ;  /* 0x00000001ff657807 */ /* 0x000fe20000000000 */
[----:B------:R-:W-:Y:S01]  /*86d0*/  IMAD.SHL.U32 R99, R99, 0x2, RZ ;  /* 0x0000000263637824 */ /* 0x000fe200078e00ff */
[----:B------:R-:W-:Y:S02]  /*86e0*/  @P0 LOP3.LUT R13, R13, 0x10000000, RZ, 0xfc, !PT ;  /* 0x100000000d0d0812 */ /* 0x000fe400078efcff */
[----:B------:R-:W-:Y:S02]  /*86f0*/  LOP3.LUT P1, RZ, R15, 0x1, RZ, 0xc0, !PT ;  /* 0x000000010fff7812 */ /* 0x000fe4000782c0ff */
[----:B------:R-:W-:-:S02]  /*8700*/  LOP3.LUT P0, RZ, R14, 0x400, RZ, 0xc0, !PT ;  /* 0x000004000eff7812 */ /* 0x000fc4000780c0ff */
[----:B------:R-:W-:Y:S02]  /*8710*/  LOP3.LUT R215, R215, R213, R103, 0xfe, !PT ;  /* 0x000000d5d7d77212 */ /* 0x000fe400078efe67 */
[----:B------:R-:W-:Y:S02]  /*8720*/  LOP3.LUT R99, R99, 0x2, R101, 0xe2, !PT ;  /* 0x0000000263637812 */ /* 0x000fe400078ee265 */
[----:B------:R-:W-:Y:S02]  /*8730*/  SEL R101, RZ, 0x4, P0 ;  /* 0x00000004ff657807 */ /* 0x000fe40000000000 */
[----:B------:R-:W-:Y:S02]  /*8740*/  SEL R103, RZ, 0x8, P1 ;  /* 0x00000008ff677807 */ /* 0x000fe40000800000 */
[C---:B------:R-:W-:Y:S02]  /*8750*/  LOP3.LUT P4, RZ, R15.reuse, 0x4000, RZ, 0xc0, !PT ;  /* 0x000040000fff7812 */ /* 0x040fe4000788c0ff */
[----:B------:R-:W-:-:S02]  /*8760*/  LOP3.LUT P6, RZ, R15, 0x8000, RZ, 0xc0, !PT ;  /* 0x000080000fff7812 */ /* 0x000fc400078cc0ff */
[----:B------:R-:W-:Y:S02]  /*8770*/  LOP3.LUT R103, R103, R101, R99, 0xfe, !PT ;  /* 0x0000006567677212 */ /* 0x000fe400078efe63 */
[----:B------:R-:W-:Y:S02]  /*8780*/  SEL R99, RZ, 0x10, P4 ;  /* 0x00000010ff637807 */ /* 0x000fe40002000000 */
[----:B------:R-:W-:Y:S02]  /*8790*/  SEL R101, RZ, 0x20, P6 ;  /* 0x00000020ff657807 */ /* 0x000fe40003000000 */
[----:B------:R-:W-:Y:S02]  /*87a0*/  LOP3.LUT P3, RZ, R16, 0x40, RZ, 0xc0, !PT ;  /* 0x0000004010ff7812 */ /* 0x000fe4000786c0ff */
[----:B------:R-:W-:Y:S02]  /*87b0*/  LOP3.LUT R103, R101, R99, R103, 0xfe, !PT ;  /* 0x0000006365677212 */ /* 0x000fe400078efe67 */
[----:B------:R-:W-:-:S02]  /*87c0*/  SEL R101, RZ, 0x1, P3 ;  /* 0x00000001ff657807 */ /* 0x000fc40001800000 */
[----:B------:R-:W-:Y:S02]  /*87d0*/  LOP3.LUT P3, RZ, R15, 0x40000, RZ, 0xc0, !PT ;  /* 0x000400000fff7812 */ /* 0x000fe4000786c0ff */
[----:B------:R-:W-:Y:S02]  /*87e0*/  LOP3.LUT R22, R22, 0xffffffef, RZ, 0xc0, !PT ;  /* 0xffffffef16167812 */ /* 0x000fe400078ec0ff */
[----:B------:R-:W-:-:S09]  /*87f0*/  LOP3.LUT P0, RZ, R16, 0x400000, RZ, 0xc0, !PT ;  /* 0x0040000010ff7812 */ /* 0x000fd2000780c0ff */
[----:B------:R-:W-:Y:S02]  /*8800*/  @P3 LOP3.LUT R22, R22, 0x10, RZ, 0xfc, !PT ;  /* 0x0000001016163812 */ /* 0x000fe400078efcff */
[----:B------:R-:W-:Y:S02]  /*8810*/  LOP3.LUT P3, RZ, R15, 0x400000, RZ, 0xc0, !PT ;  /* 0x004000000fff7812 */ /* 0x000fe4000786c0ff */
[----:B------:R-:W-:Y:S02]  /*8820*/  LOP3.LUT R22, R22, 0xffffffdf, RZ, 0xc0, !PT ;  /* 0xffffffdf16167812 */ /* 0x000fe400078ec0ff */
[----:B------:R-:W-:-:S04]  /*8830*/  LOP3.LUT R13, R13, 0xdfffffff, RZ, 0xc0, !PT ;  /* 0xdfffffff0d0d7812 */ /* 0x000fc800078ec0ff */
[----:B------:R-:W-:Y:S02]  /*8840*/  @P0 LOP3.LUT R13, R13, 0x20000000, RZ, 0xfc, !PT ;  /* 0x200000000d0d0812 */ /* 0x000fe400078efcff */
[----:B------:R-:W-:-:S03]  /*8850*/  LOP3.LUT P0, RZ, R16, 0x800000, RZ, 0xc0, !PT ;  /* 0x0080000010ff7812 */ /* 0x000fc6000780c0ff */
[----:B------:R-:W-:Y:S02]  /*8860*/  @P3 LOP3.LUT R22, R22, 0x20, RZ, 0xfc, !PT ;  /* 0x0000002016163812 */ /* 0x000fe400078efcff */
[----:B------:R-:W-:Y:S02]  /*8870*/  LOP3.LUT P3, RZ, R15, 0x100000, RZ, 0xc0, !PT ;  /* 0x001000000fff7812 */ /* 0x000fe4000786c0ff */
[----:B------:R-:W-:Y:S02]  /*8880*/  LOP3.LUT R22, R22, 0xffffffbf, RZ, 0xc0, !PT ;  /* 0xffffffbf16167812 */ /* 0x000fe400078ec0ff */
[----:B------:R-:W-:-:S04]  /*8890*/  LOP3.LUT R13, R13, 0xbfffffff, RZ, 0xc0, !PT ;  /* 0xbfffffff0d0d7812 */ /* 0x000fc800078ec0ff */
[----:B------:R-:W-:Y:S02]  /*88a0*/  @P0 LOP3.LUT R13, R13, 0x40000000, RZ, 0xfc, !PT ;  /* 0x400000000d0d0812 */ /* 0x000fe400078efcff */
[----:B------:R-:W-:-:S03]  /*88b0*/  LOP3.LUT P0, RZ, R16, 0x1000000, RZ, 0xc0, !PT ;  /* 0x0100000010ff7812 */ /* 0x000fc6000780c0ff */
[----:B------:R-:W-:Y:S02]  /*88c0*/  @P3 LOP3.LUT R22, R22, 0x40, RZ, 0xfc, !PT ;  /* 0x0000004016163812 */ /* 0x000fe400078efcff */
[C---:B------:R-:W-:Y:S02]  /*88d0*/  LOP3.LUT P3, RZ, R16.reuse, 0x10000, RZ, 0xc0, !PT ;  /* 0x0001000010ff7812 */ /* 0x040fe4000786c0ff */
[----:B------:R-:W-:Y:S02]  /*88e0*/  LOP3.LUT P6, RZ, R16, 0x8000000, RZ, 0xc0, !PT ;  /* 0x0800000010ff7812 */ /* 0x000fe400078cc0ff */
[----:B------:R-:W-:Y:S02]  /*88f0*/  LOP3.LUT R22, R22, 0xffffff7f, RZ, 0xc0, !PT ;  /* 0xffffff7f16167812 */ /* 0x000fe400078ec0ff */
[----:B------:R-:W-:Y:S02]  /*8900*/  LOP3.LUT R13, R13, 0x7fffffff, RZ, 0xc0, !PT ;  /* 0x7fffffff0d0d7812 */ /* 0x000fe400078ec0ff */
[----:B------:R-:W-:-:S02]  /*8910*/  LOP3.LUT P5, RZ, R16, 0x100, RZ, 0xc0, !PT ;  /* 0x0000010010ff7812 */ /* 0x000fc400078ac0ff */
[----:B------:R-:W-:-:S03]  /*8920*/  @P0 LOP3.LUT R13, R13, 0x80000000, RZ, 0xfc, !PT ;  /* 0x800000000d0d0812 */ /* 0x000fc600078efcff */
[----:B------:R-:W-:Y:S02]  /*8930*/  @P3 LOP3.LUT R22, R22, 0x80, RZ, 0xfc, !PT ;  /* 0x0000008016163812 */ /* 0x000fe400078efcff */
[----:B------:R-:W-:Y:S02]  /*8940*/  SEL R99, RZ, 0xffffffff, P5 ;  /* 0xffffffffff637807 */ /* 0x000fe40002800000 */
[----:B------:R-:W-:Y:S02]  /*8950*/  LOP3.LUT P0, RZ, R16, 0x2000000, RZ, 0xc0, !PT ;  /* 0x0200000010ff7812 */ /* 0x000fe4000780c0ff */
[----:B------:R-:W-:Y:S01]  /*8960*/  LOP3.LUT R22, R22, 0xfffffffd, RZ, 0xc0, !PT ;  /* 0xfffffffd16167812 */ /* 0x000fe200078ec0ff */
[----:B------:R-:W-:Y:S01]  /*8970*/  IMAD.SHL.U32 R99, R99, 0x2, RZ ;  /* 0x0000000263637824 */ /* 0x000fe200078e00ff */
[----:B------:R-:W-:Y:S02]  /*8980*/  LOP3.LUT P2, RZ, R16, 0x400, RZ, 0xc0, !PT ;  /* 0x0000040010ff7812 */ /* 0x000fe4000784c0ff */
[----:B------:R-:W-:-:S02]  /*8990*/  @P6 LOP3.LUT R22, R22, 0x2, RZ, 0xfc, !PT ;  /* 0x0000000216166812 */ /* 0x000fc400078efcff */
[----:B------:R-:W-:Y:S02]  /*89a0*/  LOP3.LUT P5, RZ, R16, 0x1000, RZ, 0xc0, !PT ;  /* 0x0000100010ff7812 */ /* 0x000fe400078ac0ff */
[----:B------:R-:W-:Y:S02]  /*89b0*/  LOP3.LUT R22, R22, 0xfffffffe, RZ, 0xc0, !PT ;  /* 0xfffffffe16167812 */ /* 0x000fe400078ec0ff */
[----:B------:R-:W-:Y:S02]  /*89c0*/  LOP3.LUT R99, R99, 0x2, R101, 0xe2, !PT ;  /* 0x0000000263637812 */ /* 0x000fe400078ee265 */
[----:B------:R-:W-:Y:S02]  /*89d0*/  SEL R101, RZ, 0x4, P2 ;  /* 0x00000004ff657807 */ /* 0x000fe40001000000 */
[----:B------:R-:W-:Y:S02]  /*89e0*/  SEL R157, RZ, 0x8, P5 ;  /* 0x00000008ff9d7807 */ /* 0x000fe40002800000 */
[----:B------:R-:W-:-:S02]  /*89f0*/  LOP3.LUT P3, RZ, R16, 0x4000, RZ, 0xc0, !PT ;  /* 0x0000400010ff7812 */ /* 0x000fc4000786c0ff */
[----:B------:R-:W-:Y:S02]  /*8a00*/  @P0 LOP3.LUT R22, R22, 0x1, RZ, 0xfc, !PT ;  /* 0x0000000116160812 */ /* 0x000fe400078efcff */
[----:B------:R-:W-:Y:S02]  /*8a10*/  LOP3.LUT R101, R157, R101, R99, 0xfe, !PT ;  /* 0x000000659d657212 */ /* 0x000fe400078efe63 */
[----:B------:R-:W-:Y:S02]  /*8a20*/  SEL R99, RZ, 0x10, P3 ;  /* 0x00000010ff637807 */ /* 0x000fe40001800000 */
[----:B------:R-:W-:Y:S01]  /*8a30*/  LOP3.LUT P3, RZ, R22, 0x80, RZ, 0xc0, !PT ;  /* 0x0000008016ff7812 */ /* 0x000fe2000786c0ff */
[----:B------:R-:W-:-:S03]  /*8a40*/  IMAD.SHL.U32 R219, R219, 0x2, RZ ;  /* 0x00000002dbdb7824 */ /* 0x000fc600078e00ff */
[----:B------:R-:W-:Y:S02]  /*8a50*/  SEL R157, RZ, 0x20, P3 ;  /* 0x00000020ff9d7807 */ /* 0x000fe40001800000 */
[C---:B------:R-:W-:Y:S02]  /*8a60*/  LOP3.LUT P3, RZ, R22.reuse, 0x40, RZ, 0xc0, !PT ;  /* 0x0000004016ff7812 */ /* 0x040fe4000786c0ff */
[----:B------:R-:W-:Y:S02]  /*8a70*/  LOP3.LUT R101, R157, R99, R101, 0xfe, !PT ;  /* 0x000000639d657212 */ /* 0x000fe400078efe65 */
[----:B------:R-:W-:Y:S02]  /*8a80*/  LOP3.LUT R217, R219, 0x2, R217, 0xe2, !PT ;  /* 0x00000002dbd97812 */ /* 0x000fe400078ee2d9 */
[----:B------:R-:W-:Y:S02]  /*8a90*/  SEL R99, RZ, 0xffffffff, P3 ;  /* 0xffffffffff637807 */ /* 0x000fe40001800000 */
[----:B------:R-:W-:-:S02]  /*8aa0*/  LOP3.LUT P3, RZ, R22, 0x20, RZ, 0xc0, !PT ;  /* 0x0000002016ff7812 */ /* 0x000fc4000786c0ff */
[----:B------:R-:W-:Y:S01]  /*8ab0*/  LOP3.LUT R217, R245, R222, R217, 0xfe, !PT ;  /* 0x000000def5d97212 */ /* 0x000fe200078efed9 */
[----:B------:R-:W-:Y:S01]  /*8ac0*/  IMAD.SHL.U32 R99, R99, 0x2, RZ ;  /* 0x0000000263637824 */ /* 0x000fe200078e00ff */
[----:B------:R-:W-:Y:S02]  /*8ad0*/  SEL R157, RZ, 0x1, P3 ;  /* 0x00000001ff9d7807 */ /* 0x000fe40001800000 */
[----:B------:R-:W-:Y:S02]  /*8ae0*/  LOP3.LUT P2, RZ, R15, 0x10000, RZ, 0xc0, !PT ;  /* 0x000100000fff7812 */ /* 0x000fe4000784c0ff */
[----:B------:R-:W-:Y:S02]  /*8af0*/  LOP3.LUT P3, RZ, R22, 0x10, RZ, 0xc0, !PT ;  /* 0x0000001016ff7812 */ /* 0x000fe4000786c0ff */
[----:B------:R-:W-:Y:S02]  /*8b00*/  LOP3.LUT R223, R223, R244, R217, 0xfe, !PT ;  /* 0x000000f4dfdf7212 */ /* 0x000fe400078efed9 */
[----:B------:R-:W-:-:S02]  /*8b10*/  LOP3.LUT R99, R99, 0x2, R157, 0xe2, !PT ;  /* 0x0000000263637812 */ /* 0x000fc400078ee29d */
[----:B------:R-:W-:Y:S02]  /*8b20*/  SEL R157, RZ, 0x4, P3 ;  /* 0x00000004ff9d7807 */ /* 0x000fe40001800000 */
[----:B------:R-:W-:Y:S02]  /*8b30*/  SEL R211, RZ, 0x8, P2 ;  /* 0x00000008ffd37807 */ /* 0x000fe40001000000 */
[----:B------:R-:W-:Y:S02]  /*8b40*/  LOP3.LUT R246, R23, R215, RZ, 0xfc, !PT ;  /* 0x000000d717f67212 */ /* 0x000fe400078efcff */
[C---:B------:R-:W-:Y:S02]  /*8b50*/  LOP3.LUT P6, RZ, R16.reuse, 0x10000000, RZ, 0xc0, !PT ;  /* 0x1000000010ff7812 */ /* 0x040fe400078cc0ff */
[----:B------:R-:W-:Y:S02]  /*8b60*/  LOP3.LUT P0, RZ, R16, 0x4000000, RZ, 0xc0, !PT ;  /* 0x0400000010ff7812 */ /* 0x000fe4000780c0ff */
[----:B------:R-:W-:-:S02]  /*8b70*/  LOP3.LUT P3, RZ, R22, 0x8, RZ, 0xc0, !PT ;  /* 0x0000000816ff7812 */ /* 0x000fc4000786c0ff */
[----:B------:R-:W-:Y:S02]  /*8b80*/  LOP3.LUT P2, RZ, R22, 0x4, RZ, 0xc0, !PT ;  /* 0x0000000416ff7812 */ /* 0x000fe4000784c0ff */
[----:B------:R-:W-:Y:S01]  /*8b90*/  LOP3.LUT R20, R20, R223, RZ, 0xfc, !PT ;  /* 0x000000df14147212 */ /* 0x000fe200078efcff */
[----:B------:R0:W-:Y:S01]  /*8ba0*/  STL [R1+0x90], R246 ;  /* 0x000090f601007387 */ /* 0x0001e20000100800 */
[----:B------:R-:W-:Y:S02]  /*8bb0*/  LOP3.LUT R99, R211, R157, R99, 0xfe, !PT ;  /* 0x0000009dd3637212 */ /* 0x000fe400078efe63 */
[----:B------:R-:W-:Y:S01]  /*8bc0*/  SEL R157, RZ, 0x10, P2 ;  /* 0x00000010ff9d7807 */ /* 0x000fe20001000000 */
[----:B------:R0:W-:Y:S01]  /*8bd0*/  STL [R1+0xa4], R20 ;  /* 0x0000a41401007387 */ /* 0x0001e20000100800 */
[----:B------:R-:W-:Y:S02]  /*8be0*/  SEL R211, RZ, 0x20, P3 ;  /* 0x00000020ffd37807 */ /* 0x000fe40001800000 */
[----:B------:R-:W-:-:S02]  /*8bf0*/  SEL R213, RZ, 0x400000, P6 ;  /* 0x00400000ffd57807 */ /* 0x000fc40003000000 */
[----:B------:R-:W-:Y:S02]  /*8c00*/  SEL R217, RZ, 0x1000000, P0 ;  /* 0x01000000ffd97807 */ /* 0x000fe40000000000 */
[C---:B------:R-:W-:Y:S02]  /*8c10*/  LOP3.LUT P6, RZ, R22.reuse, 0x2, RZ, 0xc0, !PT ;  /* 0x0000000216ff7812 */ /* 0x040fe400078cc0ff */
[----:B------:R-:W-:Y:S02]  /*8c20*/  LOP3.LUT P0, RZ, R22, 0x1, RZ, 0xc0, !PT ;  /* 0x0000000116ff7812 */ /* 0x000fe4000780c0ff */
[----:B------:R-:W-:Y:S02]  /*8c30*/  LOP3.LUT R99, R211, R157, R99, 0xfe, !PT ;  /* 0x0000009dd3637212 */ /* 0x000fe400078efe63 */
[----:B------:R-:W-:Y:S02]  /*8c40*/  SEL R220, RZ, 0x800000, P6 ;  /* 0x00800000ffdc7807 */ /* 0x000fe40003000000 */
[----:B------:R-:W-:-:S02]  /*8c50*/  SEL R211, RZ, 0x2000000, P0 ;  /* 0x02000000ffd37807 */ /* 0x000fc40000000000 */
[C---:B------:R-:W-:Y:S02]  /*8c60*/  LOP3.LUT P6, RZ, R13.reuse, 0x2000000, RZ, 0xc0, !PT ;  /* 0x020000000dff7812 */ /* 0x040fe400078cc0ff */
[----:B------:R-:W-:-:S04]  /*8c70*/  LOP3.LUT P0, RZ, R13, 0x80000000, RZ, 0xc0, !PT ;  /* 0x800000000dff7812 */ /* 0x000fc8000780c0ff */
[----:B------:R-:W-:Y:S02]  /*8c80*/  SEL R157, RZ, 0x4000000, P0 ;  /* 0x04000000ff9d7807 */ /* 0x000fe40000000000 */
[----:B------:R-:W-:Y:S02]  /*8c90*/  LOP3.LUT P0, RZ, R13, 0x40000000, RZ, 0xc0, !PT ;  /* 0x400000000dff7812 */ /* 0x000fe4000780c0ff */
[----:B------:R-:W-:Y:S02]  /*8ca0*/  LOP3.LUT R31, R31, R103, RZ, 0xfc, !PT ;  /* 0x000000671f1f7212 */ /* 0x000fe400078efcff */
[----:B------:R-:W-:Y:S02]  /*8cb0*/  SEL R103, RZ, 0x8000000, P0 ;  /* 0x08000000ff677807 */ /* 0x000fe40000000000 */
[----:B------:R-:W-:Y:S01]  /*8cc0*/  LOP3.LUT P1, RZ, R16, 0x200000, RZ, 0xc0, !PT ;  /* 0x0020000010ff7812 */ /* 0x000fe2000782c0ff */
[----:B------:R-:W-:Y:S01]  /*8cd0*/  BAR.SYNC.DEFER_BLOCKING 0x0 ;  /* 0x0000000000007b1d */ /* 0x000fe20000010000 */
[----:B------:R-:W-:-:S02]  /*8ce0*/  LOP3.LUT P0, RZ, R13, 0x20000000, RZ, 0xc0, !PT ;  /* 0x200000000dff7812 */ /* 0x000fc4000780c0ff */
[C---:B------:R-:W-:Y:S02]  /*8cf0*/  LOP3.LUT P4, RZ, R16.reuse, 0x100000, RZ, 0xc0, !PT ;  /* 0x0010000010ff7812 */ /* 0x040fe4000788c0ff */
[----:B------:R-:W-:Y:S01]  /*8d00*/  LOP3.LUT P5, RZ, R16, 0x80000, RZ, 0xc0, !PT ;  /* 0x0008000010ff7812 */ /* 0x000fe200078ac0ff */
[----:B------:R-:W-:Y:S01]  /*8d10*/  BSSY B0, `(.L_x_747) ;  /* 0x0000019000007945 */ /* 0x000fe20003800000 */
[----:B------:R-:W-:Y:S02]  /*8d20*/  LOP3.LUT R105, R105, R101, RZ, 0xfc, !PT ;  /* 0x0000006569697212 */ /* 0x000fe400078efcff */
[----:B------:R-:W-:Y:S02]  /*8d30*/  LOP3.LUT R159, R159, R99, RZ, 0xfc, !PT ;  /* 0x000000639f9f7212 */ /* 0x000fe400078efcff */
[----:B------:R-:W-:Y:S02]  /*8d40*/  SEL R101, RZ, 0x10000000, P0 ;  /* 0x10000000ff657807 */ /* 0x000fe40000000000 */
[----:B------:R-:W-:-:S02]  /*8d50*/  SEL R99, RZ, 0x20000000, P1 ;  /* 0x20000000ff637807 */ /* 0x000fc40000800000 */
[----:B------:R-:W-:Y:S02]  /*8d60*/  LOP3.LUT R238, R238, R39, RZ, 0xfc, !PT ;  /* 0x00000027eeee7212 */ /* 0x000fe400078efcff */
[C---:B------:R-:W-:Y:S02]  /*8d70*/  LOP3.LUT P0, RZ, R13.reuse, 0x10000000, RZ, 0xc0, !PT ;  /* 0x100000000dff7812 */ /* 0x040fe4000780c0ff */
[----:B------:R-:W-:Y:S02]  /*8d80*/  LOP3.LUT P1, RZ, R13, 0x8000000, RZ, 0xc0, !PT ;  /* 0x080000000dff7812 */ /* 0x000fe4000782c0ff */
[----:B------:R-:W-:Y:S02]  /*8d90*/  SEL R215, RZ, 0x40000000, P4 ;  /* 0x40000000ffd77807 */ /* 0x000fe40002000000 */
[----:B------:R-:W-:Y:S01]  /*8da0*/  SEL R219, RZ, 0x80000000, P5 ;  /* 0x80000000ffdb7807 */ /* 0x000fe20002800000 */
        /* <DEDUP_REMOVED lines=15> */
.L_x_748:
[----:B------:R-:W-:Y:S05]  /*8ea0*/  BSYNC B0 ;  /* 0x0000000000007941 */ /* 0x000fea0003800000 */
.L_x_747:
[----:B------:R-:W2:Y:S01]  /*8eb0*/  LDL.LU R22, [R1+0x14] ;  /* 0x0000140001167983 */ /* 0x000ea20000300800 */
[----:B------:R-:W-:Y:S01]  /*8ec0*/  LOP3.LUT R161, R161, R159, RZ, 0xfc, !PT ;  /* 0x0000009fa1a17212 */ /* 0x000fe200078efcff */
[----:B------:R-:W0:Y:S01]  /*8ed0*/  S2UR UR5, SR_CgaCtaId ;  /* 0x00000000000579c3 */ /* 0x000e220000008800 */
[----:B------:R-:W-:Y:S01]  /*8ee0*/  LOP3.LUT R107, R107, R105, RZ, 0xfc, !PT ;  /* 0x000000696b6b7212 */ /* 0x000fe200078efcff */
[----:B-----5:R1:W-:Y:S01]  /*8ef0*/  STL [R1+0xf8], R0 ;  /* 0x0000f80001007387 */ /* 0x0203e20000100800 */
[----:B------:R-:W-:Y:S01]  /*8f00*/  LOP3.LUT R33, R33, R31, RZ, 0xfc, !PT ;  /* 0x0000001f21217212 */ /* 0x000fe200078efcff */
[----:B------:R-:W-:Y:S01]  /*8f10*/  UMOV UR4, 0x400 ;  /* 0x0000040000047882 */ /* 0x000fe20000000000 */
[----:B------:R-:W-:Y:S01]  /*8f20*/  LOP3.LUT R163, R163, R161, RZ, 0xfc, !PT ;  /* 0x000000a1a3a37212 */ /* 0x000fe200078efcff */
[----:B------:R-:W-:Y:S01]  /*8f30*/  @!P6 FADD.FTZ R9, R21, R9 ;  /* 0x000000091509e221 */ /* 0x000fe20000010000 */
        /* <DEDUP_REMOVED lines=9> */
[----:B0-----:R-:W-:Y:S01]  /*8fd0*/  ULEA UR4, UR5, UR4, 0x18 ;  /* 0x0000000405047291 */ /* 0x001fe2000f8ec03f */
[----:B------:R-:W-:Y:S02]  /*8fe0*/  LOP3.LUT R115, R115, R113, RZ, 0xfc, !PT ;  /* 0x0000007173737212 */ /* 0x000fe400078efcff */
[----:B------:R-:W-:Y:S02]  /*8ff0*/  LOP3.LUT R51, R51, R49, RZ, 0xfc, !PT ;  /* 0x0000003133337212 */ /* 0x000fe400078efcff */
[----:B------:R-:W-:Y:S02]  /*9000*/  LOP3.LUT R171, R171, R169, RZ, 0xfc, !PT ;  /* 0x000000a9abab7212 */ /* 0x000fe400078efcff */
[----:B------:R-:W-:Y:S02]  /*9010*/  LOP3.LUT R117, R117, R115, RZ, 0xfc, !PT ;  /* 0x0000007375757212 */ /* 0x000fe400078efcff */
[----:B------:R-:W-:Y:S01]  /*9020*/  LOP3.LUT R53, R53, R51, RZ, 0xfc, !PT ;  /* 0x0000003335357212 */ /* 0x000fe200078efcff */
[----:B------:R-:W-:Y:S01]  /*9030*/  @!P6 STS [UR4+0x4], R9 ;  /* 0x00000409ff00e988 */ /* 0x000fe20008000804 */
        /* <DEDUP_REMOVED lines=15> */
[----:B-1----:R-:W-:Y:S02]  /*9130*/  LOP3.LUT R0, R97, R252, RZ, 0xfc, !PT ;  /* 0x000000fc61007212 */ /* 0x002fe400078efcff */
[----:B------:R-:W-:Y:S02]  /*9140*/  LOP3.LUT R181, R181, R179, RZ, 0xfc, !PT ;  /* 0x000000b3b5b57212 */ /* 0x000fe400078efcff */
[----:B------:R-:W-:Y:S01]  /*9150*/  LOP3.LUT R127, R127, R125, RZ, 0xfc, !PT ;  /* 0x0000007d7f7f7212 */ /* 0x000fe200078efcff */
[----:B------:R0:W-:Y:S01]  /*9160*/  STL [R1], R0 ;  /* 0x0000000001007387 */ /* 0x0001e20000100800 */
[----:B------:R-:W-:-:S02]  /*9170*/  LOP3.LUT R63, R63, R61, RZ, 0xfc, !PT ;  /* 0x0000003d3f3f7212 */ /* 0x000fc400078efcff */
[----:B------:R-:W-:Y:S02]  /*9180*/  LOP3.LUT R183, R183, R181, RZ, 0xfc, !PT ;  /* 0x000000b5b7b77212 */ /* 0x000fe400078efcff */
[----:B------:R-:W-:Y:S02]  /*9190*/  LOP3.LUT R129, R129, R127, RZ, 0xfc, !PT ;  /* 0x0000007f81817212 */ /* 0x000fe400078efcff */
[----:B------:R-:W-:Y:S02]  /*91a0*/  LOP3.LUT R65, R65, R63, RZ, 0xfc, !PT ;  /* 0x0000003f41417212 */ /* 0x000fe400078efcff */
[----:B------:R-:W-:Y:S02]  /*91b0*/  LOP3.LUT R185, R185, R183, RZ, 0xfc, !PT ;  /* 0x000000b7b9b97212 */ /* 0x000fe400078efcff */
[----:B0-----:R-:W-:Y:S02]  /*91c0*/  LOP3.LUT R0, R95, R0, RZ, 0xfc, !PT ;  /* 0x000000005f007212 */ /* 0x001fe400078efcff */
[----:B------:R-:W-:-:S02]  /*91d0*/  LOP3.LUT R131, R131, R129, RZ, 0xfc, !PT ;  /* 0x0000008183837212 */ /* 0x000fc400078efcff */
[----:B------:R-:W-:Y:S01]  /*91e0*/  LOP3.LUT R67, R67, R65, RZ, 0xfc, !PT ;  /* 0x0000004143437212 */ /* 0x000fe200078efcff */
[----:B------:R0:W-:Y:S01]  /*91f0*/  STL [R1+0x4], R0 ;  /* 0x0000040001007387 */ /* 0x0001e20000100800 */
[----:B------:R-:W-:Y:S02]  /*9200*/  LOP3.LUT R187, R187, R185, RZ, 0xfc, !PT ;  /* 0x000000b9bbbb7212 */ /* 0x000fe400078efcff */
[----:B------:R-:W-:Y:S02]  /*9210*/  LOP3.LUT R133, R133, R131, RZ, 0xfc, !PT ;  /* 0x0000008385857212 */ /* 0x000fe400078efcff */
[----:B------:R-:W-:Y:S02]  /*9220*/  LOP3.LUT R69, R69, R67, RZ, 0xfc, !PT ;  /* 0x0000004345457212 */ /* 0x000fe400078efcff */
[----:B------:R-:W-:Y:S02]  /*9230*/  LOP3.LUT R189, R189, R187, RZ, 0xfc, !PT ;  /* 0x000000bbbdbd7212 */ /* 0x000fe400078efcff */
[----:B------:R-:W-:-:S02]  /*9240*/  LOP3.LUT R135, R135, R133, RZ, 0xfc, !PT ;  /* 0x0000008587877212 */ /* 0x000fc400078efcff */
[----:B0-----:R-:W-:Y:S02]  /*9250*/  LOP3.LUT R0, R93, R0, RZ, 0xfc, !PT ;  /* 0x000000005d007212 */ /* 0x001fe400078efcff */
[----:B------:R-:W-:Y:S02]  /*9260*/  LOP3.LUT R71, R71, R69, RZ, 0xfc, !PT ;  /* 0x0000004547477212 */ /* 0x000fe400078efcff */
[----:B------:R-:W-:Y:S01]  /*9270*/  LOP3.LUT R191, R191, R189, RZ, 0xfc, !PT ;  /* 0x000000bdbfbf7212 */ /* 0x000fe200078efcff */
[----:B------:R0:W-:Y:S01]  /*9280*/  STL [R1+0x8], R0 ;  /* 0x0000080001007387 */ /* 0x0001e20000100800 */
[----:B------:R-:W-:Y:S02]  /*9290*/  LOP3.LUT R137, R137, R135, RZ, 0xfc, !PT ;  /* 0x0000008789897212 */ /* 0x000fe400078efcff */
[----:B------:R-:W-:Y:S02]  /*92a0*/  LOP3.LUT R73, R73, R71, RZ, 0xfc, !PT ;  /* 0x0000004749497212 */ /* 0x000fe400078efcff */
        /* <DEDUP_REMOVED lines=35> */
[----:B------:R-:W-:Y:S01]  /*94e0*/  LOP3.LUT R91, R91, R89, RZ, 0xfc, !PT ;  /* 0x000000595b5b7212 */ /* 0x000fe200078efcff */
[----:B------:R-:W-:Y:S01]  /*94f0*/  POPC R39, R209 ;  /* 0x000000d100277309 */ /* 0x000fe20000000000 */
[----:B------:R-:W-:-:S04]  /*9500*/  LOP3.LUT R240, R240, R238, RZ, 0xfc, !PT ;  /* 0x000000eef0f07212 */ /* 0x000fc800078efcff */
[----:B------:R-:W-:Y:S02]  /*9510*/  LOP3.LUT R237, R237, R240, RZ, 0xfc, !PT ;  /* 0x000000f0eded7212 */ /* 0x000fe400078efcff */
[----:B0-----:R-:W-:Y:S01]  /*9520*/  LOP3.LUT R0, R29, R0, RZ, 0xfc, !PT ;  /* 0x000000001d007212 */ /* 0x001fe200078efcff */
[----:B------:R-:W-:Y:S01]  /*9530*/  POPC R9, R155 ;  /* 0x0000009b00097309 */ /* 0x000fe20000000000 */
[----:B------:R-:W-:-:S03]  /*9540*/  LOP3.LUT R236, R236, R237, RZ, 0xfc, !PT ;  /* 0x000000edecec7212 */ /* 0x000fc600078efcff */
[----:B------:R0:W-:Y:S01]  /*9550*/  STL [R1+0x20], R0 ;  /* 0x0000200001007387 */ /* 0x0001e20000100800 */
[----:B------:R-:W-:-:S03]  /*9560*/  LOP3.LUT R234, R234, R236, RZ, 0xfc, !PT ;  /* 0x000000eceaea7212 */ /* 0x000fc600078efcff */
[----:B------:R-:W1:Y:S01]  /*9570*/  POPC R20, R91 ;  /* 0x0000005b00147309 */ /* 0x000e620000000000 */
[----:B------:R-:W-:-:S04]  /*9580*/  LOP3.LUT R232, R232, R234, RZ, 0xfc, !PT ;  /* 0x000000eae8e87212 */ /* 0x000fc800078efcff */
[----:B------:R-:W-:Y:S02]  /*9590*/  LOP3.LUT R230, R230, R232, RZ, 0xfc, !PT ;  /* 0x000000e8e6e67212 */ /* 0x000fe400078efcff */
[----:B0-----:R-:W-:Y:S02]  /*95a0*/  LOP3.LUT R0, R28, R0, RZ, 0xfc, !PT ;  /* 0x000000001c007212 */ /* 0x001fe400078efcff */
[----:B------:R-:W-:-:S03]  /*95b0*/  LOP3.LUT R228, R228, R230, RZ, 0xfc, !PT ;  /* 0x000000e6e4e47212 */ /* 0x000fc600078efcff */
[----:B------:R0:W-:Y:S01]  /*95c0*/  STL [R1+0x24], R0 ;  /* 0x0000240001007387 */ /* 0x0001e20000100800 */
[----:B------:R-:W-:Y:S02]  /*95d0*/  LOP3.LUT R226, R226, R228, RZ, 0xfc, !PT ;  /* 0x000000e4e2e27212 */ /* 0x000fe400078efcff */
[----:B-1----:R-:W-:Y:S02]  /*95e0*/  IADD3 R39, R39, R9, R20 ;  /* 0x0000000927277210 */ /* 0x002fe40007ffe014 */
[----:B------:R-:W-:-:S04]  /*95f0*/  LOP3.LUT R225, R225, R226, RZ, 0xfc, !PT ;  /* 0x000000e2e1e17212 */ /* 0x000fc800078efcff */
[----:B------:R-:W-:Y:S02]  /*9600*/  LOP3.LUT R221, R221, R225, RZ, 0xfc, !PT ;  /* 0x000000e1dddd7212 */ /* 0x000fe400078efcff */
[----:B0-----:R-:W-:Y:S02]  /*9610*/  LOP3.LUT R0, R27, R0, RZ, 0xfc, !PT ;  /* 0x000000001b007212 */ /* 0x001fe400078efcff */
[----:B------:R-:W-:-:S03]  /*9620*/  LOP3.LUT R224, R224, R221, RZ, 0xfc, !PT ;  /* 0x000000dde0e07212 */ /* 0x000fc600078efcff */
[----:B------:R0:W-:Y:S01]  /*9630*/  STL [R1+0x28], R0 ;  /* 0x0000280001007387 */ /* 0x0001e20000100800 */
[----:B------:R-:W-:-:S04]  /*9640*/  LOP3.LUT R227, R227, R224, RZ, 0xfc, !PT ;  /* 0x000000e0e3e37212 */ /* 0x000fc800078efcff */
[----:B------:R-:W-:-:S04]  /*9650*/  LOP3.LUT R229, R229, R227, RZ, 0xfc, !PT ;  /* 0x000000e3e5e57212 */ /* 0x000fc800078efcff */
[----:B------:R-:W-:Y:S02]  /*9660*/  LOP3.LUT R231, R231, R229, RZ, 0xfc, !PT ;  /* 0x000000e5e7e77212 */ /* 0x000fe400078efcff */
[----:B0-----:R-:W-:Y:S02]  /*9670*/  LOP3.LUT R0, R26, R0, RZ, 0xfc, !PT ;  /* 0x000000001a007212 */ /* 0x001fe400078efcff */
[----:B------:R-:W-:-:S03]  /*9680*/  LOP3.LUT R233, R233, R231, RZ, 0xfc, !PT ;  /* 0x000000e7e9e97212 */ /* 0x000fc600078efcff */
[----:B------:R0:W-:Y:S01]  /*9690*/  STL [R1+0x2c], R0 ;  /* 0x00002c0001007387 */ /* 0x0001e20000100800 */
[----:B------:R-:W-:-:S03]  /*96a0*/  LOP3.LUT R235, R235, R233, RZ, 0xfc, !PT ;  /* 0x000000e9ebeb7212 */ /* 0x000fc600078efcff */
[----:B------:R-:W3:Y:S01]  /*96b0*/  LDL.LU R245, [R1+0x44] ;  /* 0x0000440001f57983 */ /* 0x000ee20000300800 */
[----:B------:R-:W-:-:S03]  /*96c0*/  LOP3.LUT R239, R239, R235, RZ, 0xfc, !PT ;  /* 0x000000ebefef7212 */ /* 0x000fc600078efcff */
[----:B------:R-:W4:Y:S01]  /*96d0*/  LDL.LU R246, [R1+0x4c] ;  /* 0x00004c0001f67983 */ /* 0x000f220000300800 */
[----:B0-----:R-:W-:-:S05]  /*96e0*/  LOP3.LUT R0, R25, R0, RZ, 0xfc, !PT ;  /* 0x0000000019007212 */ /* 0x001fca00078efcff */
[----:B------:R0:W-:Y:S04]  /*96f0*/  STL [R1+0x30], R0 ;  /* 0x0000300001007387 */ /* 0x0001e80000100800 */
[----:B------:R-:W4:Y:S04]  /*9700*/  LDL.LU R247, [R1+0x54] ;  /* 0x0000540001f77983 */ /* 0x000f280000300800 */
[----:B------:R-:W4:Y:S01]  /*9710*/  LDL.LU R25, [R1+0x58] ;  /* 0x0000580001197983 */ /* 0x000f220000300800 */
[----:B0-----:R-:W-:-:S03]  /*9720*/  LOP3.LUT R0, R24, R0, RZ, 0xfc, !PT ;  /* 0x0000000018007212 */ /* 0x001fc600078efcff */
[----:B------:R-:W4:Y:S04]  /*9730*/  LDL.LU R26, [R1+0x5c] ;  /* 0x00005c00011a7983 */ /* 0x000f280000300800 */
[----:B------:R-:W4:Y:S04]  /*9740*/  LDL.LU R9, [R1+0x60] ;  /* 0x0000600001097983 */ /* 0x000f280000300800 */
[----:B------:R-:W4:Y:S04]  /*9750*/  LDL.LU R24, [R1+0x50] ;  /* 0x0000500001187983 */ /* 0x000f280000300800 */
[----:B------:R-:W4:Y:S04]  /*9760*/  LDL.LU R20, [R1+0x64] ;  /* 0x0000640001147983 */ /* 0x000f280000300800 */
[----:B------:R-:W4:Y:S04]  /*9770*/  LDL R27, [R1+0xa4] ;  /* 0x0000a400011b7983 */ /* 0x000f280000100800 */
[----:B------:R0:W-:Y:S04]  /*9780*/  STL [R1+0x34], R0 ;  /* 0x0000340001007387 */ /* 0x0001e80000100800 */
[----:B------:R-:W4:Y:S04]  /*9790*/  LDL.LU R28, [R1+0x68] ;  /* 0x00006800011c7983 */ /* 0x000f280000300800 */
[----:B------:R-:W4:Y:S04]  /*97a0*/  LDL.LU R29, [R1+0x6c] ;  /* 0x00006c00011d7983 */ /* 0x000f280000300800 */
[----:B------:R-:W4:Y:S04]  /*97b0*/  LDL.LU R41, [R1+0x98] ;  /* 0x0000980001297983 */ /* 0x000f280000300800 */
[----:B------:R-:W4:Y:S04]  /*97c0*/  LDL.LU R43, [R1+0x9c] ;  /* 0x00009c00012b7983 */ /* 0x000f280000300800 */
[----:B------:R-:W4:Y:S01]  /*97d0*/  LDL.LU R45, [R1+0xa0] ;  /* 0x0000a000012d7983 */ /* 0x000f220000300800 */
[----:B--2---:R-:W-:-:S03]  /*97e0*/  IMAD.MOV.U32 R244, RZ, RZ, R22 ;  /* 0x000000fffff47224 */ /* 0x004fc600078e0016 */
[----:B------:R-:W2:Y:S04]  /*97f0*/  LDL.LU R47, [R1+0x94] ;  /* 0x00009400012f7983 */ /* 0x000ea80000300800 */
[----:B------:R-:W2:Y:S01]  /*9800*/  LDL.LU R93, [R1+0x70] ;  /* 0x00007000015d7983 */ /* 0x000ea20000300800 */
[----:B0-----:R-:W-:-:S03]  /*9810*/  LOP3.LUT R0, R19, R0, RZ, 0xfc, !PT ;  /* 0x0000000013007212 */ /* 0x001fc600078efcff */
[----:B------:R-:W2:Y:S04]  /*9820*/  LDL.LU R95, [R1+0x74] ;  /* 0x00007400015f7983 */ /* 0x000ea80000300800 */
[----:B------:R-:W2:Y:S04]  /*9830*/  LDL.LU R97, [R1+0x7c] ;  /* 0x00007c0001617983 */ /* 0x000ea80000300800 */
[----:B------:R-:W2:Y:S04]  /*9840*/  LDL.LU R21, [R1+0x84] ;  /* 0x0000840001157983 */ /* 0x000ea80000300800 */
[----:B------:R-:W2:Y:S04]  /*9850*/  LDL.LU R223, [R1+0x80] ;  /* 0x0000800001df7983 */ /* 0x000ea80000300800 */
[----:B------:R-:W2:Y:S04]  /*9860*/  LDL.LU R222, [R1+0x78] ;  /* 0x0000780001de7983 */ /* 0x000ea80000300800 */
[----:B------:R-:W2:Y:S04]  /*9870*/  LDL.LU R23, [R1+0x88] ;  /* 0x0000880001177983 */ /* 0x000ea80000300800 */
[----:B------:R-:W2:Y:S04]  /*9880*/  LDL.LU R19, [R1+0x48] ;  /* 0x0000480001137983 */ /* 0x000ea80000300800 */
[----:B------:R-:W2:Y:S04]  /*9890*/  LDL.LU R22, [R1+0x8c] ;  /* 0x00008c0001167983 */ /* 0x000ea80000300800 */
[----:B------:R0:W-:Y:S02]  /*98a0*/  STL [R1+0x38], R0 ;  /* 0x0000380001007387 */ /* 0x0001e40000100800 */
[----:B0-----:R-:W-:-:S02]  /*98b0*/  LOP3.LUT R0, R18, R0, RZ, 0xfc, !PT ;  /* 0x0000000012007212 */ /* 0x001fc400078efcff */
[----:B------:R-:W2:Y:S01]  /*98c0*/  LDL.LU R18, [R1+0x40] ;  /* 0x0000400001127983 */ /* 0x000ea20000300800 */
[----:B------:R-:W-:-:S03]  /*98d0*/  LOP3.LUT R241, R241, R239, RZ, 0xfc, !PT ;  /* 0x000000eff1f17212 */ /* 0x000fc600078efcff */
[----:B------:R0:W-:Y:S01]  /*98e0*/  STL [R1+0x3c], R0 ;  /* 0x00003c0001007387 */ /* 0x0001e20000100800 */
[----:B------:R-:W-:-:S04]  /*98f0*/  LOP3.LUT R242, R242, R241, RZ, 0xfc, !PT ;  /* 0x000000f1f2f27212 */ /* 0x000fc800078efcff */
[----:B------:R-:W-:-:S04]  /*9900*/  LOP3.LUT R243, R243, R242, RZ, 0xfc, !PT ;  /* 0x000000f2f3f37212 */ /* 0x000fc800078efcff */
[----:B------:R-:W-:-:S04]  /*9910*/  LOP3.LUT R244, R244, R243, RZ, 0xfc, !PT ;  /* 0x000000f3f4f47212 */ /* 0x000fc800078efcff */
[----:B---3--:R-:W-:-:S04]  /*9920*/  LOP3.LUT R245, R245, R244, RZ, 0xfc, !PT ;  /* 0x000000f4f5f57212 */ /* 0x008fc800078efcff */
[----:B----4-:R-:W-:-:S04]  /*9930*/  LOP3.LUT R246, R246, R245, RZ, 0xfc, !PT ;  /* 0x000000f5f6f67212 */ /* 0x010fc800078efcff */
[----:B------:R-:W-:Y:S02]  /*9940*/  LOP3.LUT R247, R247, R246, RZ, 0xfc, !PT ;  /* 0x000000f6f7f77212 */ /* 0x000fe400078efcff */
[----:B--2---:R-:W-:Y:S02]  /*9950*/  LOP3.LUT R18, R18, R0, RZ, 0xfc, !PT ;  /* 0x0000000012127212 */ /* 0x004fe400078efcff */
[----:B0-----:R0:W5:Y:S04]  /*9960*/  LDL.LU R0, [R1+0xf8] ;  /* 0x0000f80001007983 */ /* 0x0011680000300800 */
[----:B------:R1:W-:Y:S02]  /*9970*/  STL [R1+0x40], R18 ;  /* 0x0000401201007387 */ /* 0x0003e40000100800 */
[----:B-1----:R-:W-:-:S05]  /*9980*/  LOP3.LUT R18, R19, R18, RZ, 0xfc, !PT ;  /* 0x0000001213127212 */ /* 0x002fca00078efcff */
[----:B------:R1:W-:Y:S02]  /*9990*/  STL [R1+0x44], R18 ;  /* 0x0000441201007387 */ /* 0x0003e40000100800 */
[----:B-1----:R-:W-:-:S04]  /*99a0*/  LOP3.LUT R18, R24, R18, RZ, 0xfc, !PT ;  /* 0x0000001218127212 */ /* 0x002fc800078efcff */
[----:B------:R-:W-:Y:S01]  /*99b0*/  LOP3.LUT R19, R25, R18, RZ, 0xfc, !PT ;  /* 0x0000001219137212 */ /* 0x000fe200078efcff */
[----:B------:R-:W-:Y:S04]  /*99c0*/  STL [R1+0x48], R18 ;  /* 0x0000481201007387 */ /* 0x000fe80000100800 */
[----:B------:R1:W-:Y:S02]  /*99d0*/  STL [R1+0x4c], R19 ;  /* 0x00004c1301007387 */ /* 0x0003e40000100800 */
[----:B-1----:R-:W-:Y:S02]  /*99e0*/  LOP3.LUT R19, R9, R19, RZ, 0xfc, !PT ;  /* 0x0000001309137212 */ /* 0x002fe400078efcff */
[----:B------:R-:W-:-:S03]  /*99f0*/  LOP3.LUT R18, R26, R247, RZ, 0xfc, !PT ;  /* 0x000000f71a127212 */ /* 0x000fc600078efcff */
[----:B------:R1:W-:Y:S01]  /*9a00*/  STL [R1+0x50], R19 ;  /* 0x0000501301007387 */ /* 0x0003e20000100800 */
[----:B------:R-:W-:Y:S01]  /*9a10*/  POPC R9, R18 ;  /* 0x0000001200097309 */ /* 0x000fe20000000000 */
[----:B-1----:R-:W-:-:S07]  /*9a20*/  LOP3.LUT R19, R20, R19, RZ, 0xfc, !PT ;  /* 0x0000001314137212 */ /* 0x002fce00078efcff */
[----:B------:R-:W1:Y:S01]  /*9a30*/  POPC R20, R19 ;  /* 0x0000001300147309 */ /* 0x000e620000000000 */
[----:B------:R-:W-:-:S05]  /*9a40*/  LOP3.LUT R24, R28, R27, RZ, 0xfc, !PT ;  /* 0x0000001b1c187212 */ /* 0x000fca00078efcff */
[----:B------:R-:W-:Y:S01]  /*9a50*/  STL [R1+0x58], R24 ;  /* 0x0000581801007387 */ /* 0x000fe20000100800 */
[----:B-1----:R-:W-:Y:S02]  /*9a60*/  IADD3 R39, R20, R9, R39 ;  /* 0x0000000914277210 */ /* 0x002fe40007ffe027 */
[----:B------:R-:W-:-:S05]  /*9a70*/  LOP3.LUT R9, R29, R24, RZ, 0xfc, !PT ;  /* 0x000000181d097212 */ /* 0x000fca00078efcff */
[----:B------:R1:W-:Y:S02]  /*9a80*/  STL [R1+0x5c], R9 ;  /* 0x00005c0901007387 */ /* 0x0003e40000100800 */
[----:B-1----:R-:W-:-:S05]  /*9a90*/  LOP3.LUT R9, R41, R9, RZ, 0xfc, !PT ;  /* 0x0000000929097212 */ /* 0x002fca00078efcff */
        /* <DEDUP_REMOVED lines=21> */
[----:B-1----:R-:W-:-:S04]  /*9bf0*/  LOP3.LUT R9, R248, R9, RZ, 0xfc, !PT ;  /* 0x00000009f8097212 */ /* 0x002fc800078efcff */
        /* <DEDUP_REMOVED lines=9> */
[----:B------:R-:W-:Y:S01]  /*9c90*/  LOP3.LUT R28, R215, R27, RZ, 0xfc, !PT ;  /* 0x0000001bd71c7212 */ /* 0x000fe200078efcff */
[----:B------:R1:W-:Y:S03]  /*9ca0*/  STL [R1+0x78], R9 ;  /* 0x0000780901007387 */ /* 0x0003e60000100800 */
[----:B------:R-:W-:-:S04]  /*9cb0*/  LOP3.LUT R29, R219, R28, RZ, 0xfc, !PT ;  /* 0x0000001cdb1d7212 */ /* 0x000fc800078efcff */
[----:B-1----:R-:W1:Y:S02]  /*9cc0*/  POPC R9, R29 ;  /* 0x0000001d00097309 */ /* 0x002e640000000000 */
[----:B-1----:R-:W-:Y:S01]  /*9cd0*/  IMAD.IADD R39, R9, 0x1, R39 ;  /* 0x0000000109277824 */ /* 0x002fe200078e0227 */
[----:B------:R-:W-:Y:S01]  /*9ce0*/  BAR.SYNC.DEFER_BLOCKING 0x0 ;  /* 0x0000000000007b1d */ /* 0x000fe20000010000 */
[C---:B------:R-:W-:Y:S02]  /*9cf0*/  ISETP.GT.U32.AND P4, PT, R5.reuse, 0x1f, PT ;  /* 0x0000001f0500780c */ /* 0x040fe40003f84070 */
[----:B------:R-:W-:-:S03]  /*9d00*/  LEA.HI R220, R5, R5, RZ, 0x1d ;  /* 0x0000000505dc7211 */ /* 0x000fc600078fe8ff */
[----:B------:R-:W1:Y:S02]  /*9d10*/  LDS R9, [UR4+0x4] ;  /* 0x00000404ff097984 */ /* 0x000e640008000800 */
[----:B------:R-:W-:Y:S01]  /*9d20*/  IMAD R220, R220, 0x4, R6 ;  /* 0x00000004dcdc7824 */ /* 0x000fe200078e0206 */
        /* <DEDUP_REMOVED lines=30> */
[----:B0-----:R-:W-:Y:S02]  /*9f10*/  @P5 IMAD.IADD R39, R103, 0x1, R39 ;  /* 0x0000000167275824 */ /* 0x001fe400078e0227 */
[----:B------:R0:W2:Y:S02]  /*9f20*/  SHFL.IDX PT, R103, R8, RZ, 0x1f ;  /* 0x00001fff08677589 */ /* 0x0000a400000e0000 */
[----:B------:R-:W-:Y:S02]  /*9f30*/  IMAD.IADD R41, R39, 0x1, -R41 ;  /* 0x0000000127297824 */ /* 0x000fe400078e0a29 */
[----:B------:R-:W3:Y:S05]  /*9f40*/  SHFL.IDX PT, R39, R39, 0x1f, 0x1f ;  /* 0x03e01f0027277f89 */ /* 0x000eea00000e0000 */
.L_x_767:
[----:B------:R-:W-:Y:S01]  /*9f50*/  SEL R41, R41, RZ, P4 ;  /* 0x000000ff29297207 */ /* 0x000fe20002000000 */
[----:B0--3--:R-:W-:-:S04]  /*9f60*/  IMAD.IADD R8, R8, 0x1, R39 ;  /* 0x0000000108087824 */ /* 0x009fc800078e0227 */
        /* <DEDUP_REMOVED lines=16> */
.L_x_749:
[----:B------:R-:W-:Y:S05]  /*a070*/  WARPSYNC.ALL ;  /* 0x0000000000007948 */ /* 0x000fea0003800000 */
[----:B------:R-:W-:Y:S01]  /*a080*/  BAR.SYNC.DEFER_BLOCKING 0x0 ;  /* 0x0000000000007b1d */ /* 0x000fe20000010000 */
[----:B-1----:R-:W-:-:S07]  /*a090*/  FSETP.GT.FTZ.AND P4, PT, R9, RZ, PT ;  /* 0x000000ff0900720b */ /* 0x002fce0003f94000 */
[----:B--2---:R-:W1:Y:S01]  /*a0a0*/  LDC R43, c[0x0][0x264] ;  /* 0x00009900ff2b7b82 */ /* 0x004e620000000800 */
[----:B0-----:R-:W-:Y:S04]  /*a0b0*/  LDS R220, [R220+0x10] ;  /* 0x00001000dcdc7984 */ /* 0x001fe80000000800 */
[----:B------:R-:W-:Y:S01]  /*a0c0*/  @!P6 STS [UR4], R8 ;  /* 0x00000008ff00e988 */ /* 0x000fe20008000804 */
[----:B-1----:R-:W-:Y:S02]  /*a0d0*/  FADD.FTZ R39, R43, 0.0099999997764825820923 ;  /* 0x3c23d70a2b277421 */ /* 0x002fe40000010000 */
[----:B------:R-:W-:Y:S03]  /*a0e0*/  BAR.SYNC.DEFER_BLOCKING 0x0 ;  /* 0x0000000000007b1d */ /* 0x000fe60000010000 */
[----:B------:R-:W-:-:S03]  /*a0f0*/  FSETP.GTU.FTZ.AND P5, PT, R9, R39, PT ;  /* 0x000000270900720b */ /* 0x000fc60003fbc000 */
[----:B------:R-:W0:Y:S04]  /*a100*/  LDS R41, [UR4] ;  /* 0x00000004ff297984 */ /* 0x000e280008000800 */
[----:B0-----:R0:W-:Y:S01]  /*a110*/  STL [R1+0x14], R41 ;  /* 0x0000142901007387 */ /* 0x0011e20000100800 */
[----:B------:R-:W-:Y:S06]  /*a120*/  BAR.SYNC.DEFER_BLOCKING 0x0 ;  /* 0x0000000000007b1d */ /* 0x000fec0000010000 */
[----:B------:R-:W-:Y:S05]  /*a130*/  @P4 BRA !P5, `(.L_x_751) ;  /* 0x0000000000144947 */ /* 0x000fea0006800000 */
[----:B------:R-:W-:Y:S02]  /*a140*/  FSETP.GT.FTZ.AND P5, PT, R9, R43, PT ;  /* 0x0000002b0900720b */ /* 0x000fe40003fb4000 */
[----:B------:R-:W-:Y:S02]  /*a150*/  ISETP.EQ.AND P4, PT, RZ, UR8, P4 ;  /* 0x00000008ff007c0c */ /* 0x000fe4000a782270 */
[----:B------:R-:W-:-:S04]  /*a160*/  ISETP.LT.U32.AND P5, PT, R41, 0xc01, P5 ;  /* 0x00000c012900780c */ /* 0x000fc80002fa1070 */
[----:B------:R-:W-:-:S13]  /*a170*/  PLOP3.LUT P4, PT, P4, P5, PT, 0xa8, 0x0 ;  /* 0x000000000000781c */ /* 0x000fda000278b570 */
[----:B------:R-:W-:Y:S05]  /*a180*/  @!P4 BRA `(.L_x_752) ;  /* 0x0000005c007cc947 */ /* 0x000fea0003800000 */
.L_x_751:
[----:B------:R-:W-:Y:S01]  /*a190*/  ISETP.GT.U32.OR P0, PT, R220, 0xbff, P0 ;  /* 0x00000bffdc00780c */ /* 0x000fe20000704470 */
[----:B------:R-:W2:Y:S01]  /*a1a0*/  LDL.LU R211, [R1+0xb0] ;  /* 0x0000b00001d37983 */ /* 0x000ea20000300800 */
[----:B------:R-:W-:Y:S02]  /*a1b0*/  LOP3.LUT P4, RZ, R31, 0x40, RZ, 0xc0, !PT ;  /* 0x000000401fff7812 */ /* 0x000fe4000788c0ff */
[----:B------:R-:W-:Y:S02]  /*a1c0*/  LOP3.LUT R14, R14, 0xfffffffe, RZ, 0xc0, !PT ;  /* 0xfffffffe0e0e7812 */ /* 0x000fe400078ec0ff */
[----:B------:R-:W-:Y:S02]  /*a1d0*/  LOP3.LUT P6, RZ, R33, 0x80, RZ, 0xc0, !PT ;  /* 0x0000008021ff7812 */ /* 0x000fe400078cc0ff */
[----:B------:R-:W-:-:S05]  /*a1e0*/  LOP3.LUT P5, RZ, R35, 0x100, RZ, 0xc0, !PT ;  /* 0x0000010023ff7812 */ /* 0x000fca00078ac0ff */
[----:B------:R-:W1:Y:S02]  /*a1f0*/  @!P0 S2R R31, SR_TID.X ;  /* 0x00000000001f8919 */ /* 0x000e640000002100 */
[----:B------:R-:W-:Y:S02]  /*a200*/  @P4 LOP3.LUT R14, R14, 0x1, RZ, 0xfc, !PT ;  /* 0x000000010e0e4812 */ /* 0x000fe400078efcff */
[----:B------:R-:W-:Y:S01]  /*a210*/  LOP3.LUT P4, RZ, R37, 0x200, RZ, 0xc0, !PT ;  /* 0x0000020025ff7812 */ /* 0x000fe2000788c0ff */
[----:B-1----:R-:W-:Y:S02]  /*a220*/  @!P0 IMAD R3, R31, 0xc0, RZ ;  /* 0x000000c01f038824 */ /* 0x002fe400078e02ff */
[C---:B------:R-:W-:Y:S02]  /*a230*/  @!P0 IMAD R31, R220.reuse, 0x8, R7 ;  /* 0x00000008dc1f8824 */ /* 0x040fe400078e0207 */
[----:B------:R-:W-:-:S03]  /*a240*/  @!P0 VIADD R220, R220, 0x1 ;  /* 0x00000001dcdc8836 */ /* 0x000fc60000000000 */
[----:B------:R1:W-:Y:S02]  /*a250*/  @!P0 STS.64 [R31], R2 ;  /* 0x000000021f008388 */ /* 0x0003e40000000a00 */
[----:B------:R-:W-:Y:S01]  /*a260*/  ISETP.GT.U32.OR P1, PT, R220, 0xbff, P1 ;  /* 0x00000bffdc00780c */ /* 0x000fe20000f24470 */
[----:B-1----:R-:W-:Y:S01]  /*a270*/  @!P0 IMAD.MOV.U32 R2, RZ, RZ, RZ ;  /* 0x000000ffff028224 */ /* 0x002fe200078e00ff */
[----:B------:R-:W-:-:S11]  /*a280*/  LOP3.LUT P0, RZ, R14, 0x400, RZ, 0xc0, !PT ;  /* 0x000004000eff7812 */ /* 0x000fd6000780c0ff */
[C---:B------:R-:W-:Y:S02]  /*a290*/  @!P1 IMAD R33, R220.reuse, 0x8, R7 ;  /* 0x00000008dc219824 */ /* 0x040fe400078e0207 */
[----:B------:R-:W-:Y:S02]  /*a2a0*/  @!P1 VIADD R220, R220, 0x1 ;  /* 0x00000001dcdc9836 */ /* 0x000fe40000000000 */
[----:B------:R-:W-:-:S03]  /*a2b0*/  @!P1 VIADD R31, R3, 0x1 ;  /* 0x00000001031f9836 */ /* 0x000fc60000000000 */
[C---:B------:R-:W-:Y:S02]  /*a2c0*/  ISETP.GT.U32.OR P0, PT, R220.reuse, 0xbff, P0 ;  /* 0x00000bffdc00780c */ /* 0x040fe40000704470 */
[----:B------:R1:W-:Y:S11]  /*a2d0*/  @!P1 STS.64 [R33], R30 ;  /* 0x0000001e21009388 */ /* 0x0003f60000000a00 */
[----:B-1----:R-:W-:-:S02]  /*a2e0*/  @!P0 IMAD R31, R220, 0x8, R7 ;  /* 0x00000008dc1f8824 */ /* 0x002fc400078e0207 */
[----:B------:R-:W-:Y:S02]  /*a2f0*/  @!P0 VIADD R33, R3, 0x2 ;  /* 0x0000000203218836 */ /* 0x000fe40000000000 */
[----:B------:R-:W-:Y:S02]  /*a300*/  @!P0 VIADD R220, R220, 0x1 ;  /* 0x00000001dcdc8836 */ /* 0x000fe40000000000 */
[----:B------:R-:W-:Y:S01]  /*a310*/  @!P1 IMAD.MOV.U32 R30, RZ, RZ, RZ ;  /* 0x000000ffff1e9224 */ /* 0x000fe200078e00ff */
[----:B------:R1:W-:Y:S01]  /*a320*/  @!P0 STS.64 [R31], R32 ;  /* 0x000000201f008388 */ /* 0x0003e20000000a00 */
[----:B------:R-:W-:Y:S01]  /*a330*/  LOP3.LUT P1, RZ, R14, 0x1, RZ, 0xc0, !PT ;  /* 0x000000010eff7812 */ /* 0x000fe2000782c0ff */
[----:B-1----:R-:W-:Y:S01]  /*a340*/  @!P0 IMAD.MOV.U32 R32, RZ, RZ, RZ ;  /* 0x000000ffff208224 */ /* 0x002fe200078e00ff */
[----:B------:R-:W-:-:S04]  /*a350*/  LOP3.LUT P0, RZ, R15, 0x1, RZ, 0xc0, !PT ;  /* 0x000000010fff7812 */ /* 0x000fc8000780c0ff */
[----:B------:R-:W-:-:S13]  /*a360*/  ISETP.GT.U32.OR P0, PT, R220, 0xbff, P0 ;  /* 0x00000bffdc00780c */ /* 0x000fda0000704470 */
[C---:B------:R-:W-:Y:S02]  /*a370*/  @!P0 IMAD R31, R220.reuse, 0x8, R7 ;  /* 0x00000008dc1f8824 */ /* 0x040fe400078e0207 */
[----:B------:R-:W-:Y:S02]  /*a380*/  @!P0 VIADD R35, R3, 0x3 ;  /* 0x0000000303238836 */ /* 0x000fe40000000000 */
[----:B------:R-:W-:-:S03]  /*a390*/  @!P0 VIADD R220, R220, 0x1 ;  /* 0x00000001dcdc8836 */ /* 0x000fc60000000000 */
[----:B------:R1:W-:Y:S02]  /*a3a0*/  @!P0 STS.64 [R31], R34 ;  /* 0x000000221f008388 */ /* 0x0003e40000000a00 */
        /* <DEDUP_REMOVED lines=15> */
[----:B------:R-:W-:Y:S02]  /*a4a0*/  ISETP.GT.U32.OR P0, PT, R220, 0xbff, !P1 ;  /* 0x00000bffdc00780c */ /* 0x000fe40004f04470 */
[----:B------:R-:W-:Y:S02]  /*a4b0*/  PRMT R59, R59, 0x9910, RZ ;  /* 0x000099103b3b7816 */ /* 0x000fe400000000ff */
[----:B------:R-:W-:-:S09]  /*a4c0*/  LOP3.LUT P1, RZ, R16, 0x10000, RZ, 0xc0, !PT ;  /* 0x0001000010ff7812 */ /* 0x000fd2000782c0ff */
[C---:B------:R-:W-:Y:S02]  /*a4d0*/  @!P0 IMAD R31, R220.reuse, 0x8, R7 ;  /* 0x00000008dc1f8824 */ /* 0x040fe400078e0207 */
[----:B------:R-:W-:Y:S02]  /*a4e0*/  @!P0 VIADD R220, R220, 0x1 ;  /* 0x00000001dcdc8836 */ /* 0x000fe40000000000 */
[----:B0-----:R-:W-:-:S03]  /*a4f0*/  @!P0 VIADD R41, R3, 0x6 ;  /* 0x0000000603298836 */ /* 0x001fc60000000000 */
[----:B------:R-:W-:Y:S02]  /*a500*/  ISETP.GT.U32.OR P6, PT, R220, 0xbff, !P6 ;  /* 0x00000bffdc00780c */ /* 0x000fe400077c4470 */
[----:B------:R0:W-:Y:S11]  /*a510*/  @!P0 STS.64 [R31], R40 ;  /* 0x000000281f008388 */ /* 0x0001f60000000a00 */
[----:B------:R-:W-:-:S02]  /*a520*/  @!P6 VIADD R43, R3, 0x7 ;  /* 0x00000007032be836 */ /* 0x000fc40000000000 */
[C---:B0-----:R-:W-:Y:S02]  /*a530*/  @!P6 IMAD R31, R220.reuse, 0x8, R7 ;  /* 0x00000008dc1fe824 */ /* 0x041fe400078e0207 */
[----:B------:R-:W-:Y:S02]  /*a540*/  @!P6 VIADD R220, R220, 0x1 ;  /* 0x00000001dcdce836 */ /* 0x000fe40000000000 */
[----:B------:R-:W-:Y:S01]  /*a550*/  @!P0 IMAD.MOV.U32 R40, RZ, RZ, RZ ;  /* 0x000000ffff288224 */ /* 0x000fe200078e00ff */
[----:B------:R0:W-:Y:S02]  /*a560*/  @!P6 STS.64 [R31], R42 ;  /* 0x0000002a1f00e388 */ /* 0x0001e40000000a00 */
[----:B------:R-:W-:Y:S02]  /*a570*/  ISETP.GT.U32.OR P5, PT, R220, 0xbff, !P5 ;  /* 0x00000bffdc00780c */ /* 0x000fe40006fa4470 */
[----:B------:R-:W-:Y:S01]  /*a580*/  LOP3.LUT P0, RZ, R49, 0x400, RZ, 0xc0, !PT ;  /* 0x0000040031ff7812 */ /* 0x000fe2000780c0ff */
[----:B0-----:R-:W-:Y:S01]  /*a590*/  @!P6 IMAD.MOV.U32 R42, RZ, RZ, RZ ;  /* 0x000000ffff2ae224 */ /* 0x001fe200078e00ff */
[----:B------:R-:W-:-:S09]  /*a5a0*/  LOP3.LUT P6, RZ, R16, 0x4000, RZ, 0xc0, !PT ;  /* 0x0000400010ff7812 */ /* 0x000fd200078cc0ff */
[C---:B------:R-:W-:Y:S02]  /*a5b0*/  @!P5 IMAD R31, R220.reuse, 0x8, R7 ;  /* 0x00000008dc1fd824 */ /* 0x040fe400078e0207 */
[----:B------:R-:W-:Y:S02]  /*a5c0*/  @!P5 VIADD R220, R220, 0x1 ;  /* 0x00000001dcdcd836 */ /* 0x000fe40000000000 */
[----:B------:R-:W-:-:S03]  /*a5d0*/  @!P5 VIADD R45, R3, 0x8 ;  /* 0x00000008032dd836 */ /* 0x000fc60000000000 */
[----:B------:R-:W-:Y:S02]  /*a5e0*/  ISETP.GT.U32.OR P4, PT, R220, 0xbff, !P4 ;  /* 0x00000bffdc00780c */ /* 0x000fe40006784470 */
[----:B------:R0:W-:Y:S11]  /*a5f0*/  @!P5 STS.64 [R31], R44 ;  /* 0x0000002c1f00d388 */ /* 0x0001f60000000a00 */
[----:B------:R-:W-:-:S02]  /*a600*/  @!P4 VIADD R47, R3, 0x9 ;  /* 0x00000009032fc836 */ /* 0x000fc40000000000 */
[C---:B0-----:R-:W-:Y:S02]  /*a610*/  @!P4 IMAD R31, R220.reuse, 0x8, R7 ;  /* 0x00000008dc1fc824 */ /* 0x041fe400078e0207 */
[----:B------:R-:W-:Y:S02]  /*a620*/  @!P4 VIADD R220, R220, 0x1 ;  /* 0x00000001dcdcc836 */ /* 0x000fe40000000000 */
[----:B------:R-:W-:Y:S01]  /*a630*/  @!P5 IMAD.MOV.U32 R44, RZ, RZ, RZ ;  /* 0x000000ffff2cd224 */ /* 0x000fe200078e00ff */
[----:B------:R0:W-:Y:S01]  /*a640*/  @!P4 STS.64 [R31], R46 ;  /* 0x0000002e1f00c388 */ /* 0x0001e20000000a00 */
[----:B------:R-:W-:Y:S02]  /*a650*/  LOP3.LUT P5, RZ, R16, 0x1000, RZ, 0xc0, !PT ;  /* 0x0000100010ff7812 */ /* 0x000fe400078ac0ff */
[----:B------:R-:W-:Y:S01]  /*a660*/  ISETP.GT.U32.OR P0, PT, R220, 0xbff, !P0 ;  /* 0x00000bffdc00780c */ /* 0x000fe20004704470 */
[----:B0-----:R-:W-:Y:S01]  /*a670*/  @!P4 IMAD.MOV.U32 R46, RZ, RZ, RZ ;  /* 0x000000ffff2ec224 */ /* 0x001fe200078e00ff */
[----:B------:R-:W-:Y:S01]  /*a680*/  PRMT R123, R123, 0x9910, RZ ;  /* 0x000099107b7b7816 */ /* 0x000fe200000000ff */
[----:B------:R-:W3:Y:S01]  /*a690*/  LDL.LU R47, [R1+0xb4] ;  /* 0x0000b400012f7983 */ /* 0x000ee20000300800 */
[----:B------:R-:W-:-:S09]  /*a6a0*/  LOP3.LUT P4, RZ, R16, 0x400, RZ, 0xc0, !PT ;  /* 0x0000040010ff7812 */ /* 0x000fd2000788c0ff */
[C---:B------:R-:W-:Y:S02]  /*a6b0*/  @!P0 IMAD R31, R220.reuse, 0x8, R7 ;  /* 0x00000008dc1f8824 */ /* 0x040fe400078e0207 */
[----:B------:R-:W-:Y:S02]  /*a6c0*/  @!P0 VIADD R49, R3, 0xa ;  /* 0x0000000a03318836 */ /* 0x000fe40000000000 */
[----:B------:R-:W-:-:S03]  /*a6d0*/  @!P0 VIADD R220, R220, 0x1 ;  /* 0x00000001dcdc8836 */ /* 0x000fc60000000000 */
[----:B------:R0:W-:Y:S02]  /*a6e0*/  @!P0 STS.64 [R31], R48 ;  /* 0x000000301f008388 */ /* 0x0001e40000000a00 */
[----:B0-----:R-:W-:Y:S01]  /*a6f0*/  @!P0 IMAD.MOV.U32 R48, RZ, RZ, RZ ;  /* 0x000000ffff308224 */ /* 0x001fe200078e00ff */
[----:B------:R-:W-:-:S04]  /*a700*/  LOP3.LUT P0, RZ, R51, 0x800, RZ, 0xc0, !PT ;  /* 0x0000080033ff7812 */ /* 0x000fc8000780c0ff */
[----:B------:R-:W-:-:S13]  /*a710*/  ISETP.GT.U32.OR P0, PT, R220, 0xbff, !P0 ;  /* 0x00000bffdc00780c */ /* 0x000fda0004704470 */
        /* <DEDUP_REMOVED lines=12> */
[----:B------:R-:W-:Y:S01]  /*a7e0*/  LOP3.LUT P0, RZ, R55, 0x2000, RZ, 0xc0, !PT ;  /* 0x0000200037ff7812 */ /* 0x000fe2000780c0ff */
[----:B------:R-:W4:Y:S03]  /*a7f0*/  LDL.LU R53, [R1+0xb8] ;  /* 0x0000b80001357983 */ /* 0x000f260000300800 */
[C---:B------:R-:W-:Y:S01]  /*a800*/  ISETP.GT.U32.OR P0, PT, R220.reuse, 0xbff, !P0 ;  /* 0x00000bffdc00780c */ /* 0x040fe20004704470 */
[----:B------:R-:W4:Y:S04]  /*a810*/  LDL.LU R51, [R1+0xbc] ;  /* 0x0000bc0001337983 */ /* 0x000f280000300800 */
[----:B------:R-:W4:Y:S08]  /*a820*/  LDL.LU R49, [R1+0xc0] ;  /* 0x0000c00001317983 */ /* 0x000f300000300800 */
[----:B------:R-:W-:-:S02]  /*a830*/  @!P0 IMAD R31, R220, 0x8, R7 ;  /* 0x00000008dc1f8824 */ /* 0x000fc400078e0207 */
        /* <DEDUP_REMOVED lines=11> */
[----:B------:R-:W-:-:S04]  /*a8f0*/  ISETP.GT.AND P0, PT, R59, -0x1, PT ;  /* 0xffffffff3b00780c */ /* 0x000fc80003f04270 */
[----:B------:R-:W-:-:S13]  /*a900*/  ISETP.GT.U32.OR P0, PT, R220, 0xbff, P0 ;  /* 0x00000bffdc00780c */ /* 0x000fda0000704470 */
        /* <DEDUP_REMOVED lines=131> */
[----:B------:R-:W-:Y:S02]  /*b140*/  ISETP.GT.U32.OR P0, PT, R220, 0xbff, P4 ;  /* 0x00000bffdc00780c */ /* 0x000fe40002704470 */
[----:B------:R-:W-:-:S11]  /*b150*/  LOP3.LUT P4, RZ, R15, 0x400000, RZ, 0xc0, !PT ;  /* 0x004000000fff7812 */ /* 0x000fd6000788c0ff */
        /* <DEDUP_REMOVED lines=208> */
[----:B------:R-:W-:-:S13]  /*be60*/  ISETP.GT.U32.OR P0, PT, R220, 0xbff, P4 ;  /* 0x00000bffdc00780c */ /* 0x000fda0002704470 */
[C---:B------:R-:W-:Y:S02]  /*be70*/  @!P0 IMAD R33, R220.reuse, 0x8, R7 ;  /* 0x00000008dc218824 */ /* 0x040fe400078e0207 */
[----:B------:R-:W-:Y:S02]  /*be80*/  @!P0 VIADD R220, R220, 0x1 ;  /* 0x00000001dcdc8836 */ /* 0x000fe40000000000 */
[----:B------:R-:W-:-:S03]  /*be90*/  @!P0 VIADD R157, R3, 0x40 ;  /* 0x00000040039d8836 */ /* 0x000fc60000000000 */
[C---:B------:R-:W-:Y:S02]  /*bea0*/  ISETP.GT.U32.OR P1, PT, R220.reuse, 0xbff, P1 ;  /* 0x00000bffdc00780c */ /* 0x040fe40000f24470 */
[----:B------:R0:W-:Y:S11]  /*beb0*/  @!P0 STS.64 [R33], R156 ;  /* 0x0000009c21008388 */ /* 0x0001f60000000a00 */
[----:B------:R-:W-:-:S02]  /*bec0*/  @!P1 IMAD R35, R220, 0x8, R7 ;  /* 0x00000008dc239824 */ /* 0x000fc400078e0207 */
[----:B------:R-:W-:Y:S02]  /*bed0*/  @!P1 VIADD R220, R220, 0x1 ;  /* 0x00000001dcdc9836 */ /* 0x000fe40000000000 */
[----:B0-----:R-:W-:Y:S01]  /*bee0*/  @!P0 IMAD.MOV.U32 R156, RZ, RZ, RZ ;  /* 0x000000ffff9c8224 */ /* 0x001fe200078e00ff */
[----:B------:R-:W-:Y:S01]  /*bef0*/  LOP3.LUT P0, RZ, R159, 0x40, RZ, 0xc0, !PT ;  /* 0x000000409fff7812 */ /* 0x000fe2000780c0ff */
[----:B------:R-:W-:Y:S01]  /*bf00*/  @!P1 VIADD R159, R3, 0x41 ;  /* 0x00000041039f9836 */ /* 0x000fe20000000000 */
[----:B------:R-:W-:-:S04]  /*bf10*/  ISETP.GT.U32.OR P4, PT, R220, 0xbff, P5 ;  /* 0x00000bffdc00780c */ /* 0x000fc80002f84470 */
[----:B------:R0:W-:Y:S09]  /*bf20*/  @!P1 STS.64 [R35], R158 ;  /* 0x0000009e23009388 */ /* 0x0001f20000000a00 */
[C---:B------:R-:W-:Y:S02]  /*bf30*/  @!P4 IMAD R37, R220.reuse, 0x8, R7 ;  /* 0x00000008dc25c824 */ /* 0x040fe400078e0207 */
[----:B------:R-:W-:-:S02]  /*bf40*/  @!P4 VIADD R220, R220, 0x1 ;  /* 0x00000001dcdcc836 */ /* 0x000fc40000000000 */
        /* <DEDUP_REMOVED lines=20> */
[----:B------:R-:W-:Y:S01]  /*c090*/  @!P3 VIADD R220, R220, 0x1 ;  /* 0x00000001dcdcb836 */ /* 0x000fe20000000000 */
[----:B0-----:R-:W-:Y:S01]  /*c0a0*/  PRMT R31, R177, 0x9910, RZ ;  /* 0x00009910b11f7816 */ /* 0x001fe200000000ff */
[----:B------:R-:W-:Y:S01]  /*c0b0*/  @!P2 IMAD.MOV.U32 R164, RZ, RZ, RZ ;  /* 0x000000ffffa4a224 */ /* 0x000fe200078e00ff */
[----:B------:R-:W-:Y:S01]  /*c0c0*/  LOP3.LUT P2, RZ, R167, 0x400, RZ, 0xc0, !PT ;  /* 0x00000400a7ff7812 */ /* 0x000fe2000784c0ff */
[----:B------:R-:W-:Y:S01]  /*c0d0*/  @!P3 VIADD R167, R3, 0x45 ;  /* 0x0000004503a7b836 */ /* 0x000fe20000000000 */
[----:B------:R-:W-:-:S04]  /*c0e0*/  ISETP.GT.U32.OR P0, PT, R220, 0xbff, !P0 ;  /* 0x00000bffdc00780c */ /* 0x000fc80004704470 */
[----:B------:R0:W-:Y:S09]  /*c0f0*/  @!P3 STS.64 [R41], R166 ;  /* 0x000000a62900b388 */ /* 0x0001f20000000a00 */
[C---:B------:R-:W-:Y:S02]  /*c100*/  @!P0 IMAD R43, R220.reuse, 0x8, R7 ;  /* 0x00000008dc2b8824 */ /* 0x040fe400078e0207 */
[----:B------:R-:W-:-:S02]  /*c110*/  @!P0 VIADD R220, R220, 0x1 ;  /* 0x00000001dcdc8836 */ /* 0x000fc40000000000 */
[----:B0-----:R-:W-:Y:S01]  /*c120*/  @!P3 IMAD.MOV.U32 R166, RZ, RZ, RZ ;  /* 0x000000ffffa6b224 */ /* 0x001fe200078e00ff */
        /* <DEDUP_REMOVED lines=28> */
[----:B------:R-:W-:Y:S01]  /*c2f0*/  ISETP.GT.AND P5, PT, R31, -0x1, PT ;  /* 0xffffffff1f00780c */ /* 0x000fe20003fa4270 */
        /* <DEDUP_REMOVED lines=118> */
[----:B--2---:R-:W-:Y:S02]  /*ca60*/  ISETP.NE.AND P4, PT, R211, RZ, PT ;  /* 0x000000ffd300720c */ /* 0x004fe40003f85270 */
[----:B------:R-:W-:-:S13]  /*ca70*/  ISETP.GT.U32.OR P2, PT, R220, 0xbff, !P2 ;  /* 0x00000bffdc00780c */ /* 0x000fda0005744470 */
[C---:B------:R-:W-:Y:S02]  /*ca80*/  @!P2 IMAD R31, R220.reuse, 0x8, R7 ;  /* 0x00000008dc1fa824 */ /* 0x040fe400078e0207 */
[----:B------:R-:W-:-:S05]  /*ca90*/  @!P2 VIADD R220, R220, 0x1 ;  /* 0x00000001dcdca836 */ /* 0x000fca0000000000 */
[----:B------:R-:W-:-:S13]  /*caa0*/  ISETP.GT.U32.OR P3, PT, R220, 0xbff, !P3 ;  /* 0x00000bffdc00780c */ /* 0x000fda0005f64470 */
[C---:B------:R-:W-:Y:S02]  /*cab0*/  @!P3 IMAD R33, R220.reuse, 0x8, R7 ;  /* 0x00000008dc21b824 */ /* 0x040fe400078e0207 */
[----:B------:R-:W-:-:S05]  /*cac0*/  @!P3 VIADD R220, R220, 0x1 ;  /* 0x00000001dcdcb836 */ /* 0x000fca0000000000 */
[----:B------:R-:W-:-:S13]  /*cad0*/  ISETP.GT.U32.OR P0, PT, R220, 0xbff, !P0 ;  /* 0x00000bffdc00780c */ /* 0x000fda0004704470 */
[C---:B------:R-:W-:Y:S02]  /*cae0*/  @!P0 IMAD R35, R220.reuse, 0x8, R7 ;  /* 0x00000008dc238824 */ /* 0x040fe400078e0207 */
[----:B------:R-:W-:-:S05]  /*caf0*/  @!P0 VIADD R220, R220, 0x1 ;  /* 0x00000001dcdc8836 */ /* 0x000fca0000000000 */
[----:B------:R-:W-:Y:S01]  /*cb00*/  ISETP.GT.U32.OR P1, PT, R220, 0xbff, P1 ;  /* 0x00000bffdc00780c */ /* 0x000fe20000f24470 */
[C---:B------:R-:W-:Y:S02]  /*cb10*/  @!P5 VIADD R211, R3.reuse, 0x5b ;  /* 0x0000005b03d3d836 */ /* 0x040fe40000000000 */
[----:B------:R-:W-:-:S10]  /*cb20*/  @!P2 VIADD R213, R3, 0x5c ;  /* 0x0000005c03d5a836 */ /* 0x000fd40000000000 */
[C---:B------:R-:W-:Y:S02]  /*cb30*/  @!P1 IMAD R37, R220.reuse, 0x8, R7 ;  /* 0x00000008dc259824 */ /* 0x040fe400078e0207 */
[----:B------:R-:W-:-:S05]  /*cb40*/  @!P1 VIADD R220, R220, 0x1 ;  /* 0x00000001dcdc9836 */ /* 0x000fca0000000000 */
[----:B------:R-:W-:Y:S01]  /*cb50*/  ISETP.GT.U32.OR P4, PT, R220, 0xbff, P4 ;  /* 0x00000bffdc00780c */ /* 0x000fe20002784470 */
[C---:B------:R-:W-:Y:S02]  /*cb60*/  @!P3 VIADD R215, R3.reuse, 0x5d ;  /* 0x0000005d03d7b836 */ /* 0x040fe40000000000 */
[C---:B------:R-:W-:Y:S01]  /*cb70*/  @!P0 VIADD R217, R3.reuse, 0x5e ;  /* 0x0000005e03d98836 */ /* 0x040fe20000000000 */
[----:B------:R-:W-:Y:S01]  /*cb80*/  @!P5 STS.64 [R43], R210 ;  /* 0x000000d22b00d388 */ /* 0x000fe20000000a00 */
[----:B------:R-:W-:-:S03]  /*cb90*/  @!P1 VIADD R219, R3, 0x5f ;  /* 0x0000005f03db9836 */ /* 0x000fc60000000000 */
[----:B------:R-:W-:Y:S04]  /*cba0*/  @!P2 STS.64 [R31], R212 ;  /* 0x000000d41f00a388 */ /* 0x000fe80000000a00 */
[----:B------:R-:W-:Y:S04]  /*cbb0*/  @!P3 STS.64 [R33], R214 ;  /* 0x000000d62100b388 */ /* 0x000fe80000000a00 */
[----:B------:R-:W-:Y:S04]  /*cbc0*/  @!P0 STS.64 [R35], R216 ;  /* 0x000000d823008388 */ /* 0x000fe80000000a00 */
[----:B------:R-:W-:Y:S04]  /*cbd0*/  @!P1 STS.64 [R37], R218 ;  /* 0x000000da25009388 */ /* 0x000fe80000000a00 */
[----:B------:R-:W0:Y:S01]  /*cbe0*/  @!P4 LDS R222, [R12+0x6000] ;  /* 0x006000000cdec984 */ /* 0x000e220000000800 */
[----:B------:R-:W-:-:S02]  /*cbf0*/  @!P4 IMAD R39, R220, 0x8, R7 ;  /* 0x00000008dc27c824 */ /* 0x000fc400078e0207 */
[----:B------:R-:W-:Y:S02]  /*cc00*/  @!P4 VIADD R223, R3, 0x60 ;  /* 0x0000006003dfc836 */ /* 0x000fe40000000000 */
[----:B------:R-:W-:-:S03]  /*cc10*/  @!P4 VIADD R220, R220, 0x1 ;  /* 0x00000001dcdcc836 */ /* 0x000fc60000000000 */
[----:B0-----:R0:W-:Y:S04]  /*cc20*/  @!P4 STS.64 [R39], R222 ;  /* 0x000000de2700c388 */ /* 0x0011e80000000a00 */
[----:B------:R-:W-:Y:S01]  /*cc30*/  @!P4 STS [R12+0x6000], RZ ;  /* 0x006000ff0c00c388 */ /* 0x000fe20000000800 */
[----:B---3--:R-:W-:-:S03]  /*cc40*/  ISETP.NE.AND P4, PT, R47, RZ, PT ;  /* 0x000000ff2f00720c */ /* 0x008fc60003f85270 */
[----:B------:R-:W2:Y:S01]  /*cc50*/  LDL.LU R47, [R1+0xc4] ;  /* 0x0000c400012f7983 */ /* 0x000ea20000300800 */
[----:B------:R-:W-:-:S13]  /*cc60*/  ISETP.GT.U32.OR P4, PT, R220, 0xbff, P4 ;  /* 0x00000bffdc00780c */ /* 0x000fda0002784470 */
[----:B------:R-:W1:Y:S01]  /*cc70*/  @!P4 LDS R222, [R12+0x6400] ;  /* 0x006400000cdec984 */ /* 0x000e620000000800 */
[C---:B------:R-:W-:Y:S02]  /*cc80*/  @!P4 IMAD R31, R220.reuse, 0x8, R7 ;  /* 0x00000008dc1fc824 */ /* 0x040fe400078e0207 */
[----:B0-----:R-:W-:Y:S02]  /*cc90*/  @!P4 VIADD R223, R3, 0x61 ;  /* 0x0000006103dfc836 */ /* 0x001fe40000000000 */
[----:B------:R-:W-:-:S03]  /*cca0*/  @!P4 VIADD R220, R220, 0x1 ;  /* 0x00000001dcdcc836 */ /* 0x000fc60000000000 */
[----:B-1----:R0:W-:Y:S04]  /*ccb0*/  @!P4 STS.64 [R31], R222 ;  /* 0x000000de1f00c388 */ /* 0x0021e80000000a00 */
[----:B------:R-:W-:Y:S01]  /*ccc0*/  @!P4 STS [R12+0x6400], RZ ;  /* 0x006400ff0c00c388 */ /* 0x000fe20000000800 */
[----:B----4-:R-:W-:-:S04]  /*ccd0*/  ISETP.NE.AND P4, PT, R53, RZ, PT ;  /* 0x000000ff3500720c */ /* 0x010fc80003f85270 */
[----:B------:R-:W-:-:S13]  /*cce0*/  ISETP.GT.U32.OR P4, PT, R220, 0xbff, P4 ;  /* 0x00000bffdc00780c */ /* 0x000fda0002784470 */
[----:B------:R-:W1:Y:S01]  /*ccf0*/  @!P4 LDS R222, [R12+0x6800] ;  /* 0x006800000cdec984 */ /* 0x000e620000000800 */
[C---:B------:R-:W-:Y:S02]  /*cd00*/  @!P4 IMAD R33, R220.reuse, 0x8, R7 ;  /* 0x00000008dc21c824 */ /* 0x040fe400078e0207 */
[----:B0-----:R-:W-:Y:S02]  /*cd10*/  @!P4 VIADD R223, R3, 0x62 ;  /* 0x0000006203dfc836 */ /* 0x001fe40000000000 */
[----:B------:R-:W-:-:S03]  /*cd20*/  @!P4 VIADD R220, R220, 0x1 ;  /* 0x00000001dcdcc836 */ /* 0x000fc60000000000 */
[----:B-1----:R0:W-:Y:S04]  /*cd30*/  @!P4 STS.64 [R33], R222 ;  /* 0x000000de2100c388 */ /* 0x0021e80000000a00 */
[----:B------:R-:W-:Y:S01]  /*cd40*/  @!P4 STS [R12+0x6800], RZ ;  /* 0x006800ff0c00c388 */ /* 0x000fe20000000800 */
[----:B------:R-:W-:-:S04]  /*cd50*/  ISETP.NE.AND P4, PT, R51, RZ, PT ;  /* 0x000000ff3300720c */ /* 0x000fc80003f85270 */
[----:B------:R-:W-:-:S13]  /*cd60*/  ISETP.GT.U32.OR P4, PT, R220, 0xbff, P4 ;  /* 0x00000bffdc00780c */ /* 0x000fda0002784470 */
[----:B------:R-:W1:Y:S01]  /*cd70*/  @!P4 LDS R222, [R12+0x6c00] ;  /* 0x006c00000cdec984 */ /* 0x000e620000000800 */
[C---:B------:R-:W-:Y:S02]  /*cd80*/  @!P4 IMAD R31, R220.reuse, 0x8, R7 ;  /* 0x00000008dc1fc824 */ /* 0x040fe400078e0207 */
[----:B0-----:R-:W-:Y:S02]  /*cd90*/  @!P4 VIADD R223, R3, 0x63 ;  /* 0x0000006303dfc836 */ /* 0x001fe40000000000 */
[----:B------:R-:W-:-:S03]  /*cda0*/  @!P4 VIADD R220, R220, 0x1 ;  /* 0x00000001dcdcc836 */ /* 0x000fc60000000000 */
[----:B-1----:R0:W-:Y:S04]  /*cdb0*/  @!P4 STS.64 [R31], R222 ;  /* 0x000000de1f00c388 */ /* 0x0021e80000000a00 */
[----:B------:R-:W-:Y:S01]  /*cdc0*/  @!P4 STS [R12+0x6c00], RZ ;  /* 0x006c00ff0c00c388 */ /* 0x000fe20000000800 */
[----:B------:R-:W-:-:S03]  /*cdd0*/  ISETP.NE.AND P4, PT, R49, RZ, PT ;  /* 0x000000ff3100720c */ /* 0x000fc60003f85270 */
[----:B------:R-:W3:Y:S01]  /*cde0*/  LDL.LU R49, [R1+0xc8] ;  /* 0x0000c80001317983 */ /* 0x000ee20000300800 */
[----:B------:R-:W-:-:S03]  /*cdf0*/  ISETP.GT.U32.OR P4, PT, R220, 0xbff, P4 ;  /* 0x00000bffdc00780c */ /* 0x000fc60002784470 */
[----:B------:R-:W4:Y:S10]  /*ce00*/  LDL.LU R53, [R1+0xcc] ;  /* 0x0000cc0001357983 */ /* 0x000f340000300800 */
[----:B------:R-:W1:Y:S01]  /*ce10*/  @!P4 LDS R222, [R12+0x7000] ;  /* 0x007000000cdec984 */ /* 0x000e620000000800 */
[----:B------:R-:W-:-:S02]  /*ce20*/  @!P4 IMAD R33, R220, 0x8, R7 ;  /* 0x00000008dc21c824 */ /* 0x000fc400078e0207 */
[----:B0-----:R-:W-:Y:S02]  /*ce30*/  @!P4 VIADD R223, R3, 0x64 ;  /* 0x0000006403dfc836 */ /* 0x001fe40000000000 */
[----:B------:R-:W-:-:S03]  /*ce40*/  @!P4 VIADD R220, R220, 0x1 ;  /* 0x00000001dcdcc836 */ /* 0x000fc60000000000 */
[----:B-1----:R0:W-:Y:S04]  /*ce50*/  @!P4 STS.64 [R33], R222 ;  /* 0x000000de2100c388 */ /* 0x0021e80000000a00 */
[----:B------:R-:W-:Y:S01]  /*ce60*/  @!P4 STS [R12+0x7000], RZ ;  /* 0x007000ff0c00c388 */ /* 0x000fe20000000800 */
[----:B--2---:R-:W-:-:S03]  /*ce70*/  ISETP.NE.AND P4, PT, R47, RZ, PT ;  /* 0x000000ff2f00720c */ /* 0x004fc60003f85270 */
[----:B------:R-:W2:Y:S01]  /*ce80*/  LDL.LU R47, [R1+0xd0] ;  /* 0x0000d000012f7983 */ /* 0x000ea20000300800 */
[----:B------:R-:W-:-:S03]  /*ce90*/  ISETP.GT.U32.OR P4, PT, R220, 0xbff, P4 ;  /* 0x00000bffdc00780c */ /* 0x000fc60002784470 */
[----:B------:R-:W2:Y:S10]  /*cea0*/  LDL.LU R51, [R1+0xd4] ;  /* 0x0000d40001337983 */ /* 0x000eb40000300800 */
[----:B------:R-:W1:Y:S01]  /*ceb0*/  @!P4 LDS R222, [R12+0x7400] ;  /* 0x007400000cdec984 */ /* 0x000e620000000800 */
[----:B------:R-:W-:-:S02]  /*cec0*/  @!P4 IMAD R31, R220, 0x8, R7 ;  /* 0x00000008dc1fc824 */ /* 0x000fc400078e0207 */
[----:B0-----:R-:W-:Y:S02]  /*ced0*/  @!P4 VIADD R223, R3, 0x65 ;  /* 0x0000006503dfc836 */ /* 0x001fe40000000000 */
[----:B------:R-:W-:-:S03]  /*cee0*/  @!P4 VIADD R220, R220, 0x1 ;  /* 0x00000001dcdcc836 */ /* 0x000fc60000000000 */
[----:B-1----:R0:W-:Y:S04]  /*cef0*/  @!P4 STS.64 [R31], R222 ;  /* 0x000000de1f00c388 */ /* 0x0021e80000000a00 */
[----:B------:R-:W-:Y:S01]  /*cf00*/  @!P4 STS [R12+0x7400], RZ ;  /* 0x007400ff0c00c388 */ /* 0x000fe20000000800 */
[----:B------:R-:W-:-:S04]  /*cf10*/  LOP3.LUT P4, RZ, R238, 0x40, RZ, 0xc0, !PT ;  /* 0x00000040eeff7812 */ /* 0x000fc8000788c0ff */
[----:B------:R-:W-:-:S13]  /*cf20*/  ISETP.GT.U32.OR P4, PT, R220, 0xbff, !P4 ;  /* 0x00000bffdc00780c */ /* 0x000fda0006784470 */
[----:B------:R-:W1:Y:S01]  /*cf30*/  @!P4 LDS R222, [R12+0x7800] ;  /* 0x007800000cdec984 */ /* 0x000e620000000800 */
[C---:B------:R-:W-:Y:S02]  /*cf40*/  @!P4 IMAD R33, R220.reuse, 0x8, R7 ;  /* 0x00000008dc21c824 */ /* 0x040fe400078e0207 */
        /* <DEDUP_REMOVED lines=64> */
[----:B0-----:R-:W-:Y:S01]  /*d350*/  @!P4 VIADD R223, R3, 0x6e ;  /* 0x0000006e03dfc836 */ /* 0x001fe20000000000 */
[----:B------:R-:W-:Y:S01]  /*d360*/  PRMT R31, R225, 0x9910, RZ ;  /* 0x00009910e11f7816 */ /* 0x000fe200000000ff */
[----:B------:R-:W-:-:S03]  /*d370*/  @!P4 VIADD R220, R220, 0x1 ;  /* 0x00000001dcdcc836 */ /* 0x000fc60000000000 */
[----:B-1----:R0:W-:Y:S04]  /*d380*/  @!P4 STS.64 [R33], R222 ;  /* 0x000000de2100c388 */ /* 0x0021e80000000a00 */
[----:B------:R-:W-:Y:S01]  /*d390*/  @!P4 STS [R12+0x9800], RZ ;  /* 0x009800ff0c00c388 */ /* 0x000fe20000000800 */
[----:B------:R-:W-:-:S04]  /*d3a0*/  ISETP.GT.AND P4, PT, R31, -0x1, PT ;  /* 0xffffffff1f00780c */ /* 0x000fc80003f84270 */
[----:B------:R-:W-:-:S13]  /*d3b0*/  ISETP.GT.U32.OR P4, PT, R220, 0xbff, P4 ;  /* 0x00000bffdc00780c */ /* 0x000fda0002784470 */
        /* <DEDUP_REMOVED lines=134> */
[----:B---3--:R-:W-:-:S03]  /*dc20*/  ISETP.NE.AND P4, PT, R49, RZ, PT ;  /* 0x000000ff3100720c */ /* 0x008fc60003f85270 */
[----:B------:R-:W3:Y:S01]  /*dc30*/  LDL.LU R49, [R1+0xd8] ;  /* 0x0000d80001317983 */ /* 0x000ee20000300800 */
        /* <DEDUP_REMOVED lines=15> */
[----:B--2---:R-:W-:-:S03]  /*dd30*/  ISETP.NE.AND P4, PT, R47, RZ, PT ;  /* 0x000000ff2f00720c */ /* 0x004fc60003f85270 */
        /* <DEDUP_REMOVED lines=16> */
[----:B------:R-:W-:Y:S02]  /*de40*/  UMOV UR5, 0x1 ;  /* 0x0000000100057882 */ /* 0x000fe40000000000 */
[----:B------:R-:W-:Y:S01]  /*de50*/  USHF.L.U32 UR5, UR5, UR8, URZ ;  /* 0x0000000805057299 */ /* 0x000fe2000800063f */
[----:B------:R-:W-:Y:S02]  /*de60*/  LOP3.LUT R224, RZ, R17, RZ, 0x33, !PT ;  /* 0x00000011ffe07212 */ /* 0x000fe400078e33ff */
[----:B---3--:R-:W-:-:S03]  /*de70*/  ISETP.NE.AND P4, PT, R49, RZ, PT ;  /* 0x000000ff3100720c */ /* 0x008fc60003f85270 */
[----:B------:R-:W-:Y:S01]  /*de80*/  LOP3.LUT R31, R10, UR5, RZ, 0xfc, !PT ;  /* 0x000000050a1f7c12 */ /* 0x000fe2000f8efcff */
[----:B------:R-:W3:Y:S01]  /*de90*/  LDL.LU R49, [R1] ;  /* 0x0000000001317983 */ /* 0x000ee20000300800 */
[C---:B------:R-:W-:Y:S02]  /*dea0*/  ISETP.GT.U32.OR P4, PT, R220.reuse, 0xbff, P4 ;  /* 0x00000bffdc00780c */ /* 0x040fe40002784470 */
[----:B------:R-:W-:Y:S01]  /*deb0*/  LOP3.LUT R31, R31, RZ, R224, 0xa0, !PT ;  /* 0x000000ff1f1f7212 */ /* 0x000fe200078ea0e0 */
[----:B------:R-:W4:Y:S10]  /*dec0*/  LDL.LU R53, [R1+0x4] ;  /* 0x0000040001357983 */ /* 0x000f340000300800 */
[----:B------:R-:W1:Y:S01]  /*ded0*/  @!P4 LDS R222, [R12+0xf000] ;  /* 0x00f000000cdec984 */ /* 0x000e620000000800 */
[----:B------:R-:W-:-:S02]  /*dee0*/  @!P4 IMAD R17, R220, 0x8, R7 ;  /* 0x00000008dc11c824 */ /* 0x000fc400078e0207 */
        /* <DEDUP_REMOVED lines=12> */
[----:B--2---:R-:W-:-:S03]  /*dfb0*/  LOP3.LUT P4, RZ, R47, 0x40, RZ, 0xc0, !PT ;  /* 0x000000402fff7812 */ /* 0x004fc6000788c0ff */
[----:B------:R-:W2:Y:S01]  /*dfc0*/  LDL.LU R47, [R1+0x8] ;  /* 0x00000800012f7983 */ /* 0x000ea20000300800 */
[----:B------:R-:W-:-:S03]  /*dfd0*/  ISETP.GT.U32.OR P4, PT, R220, 0xbff, !P4 ;  /* 0x00000bffdc00780c */ /* 0x000fc60006784470 */
        /* <DEDUP_REMOVED lines=31> */
[----:B---3--:R-:W-:-:S03]  /*e1d0*/  LOP3.LUT P4, RZ, R49, 0x400, RZ, 0xc0, !PT ;  /* 0x0000040031ff7812 */ /* 0x008fc6000788c0ff */
[----:B------:R-:W3:Y:S01]  /*e1e0*/  LDL.LU R49, [R1+0x10] ;  /* 0x0000100001317983 */ /* 0x000ee20000300800 */
[----:B------:R-:W-:-:S13]  /*e1f0*/  ISETP.GT.U32.OR P4, PT, R220, 0xbff, !P4 ;  /* 0x00000bffdc00780c */ /* 0x000fda0006784470 */
[----:B------:R-:W1:Y:S01]  /*e200*/  @!P4 LDS R222, [R12+0x10800] ;  /* 0x010800000cdec984 */ /* 0x000e620000000800 */
[C---:B------:R-:W-:Y:S02]  /*e210*/  @!P4 IMAD R17, R220.reuse, 0x8, R7 ;  /* 0x00000008dc11c824 */ /* 0x040fe400078e0207 */
[----:B0-----:R-:W-:Y:S02]  /*e220*/  @!P4 VIADD R223, R3, 0x8a ;  /* 0x0000008a03dfc836 */ /* 0x001fe40000000000 */
[----:B------:R-:W-:-:S03]  /*e230*/  @!P4 VIADD R220, R220, 0x1 ;  /* 0x00000001dcdcc836 */ /* 0x000fc60000000000 */
[----:B-1----:R0:W-:Y:S04]  /*e240*/  @!P4 STS.64 [R17], R222 ;  /* 0x000000de1100c388 */ /* 0x0021e80000000a00 */
[----:B------:R-:W-:Y:S01]  /*e250*/  @!P4 STS [R12+0x10800], RZ ;  /* 0x010800ff0c00c388 */ /* 0x000fe20000000800 */
[----:B----4-:R-:W-:-:S04]  /*e260*/  LOP3.LUT P4, RZ, R53, 0x800, RZ, 0xc0, !PT ;  /* 0x0000080035ff7812 */ /* 0x010fc8000788c0ff */
[----:B------:R-:W-:-:S13]  /*e270*/  ISETP.GT.U32.OR P4, PT, R220, 0xbff, !P4 ;  /* 0x00000bffdc00780c */ /* 0x000fda0006784470 */
        /* <DEDUP_REMOVED lines=8> */
[----:B------:R-:W-:-:S13]  /*e300*/  ISETP.GT.U32.OR P4, PT, R220, 0xbff, !P4 ;  /* 0x00000bffdc00780c */ /* 0x000fda0006784470 */
[----:B------:R-:W1:Y:S01]  /*e310*/  @!P4 LDS R222, [R12+0x11000] ;  /* 0x011000000cdec984 */ /* 0x000e620000000800 */
[C---:B------:R-:W-:Y:S02]  /*e320*/  @!P4 IMAD R17, R220.reuse, 0x8, R7 ;  /* 0x00000008dc11c824 */ /* 0x040fe400078e0207 */
[----:B0-----:R-:W-:Y:S02]  /*e330*/  @!P4 VIADD R223, R3, 0x8c ;  /* 0x0000008c03dfc836 */ /* 0x001fe40000000000 */
[----:B------:R-:W-:-:S03]  /*e340*/  @!P4 VIADD R220, R220, 0x1 ;  /* 0x00000001dcdcc836 */ /* 0x000fc60000000000 */
[----:B-1----:R0:W-:Y:S04]  /*e350*/  @!P4 STS.64 [R17], R222 ;  /* 0x000000de1100c388 */ /* 0x0021e80000000a00 */
[----:B------:R-:W-:Y:S01]  /*e360*/  @!P4 STS [R12+0x11000], RZ ;  /* 0x011000ff0c00c388 */ /* 0x000fe20000000800 */
[----:B------:R-:W-:-:S03]  /*e370*/  LOP3.LUT P4, RZ, R51, 0x2000, RZ, 0xc0, !PT ;  /* 0x0000200033ff7812 */ /* 0x000fc6000788c0ff */
[----:B------:R-:W4:Y:S01]  /*e380*/  LDL.LU R51, [R1+0x1c] ;  /* 0x00001c0001337983 */ /* 0x000f220000300800 */
[----:B------:R-:W-:-:S13]  /*e390*/  ISETP.GT.U32.OR P4, PT, R220, 0xbff, !P4 ;  /* 0x00000bffdc00780c */ /* 0x000fda0006784470 */
[----:B------:R-:W1:Y:S01]  /*e3a0*/  @!P4 LDS R222, [R12+0x11400] ;  /* 0x011400000cdec984 */ /* 0x000e620000000800 */
[C---:B------:R-:W-:Y:S02]  /*e3b0*/  @!P4 IMAD R18, R220.reuse, 0x8, R7 ;  /* 0x00000008dc12c824 */ /* 0x040fe400078e0207 */
[----:B0-----:R-:W-:Y:S02]  /*e3c0*/  @!P4 VIADD R223, R3, 0x8d ;  /* 0x0000008d03dfc836 */ /* 0x001fe40000000000 */
[----:B------:R-:W-:-:S03]  /*e3d0*/  @!P4 VIADD R220, R220, 0x1 ;  /* 0x00000001dcdcc836 */ /* 0x000fc60000000000 */
[----:B-1----:R0:W-:Y:S04]  /*e3e0*/  @!P4 STS.64 [R18], R222 ;  /* 0x000000de1200c388 */ /* 0x0021e80000000a00 */
[----:B------:R-:W-:Y:S01]  /*e3f0*/  @!P4 STS [R12+0x11400], RZ ;  /* 0x011400ff0c00c388 */ /* 0x000fe20000000800 */
[----:B------:R-:W-:Y:S02]  /*e400*/  PRMT R17, R249, 0x9910, RZ ;  /* 0x00009910f9117816 */ /* 0x000fe400000000ff */
[----:B---3--:R-:W-:Y:S02]  /*e410*/  LOP3.LUT P4, RZ, R49, 0x4000, RZ, 0xc0, !PT ;  /* 0x0000400031ff7812 */ /* 0x008fe4000788c0ff */
[----:B------:R-:W3:Y:S02]  /*e420*/  LDL.LU R49, [R1+0x20] ;  /* 0x0000200001317983 */ /* 0x000ee40000300800 */
[----:B------:R-:W-:-:S02]  /*e430*/  ISETP.GT.U32.OR P4, PT, R220, 0xbff, !P4 ;  /* 0x00000bffdc00780c */ /* 0x000fc40006784470 */
[----:B------:R-:W3:Y:S11]  /*e440*/  LDL.LU R53, [R1+0x24] ;  /* 0x0000240001357983 */ /* 0x000ef60000300800 */
[----:B------:R-:W1:Y:S01]  /*e450*/  @!P4 LDS R222, [R12+0x11800] ;  /* 0x011800000cdec984 */ /* 0x000e620000000800 */
[----:B------:R-:W-:-:S02]  /*e460*/  @!P4 IMAD R31, R220, 0x8, R7 ;  /* 0x00000008dc1fc824 */ /* 0x000fc400078e0207 */
        /* <DEDUP_REMOVED lines=21> */
[----:B----4-:R-:W-:-:S03]  /*e5c0*/  LOP3.LUT P4, RZ, R51, 0x20000, RZ, 0xc0, !PT ;  /* 0x0002000033ff7812 */ /* 0x010fc6000788c0ff */
        /* <DEDUP_REMOVED lines=117> */
[----:B------:R-:W-:-:S03]  /*ed20*/  ISETP.GT.U32.OR P4, PT, R220, 0xbff, !P4 ;  /* 0x00000bffdc00780c */ /* 0x000fc60006784470 */
[----:B------:R-:W3:Y:S10]  /*ed30*/  LDL.LU R53, [R1+0xe8] ;  /* 0x0000e80001357983 */ /* 0x000ef40000300800 */
[----:B------:R-:W1:Y:S01]  /*ed40*/  @!P4 LDS R222, [R12+0x15800] ;  /* 0x015800000cdec984 */ /* 0x000e620000000800 */
[----:B------:R-:W-:-:S02]  /*ed50*/  @!P4 IMAD R31, R220, 0x8, R7 ;  /* 0x00000008dc1fc824 */ /* 0x000fc400078e0207 */
[----:B0-----:R-:W-:Y:S02]  /*ed60*/  @!P4 VIADD R223, R3, 0x9e ;  /* 0x0000009e03dfc836 */ /* 0x001fe40000000000 */
[----:B------:R-:W-:-:S03]  /*ed70*/  @!P4 VIADD R220, R220, 0x1 ;  /* 0x00000001dcdcc836 */ /* 0x000fc60000000000 */
[----:B-1----:R-:W-:Y:S04]  /*ed80*/  @!P4 STS.64 [R31], R222 ;  /* 0x000000de1f00c388 */ /* 0x002fe80000000a00 */
[----:B------:R-:W-:Y:S01]  /*ed90*/  @!P4 STS [R12+0x15800], RZ ;  /* 0x015800ff0c00c388 */ /* 0x000fe20000000800 */
[----:B------:R-:W-:-:S04]  /*eda0*/  ISETP.GT.AND P4, PT, R19, -0x1, PT ;  /* 0xffffffff1300780c */ /* 0x000fc80003f84270 */
[----:B------:R-:W-:-:S13]  /*edb0*/  ISETP.GT.U32.OR P4, PT, R220, 0xbff, P4 ;  /* 0x00000bffdc00780c */ /* 0x000fda0002784470 */
[----:B------:R-:W0:Y:S01]  /*edc0*/  @!P4 LDS R18, [R12+0x15c00] ;  /* 0x015c00000c12c984 */ /* 0x000e220000000800 */
[C---:B------:R-:W-:Y:S02]  /*edd0*/  @!P4 IMAD R17, R220.reuse, 0x8, R7 ;  /* 0x00000008dc11c824 */ /* 0x040fe400078e0207 */
[----:B------:R-:W-:Y:S02]  /*ede0*/  @!P4 VIADD R19, R3, 0x9f ;  /* 0x0000009f0313c836 */ /* 0x000fe40000000000 */
[----:B------:R-:W-:-:S03]  /*edf0*/  @!P4 VIADD R220, R220, 0x1 ;  /* 0x00000001dcdcc836 */ /* 0x000fc60000000000 */
[----:B0-----:R0:W-:Y:S04]  /*ee00*/  @!P4 STS.64 [R17], R18 ;  /* 0x000000121100c388 */ /* 0x0011e80000000a00 */
        /* <DEDUP_REMOVED lines=10> */
[----:B----4-:R-:W-:-:S03]  /*eeb0*/  ISETP.NE.AND P4, PT, R51, RZ, PT ;  /* 0x000000ff3300720c */ /* 0x010fc60003f85270 */
[----:B------:R-:W4:Y:S01]  /*eec0*/  LDL.LU R51, [R1+0xf0] ;  /* 0x0000f00001337983 */ /* 0x000f220000300800 */
        /* <DEDUP_REMOVED lines=121> */
[----:B------:R-:W-:Y:S01]  /*f660*/  @!P4 VIADD R220, R220, 0x1 ;  /* 0x00000001dcdcc836 */ /* 0x000fe20000000000 */
[----:B---3--:R-:W-:Y:S02]  /*f670*/  PRMT R17, R49, 0x9910, RZ ;  /* 0x0000991031117816 */ /* 0x008fe400000000ff */
[----:B------:R-:W3:Y:S04]  /*f680*/  LDL.LU R49, [R1+0x88] ;  /* 0x0000880001317983 */ /* 0x000ee80000300800 */
        /* <DEDUP_REMOVED lines=35> */
[----:B---3--:R-:W-:-:S04]  /*f8c0*/  LOP3.LUT P4, RZ, R49, 0x80000, RZ, 0xc0, !PT ;  /* 0x0008000031ff7812 */ /* 0x008fc8000788c0ff */
[----:B------:R-:W-:-:S13]  /*f8d0*/  ISETP.GT.U32.OR P4, PT, R220, 0xbff, !P4 ;  /* 0x00000bffdc00780c */ /* 0x000fda0006784470 */
[----:B------:R-:W1:Y:S01]  /*f8e0*/  @!P4 LDS R18, [R12+0x1ac00] ;  /* 0x01ac00000c12c984 */ /* 0x000e620000000800 */
[C---:B------:R-:W-:Y:S02]  /*f8f0*/  @!P4 IMAD R17, R220.reuse, 0x8, R7 ;  /* 0x00000008dc11c824 */ /* 0x040fe400078e0207 */
[----:B0-----:R-:W-:Y:S02]  /*f900*/  @!P4 VIADD R19, R3, 0xb3 ;  /* 0x000000b30313c836 */ /* 0x001fe40000000000 */
[----:B------:R-:W-:-:S03]  /*f910*/  @!P4 VIADD R220, R220, 0x1 ;  /* 0x00000001dcdcc836 */ /* 0x000fc60000000000 */
[----:B-1----:R0:W-:Y:S04]  /*f920*/  @!P4 STS.64 [R17], R18 ;  /* 0x000000121100c388 */ /* 0x0021e80000000a00 */
[----:B------:R-:W-:Y:S01]  /*f930*/  @!P4 STS [R12+0x1ac00], RZ ;  /* 0x01ac00ff0c00c388 */ /* 0x000fe20000000800 */
[----:B--2---:R-:W-:-:S04]  /*f940*/  LOP3.LUT P4, RZ, R47, 0x100000, RZ, 0xc0, !PT ;  /* 0x001000002fff7812 */ /* 0x004fc8000788c0ff */
        /* <DEDUP_REMOVED lines=21> */
[----:B-1----:R-:W-:Y:S04]  /*faa0*/  @!P4 STS.64 [R31], R18 ;  /* 0x000000121f00c388 */ /* 0x002fe80000000a00 */
[----:B------:R-:W-:Y:S01]  /*fab0*/  @!P4 STS [R12+0x1b800], RZ ;  /* 0x01b800ff0c00c388 */ /* 0x000fe20000000800 */
[----:B------:R-:W-:-:S04]  /*fac0*/  LOP3.LUT P4, RZ, R21, 0x800000, RZ, 0xc0, !PT ;  /* 0x0080000015ff7812 */ /* 0x000fc8000788c0ff */
[----:B------:R-:W-:-:S13]  /*fad0*/  ISETP.GT.U32.OR P4, PT, R220, 0xbff, !P4 ;  /* 0x00000bffdc00780c */ /* 0x000fda0006784470 */
[----:B------:R-:W0:Y:S01]  /*fae0*/  @!P4 LDS R20, [R12+0x1bc00] ;  /* 0x01bc00000c14c984 */ /* 0x000e220000000800 */
[C---:B------:R-:W-:Y:S02]  /*faf0*/  @!P4 IMAD R17, R220.reuse, 0x8, R7 ;  /* 0x00000008dc11c824 */ /* 0x040fe400078e0207 */
[----:B------:R-:W-:Y:S02]  /*fb00*/  @!P4 VIADD R21, R3, 0xb7 ;  /* 0x000000b70315c836 */ /* 0x000fe40000000000 */
[----:B------:R-:W-:-:S03]  /*fb10*/  @!P4 VIADD R220, R220, 0x1 ;  /* 0x00000001dcdcc836 */ /* 0x000fc60000000000 */
[----:B0-----:R-:W-:Y:S04]  /*fb20*/  @!P4 STS.64 [R17], R20 ;  /* 0x000000141100c388 */ /* 0x001fe80000000a00 */
        /* <DEDUP_REMOVED lines=57> */
[----:B------:R-:W-:-:S04]  /*fec0*/  ISETP.GT.AND P4, PT, R29, -0x1, PT ;  /* 0xffffffff1d00780c */ /* 0x000fc80003f84270 */
[----:B------:R-:W-:-:S13]  /*fed0*/  ISETP.GT.U32.OR P4, PT, R220, 0xbff, P4 ;  /* 0x00000bffdc00780c */ /* 0x000fda0002784470 */
[----:B------:R-:W0:Y:S01]  /*fee0*/  @!P4 LDS R20, [R12+0x1dc00] ;  /* 0x01dc00000c14c984 */ /* 0x000e220000000800 */
[----:B------:R-:W-:Y:S02]  /*fef0*/  @!P4 IMAD R220, R220, 0x8, R7 ;  /* 0x00000008dcdcc824 */ /* 0x000fe400078e0207 */
[----:B------:R-:W-:Y:S02]  /*ff00*/  @!P4 VIADD R21, R3, 0xbf ;  /* 0x000000bf0315c836 */ /* 0x000fe40000000000 */
[----:B------:R-:W-:Y:S02]  /*ff10*/  @!P5 IMAD.MOV.U32 R210, RZ, RZ, RZ ;  /* 0x000000ffffd2d224 */ /* 0x000fe400078e00ff */
[----:B------:R-:W-:Y:S02]  /*ff20*/  @!P2 IMAD.MOV.U32 R212, RZ, RZ, RZ ;  /* 0x000000ffffd4a224 */ /* 0x000fe400078e00ff */
[----:B------:R-:W-:Y:S02]  /*ff30*/  @!P3 IMAD.MOV.U32 R214, RZ, RZ, RZ ;  /* 0x000000ffffd6b224 */ /* 0x000fe400078e00ff */
[----:B------:R-:W-:-:S02]  /*ff40*/  @!P0 IMAD.MOV.U32 R216, RZ, RZ, RZ ;  /* 0x000000ffffd88224 */ /* 0x000fc400078e00ff */
[----:B------:R-:W-:Y:S01]  /*ff50*/  @!P1 IMAD.MOV.U32 R218, RZ, RZ, RZ ;  /* 0x000000ffffda9224 */ /* 0x000fe200078e00ff */
[----:B0-----:R1:W-:Y:S04]  /*ff60*/  @!P4 STS.64 [R220], R20 ;  /* 0x00000014dc00c388 */ /* 0x0013e80000000a00 */
[----:B------:R1:W-:Y:S02]  /*ff70*/  @!P4 STS [R12+0x1dc00], RZ ;  /* 0x01dc00ff0c00c388 */ /* 0x0003e40000000800 */
.L_x_752:
[----:B------:R-:W2:Y:S01]  /*ff80*/  LDL.LU R19, [R1+0x14] ;  /* 0x0000140001137983 */ /* 0x000ea20000300800 */
[----:B------:R-:W3:Y:S02]  /*ff90*/  LDC R18, c[0x0][0x264] ;  /* 0x00009900ff127b82 */ /* 0x000ee40000000800 */
[----:B---3--:R-:W-:-:S05]  /*ffa0*/  FADD.FTZ R17, R9, -R18 ;  /* 0x8000001209117221 */ /* 0x008fca0000010000 */
[C---:B------:R-:W-:Y:S02]  /*ffb0*/  FSETP.GTU.FTZ.AND P1, PT, R17.reuse, 0.0099999997764825820923, PT ;  /* 0x3c23d70a1100780b */ /* 0x040fe40003f3c000 */
[----:B------:R-:W-:-:S04]  /*ffc0*/  FSETP.GE.FTZ.AND P0, PT, R17, RZ, PT ;  /* 0x000000ff1100720b */ /* 0x000fc80003f16000 */
[----:B------:R-:W-:Y:S02]  /*ffd0*/  PLOP3.LUT P1, PT, P1, P0, PT, 0x8, 0x0 ;  /* 0x000000000000781c */ /* 0x000fe40000f20170 */
[----:B------:R-:W-:-:S11]  /*ffe0*/  PLOP3.LUT P0, PT, PT, PT, PT, 0x80, 0x0 ;  /* 0x000000000000781c */ /* 0x000fd60003f0f070 */
[----:B------:R-:W-:-:S04]  /*fff0*/  @!P1 FSETP.GT.FTZ.AND P2, PT, R9, R18, PT ;  /* 0x000000120900920b */ /* 0x000fc80003f54000 */
[----:B--2---:R-:W-:-:S04]  /*10000*/  @!P1 ISETP.LT.U32.AND P0, PT, R19, 0xc01, P2 ;  /* 0x00000c011300980c */ /* 0x004fc80001701070 */
[----:B------:R-:W-:-:S13]  /*10010*/  ISETP.EQ.OR P0, PT, RZ, UR8, P0 ;  /* 0x00000008ff007c0c */ /* 0x000fda0008702670 */
[----:B------:R-:W-:Y:S05]  /*10020*/  @P0 BRA `(.L_x_753) ;  /* 0x0000000000680947 */ /* 0x000fea0003800000 */
[----:B-1----:R1:W5:Y:S04]  /*10030*/  LDL R20, [R1+0xa8] ;  /* 0x0000a80001147983 */ /* 0x0023680000100800 */
[----:B------:R1:W5:Y:S01]  /*10040*/  LDL R19, [R1+0xac] ;  /* 0x0000ac0001137983 */ /* 0x0003620000100800 */
[----:B------:R-:W-:-:S13]  /*10050*/  FSETP.GT.FTZ.AND P0, PT, R17, 0.0099999997764825820923, PT ;  /* 0x3c23d70a1100780b */ /* 0x000fda0003f14000 */
[----:B-1----:R-:W-:Y:S05]  /*10060*/  @P0 BRA `(.L_x_754) ;  /* 0x0000000000280947 */ /* 0x002fea0003800000 */
[----:B------:R-:W1:Y:S01]  /*10070*/  S2R R17, SR_TID.X ;  /* 0x0000000000117919 */ /* 0x000e620000002100 */
[----:B------:R-:W-:-:S04]  /*10080*/  ISETP.NE.AND P0, PT, R11, RZ, PT ;  /* 0x000000ff0b00720c */ /* 0x000fc80003f05270 */
[----:B------:R-:W-:Y:S01]  /*10090*/  SEL R10, R10, R11, !P0 ;  /* 0x0000000b0a0a7207 */ /* 0x000fe20004000000 */
[----:B------:R-:W-:Y:S01]  /*100a0*/  IMAD.MOV.U32 R11, RZ, RZ, RZ ;  /* 0x000000ffff0b7224 */ /* 0x000fe200078e00ff */
[----:B-1----:R-:W-:-:S04]  /*100b0*/  ISETP.NE.AND P1, PT, R17, RZ, PT ;  /* 0x000000ff1100720c */ /* 0x002fc80003f25270 */
[----:B-----5:R-:W-:-:S09]  /*100c0*/  FSEL R19, R9, R19, !P1 ;  /* 0x0000001309137208 */ /* 0x020fd20004800000 */
[----:B------:R-:W1:Y:S04]  /*100d0*/  @!P1 LDS R20, [UR4] ;  /* 0x00000004ff149984 */ /* 0x000e680008000800 */
[----:B-1----:R1:W-:Y:S04]  /*100e0*/  @!P1 STL [R1+0xa8], R20 ;  /* 0x0000a81401009387 */ /* 0x0023e80000100800 */
[----:B------:R1:W-:Y:S01]  /*100f0*/  STL [R1+0xac], R19 ;  /* 0x0000ac1301007387 */ /* 0x0003e20000100800 */
[----:B------:R-:W-:Y:S05]  /*10100*/  BRA `(.L_x_755) ;  /* 0x0000000000287947 */ /* 0x000fea0003800000 */
.L_x_754:
[----:B------:R-:W1:Y:S02]  /*10110*/  S2R R11, SR_TID.X ;  /* 0x00000000000b7919 */ /* 0x000e640000002100 */
[----:B-1----:R-:W-:-:S13]  /*10120*/  ISETP.NE.AND P0, PT, R11, RZ, PT ;  /* 0x000000ff0b00720c */ /* 0x002fda0003f05270 */
[----:B-----5:R2:W-:Y:S01]  /*10130*/  @!P0 STS [UR4], R20 ;  /* 0x00000014ff008988 */ /* 0x0205e20008000804 */
[----:B------:R-:W-:Y:S01]  /*10140*/  UMOV UR4, 0x1 ;  /* 0x0000000100047882 */ /* 0x000fe20000000000 */
[----:B------:R-:W-:Y:S01]  /*10150*/  @!P0 IMAD.MOV.U32 R8, RZ, RZ, R20 ;  /* 0x000000ffff088224 */ /* 0x000fe200078e0014 */
[----:B------:R-:W-:Y:S01]  /*10160*/  USHF.L.U32 UR4, UR4, UR8, URZ ;  /* 0x0000000804047299 */ /* 0x000fe2000800063f */
[----:B------:R-:W-:-:S05]  /*10170*/  @!P0 IMAD.MOV.U32 R9, RZ, RZ, R19 ;  /* 0x000000ffff098224 */ /* 0x000fca00078e0013 */
[----:B------:R-:W-:-:S05]  /*10180*/  LOP3.LUT R10, R10, UR4, RZ, 0xfc, !PT ;  /* 0x000000040a0a7c12 */ /* 0x000fca000f8efcff */
[--C-:B------:R-:W-:Y:S02]  /*10190*/  IMAD.MOV.U32 R11, RZ, RZ, R10.reuse ;  /* 0x000000ffff0b7224 */ /* 0x100fe400078e000a */
[----:B--2---:R-:W-:-:S07]  /*101a0*/  @!P0 IMAD.MOV.U32 R11, RZ, RZ, R10 ;  /* 0x000000ffff0b8224 */ /* 0x004fce00078e000a */
.L_x_755:
[----:B------:R-:W-:Y:S01]  /*101b0*/  UIADD3 UR8, UR8, -0x1, URZ ;  /* 0xffffffff08087890 */ /* 0x000fe2000fffe03f */
[----:B------:R-:W-:Y:S11]  /*101c0*/  BRA `(.L_x_756) ;  /* 0xffffff2800507947 */ /* 0x000ff6000383ffff */
.L_x_753:
[----:B------:R-:W-:Y:S01]  /*101d0*/  BAR.SYNC.DEFER_BLOCKING 0x0 ;  /* 0x0000000000007b1d */ /* 0x000fe20000010000 */
[----:B------:R-:W-:Y:S02]  /*101e0*/  LOP3.LUT P1, RZ, R13, 0x2000000, RZ, 0xc0, !PT ;  /* 0x020000000dff7812 */ /* 0x000fe4000782c0ff */
[----:B------:R-:W-:-:S03]  /*101f0*/  FSETP.GEU.FTZ.AND P0, PT, R9, R18, PT ;  /* 0x000000120900720b */ /* 0x000fc60003f1e000 */
[----:B------:R-:W-:Y:S01]  /*10200*/  BSSY B0, `(.L_x_757) ;  /* 0x0000015000007945 */ /* 0x000fe20003800000 */
[----:B------:R-:W1:Y:S02]  /*10210*/  LDS R3, [UR4] ;  /* 0x00000004ff037984 */ /* 0x000e640008000800 */
[----:B-1---5:R-:W-:-:S04]  /*10220*/  SEL R12, R0, R3, !P0 ;  /* 0x00000003000c7207 */ /* 0x022fc80004000000 */
[----:B------:R-:W-:-:S04]  /*10230*/  ISETP.GE.U32.AND P0, PT, R5, R12, PT ;  /* 0x0000000c0500720c */ /* 0x000fc80003f06070 */
[----:B------:R-:W-:Y:S01]  /*10240*/  ISETP.GT.U32.OR P0, PT, R12, 0xbff, P0 ;  /* 0x00000bff0c00780c */ /* 0x000fe20000704470 */
[----:B------:R-:W-:-:S12]  /*10250*/  @P1 BRA `(.L_x_758) ;  /* 0x00000000003c1947 */ /* 0x000fd80003800000 */
[----:B------:R-:W1:Y:S01]  /*10260*/  S2R R6, SR_LANEID ;  /* 0x0000000000067919 */ /* 0x000e620000000000 */
[----:B------:R-:W2:Y:S08]  /*10270*/  S2UR UR5, SR_CTAID.X ;  /* 0x00000000000579c3 */ /* 0x000eb00000002500 */
[----:B------:R-:W3:Y:S01]  /*10280*/  REDUX.MAX.S32 UR8, R12 ;  /* 0x000000000c0873c4 */ /* 0x000ee20000014200 */
[----:B------:R-:W-:Y:S01]  /*10290*/  VOTEU.ANY UR4, UPT, PT ;  /* 0x0000000000047886 */ /* 0x000fe200038e0100 */
[----:B------:R-:W2:Y:S01]  /*102a0*/  S2R R0, SR_CTAID.Y ;  /* 0x0000000000007919 */ /* 0x000ea20000002600 */
[----:B------:R-:W-:-:S05]  /*102b0*/  UFLO.U32 UR4, UR4 ;  /* 0x00000004000472bd */ /* 0x000fca00080e0000 */
        /* <DEDUP_REMOVED lines=9> */
.L_x_758:
[----:B------:R-:W-:Y:S05]  /*10350*/  BSYNC B0 ;  /* 0x0000000000007941 */ /* 0x000fea0003800000 */
.L_x_757:
[----:B------:R-:W-:Y:S05]  /*10360*/  @P0 EXIT ;  /* 0x000000000000094d */ /* 0x000fea0003800000 */
[----:B------:R-:W-:Y:S01]  /*10370*/  ULDC UR4, c[0x0][0x0] ;  /* 0x0000000000047ab9 */ /* 0x000fe20000000800 */
[----:B------:R-:W-:Y:S01]  /*10380*/  ULDC.64 UR8, c[0x0][0x218] ;  /* 0x0000860000087ab9 */ /* 0x000fe20000000a00 */
[----:B------:R-:W-:-:S05]  /*10390*/  ULDC.64 UR10, c[0x0][0x220] ;  /* 0x00008800000a7ab9 */ /* 0x000fca0000000a00 */
.L_x_759:
[C---:B------:R-:W-:Y:S01]  /*103a0*/  IMAD R0, R5.reuse, 0x8, R7 ;  /* 0x0000000805007824 */ /* 0x040fe200078e0207 */
[----:B------:R-:W-:Y:S02]  /*103b0*/  IADD3 R6, P0, R4, R5, RZ ;  /* 0x0000000504067210 */ /* 0x000fe40007f1e0ff */
[----:B-12---:R-:W-:Y:S02]  /*103c0*/  SHF.R.S32.HI R2, RZ, 0x1f, R4 ;  /* 0x0000001fff027819 */ /* 0x006fe40000011404 */
[----:B------:R-:W1:Y:S01]  /*103d0*/  LDS.64 R10, [R0] ;  /* 0x00000000000a7984 */ /* 0x000e620000000a00 */
        /* <DEDUP_REMOVED lines=9> */
[----:B-1----:R2:W-:Y:S04]  /*10470*/  STG.E desc[UR6][R2.64], R10 ;  /* 0x0000000a02007986 */ /* 0x0025e8000c101906 */
[----:B------:R2:W-:Y:S08]  /*10480*/  STG.E desc[UR6][R8.64], R11 ;  /* 0x0000000b08007986 */ /* 0x0005f0000c101906 */
[----:B------:R-:W-:Y:S05]  /*10490*/  @!P0 BRA `(.L_x_759) ;  /* 0xfffffffc00c08947 */ /* 0x000fea000383ffff */
[----:B------:R-:W-:Y:S05]  /*104a0*/  EXIT ;  /* 0x000000000000794d */ /* 0x000fea0003800000 */
.L_x_737:
        /* <DEDUP_REMOVED lines=8> */
.L_x_750:
[----:B------:R-:W-:Y:S02]  /*10530*/  IMAD.MOV.U32 R39, RZ, RZ, 0x1 ;  /* 0x00000001ff277424 */ /* 0x000fe400078e00ff */
[----:B------:R-:W-:Y:S02]  /*10540*/  IMAD.MOV.U32 R222, RZ, RZ, R41 ;  /* 0x000000ffffde7224 */ /* 0x000fe400078e0029 */
[----:B------:R-:W-:Y:S02]  /*10550*/  IMAD.MOV.U32 R157, RZ, RZ, RZ ;  /* 0x000000ffff9d7224 */ /* 0x000fe400078e00ff */
[----:B------:R-:W-:-:S07]  /*10560*/  IMAD.MOV.U32 R211, RZ, RZ, -0x1 ;  /* 0xffffffffffd37424 */ /* 0x000fce00078e00ff */
[----:B-1---5:R-:W-:Y:S05]  /*10570*/  WARPSYNC.COLLECTIVE R211, `(.L_x_760) ;  /* 0x00000000d3087348 */ /* 0x022fea0003c00000 */
[----:B------:R0:W2:Y:S02]  /*10580*/  SHFL.UP P5, R39, R222, R39, R157 ;  /* 0x04000027de277389 */ /* 0x0000a400000a009d */
[----:B012--5:R-:W-:Y:S01]  /*10590*/  ENDCOLLECTIVE ;  /* 0x000000000000791b */ /* 0x027fe20003800000 */
.L_x_760:
[----:B------:R-:W-:Y:S02]  /*105a0*/  IMAD.MOV.U32 R213, RZ, RZ, R39 ;  /* 0x000000ffffd57224 */ /* 0x000fe400078e0027 */
[----:B------:R-:W-:Y:S02]  /*105b0*/  IMAD.MOV.U32 R39, RZ, RZ, 0x2 ;  /* 0x00000002ff277424 */ /* 0x000fe400078e00ff */
[----:B------:R-:W-:-:S04]  /*105c0*/  @P5 IMAD.IADD R213, R41, 0x1, R213 ;  /* 0x0000000129d55824 */ /* 0x000fc800078e02d5 */
[----:B------:R-:W-:-:S07]  /*105d0*/  IMAD.MOV.U32 R222, RZ, RZ, R213 ;  /* 0x000000ffffde7224 */ /* 0x000fce00078e00d5 */
[----:B------:R-:W-:Y:S05]  /*105e0*/  WARPSYNC.COLLECTIVE R211, `(.L_x_761) ;  /* 0x00000000d3087348 */ /* 0x000fea0003c00000 */
[----:B------:R0:W1:Y:S02]  /*105f0*/  SHFL.UP P5, R39, R222, R39, R157 ;  /* 0x04000027de277389 */ /* 0x00006400000a009d */
[----:B01----:R-:W-:Y:S01]  /*10600*/  ENDCOLLECTIVE ;  /* 0x000000000000791b */ /* 0x003fe20003800000 */
.L_x_761:
[----:B------:R-:W-:Y:S02]  /*10610*/  IMAD.MOV.U32 R103, RZ, RZ, R39 ;  /* 0x000000ffff677224 */ /* 0x000fe400078e0027 */
[----:B------:R-:W-:Y:S02]  /*10620*/  IMAD.MOV.U32 R39, RZ, RZ, 0x4 ;  /* 0x00000004ff277424 */ /* 0x000fe400078e00ff */
[----:B------:R-:W-:-:S04]  /*10630*/  @P5 IMAD.IADD R103, R213, 0x1, R103 ;  /* 0x00000001d5675824 */ /* 0x000fc800078e0267 */
[----:B------:R-:W-:-:S07]  /*10640*/  IMAD.MOV.U32 R222, RZ, RZ, R103 ;  /* 0x000000ffffde7224 */ /* 0x000fce00078e0067 */
[----:B------:R-:W-:Y:S05]  /*10650*/  WARPSYNC.COLLECTIVE R211, `(.L_x_762) ;  /* 0x00000000d3087348 */ /* 0x000fea0003c00000 */
[----:B------:R0:W1:Y:S02]  /*10660*/  SHFL.UP P5, R39, R222, R39, R157 ;  /* 0x04000027de277389 */ /* 0x00006400000a009d */
[----:B01----:R-:W-:Y:S01]  /*10670*/  ENDCOLLECTIVE ;  /* 0x000000000000791b */ /* 0x003fe20003800000 */
.L_x_762:
[----:B------:R-:W-:Y:S02]  /*10680*/  IMAD.MOV.U32 R213, RZ, RZ, R39 ;  /* 0x000000ffffd57224 */ /* 0x000fe400078e0027 */
[----:B------:R-:W-:Y:S02]  /*10690*/  IMAD.MOV.U32 R39, RZ, RZ, 0x8 ;  /* 0x00000008ff277424 */ /* 0x000fe400078e00ff */
[----:B------:R-:W-:-:S04]  /*106a0*/  @P5 IMAD.IADD R213, R103, 0x1, R213 ;  /* 0x0000000167d55824 */ /* 0x000fc800078e02d5 */
[----:B------:R-:W-:-:S07]  /*106b0*/  IMAD.MOV.U32 R222, RZ, RZ, R213 ;  /* 0x000000ffffde7224 */ /* 0x000fce00078e00d5 */
[----:B------:R-:W-:Y:S05]  /*106c0*/  WARPSYNC.COLLECTIVE R211, `(.L_x_763) ;  /* 0x00000000d3087348 */ /* 0x000fea0003c00000 */
[----:B------:R0:W1:Y:S02]  /*106d0*/  SHFL.UP P5, R39, R222, R39, R157 ;  /* 0x04000027de277389 */ /* 0x00006400000a009d */
[----:B01----:R-:W-:Y:S01]  /*106e0*/  ENDCOLLECTIVE ;  /* 0x000000000000791b */ /* 0x003fe20003800000 */
.L_x_763:
[----:B------:R-:W-:Y:S02]  /*106f0*/  IMAD.MOV.U32 R103, RZ, RZ, R39 ;  /* 0x000000ffff677224 */ /* 0x000fe400078e0027 */
[----:B------:R-:W-:Y:S02]  /*10700*/  IMAD.MOV.U32 R39, RZ, RZ, 0x10 ;  /* 0x00000010ff277424 */ /* 0x000fe400078e00ff */
[----:B------:R-:W-:Y:S02]  /*10710*/  @P5 IMAD.IADD R103, R213, 0x1, R103 ;  /* 0x00000001d5675824 */ /* 0x000fe400078e0267 */
[----:B------:R-:W-:Y:S02]  /*10720*/  IMAD.MOV.U32 R213, RZ, RZ, 0x1f ;  /* 0x0000001fffd57424 */ /* 0x000fe400078e00ff */
[----:B------:R-:W-:-:S07]  /*10730*/  IMAD.MOV.U32 R222, RZ, RZ, R103 ;  /* 0x000000ffffde7224 */ /* 0x000fce00078e0067 */
[----:B------:R-:W-:Y:S05]  /*10740*/  WARPSYNC.COLLECTIVE R211, `(.L_x_764) ;  /* 0x00000000d3087348 */ /* 0x000fea0003c00000 */
[----:B------:R0:W1:Y:S02]  /*10750*/  SHFL.UP P5, R39, R222, R39, R157 ;  /* 0x04000027de277389 */ /* 0x00006400000a009d */
[----:B01----:R-:W-:Y:S01]  /*10760*/  ENDCOLLECTIVE ;  /* 0x000000000000791b */ /* 0x003fe20003800000 */
.L_x_764:
[----:B------:R-:W-:Y:S02]  /*10770*/  IMAD.MOV.U32 R157, RZ, RZ, 0x1f ;  /* 0x0000001fff9d7424 */ /* 0x000fe400078e00ff */
[----:B------:R-:W-:-:S04]  /*10780*/  @P5 IMAD.IADD R39, R103, 0x1, R39 ;  /* 0x0000000167275824 */ /* 0x000fc800078e0227 */
[----:B------:R-:W-:Y:S02]  /*10790*/  IMAD.MOV.U32 R103, RZ, RZ, R39 ;  /* 0x000000ffff677224 */ /* 0x000fe400078e0027 */
[----:B------:R-:W-:-:S07]  /*107a0*/  IMAD.IADD R41, R39, 0x1, -R41 ;  /* 0x0000000127297824 */ /* 0x000fce00078e0a29 */
[----:B------:R-:W-:Y:S05]  /*107b0*/  WARPSYNC.COLLECTIVE R211, `(.L_x_765) ;  /* 0x00000000d3087348 */ /* 0x000fea0003c00000 */
[----:B------:R0:W1:Y:S02]  /*107c0*/  SHFL.IDX P5, R157, R103, R157, R213 ;  /* 0x0000009d679d7389 */ /* 0x00006400000a00d5 */
[----:B01----:R-:W-:Y:S01]  /*107d0*/  ENDCOLLECTIVE ;  /* 0x000000000000791b */ /* 0x003fe20003800000 */
.L_x_765:
[----:B------:R-:W-:Y:S02]  /*107e0*/  IMAD.MOV.U32 R103, RZ, RZ, R8 ;  /* 0x000000ffff677224 */ /* 0x000fe400078e0008 */
[----:B------:R-:W-:Y:S02]  /*107f0*/  IMAD.MOV.U32 R39, RZ, RZ, R157 ;  /* 0x000000ffff277224 */ /* 0x000fe400078e009d */
[----:B------:R-:W-:-:S07]  /*10800*/  IMAD.MOV.U32 R157, RZ, RZ, RZ ;  /* 0x000000ffff9d7224 */ /* 0x000fce00078e00ff */
[----:B------:R-:W-:Y:S05]  /*10810*/  WARPSYNC.COLLECTIVE R211, `(.L_x_766) ;  /* 0x00000000d3087348 */ /* 0x000fea0003c00000 */
[----:B------:R0:W1:Y:S02]  /*10820*/  SHFL.IDX P5, R157, R103, R157, R213 ;  /* 0x0000009d679d7389 */ /* 0x00006400000a00d5 */
[----:B01----:R-:W-:Y:S01]  /*10830*/  ENDCOLLECTIVE ;  /* 0x000000000000791b */ /* 0x003fe20003800000 */
.L_x_766:
[----:B------:R-:W-:Y:S01]  /*10840*/  IMAD.MOV.U32 R103, RZ, RZ, R157 ;  /* 0x000000ffff677224 */ /* 0x000fe200078e009d */
[----:B------:R-:W-:Y:S06]  /*10850*/  BRA `(.L_x_767) ;  /* 0xffffff9400bc7947 */ /* 0x000fec000383ffff */
.L_x_768:
        /* <DEDUP_REMOVED lines=10> */
.L_x_2016:


//--------------------- .text._ZN17fastertransformer19segmented_topp_impl27segmented_top_p_single_passINS0_28Segmented_topk_kernel_paramsIfiLi256ELi1EEELi160EEEvNS0_20TopKPerSegmentParamsE --------------------------
	.section	.text._ZN17fastertransformer19segmented_topp_impl27segmented_top_p_single_passINS0_28Segmented_topk_kernel_paramsIfiLi256ELi1EEELi160EEEvNS0_20TopKPerSegmentParamsE,"ax",@progbits
	.align	128
        .global         _ZN17fastertransformer19segmented_topp_impl27segmented_top_p_single_passINS0_28Segmented_topk_kernel_paramsIfiLi256ELi1EEELi160EEEvNS0_20TopKPerSegmentParamsE
        .type           _ZN17fastertransformer19segmented_topp_impl27segmented_top_p_single_passINS0_28Segmented_topk_kernel_paramsIfiLi256ELi1EEELi160EEEvNS0_20TopKPerSegmentParamsE,@function
        .size           _ZN17fastertransformer19segmented_topp_impl27segmented_top_p_single_passINS0_28Segmented_topk_kernel_paramsIfiLi256ELi1EEELi160EEEvNS0_20TopKPerSegmentParamsE,(.L_x_2017 - _ZN17fastertransformer19segmented_topp_impl27segmented_top_p_single_passINS0_28Segmented_topk_kernel_paramsIfiLi256ELi1EEELi160EEEvNS0_20TopKPerSegmentParamsE)
        .other          _ZN17fastertransformer19segmented_topp_impl27segmented_top_p_single_passINS0_28Segmented_topk_kernel_paramsIfiLi256ELi1EEELi160EEEvNS0_20TopKPerSegmentParamsE,@"STO_CUDA_ENTRY STV_DEFAULT"
_ZN17fastertransformer19segmented_topp_impl27segmented_top_p_single_passINS0_28Segmented_topk_kernel_paramsIfiLi256ELi1EEELi160EEEvNS0_20TopKPerSegmentParamsE:
.text._ZN17fastertransformer19segmented_topp_impl27segmented_top_p_single_passINS0_28Segmented_topk_kernel_paramsIfiLi256ELi1EEELi160EEEvNS0_20TopKPerSegmentParamsE:
        /* <DEDUP_REMOVED lines=34> */
[----:B------:R-:W0:Y:S02]  /*0220*/  S2R R8, SR_TID.X ;  /* 0x0000000000087919 */ /* 0x000e240000002100 */
[----:B------:R-:W-:-:S04]  /*0230*/  IMAD.HI.U32 R0, R3, R5, RZ ;  /* 0x0000000503007227 */ /* 0x000fc800078e00ff */
[----:B------:R-:W-:-:S04]  /*0240*/  IMAD.MOV R3, RZ, RZ, -R0 ;  /* 0x000000ffff037224 */ /* 0x000fc800078e0a00 */
[----:B------:R-:W-:-:S05]  /*0250*/  IMAD R3, R4, R3, R5 ;  /* 0x0000000304037224 */ /* 0x000fca00078e0205 */
[----:B------:R-:W-:-:S13]  /*0260*/  ISETP.GT.U32.AND P1, PT, R4, R3, PT ;  /* 0x000000030400720c */ /* 0x000fda0003f24070 */
[----:B------:R-:W-:Y:S02]  /*0270*/  @!P1 IMAD.IADD R3, R3, 0x1, -R4 ;  /* 0x0000000103039824 */ /* 0x000fe400078e0a04 */
[----:B------:R-:W-:Y:S01]  /*0280*/  @!P1 VIADD R0, R0, 0x1 ;  /* 0x0000000100009836 */ /* 0x000fe20000000000 */
[----:B------:R-:W-:Y:S02]  /*0290*/  ISETP.NE.AND P1, PT, R7, RZ, PT ;  /* 0x000000ff0700720c */ /* 0x000fe40003f25270 */
[----:B------:R-:W-:Y:S01]  /*02a0*/  ISETP.GE.U32.AND P0, PT, R3, R4, PT ;  /* 0x000000040300720c */ /* 0x000fe20003f06070 */
[----:B0-----:R-:W-:-:S04]  /*02b0*/  IMAD R3, R8, 0xa0, RZ ;  /* 0x000000a008037824 */ /* 0x001fc800078e02ff */
[----:B------:R-:W-:Y:S01]  /*02c0*/  VIADD R5, R3, 0x4f ;  /* 0x0000004f03057836 */ /* 0x000fe20000000000 */
[----:B------:R-:W-:-:S07]  /*02d0*/  SHF.R.S32.HI R2, RZ, 0x1f, R3 ;  /* 0x0000001fff027819 */ /* 0x000fce0000011403 */
        /* <DEDUP_REMOVED lines=16> */
[C---:B------:R-:W-:Y:S01]  /*03e0*/  LEA R6, P1, R10.reuse, UR4, 0x2 ;  /* 0x000000040a067c11 */ /* 0x040fe2000f8210ff */
[----:B------:R-:W-:Y:S01]  /*03f0*/  VIADD R9, R3, 0x5 ;  /* 0x0000000503097836 */ /* 0x000fe20000000000 */
[-C--:B------:R-:W-:Y:S01]  /*0400*/  ISETP.GE.AND P2, PT, R5, R0.reuse, PT ;  /* 0x000000000500720c */ /* 0x080fe20003f46270 */
[----:B------:R-:W-:Y:S01]  /*0410*/  VIADD R5, R3, 0x6 ;  /* 0x0000000603057836 */ /* 0x000fe20000000000 */
[----:B------:R-:W-:Y:S01]  /*0420*/  LEA.HI.X R7, R10, UR5, R11, 0x2, P1 ;  /* 0x000000050a077c11 */ /* 0x000fe200088f140b */
[----:B------:R-:W-:Y:S01]  /*0430*/  IMAD.MOV.U32 R2, RZ, RZ, RZ ;  /* 0x000000ffff027224 */ /* 0x000fe200078e00ff */
[----:B------:R-:W-:-:S03]  /*0440*/  ISETP.GE.AND P1, PT, R9, R0, PT ;  /* 0x000000000900720c */ /* 0x000fc60003f26270 */
[----:B------:R0:W5:Y:S01]  /*0450*/  @!P0 LDG.E R202, desc[UR6][R6.64+0x13c] ;  /* 0x00013c0606ca8981 */ /* 0x000162000c1e1900 */
[-C--:B------:R-:W-:Y:S01]  /*0460*/  ISETP.GE.AND P0, PT, R5, R0.reuse, PT ;  /* 0x000000000500720c */ /* 0x080fe20003f06270 */
[----:B------:R-:W-:Y:S02]  /*0470*/  VIADD R5, R3, 0x7 ;  /* 0x0000000703057836 */ /* 0x000fe40000000000 */
[----:B------:R-:W-:Y:S01]  /*0480*/  IMAD.MOV.U32 R48, RZ, RZ, RZ ;  /* 0x000000ffff307224 */ /* 0x000fe200078e00ff */
[----:B------:R0:W5:Y:S01]  /*0490*/  @!P6 LDG.E R2, desc[UR6][R6.64] ;  /* 0x000000060602e981 */ /* 0x000162000c1e1900 */
[----:B------:R-:W-:Y:S01]  /*04a0*/  IMAD.MOV.U32 R50, RZ, RZ, RZ ;  /* 0x000000ffff327224 */ /* 0x000fe200078e00ff */
[----:B------:R-:W-:Y:S01]  /*04b0*/  ISETP.GE.AND P6, PT, R5, R0, PT ;  /* 0x000000000500720c */ /* 0x000fe20003fc6270 */
[----:B------:R-:W-:Y:S02]  /*04c0*/  VIADD R5, R3, 0x9 ;  /* 0x0000000903057836 */ /* 0x000fe40000000000 */
[----:B------:R0:W5:Y:S01]  /*04d0*/  @!P4 LDG.E R48, desc[UR6][R6.64+0x8] ;  /* 0x000008060630c981 */ /* 0x000162000c1e1900 */
[----:B------:R-:W-:-:S02]  /*04e0*/  IMAD.MOV.U32 R46, RZ, RZ, RZ ;  /* 0x000000ffff2e7224 */ /* 0x000fc400078e00ff */
[-C--:B------:R-:W-:Y:S01]  /*04f0*/  ISETP.GE.AND P4, PT, R5, R0.reuse, PT ;  /* 0x000000000500720c */ /* 0x080fe20003f86270 */
[C---:B------:R-:W-:Y:S01]  /*0500*/  VIADD R5, R3.reuse, 0xa ;  /* 0x0000000a03057836 */ /* 0x040fe20000000000 */
[----:B------:R0:W5:Y:S01]  /*0510*/  @!P3 LDG.E R50, desc[UR6][R6.64+0xc] ;  /* 0x00000c060632b981 */ /* 0x000162000c1e1900 */
[----:B------:R-:W-:Y:S02]  /*0520*/  VIADD R9, R3, 0x8 ;  /* 0x0000000803097836 */ /* 0x000fe40000000000 */
        /* <DEDUP_REMOVED lines=287> */
[----:B------:R-:W-:-:S02]  /*1720*/  IMAD.MOV.U32 R196, RZ, RZ, RZ ;  /* 0x000000ffffc47224 */ /* 0x000fc400078e00ff */
[----:B------:R-:W-:-:S04]  /*1730*/  IMAD.MOV.U32 R5, RZ, RZ, R8 ;  /* 0x000000ffff057224 */ /* 0x000fc800078e0008 */
[----:B------:R0:W5:Y:S01]  /*1740*/  @!P0 LDG.E R196, desc[UR6][R6.64+0x130] ;  /* 0x0001300606c48981 */ /* 0x000162000c1e1900 */
        /* <DEDUP_REMOVED lines=13> */
.L_x_780:
[----:B01----:R-:W-:Y:S01]  /*1820*/  IMAD.MOV.U32 R6, RZ, RZ, 0xa0 ;  /* 0x000000a0ff067424 */ /* 0x003fe200078e00ff */
[----:B------:R-:W-:Y:S01]  /*1830*/  BSSY B0, `(.L_x_772) ;  /* 0x000002a000007945 */ /* 0x000fe20003800000 */
[----:B------:R-:W-:Y:S02]  /*1840*/  IMAD.MOV.U32 R14, RZ, RZ, R8 ;  /* 0x000000ffff0e7224 */ /* 0x000fe400078e0008 */
[----:B------:R-:W-:Y:S01]  /*1850*/  IMAD R19, R15, R6, 0x50 ;  /* 0x000000500f137424 */ /* 0x000fe200078e0206 */
[----:B--2---:R-:W-:Y:S06]  /*1860*/  @!P0 BRA `(.L_x_773) ;  /* 0x0000000000988947 */ /* 0x004fec0003800000 */
[----:B------:R-:W-:Y:S02]  /*1870*/  IMAD.IADD R7, R8, 0x1, R19 ;  /* 0x0000000108077824 */ /* 0x000fe400078e0213 */
[----:B------:R-:W-:-:S03]  /*1880*/  IMAD.MOV.U32 R16, RZ, RZ, RZ ;  /* 0x000000ffff107224 */ /* 0x000fc600078e00ff */
[----:B------:R-:W-:Y:S02]  /*1890*/  IADD3 R14, P2, R4, R7, RZ ;  /* 0x00000007040e7210 */ /* 0x000fe40007f5e0ff */
[C---:B------:R-:W-:Y:S02]  /*18a0*/  ISETP.GE.AND P1, PT, R7.reuse, R0, PT ;  /* 0x000000000700720c */ /* 0x040fe40003f26270 */
[----:B------:R-:W-:Y:S02]  /*18b0*/  LEA.HI.X.SX32 R7, R7, R20, 0x1, P2 ;  /* 0x0000001407077211 */ /* 0x000fe400010f0eff */
[----:B------:R-:W-:-:S04]  /*18c0*/  LEA R6, P2, R14, UR8, 0x2 ;  /* 0x000000080e067c11 */ /* 0x000fc8000f8410ff */
[----:B------:R-:W-:-:S05]  /*18d0*/  LEA.HI.X R7, R14, UR9, R7, 0x2, P2 ;  /* 0x000000090e077c11 */ /* 0x000fca00090f1407 */
[----:B------:R-:W2:Y:S01]  /*18e0*/  @!P1 LDG.E R16, desc[UR6][R6.64] ;  /* 0x0000000606109981 */ /* 0x000ea2000c1e1900 */
        /* <DEDUP_REMOVED lines=8> */
[----:B--2---:R0:W-:Y:S01]  /*1970*/  STS [R21+0x6000], R16 ;  /* 0x0060001015007388 */ /* 0x0041e20000000800 */
[----:B------:R-:W-:Y:S05]  /*1980*/  @!P1 BRA `(.L_x_773) ;  /* 0x0000000000509947 */ /* 0x000fea0003800000 */
[----:B------:R-:W-:Y:S01]  /*1990*/  IMAD.IADD R17, R11, 0x1, R19 ;  /* 0x000000010b117824 */ /* 0x000fe200078e0213 */
[----:B------:R-:W-:Y:S01]  /*19a0*/  BSSY B2, `(.L_x_774) ;  /* 0x0000005000027945 */ /* 0x000fe20003800000 */
[----:B0-----:R-:W-:-:S03]  /*19b0*/  IMAD.MOV.U32 R16, RZ, RZ, RZ ;  /* 0x000000ffff107224 */ /* 0x001fc600078e00ff */
[----:B------:R-:W-:-:S13]  /*19c0*/  ISETP.GE.AND P1, PT, R17, R0, PT ;  /* 0x000000001100720c */ /* 0x000fda0003f26270 */
[----:B------:R-:W-:Y:S05]  /*19d0*/  @P1 BRA `(.L_x_775) ;  /* 0x0000000000041947 */ /* 0x000fea0003800000 */
[----:B------:R0:W5:Y:S02]  /*19e0*/  LDG.E R16, desc[UR6][R6.64+0x80] ;  /* 0x0000800606107981 */ /* 0x000164000c1e1900 */
.L_x_775:
[----:B------:R-:W-:Y:S05]  /*19f0*/  BSYNC B2 ;  /* 0x0000000000027941 */ /* 0x000fea0003800000 */
.L_x_774:
[----:B-----5:R1:W-:Y:S01]  /*1a00*/  STS [R21+0xe000], R16 ;  /* 0x00e0001015007388 */ /* 0x0203e20000000800 */
[----:B------:R-:W-:Y:S01]  /*1a10*/  ISETP.NE.AND P1, PT, R10, 0x2, PT ;  /* 0x000000020a00780c */ /* 0x000fe20003f25270 */
[----:B------:R-:W-:-:S12]  /*1a20*/  IMAD.MOV.U32 R14, RZ, RZ, R12 ;  /* 0x000000ffff0e7224 */ /* 0x000fd800078e000c */
[----:B-1----:R-:W-:Y:S05]  /*1a30*/  @!P1 BRA `(.L_x_773) ;  /* 0x0000000000249947 */ /* 0x002fea0003800000 */
[----:B------:R-:W-:Y:S01]  /*1a40*/  IMAD.IADD R17, R12, 0x1, R19 ;  /* 0x000000010c117824 */ /* 0x000fe200078e0213 */
[----:B------:R-:W-:Y:S01]  /*1a50*/  BSSY B2, `(.L_x_776) ;  /* 0x0000005000027945 */ /* 0x000fe20003800000 */
[----:B------:R-:W-:-:S03]  /*1a60*/  IMAD.MOV.U32 R16, RZ, RZ, RZ ;  /* 0x000000ffff107224 */ /* 0x000fc600078e00ff */
[----:B------:R-:W-:-:S13]  /*1a70*/  ISETP.GE.AND P1, PT, R17, R0, PT ;  /* 0x000000001100720c */ /* 0x000fda0003f26270 */
[----:B------:R-:W-:Y:S05]  /*1a80*/  @P1 BRA `(.L_x_777) ;  /* 0x0000000000041947 */ /* 0x000fea0003800000 */
[----:B------:R1:W5:Y:S02]  /*1a90*/  LDG.E R16, desc[UR6][R6.64+0x100] ;  /* 0x0001000606107981 */ /* 0x000364000c1e1900 */
.L_x_777:
[----:B------:R-:W-:Y:S05]  /*1aa0*/  BSYNC B2 ;  /* 0x0000000000027941 */ /* 0x000fea0003800000 */
.L_x_776:
[----:B-----5:R2:W-:Y:S01]  /*1ab0*/  STS [R21+0x16000], R16 ;  /* 0x0160001015007388 */ /* 0x0205e20000000800 */
[----:B------:R-:W-:-:S07]  /*1ac0*/  IMAD.MOV.U32 R14, RZ, RZ, R13 ;  /* 0x000000ffff0e7224 */ /* 0x000fce00078e000d */
.L_x_773:
[----:B------:R-:W-:Y:S05]  /*1ad0*/  BSYNC B0 ;  /* 0x0000000000007941 */ /* 0x000fea0003800000 */
.L_x_772:
[----:B------:R-:W-:Y:S01]  /*1ae0*/  ISETP.NE.AND P1, PT, R9, 0x3, PT ;  /* 0x000000030900780c */ /* 0x000fe20003f25270 */
[----:B------:R-:W-:-:S12]  /*1af0*/  BSSY B0, `(.L_x_778) ;  /* 0x000001e000007945 */ /* 0x000fd80003800000 */
[----:B------:R-:W-:Y:S05]  /*1b00*/  @P1 BRA `(.L_x_779) ;  /* 0x0000000000701947 */ /* 0x000fea0003800000 */
[----:B0-2---:R-:W-:-:S04]  /*1b10*/  IMAD.IADD R21, R19, 0x1, R14 ;  /* 0x0000000113157824 */ /* 0x005fc800078e020e */
[C---:B-1----:R-:W-:Y:S01]  /*1b20*/  VIADD R7, R21.reuse, 0x20 ;  /* 0x0000002015077836 */ /* 0x042fe20000000000 */
[CC--:B------:R-:W-:Y:S01]  /*1b30*/  ISETP.GE.AND P1, PT, R21.reuse, R0.reuse, PT ;  /* 0x000000001500720c */ /* 0x0c0fe20003f26270 */
[C---:B------:R-:W-:Y:S02]  /*1b40*/  VIADD R17, R21.reuse, 0x40 ;  /* 0x0000004015117836 */ /* 0x040fe40000000000 */
[----:B------:R-:W-:Y:S01]  /*1b50*/  VIADD R19, R21, 0x60 ;  /* 0x0000006015137836 */ /* 0x000fe20000000000 */
[-C--:B------:R-:W-:Y:S02]  /*1b60*/  ISETP.GE.AND P2, PT, R7, R0.reuse, PT ;  /* 0x000000000700720c */ /* 0x080fe40003f46270 */
[----:B------:R-:W-:Y:S02]  /*1b70*/  IADD3 R7, P5, R4, R21, RZ ;  /* 0x0000001504077210 */ /* 0x000fe40007fbe0ff */
[-C--:B------:R-:W-:Y:S02]  /*1b80*/  ISETP.GE.AND P3, PT, R17, R0.reuse, PT ;  /* 0x000000001100720c */ /* 0x080fe40003f66270 */
[----:B------:R-:W-:-:S02]  /*1b90*/  ISETP.GE.AND P4, PT, R19, R0, PT ;  /* 0x000000001300720c */ /* 0x000fc40003f86270 */
[----:B------:R-:W-:Y:S02]  /*1ba0*/  CS2R R18, SRZ ;  /* 0x0000000000127805 */ /* 0x000fe4000001ff00 */
        /* <DEDUP_REMOVED lines=16> */
[----:B----4-:R0:W-:Y:S04]  /*1cb0*/  STS [R14+0xe000], R16 ;  /* 0x00e000100e007388 */ /* 0x0101e80000000800 */
[----:B------:R0:W-:Y:S02]  /*1cc0*/  STS [R14+0x1e000], R18 ;  /* 0x01e000120e007388 */ /* 0x0001e40000000800 */
.L_x_779:
[----:B------:R-:W-:Y:S05]  /*1cd0*/  BSYNC B0 ;  /* 0x0000000000007941 */ /* 0x000fea0003800000 */
.L_x_778:
[----:B------:R-:W-:-:S05]  /*1ce0*/  VIADD R15, R15, 0x8 ;  /* 0x000000080f0f7836 */ /* 0x000fca0000000000 */
[----:B------:R-:W-:-:S13]  /*1cf0*/  ISETP.GE.U32.AND P1, PT, R15, 0x100, PT ;  /* 0x000001000f00780c */ /* 0x000fda0003f26070 */
[----:B------:R-:W-:Y:S05]  /*1d00*/  @!P1 BRA `(.L_x_780) ;  /* 0xfffffff800c49947 */ /* 0x000fea000383ffff */
.L_x_771:
[----:B------:R-:W-:Y:S05]  /*1d10*/  BSYNC B1 ;  /* 0x0000000000017941 */ /* 0x000fea0003800000 */
.L_x_770:
[----:B------:R-:W3:Y:S01]  /*1d20*/  S2R R9, SR_CgaCtaId ;  /* 0x0000000000097919 */ /* 0x000ee20000008800 */
[----:B01----:R-:W-:Y:S01]  /*1d30*/  MOV R7, 0x400 ;  /* 0x0000040000077802 */ /* 0x003fe20000000f00 */
[----:B------:R-:W-:Y:S01]  /*1d40*/  UMOV UR8, 0x1d ;  /* 0x0000001d00087882 */ /* 0x000fe20000000000 */
[----:B------:R-:W-:Y:S02]  /*1d50*/  SHF.R.S32.HI R8, RZ, 0x1f, R5 ;  /* 0x0000001fff087819 */ /* 0x000fe40000011405 */
[----:B------:R-:W-:Y:S01]  /*1d60*/  ISETP.NE.AND P0, PT, R5, RZ, PT ;  /* 0x000000ff0500720c */ /* 0x000fe20003f05270 */
[C---:B------:R-:W-:Y:S01]  /*1d70*/  VIADD R6, R7.reuse, 0x10 ;  /* 0x0000001007067836 */ /* 0x040fe20000000000 */
[----:B------:R-:W-:Y:S01]  /*1d80*/  LEA.HI R12, R8, R5, RZ, 0x5 ;  /* 0x00000005080c7211 */ /* 0x000fe200078f28ff */
[----:B------:R-:W-:Y:S01]  /*1d90*/  VIADD R10, R7, 0x4b0 ;  /* 0x000004b0070a7836 */ /* 0x000fe20000000000 */
[----:B------:R-:W-:Y:S02]  /*1da0*/  LOP3.LUT R15, R15, 0xfdffffff, RZ, 0xc0, !PT ;  /* 0xfdffffff0f0f7812 */ /* 0x000fe400078ec0ff */
[----:B------:R-:W-:-:S02]  /*1db0*/  SHF.R.S32.HI R17, RZ, 0x5, R12 ;  /* 0x00000005ff117819 */ /* 0x000fc4000001140c */
[----:B------:R-:W-:-:S05]  /*1dc0*/  CS2R R12, SRZ ;  /* 0x00000000000c7805 */ /* 0x000fca000001ff00 */
[----:B------:R-:W-:Y:S02]  /*1dd0*/  @P0 LOP3.LUT R15, R15, 0x2000000, RZ, 0xfc, !PT ;  /* 0x020000000f0f0812 */ /* 0x000fe400078efcff */
[C---:B---3--:R-:W-:Y:S02]  /*1de0*/  LEA R6, R9.reuse, R6, 0x18 ;  /* 0x0000000609067211 */ /* 0x048fe400078ec0ff */
[C---:B------:R-:W-:Y:S02]  /*1df0*/  @!P0 LEA R11, R9.reuse, R7, 0x18 ;  /* 0x00000007090b8211 */ /* 0x040fe400078ec0ff */
[----:B------:R-:W-:Y:S01]  /*1e00*/  LEA R7, R9, R10, 0x18 ;  /* 0x0000000a09077211 */ /* 0x000fe200078ec0ff */
[----:B--2---:R-:W-:Y:S01]  /*1e10*/  IMAD R16, R17, 0x4, R6 ;  /* 0x0000000411107824 */ /* 0x004fe200078e0206 */
[----:B------:R-:W-:Y:S01]  /*1e20*/  CS2R R8, SRZ ;  /* 0x0000000000087805 */ /* 0x000fe2000001ff00 */
[----:B------:R0:W-:Y:S02]  /*1e30*/  @!P0 STS [R11], RZ ;  /* 0x000000ff0b008388 */ /* 0x0001e40000000800 */
[----:B------:R-:W-:-:S02]  /*1e40*/  IMAD R14, R5, 0x4, R7 ;  /* 0x00000004050e7824 */ /* 0x000fc400078e0207 */
[----:B------:R1:W-:Y:S01]  /*1e50*/  STL [R1+0x14], R16 ;  /* 0x0000141001007387 */ /* 0x0003e20000100800 */
[----:B0-----:R-:W-:-:S07]  /*1e60*/  CS2R R10, SRZ ;  /* 0x00000000000a7805 */ /* 0x001fce000001ff00 */
.L_x_790:
[----:B------:R-:W-:Y:S01]  /*1e70*/  UMOV UR4, 0x1 ;  /* 0x0000000100047882 */ /* 0x000fe20000000000 */
[----:B-1----:R-:W-:Y:S01]  /*1e80*/  LOP3.LUT R16, R16, 0xbfffffff, RZ, 0xc0, !PT ;  /* 0xbfffffff10107812 */ /* 0x002fe200078ec0ff */
[----:B------:R-:W-:Y:S01]  /*1e90*/  USHF.L.U32 UR4, UR4, UR8, URZ ;  /* 0x0000000804047299 */ /* 0x000fe2000800063f */
[----:B------:R-:W-:Y:S01]  /*1ea0*/  LOP3.LUT R17, R17, 0xfffffffe, RZ, 0xc0, !PT ;  /* 0xfffffffe11117812 */ /* 0x000fe200078ec0ff */
[----:B------:R-:W-:Y:S01]  /*1eb0*/  BAR.SYNC.DEFER_BLOCKING 0x0 ;  /* 0x0000000000007b1d */ /* 0x000fe20000010000 */
[----:B------:R-:W-:Y:S02]  /*1ec0*/  LOP3.LUT R15, R15, 0xffffffef, RZ, 0xc0, !PT ;  /* 0xffffffef0f0f7812 */ /* 0x000fe400078ec0ff */
[----:B------:R-:W-:Y:S02]  /*1ed0*/  LOP3.LUT R23, R23, 0xfffffff7, RZ, 0xc0, !PT ;  /* 0xfffffff717177812 */ /* 0x000fe400078ec0ff */
[----:B------:R-:W-:-:S04]  /*1ee0*/  LOP3.LUT R19, R10, UR4, RZ, 0xfc, !PT ;  /* 0x000000040a137c12 */ /* 0x000fc8000f8efcff */
[C---:B-----5:R-:W-:Y:S02]  /*1ef0*/  LOP3.LUT P1, RZ, R19.reuse, R2, RZ, 0x30, !PT ;  /* 0x0000000213ff7212 */ /* 0x060fe400078230ff */
[C---:B------:R-:W-:Y:S02]  /*1f00*/  LOP3.LUT P0, RZ, R19.reuse, R46, RZ, 0x30, !PT ;  /* 0x0000002e13ff7212 */ /* 0x040fe400078030ff */
[----:B------:R-:W-:Y:S02]  /*1f10*/  FSEL R21, RZ, 1, P1 ;  /* 0x3f800000ff157808 */ /* 0x000fe40000800000 */
[----:B------:R-:W-:Y:S02]  /*1f20*/  FSEL R18, RZ, 1, P0 ;  /* 0x3f800000ff127808 */ /* 0x000fe40000000000 */
[C---:B------:R-:W-:Y:S01]  /*1f30*/  LOP3.LUT P4, RZ, R19.reuse, R174, RZ, 0x30, !PT ;  /* 0x000000ae13ff7212 */ /* 0x040fe200078830ff */
[----:B------:R-:W-:Y:S01]  /*1f40*/  FFMA.FTZ R21, R2, R21, RZ ;  /* 0x0000001502157223 */ /* 0x000fe200000100ff */
[----:B------:R-:W-:-:S02]  /*1f50*/  LOP3.LUT P3, RZ, R19, R176, RZ, 0x30, !PT ;  /* 0x000000b013ff7212 */ /* 0x000fc400078630ff */
[C---:B------:R-:W-:Y:S01]  /*1f60*/  LOP3.LUT P2, RZ, R19.reuse, R178, RZ, 0x30, !PT ;  /* 0x000000b213ff7212 */ /* 0x040fe200078430ff */
[----:B------:R-:W-:Y:S01]  /*1f70*/  FFMA.FTZ R21, R46, R18, R21 ;  /* 0x000000122e157223 */ /* 0x000fe20000010015 */
[----:B------:R-:W-:Y:S01]  /*1f80*/  @P1 LOP3.LUT R16, R16, 0x40000000, RZ, 0xfc, !PT ;  /* 0x4000000010101812 */ /* 0x000fe200078efcff */
[----:B------:R-:W-:Y:S01]  /*1f90*/  LDS R26, [R14+0x6400] ;  /* 0x006400000e1a7984 */ /* 0x000fe20000000800 */
[----:B------:R-:W-:Y:S02]  /*1fa0*/  LOP3.LUT P1, RZ, R19, R48, RZ, 0x30, !PT ;  /* 0x0000003013ff7212 */ /* 0x000fe400078230ff */
[----:B------:R-:W-:Y:S01]  /*1fb0*/  @P0 LOP3.LUT R17, R17, 0x1, RZ, 0xfc, !PT ;  /* 0x0000000111110812 */ /* 0x000fe200078efcff */
[----:B------:R-:W-:Y:S01]  /*1fc0*/  LDS R25, [R14+0x6800] ;  /* 0x006800000e197984 */ /* 0x000fe20000000800 */
[----:B------:R-:W-:Y:S02]  /*1fd0*/  LOP3.LUT P0, RZ, R19, R50, RZ, 0x30, !PT ;  /* 0x0000003213ff7212 */ /* 0x000fe400078030ff */
[----:B------:R-:W-:Y:S01]  /*1fe0*/  LOP3.LUT R17, R17, 0xfffffffb, RZ, 0xc0, !PT ;  /* 0xfffffffb11117812 */ /* 0x000fe200078ec0ff */
[----:B------:R-:W-:Y:S01]  /*1ff0*/  LDS R27, [R14+0x6c00] ;  /* 0x006c00000e1b7984 */ /* 0x000fe20000000800 */
[----:B------:R-:W-:-:S02]  /*2000*/  FSEL R20, RZ, 1, P1 ;  /* 0x3f800000ff147808 */ /* 0x000fc40000800000 */
[----:B------:R-:W-:Y:S01]  /*2010*/  FSEL R18, RZ, 1, P0 ;  /* 0x3f800000ff127808 */ /* 0x000fe20000000000 */
[----:B------:R-:W-:Y:S01]  /*2020*/  LDS R29, [R14+0x7000] ;  /* 0x007000000e1d7984 */ /* 0x000fe20000000800 */
[----:B------:R-:W-:Y:S01]  /*2030*/  LOP3.LUT R16, R16, 0xffffffbf, RZ, 0xc0, !PT ;  /* 0xffffffbf10107812 */ /* 0x000fe200078ec0ff */
[----:B------:R-:W-:Y:S01]  /*2040*/  FFMA.FTZ R21, R48, R20, R21 ;  /* 0x0000001430157223 */ /* 0x000fe20000010015 */
[----:B------:R-:W-:Y:S01]  /*2050*/  @P1 LOP3.LUT R17, R17, 0x4, RZ, 0xfc, !PT ;  /* 0x0000000411111812 */ /* 0x000fe200078efcff */
[----:B0-----:R-:W0:Y:S01]  /*2060*/  LDS R20, [R14+0x6000] ;  /* 0x006000000e147984 */ /* 0x001e220000000800 */
[----:B------:R-:W-:Y:S01]  /*2070*/  LOP3.LUT P1, RZ, R19, R52, RZ, 0x30, !PT ;  /* 0x0000003413ff7212 */ /* 0x000fe200078230ff */
[----:B------:R-:W-:Y:S01]  /*2080*/  FFMA.FTZ R21, R50, R18, R21 ;  /* 0x0000001232157223 */ /* 0x000fe20000010015 */
[----:B------:R-:W-:Y:S01]  /*2090*/  LOP3.LUT R17, R17, 0xffffffef, RZ, 0xc0, !PT ;  /* 0xffffffef11117812 */ /* 0x000fe200078ec0ff */
[----:B------:R-:W1:Y:S01]  /*20a0*/  LDS R31, [R14+0x7400] ;  /* 0x007400000e1f7984 */ /* 0x000e620000000800 */
[----:B------:R-:W-:-:S02]  /*20b0*/  FSEL R22, RZ, 1, P1 ;  /* 0x3f800000ff167808 */ /* 0x000fc40000800000 */
[----:B------:R-:W-:Y:S01]  /*20c0*/  @P0 LOP3.LUT R17, R17, 0x10, RZ, 0xfc, !PT ;  /* 0x0000001011110812 */ /* 0x000fe200078efcff */
[----:B------:R-:W2:Y:S01]  /*20d0*/  LDS R33, [R14+0x7800] ;  /* 0x007800000e217984 */ /* 0x000ea20000000800 */
[----:B------:R-:W-:Y:S01]  /*20e0*/  LOP3.LUT P0, RZ, R19, R54, RZ, 0x30, !PT ;  /* 0x0000003613ff7212 */ /* 0x000fe200078030ff */
[----:B------:R-:W-:Y:S01]  /*20f0*/  FFMA.FTZ R21, R52, R22, R21 ;  /* 0x0000001634157223 */ /* 0x000fe20000010015 */
[----:B------:R-:W-:Y:S01]  /*2100*/  LOP3.LUT R17, R17, 0xffffffbf, RZ, 0xc0, !PT ;  /* 0xffffffbf11117812 */ /* 0x000fe200078ec0ff */
[----:B------:R-:W3:Y:S01]  /*2110*/  LDS R35, [R14+0x7c00] ;  /* 0x007c00000e237984 */ /* 0x000ee20000000800 */
[----:B------:R-:W-:Y:S02]  /*2120*/  FSEL R18, RZ, 1, P0 ;  /* 0x3f800000ff127808 */ /* 0x000fe40000000000 */
[----:B------:R-:W-:Y:S01]  /*2130*/  @P1 LOP3.LUT R17, R17, 0x40, RZ, 0xfc, !PT ;  /* 0x0000004011111812 */ /* 0x000fe200078efcff */
[----:B------:R-:W-:Y:S01]  /*2140*/  LDS R37, [R14+0x8400] ;  /* 0x008400000e257984 */ /* 0x000fe20000000800 */
[----:B------:R-:W-:Y:S01]  /*2150*/  LOP3.LUT P1, RZ, R19, R180, RZ, 0x30, !PT ;  /* 0x000000b413ff7212 */ /* 0x000fe200078230ff */
[----:B------:R-:W-:Y:S01]  /*2160*/  FFMA.FTZ R21, R54, R18, R21 ;  /* 0x0000001236157223 */ /* 0x000fe20000010015 */
[----:B------:R-:W-:Y:S01]  /*2170*/  LOP3.LUT R17, R17, 0xfffffeff, RZ, 0xc0, !PT ;  /* 0xfffffeff11117812 */ /* 0x000fe200078ec0ff */
[----:B------:R-:W-:Y:S01]  /*2180*/  LDS R39, [R14+0xa800] ;  /* 0x00a800000e277984 */ /* 0x000fe20000000800 */
[----:B------:R-:W-:-:S02]  /*2190*/  LOP3.LUT P5, RZ, R19, R184, RZ, 0x30, !PT ;  /* 0x000000b813ff7212 */ /* 0x000fc400078a30ff */
[----:B------:R-:W-:Y:S01]  /*21a0*/  @P0 LOP3.LUT R17, R17, 0x100, RZ, 0xfc, !PT ;  /* 0x0000010011110812 */ /* 0x000fe200078efcff */
[----:B------:R-:W-:Y:S01]  /*21b0*/  LDS R43, [R14+0x19000] ;  /* 0x019000000e2b7984 */ /* 0x000fe20000000800 */
[----:B------:R-:W-:Y:S02]  /*21c0*/  LOP3.LUT P0, RZ, R19, R56, RZ, 0x30, !PT ;  /* 0x0000003813ff7212 */ /* 0x000fe400078030ff */
        /* <DEDUP_REMOVED lines=109> */
[----:B------:R-:W-:Y:S02]  /*28a0*/  FSEL R22, RZ, 1, P0 ;  /* 0x3f800000ff167808 */ /* 0x000fe40000000000 */
[----:B------:R-:W-:Y:S02]  /*28b0*/  LOP3.LUT P0, RZ, R19, R122, RZ, 0x30, !PT ;  /* 0x0000007a13ff7212 */ /* 0x000fe400078030ff */
[----:B------:R-:W-:Y:S01]  /*28c0*/  @P4 LOP3.LUT R15, R15, 0x20000000, RZ, 0xfc, !PT ;  /* 0x200000000f0f4812 */ /* 0x000fe200078efcff */
[----:B------:R-:W-:Y:S01]  /*28d0*/  FFMA.FTZ R21, R120, R22, R21 ;  /* 0x0000001678157223 */ /* 0x000fe20000010015 */
[----:B------:R-:W-:-:S02]  /*28e0*/  FSEL R18, RZ, 1, P0 ;  /* 0x3f800000ff127808 */ /* 0x000fc40000000000 */
[----:B------:R-:W-:Y:S02]  /*28f0*/  LOP3.LUT P0, RZ, R19, R124, RZ, 0x30, !PT ;  /* 0x0000007c13ff7212 */ /* 0x000fe400078030ff */
[----:B------:R-:W-:Y:S01]  /*2900*/  LOP3.LUT R15, R15, 0xefffffff, RZ, 0xc0, !PT ;  /* 0xefffffff0f0f7812 */ /* 0x000fe200078ec0ff */
[----:B------:R-:W-:Y:S01]  /*2910*/  FFMA.FTZ R21, R122, R18, R21 ;  /* 0x000000127a157223 */ /* 0x000fe20000010015 */
        /* <DEDUP_REMOVED lines=92> */
[C---:B------:R-:W-:Y:S01]  /*2ee0*/  LOP3.LUT P0, RZ, R19.reuse, R186, RZ, 0x30, !PT ;  /* 0x000000ba13ff7212 */ /* 0x040fe200078030ff */
[----:B------:R-:W-:Y:S01]  /*2ef0*/  FFMA.FTZ R21, R182, R24, R21 ;  /* 0x00000018b6157223 */ /* 0x000fe20000010015 */
[----:B------:R-:W-:Y:S02]  /*2f00*/  FSEL R22, RZ, 1, P5 ;  /* 0x3f800000ff167808 */ /* 0x000fe40002800000 */
[----:B------:R-:W-:Y:S02]  /*2f10*/  FSEL R24, RZ, 1, P0 ;  /* 0x3f800000ff187808 */ /* 0x000fe40000000000 */
[----:B------:R-:W-:Y:S01]  /*2f20*/  LOP3.LUT P0, RZ, R19, R188, RZ, 0x30, !PT ;  /* 0x000000bc13ff7212 */ /* 0x000fe200078030ff */
[----:B------:R-:W-:-:S03]  /*2f30*/  FFMA.FTZ R21, R184, R22, R21 ;  /* 0x00000016b8157223 */ /* 0x000fc60000010015 */
[----:B------:R-:W-:Y:S01]  /*2f40*/  FSEL R22, RZ, 1, P0 ;  /* 0x3f800000ff167808 */ /* 0x000fe20000000000 */
[----:B------:R-:W-:Y:S01]  /*2f50*/  FFMA.FTZ R21, R186, R24, R21 ;  /* 0x00000018ba157223 */ /* 0x000fe20000010015 */
        /* <DEDUP_REMOVED lines=21> */
[----:B0-----:R-:W-:-:S03]  /*30b0*/  LOP3.LUT P0, RZ, R19, R20, RZ, 0x30, !PT ;  /* 0x0000001413ff7212 */ /* 0x001fc600078030ff */
        /* <DEDUP_REMOVED lines=66> */
[----:B------:R-:W3:Y:S02]  /*34e0*/  LDS R29, [R14+0xac00] ;  /* 0x00ac00000e1d7984 */ /* 0x000ee40000000800 */
        /* <DEDUP_REMOVED lines=9> */
[----:B------:R-:W-:-:S02]  /*3580*/  FSEL R21, RZ, 1, P0 ;  /* 0x3f800000ff157808 */ /* 0x000fc40000000000 */
[----:B0-----:R-:W-:-:S03]  /*3590*/  LOP3.LUT R24, RZ, R27, RZ, 0x33, !PT ;  /* 0x0000001bff187212 */ /* 0x001fc600078e33ff */
[----:B------:R-:W-:Y:S02]  /*35a0*/  FFMA.FTZ R20, R33, R21, R20 ;  /* 0x0000001521147223 */ /* 0x000fe40000010014 */
[----:B------:R-:W0:Y:S02]  /*35b0*/  LDS R33, [R14+0xb400] ;  /* 0x00b400000e217984 */ /* 0x000e240000000800 */
[----:B------:R-:W-:Y:S02]  /*35c0*/  @P0 LOP3.LUT R17, R17, 0x400000, RZ, 0xfc, !PT ;  /* 0x0040000011110812 */ /* 0x000fe400078efcff */
[----:B------:R-:W-:Y:S02]  /*35d0*/  LOP3.LUT P0, RZ, R19, R35, RZ, 0x30, !PT ;  /* 0x0000002313ff7212 */ /* 0x000fe400078030ff */
[----:B------:R-:W-:Y:S02]  /*35e0*/  LOP3.LUT R17, R17, 0xffdfffff, RZ, 0xc0, !PT ;  /* 0xffdfffff11117812 */ /* 0x000fe400078ec0ff */
[----:B------:R-:W-:-:S02]  /*35f0*/  FSEL R22, RZ, 1, P0 ;  /* 0x3f800000ff167808 */ /* 0x000fc40000000000 */
[----:B---3--:R-:W-:-:S03]  /*3600*/  LOP3.LUT R250, RZ, R29, RZ, 0x33, !PT ;  /* 0x0000001dfffa7212 */ /* 0x008fc600078e33ff */
[----:B------:R-:W-:Y:S01]  /*3610*/  FFMA.FTZ R20, R35, R22, R20 ;  /* 0x0000001623147223 */ /* 0x000fe20000010014 */
[----:B------:R-:W-:Y:S01]  /*3620*/  LOP3.LUT R22, RZ, R37, RZ, 0x33, !PT ;  /* 0x00000025ff167212 */ /* 0x000fe200078e33ff */
        /* <DEDUP_REMOVED lines=8> */
[----:B------:R-:W-:Y:S02]  /*36b0*/  LOP3.LUT P0, R245, R19, RZ, R22, 0xa0, !PT ;  /* 0x000000ff13f57212 */ /* 0x000fe4000780a016 */
[----:B------:R-:W-:Y:S02]  /*36c0*/  LOP3.LUT R17, R17, 0xfff7ffff, RZ, 0xc0, !PT ;  /* 0xfff7ffff11117812 */ /* 0x000fe400078ec0ff */
[----:B------:R-:W-:-:S02]  /*36d0*/  FSEL R22, RZ, 1, P0 ;  /* 0x3f800000ff167808 */ /* 0x000fc40000000000 */
[----:B0-----:R-:W-:-:S03]  /*36e0*/  LOP3.LUT R252, RZ, R33, RZ, 0x33, !PT ;  /* 0x00000021fffc7212 */ /* 0x001fc600078e33ff */
[----:B------:R-:W-:Y:S01]  /*36f0*/  FFMA.FTZ R20, R37, R22, R20 ;  /* 0x0000001625147223 */ /* 0x000fe20000010014 */
[----:B------:R-:W-:Y:S01]  /*3700*/  LOP3.LUT R22, RZ, R39, RZ, 0x33, !PT ;  /* 0x00000027ff167212 */ /* 0x000fe200078e33ff */
[----:B------:R-:W-:Y:S02]  /*3710*/  LDS R37, [R14+0xc400] ;  /* 0x00c400000e257984 */ /* 0x000fe40000000800 */
[----:B------:R-:W-:Y:S02]  /*3720*/  @P0 LOP3.LUT R17, R17, 0x80000, RZ, 0xfc, !PT ;  /* 0x0008000011110812 */ /* 0x000fe400078efcff */
[----:B------:R-:W-:Y:S02]  /*3730*/  LOP3.LUT P0, R247, R19, RZ, R24, 0xa0, !PT ;  /* 0x000000ff13f77212 */ /* 0x000fe4000780a018 */
[----:B------:R-:W-:Y:S02]  /*3740*/  LOP3.LUT R17, R17, 0xfffbffff, RZ, 0xc0, !PT ;  /* 0xfffbffff11117812 */ /* 0x000fe400078ec0ff */
[----:B------:R-:W-:-:S05]  /*3750*/  FSEL R21, RZ, 1, P0 ;  /* 0x3f800000ff157808 */ /* 0x000fca0000000000 */
[----:B------:R-:W-:Y:S02]  /*3760*/  FFMA.FTZ R20, R27, R21, R20 ;  /* 0x000000151b147223 */ /* 0x000fe40000010014 */
[----:B------:R-:W0:Y:S02]  /*3770*/  LDS R27, [R14+0xbc00] ;  /* 0x00bc00000e1b7984 */ /* 0x000e240000000800 */
[----:B------:R-:W-:Y:S02]  /*3780*/  @P0 LOP3.LUT R17, R17, 0x40000, RZ, 0xfc, !PT ;  /* 0x0004000011110812 */ /* 0x000fe400078efcff */
[----:B------:R-:W-:Y:S02]  /*3790*/  LOP3.LUT P0, R249, R19, RZ, R22, 0xa0, !PT ;  /* 0x000000ff13f97212 */ /* 0x000fe4000780a016 */
[----:B------:R-:W-:Y:S02]  /*37a0*/  LOP3.LUT R17, R17, 0xfffdffff, RZ, 0xc0, !PT ;  /* 0xfffdffff11117812 */ /* 0x000fe400078ec0ff */
[----:B------:R-:W-:-:S05]  /*37b0*/  FSEL R22, RZ, 1, P0 ;  /* 0x3f800000ff167808 */ /* 0x000fca0000000000 */
        /* <DEDUP_REMOVED lines=8> */
[----:B------:R-:W2:Y:S02]  /*3840*/  LDS R29, [R14+0xc800] ;  /* 0x00c800000e1d7984 */ /* 0x000ea40000000800 */
[----:B------:R-:W-:Y:S02]  /*3850*/  @P0 LOP3.LUT R17, R17, 0x10000, RZ, 0xfc, !PT ;  /* 0x0001000011110812 */ /* 0x000fe400078efcff */
[----:B------:R-:W-:Y:S02]  /*3860*/  LOP3.LUT P0, R251, R19, RZ, R22, 0xa0, !PT ;  /* 0x000000ff13fb7212 */ /* 0x000fe4000780a016 */
[----:B------:R-:W-:Y:S02]  /*3870*/  LOP3.LUT R17, R17, 0xffff7fff, RZ, 0xc0, !PT ;  /* 0xffff7fff11117812 */ /* 0x000fe400078ec0ff */
[----:B------:R-:W-:-:S05]  /*3880*/  FSEL R22, RZ, 1, P0 ;  /* 0x3f800000ff167808 */ /* 0x000fca0000000000 */
[----:B------:R-:W-:Y:S02]  /*3890*/  FFMA.FTZ R20, R31, R22, R20 ;  /* 0x000000161f147223 */ /* 0x000fe40000010014 */
[----:B------:R-:W3:Y:S02]  /*38a0*/  LDS R31, [R14+0xcc00] ;  /* 0x00cc00000e1f7984 */ /* 0x000ee40000000800 */
[----:B------:R-:W-:Y:S02]  /*38b0*/  @P0 LOP3.LUT R17, R17, 0x8000, RZ, 0xfc, !PT ;  /* 0x0000800011110812 */ /* 0x000fe400078efcff */
[----:B------:R-:W-:Y:S02]  /*38c0*/  LOP3.LUT P0, R252, R19, RZ, R252, 0xa0, !PT ;  /* 0x000000ff13fc7212 */ /* 0x000fe4000780a0fc */
        /* <DEDUP_REMOVED lines=59> */
[----:B----4-:R-:W-:-:S04]  /*3c80*/  LOP3.LUT P0, RZ, R19, R35, RZ, 0x30, !PT ;  /* 0x0000002313ff7212 */ /* 0x010fc800078030ff */
        /* <DEDUP_REMOVED lines=82> */
[----:B----4-:R-:W-:Y:S02]  /*41b0*/  LOP3.LUT P0, RZ, R19, R35, RZ, 0x30, !PT ;  /* 0x0000002313ff7212 */ /* 0x010fe400078030ff */
[----:B------:R-:W-:Y:S02]  /*41c0*/  LOP3.LUT R16, R16, 0xfffeffff, RZ, 0xc0, !PT ;  /* 0xfffeffff10107812 */ /* 0x000fe400078ec0ff */
[----:B------:R-:W-:-:S02]  /*41d0*/  FSEL R22, RZ, 1, P0 ;  /* 0x3f800000ff167808 */ /* 0x000fc40000000000 */
[----:B-1----:R-:W-:-:S03]  /*41e0*/  LOP3.LUT R24, RZ, R25, RZ, 0x33, !PT ;  /* 0x00000019ff187212 */ /* 0x002fc600078e33ff */
[----:B------:R-:W-:Y:S01]  /*41f0*/  FFMA.FTZ R20, R35, R22, R20 ;  /* 0x0000001623147223 */ /* 0x000fe20000010014 */
[----:B------:R-:W-:Y:S01]  /*4200*/  LOP3.LUT R22, RZ, R37, RZ, 0x33, !PT ;  /* 0x00000025ff167212 */ /* 0x000fe200078e33ff */
        /* <DEDUP_REMOVED lines=14> */
[----:B------:R-:W-:Y:S02]  /*42f0*/  LOP3.LUT P0, R207, R19, RZ, R22, 0xa0, !PT ;  /* 0x000000ff13cf7212 */ /* 0x000fe4000780a016 */
[----:B------:R-:W-:Y:S02]  /*4300*/  LOP3.LUT R16, R16, 0xffffdfff, RZ, 0xc0, !PT ;  /* 0xffffdfff10107812 */ /* 0x000fe400078ec0ff */
[----:B------:R-:W-:-:S05]  /*4310*/  FSEL R22, RZ, 1, P0 ;  /* 0x3f800000ff167808 */ /* 0x000fca0000000000 */
[----:B------:R-:W-:Y:S01]  /*4320*/  FFMA.FTZ R20, R37, R22, R20 ;  /* 0x0000001625147223 */ /* 0x000fe20000010014 */
[----:B0-----:R-:W-:Y:S01]  /*4330*/  LOP3.LUT R22, RZ, R27, RZ, 0x33, !PT ;  /* 0x0000001bff167212 */ /* 0x001fe200078e33ff */
[----:B------:R-:W-:Y:S02]  /*4340*/  LDS R37, [R14+0x14c00] ;  /* 0x014c00000e257984 */ /* 0x000fe40000000800 */
[----:B------:R-:W-:Y:S02]  /*4350*/  @P0 LOP3.LUT R16, R16, 0x2000, RZ, 0xfc, !PT ;  /* 0x0000200010100812 */ /* 0x000fe400078efcff */
[----:B------:R-:W-:Y:S02]  /*4360*/  LOP3.LUT P0, R21, R19, RZ, R24, 0xa0, !PT ;  /* 0x000000ff13157212 */ /* 0x000fe4000780a018 */
[----:B------:R-:W-:Y:S02]  /*4370*/  LOP3.LUT R16, R16, 0xffffefff, RZ, 0xc0, !PT ;  /* 0xffffefff10107812 */ /* 0x000fe400078ec0ff */
[----:B--2---:R-:W-:Y:S01]  /*4380*/  LOP3.LUT R24, RZ, R33, RZ, 0x33, !PT ;  /* 0x00000021ff187212 */ /* 0x004fe200078e33ff */
[----:B------:R0:W-:Y:S08]  /*4390*/  STL [R1+0x4], R21 ;  /* 0x0000041501007387 */ /* 0x0001f00000100800 */
[----:B------:R-:W-:-:S02]  /*43a0*/  @P0 LOP3.LUT R16, R16, 0x1000, RZ, 0xfc, !PT ;  /* 0x0000100010100812 */ /* 0x000fc400078efcff */
[----:B0-----:R-:W-:Y:S02]  /*43b0*/  FSEL R21, RZ, 1, P0 ;  /* 0x3f800000ff157808 */ /* 0x001fe40000000000 */
[----:B------:R-:W-:Y:S02]  /*43c0*/  LOP3.LUT P0, R22, R19, RZ, R22, 0xa0, !PT ;  /* 0x000000ff13167212 */ /* 0x000fe4000780a016 */
[----:B------:R-:W-:Y:S01]  /*43d0*/  LOP3.LUT R16, R16, 0xfffff7ff, RZ, 0xc0, !PT ;  /* 0xfffff7ff10107812 */ /* 0x000fe200078ec0ff */
[----:B------:R-:W-:Y:S02]  /*43e0*/  FFMA.FTZ R20, R25, R21, R20 ;  /* 0x0000001519147223 */ /* 0x000fe40000010014 */
[----:B------:R0:W-:Y:S04]  /*43f0*/  STL [R1+0x8], R22 ;  /* 0x0000081601007387 */ /* 0x0001e80000100800 */
[----:B------:R-:W2:Y:S04]  /*4400*/  LDS R25, [R14+0x13c00] ;  /* 0x013c00000e197984 */ /* 0x000ea80000000800 */
[----:B------:R-:W-:-:S02]  /*4410*/  @P0 LOP3.LUT R16, R16, 0x800, RZ, 0xfc, !PT ;  /* 0x0000080010100812 */ /* 0x000fc400078efcff */
[----:B0-----:R-:W-:Y:S02]  /*4420*/  FSEL R22, RZ, 1, P0 ;  /* 0x3f800000ff167808 */ /* 0x001fe40000000000 */
[----:B------:R-:W-:Y:S02]  /*4430*/  LOP3.LUT P0, R21, R19, RZ, R24, 0xa0, !PT ;  /* 0x000000ff13157212 */ /* 0x000fe4000780a018 */
[----:B------:R-:W-:Y:S01]  /*4440*/  LOP3.LUT R16, R16, 0xfffffbff, RZ, 0xc0, !PT ;  /* 0xfffffbff10107812 */ /* 0x000fe200078ec0ff */
[----:B------:R-:W-:Y:S01]  /*4450*/  FFMA.FTZ R20, R27, R22, R20 ;  /* 0x000000161b147223 */ /* 0x000fe20000010014 */
[----:B-1----:R-:W-:Y:S01]  /*4460*/  LOP3.LUT R22, RZ, R35, RZ, 0x33, !PT ;  /* 0x00000023ff167212 */ /* 0x002fe200078e33ff */
[----:B------:R0:W-:Y:S01]  /*4470*/  STL [R1+0xc], R21 ;  /* 0x00000c1501007387 */ /* 0x0001e20000100800 */
[----:B---3--:R-:W-:-:S03]  /*4480*/  LOP3.LUT R24, RZ, R29, RZ, 0x33, !PT ;  /* 0x0000001dff187212 */ /* 0x008fc600078e33ff */
[----:B------:R-:W1:Y:S04]  /*4490*/  LDS R27, [R14+0x14000] ;  /* 0x014000000e1b7984 */ /* 0x000e680000000800 */
[----:B------:R-:W-:Y:S02]  /*44a0*/  @P0 LOP3.LUT R16, R16, 0x400, RZ, 0xfc, !PT ;  /* 0x0000040010100812 */ /* 0x000fe400078efcff */
[----:B0-----:R-:W-:Y:S02]  /*44b0*/  FSEL R21, RZ, 1, P0 ;  /* 0x3f800000ff157808 */ /* 0x001fe40000000000 */
[----:B------:R-:W-:Y:S02]  /*44c0*/  LOP3.LUT P0, R22, R19, RZ, R22, 0xa0, !PT ;  /* 0x000000ff13167212 */ /* 0x000fe4000780a016 */
[----:B------:R-:W-:Y:S01]  /*44d0*/  LOP3.LUT R16, R16, 0xfffffdff, RZ, 0xc0, !PT ;  /* 0xfffffdff10107812 */ /* 0x000fe200078ec0ff */
[----:B------:R-:W-:-:S02]  /*44e0*/  FFMA.FTZ R20, R33, R21, R20 ;  /* 0x0000001521147223 */ /* 0x000fc40000010014 */
[----:B------:R0:W-:Y:S04]  /*44f0*/  STL [R1+0x10], R22 ;  /* 0x0000101601007387 */ /* 0x0001e80000100800 */
[----:B------:R-:W3:Y:S04]  /*4500*/  LDL R206, [R1+0x14] ;  /* 0x0000140001ce7983 */ /* 0x000ee80000100800 */
[----:B------:R-:W-:Y:S01]  /*4510*/  @P0 LOP3.LUT R16, R16, 0x200, RZ, 0xfc, !PT ;  /* 0x0000020010100812 */ /* 0x000fe200078efcff */
[----:B------:R-:W1:Y:S01]  /*4520*/  LDS R33, [R14+0x14400] ;  /* 0x014400000e217984 */ /* 0x000e620000000800 */
[----:B0-----:R-:W-:-:S02]  /*4530*/  FSEL R22, RZ, 1, P0 ;  /* 0x3f800000ff167808 */ /* 0x001fc40000000000 */
[----:B------:R-:W-:Y:S02]  /*4540*/  LOP3.LUT P0, R21, R19, RZ, R24, 0xa0, !PT ;  /* 0x000000ff13157212 */ /* 0x000fe4000780a018 */
[----:B------:R-:W-:Y:S01]  /*4550*/  LOP3.LUT R16, R16, 0xfffffeff, RZ, 0xc0, !PT ;  /* 0xfffffeff10107812 */ /* 0x000fe200078ec0ff */
[----:B------:R-:W-:Y:S02]  /*4560*/  FFMA.FTZ R20, R35, R22, R20 ;  /* 0x0000001623147223 */ /* 0x000fe40000010014 */
[----:B------:R0:W-:Y:S04]  /*4570*/  STL [R1], R21 ;  /* 0x0000001501007387 */ /* 0x0001e80000100800 */
[----:B------:R-:W1:Y:S04]  /*4580*/  LDS R35, [R14+0x14800] ;  /* 0x014800000e237984 */ /* 0x000e680000000800 */
[----:B------:R-:W-:-:S02]  /*4590*/  @P0 LOP3.LUT R16, R16, 0x100, RZ, 0xfc, !PT ;  /* 0x0000010010100812 */ /* 0x000fc400078efcff */
[----:B0-----:R-:W-:Y:S02]  /*45a0*/  FSEL R21, RZ, 1, P0 ;  /* 0x3f800000ff157808 */ /* 0x001fe40000000000 */
[----:B----4-:R-:W-:Y:S02]  /*45b0*/  LOP3.LUT P0, RZ, R19, R31, RZ, 0x30, !PT ;  /* 0x0000001f13ff7212 */ /* 0x010fe400078030ff */
[----:B------:R-:W-:Y:S02]  /*45c0*/  LOP3.LUT R16, R16, 0xffffff7f, RZ, 0xc0, !PT ;  /* 0xffffff7f10107812 */ /* 0x000fe400078ec0ff */
[----:B------:R-:W-:-:S09]  /*45d0*/  FSEL R22, RZ, 1, P0 ;  /* 0x3f800000ff167808 */ /* 0x000fd20000000000 */
[----:B------:R-:W-:Y:S02]  /*45e0*/  @P0 LOP3.LUT R16, R16, 0x80, RZ, 0xfc, !PT ;  /* 0x0000008010100812 */ /* 0x000fe400078efcff */
[----:B--2---:R-:W-:Y:S02]  /*45f0*/  LOP3.LUT P0, RZ, R19, R25, RZ, 0x30, !PT ;  /* 0x0000001913ff7212 */ /* 0x004fe400078030ff */
[----:B------:R-:W-:Y:S01]  /*4600*/  LOP3.LUT R16, R16, 0xffffffdf, RZ, 0xc0, !PT ;  /* 0xffffffdf10107812 */ /* 0x000fe200078ec0ff */
[----:B------:R-:W-:Y:S01]  /*4610*/  FFMA.FTZ R20, R29, R21, R20 ;  /* 0x000000151d147223 */ /* 0x000fe20000010014 */
[----:B------:R-:W-:Y:S01]  /*4620*/  FSEL R21, RZ, 1, P0 ;  /* 0x3f800000ff157808 */ /* 0x000fe20000000000 */
[----:B------:R-:W0:Y:S08]  /*4630*/  LDS R29, [R14+0x15000] ;  /* 0x015000000e1d7984 */ /* 0x000e300000000800 */
[----:B------:R-:W-:-:S02]  /*4640*/  @P0 LOP3.LUT R16, R16, 0x20, RZ, 0xfc, !PT ;  /* 0x0000002010100812 */ /* 0x000fc400078efcff */
[----:B-1----:R-:W-:Y:S02]  /*4650*/  LOP3.LUT P0, RZ, R19, R27, RZ, 0x30, !PT ;  /* 0x0000001b13ff7212 */ /* 0x002fe400078030ff */
[----:B------:R-:W-:Y:S01]  /*4660*/  LOP3.LUT R16, R16, 0xffffffef, RZ, 0xc0, !PT ;  /* 0xffffffef10107812 */ /* 0x000fe200078ec0ff */
[----:B------:R-:W-:Y:S01]  /*4670*/  FFMA.FTZ R20, R31, R22, R20 ;  /* 0x000000161f147223 */ /* 0x000fe20000010014 */
[----:B------:R-:W-:Y:S01]  /*4680*/  FSEL R22, RZ, 1, P0 ;  /* 0x3f800000ff167808 */ /* 0x000fe20000000000 */
[----:B------:R-:W1:Y:S08]  /*4690*/  LDS R31, [R14+0x15400] ;  /* 0x015400000e1f7984 */ /* 0x000e700000000800 */
[----:B------:R-:W-:-:S02]  /*46a0*/  @P0 LOP3.LUT R16, R16, 0x10, RZ, 0xfc, !PT ;  /* 0x0000001010100812 */ /* 0x000fc400078efcff */
[----:B------:R-:W-:Y:S02]  /*46b0*/  LOP3.LUT P0, RZ, R19, R33, RZ, 0x30, !PT ;  /* 0x0000002113ff7212 */ /* 0x000fe400078030ff */
[----:B------:R-:W-:Y:S01]  /*46c0*/  LOP3.LUT R16, R16, 0xfffffff7, RZ, 0xc0, !PT ;  /* 0xfffffff710107812 */ /* 0x000fe200078ec0ff */
[----:B------:R-:W-:Y:S01]  /*46d0*/  FFMA.FTZ R20, R25, R21, R20 ;  /* 0x0000001519147223 */ /* 0x000fe20000010014 */
[----:B------:R-:W-:Y:S01]  /*46e0*/  FSEL R21, RZ, 1, P0 ;  /* 0x3f800000ff157808 */ /* 0x000fe20000000000 */
[----:B------:R-:W-:Y:S02]  /*46f0*/  LDS R25, [R14+0x15800] ;  /* 0x015800000e197984 */ /* 0x000fe40000000800 */
[----:B------:R-:W-:Y:S02]  /*4700*/  FFMA.FTZ R20, R27, R22, R20 ;  /* 0x000000161b147223 */ /* 0x000fe40000010014 */
[----:B------:R-:W2:Y:S04]  /*4710*/  LDS R27, [R14+0x15c00] ;  /* 0x015c00000e1b7984 */ /* 0x000ea80000000800 */
[----:B------:R-:W-:-:S02]  /*4720*/  @P0 LOP3.LUT R16, R16, 0x8, RZ, 0xfc, !PT ;  /* 0x0000000810100812 */ /* 0x000fc400078efcff */
[----:B------:R-:W-:Y:S02]  /*4730*/  LOP3.LUT P0, RZ, R19, R35, RZ, 0x30, !PT ;  /* 0x0000002313ff7212 */ /* 0x000fe400078030ff */
[----:B------:R-:W-:Y:S02]  /*4740*/  LOP3.LUT R16, R16, 0xfffffffb, RZ, 0xc0, !PT ;  /* 0xfffffffb10107812 */ /* 0x000fe400078ec0ff */
[----:B------:R-:W-:Y:S01]  /*4750*/  FSEL R22, RZ, 1, P0 ;  /* 0x3f800000ff167808 */ /* 0x000fe20000000000 */
[----:B------:R-:W-:Y:S02]  /*4760*/  FFMA.FTZ R20, R33, R21, R20 ;  /* 0x0000001521147223 */ /* 0x000fe40000010014 */
[----:B------:R-:W4:Y:S06]  /*4770*/  LDS R33, [R14+0x16000] ;  /* 0x016000000e217984 */ /* 0x000f2c0000000800 */
[----:B------:R-:W-:-:S02]  /*4780*/  @P0 LOP3.LUT R16, R16, 0x4, RZ, 0xfc, !PT ;  /* 0x0000000410100812 */ /* 0x000fc400078efcff */
[----:B------:R-:W-:Y:S02]  /*4790*/  LOP3.LUT P0, RZ, R19, R37, RZ, 0x30, !PT ;  /* 0x0000002513ff7212 */ /* 0x000fe400078030ff */
[----:B------:R-:W-:Y:S02]  /*47a0*/  LOP3.LUT R16, R16, 0xfffffffd, RZ, 0xc0, !PT ;  /* 0xfffffffd10107812 */ /* 0x000fe400078ec0ff */
[----:B------:R-:W-:Y:S01]  /*47b0*/  FSEL R21, RZ, 1, P0 ;  /* 0x3f800000ff157808 */ /* 0x000fe20000000000 */
[----:B------:R-:W-:Y:S02]  /*47c0*/  FFMA.FTZ R20, R35, R22, R20 ;  /* 0x0000001623147223 */ /* 0x000fe40000010014 */
[----:B------:R-:W4:Y:S06]  /*47d0*/  LDS R35, [R14+0x16400] ;  /* 0x016400000e237984 */ /* 0x000f2c0000000800 */
[----:B------:R-:W-:-:S02]  /*47e0*/  @P0 LOP3.LUT R16, R16, 0x2, RZ, 0xfc, !PT ;  /* 0x0000000210100812 */ /* 0x000fc400078efcff */
[----:B0-----:R-:W-:Y:S01]  /*47f0*/  LOP3.LUT P0, RZ, R19, R29, RZ, 0x30, !PT ;  /* 0x0000001d13ff7212 */ /* 0x001fe200078030ff */
[----:B------:R-:W-:Y:S01]  /*4800*/  FFMA.FTZ R20, R37, R21, R20 ;  /* 0x0000001525147223 */ /* 0x000fe20000010014 */
[----:B------:R-:W-:Y:S01]  /*4810*/  LOP3.LUT R16, R16, 0xfffffffe, RZ, 0xc0, !PT ;  /* 0xfffffffe10107812 */ /* 0x000fe200078ec0ff */
[----:B------:R-:W-:Y:S01]  /*4820*/  LDS R37, [R14+0x17000] ;  /* 0x017000000e257984 */ /* 0x000fe20000000800 */
[----:B------:R-:W-:Y:S02]  /*4830*/  FSEL R21, RZ, 1, P0 ;  /* 0x3f800000ff157808 */ /* 0x000fe40000000000 */
[----:B-1----:R-:W-:-:S03]  /*4840*/  LOP3.LUT P5, RZ, R19, R31, RZ, 0x30, !PT ;  /* 0x0000001f13ff7212 */ /* 0x002fc600078a30ff */
[----:B------:R-:W-:Y:S02]  /*4850*/  FFMA.FTZ R20, R29, R21, R20 ;  /* 0x000000151d147223 */ /* 0x000fe40000010014 */
[----:B------:R-:W0:Y:S02]  /*4860*/  LDS R29, [R14+0x16800] ;  /* 0x016800000e1d7984 */ /* 0x000e240000000800 */
[----:B------:R-:W-:Y:S02]  /*4870*/  @P0 LOP3.LUT R16, R16, 0x1, RZ, 0xfc, !PT ;  /* 0x0000000110100812 */ /* 0x000fe400078efcff */
[----:B--2---:R-:W-:Y:S02]  /*4880*/  LOP3.LUT P0, RZ, R19, R27, RZ, 0x30, !PT ;  /* 0x0000001b13ff7212 */ /* 0x004fe400078030ff */
[----:B------:R-:W-:Y:S02]  /*4890*/  FSEL R22, RZ, 1, P5 ;  /* 0x3f800000ff167808 */ /* 0x000fe40002800000 */
[----:B------:R-:W-:-:S03]  /*48a0*/  LOP3.LUT R15, R15, 0xfeffffff, RZ, 0xc0, !PT ;  /* 0xfeffffff0f0f7812 */ /* 0x000fc600078ec0ff */
[----:B------:R-:W-:Y:S01]  /*48b0*/  FFMA.FTZ R20, R31, R22, R20 ;  /* 0x000000161f147223 */ /* 0x000fe20000010014 */
[----:B------:R-:W-:Y:S01]  /*48c0*/  FSEL R22, RZ, 1, P0 ;  /* 0x3f800000ff167808 */ /* 0x000fe20000000000 */
[----:B------:R-:W1:Y:S04]  /*48d0*/  LDS R31, [R14+0x16c00] ;  /* 0x016c00000e1f7984 */ /* 0x000e680000000800 */
[----:B------:R-:W-:Y:S02]  /*48e0*/  @P0 LOP3.LUT R15, R15, 0x1000000, RZ, 0xfc, !PT ;  /* 0x010000000f0f0812 */ /* 0x000fe400078efcff */
[C---:B----4-:R-:W-:Y:S02]  /*48f0*/  LOP3.LUT P0, RZ, R19.reuse, R33, RZ, 0x30, !PT ;  /* 0x0000002113ff7212 */ /* 0x050fe400078030ff */
[----:B------:R-:W-:-:S02]  /*4900*/  LOP3.LUT P6, RZ, R19, R25, RZ, 0x30, !PT ;  /* 0x0000001913ff7212 */ /* 0x000fc400078c30ff */
[----:B------:R-:W-:Y:S02]  /*4910*/  LOP3.LUT R15, R15, 0xff7fffff, RZ, 0xc0, !PT ;  /* 0xff7fffff0f0f7812 */ /* 0x000fe400078ec0ff */
[----:B------:R-:W-:-:S05]  /*4920*/  FSEL R21, RZ, 1, P6 ;  /* 0x3f800000ff157808 */ /* 0x000fca0003000000 */
[----:B------:R-:W-:Y:S01]  /*4930*/  FFMA.FTZ R20, R25, R21, R20 ;  /* 0x0000001519147223 */ /* 0x000fe20000010014 */
[----:B------:R-:W-:Y:S01]  /*4940*/  FSEL R21, RZ, 1, P0 ;  /* 0x3f800000ff157808 */ /* 0x000fe20000000000 */
[----:B------:R-:W2:Y:S01]  /*4950*/  LDS R25, [R14+0x17400] ;  /* 0x017400000e197984 */ /* 0x000ea20000000800 */
[----:B------:R-:W-:Y:S02]  /*4960*/  @P0 LOP3.LUT R15, R15, 0x800000, RZ, 0xfc, !PT ;  /* 0x008000000f0f0812 */ /* 0x000fe400078efcff */
[----:B------:R-:W-:Y:S02]  /*4970*/  LOP3.LUT P0, RZ, R19, R35, RZ, 0x30, !PT ;  /* 0x0000002313ff7212 */ /* 0x000fe400078030ff */
[----:B------:R-:W-:Y:S01]  /*4980*/  LOP3.LUT R15, R15, 0xffbfffff, RZ, 0xc0, !PT ;  /* 0xffbfffff0f0f7812 */ /* 0x000fe200078ec0ff */
[----:B------:R-:W-:Y:S01]  /*4990*/  FFMA.FTZ R20, R27, R22, R20 ;  /* 0x000000161b147223 */ /* 0x000fe20000010014 */
[----:B------:R-:W-:Y:S01]  /*49a0*/  FSEL R22, RZ, 1, P0 ;  /* 0x3f800000ff167808 */ /* 0x000fe20000000000 */
[----:B------:R-:W4:Y:S08]  /*49b0*/  LDS R27, [R14+0x17800] ;  /* 0x017800000e1b7984 */ /* 0x000f300000000800 */
[----:B------:R-:W-:-:S02]  /*49c0*/  @P0 LOP3.LUT R15, R15, 0x400000, RZ, 0xfc, !PT ;  /* 0x004000000f0f0812 */ /* 0x000fc400078efcff */
[----:B0-----:R-:W-:Y:S02]  /*49d0*/  LOP3.LUT P0, RZ, R19, R29, RZ, 0x30, !PT ;  /* 0x0000001d13ff7212 */ /* 0x001fe400078030ff */
        /* <DEDUP_REMOVED lines=11> */
[----:B------:R-:W-:Y:S01]  /*4a90*/  LOP3.LUT P0, RZ, R19, R37, RZ, 0x30, !PT ;  /* 0x0000002513ff7212 */ /* 0x000fe200078030ff */
[----:B------:R-:W-:Y:S01]  /*4aa0*/  FFMA.FTZ R20, R29, R21, R20 ;  /* 0x000000151d147223 */ /* 0x000fe20000010014 */
[----:B------:R-:W-:Y:S01]  /*4ab0*/  LOP3.LUT R15, R15, 0xfff7ffff, RZ, 0xc0, !PT ;  /* 0xfff7ffff0f0f7812 */ /* 0x000fe200078ec0ff */
[----:B------:R-:W-:Y:S01]  /*4ac0*/  LDS R29, [R14+0x18400] ;  /* 0x018400000e1d7984 */ /* 0x000fe20000000800 */
[----:B------:R-:W-:Y:S01]  /*4ad0*/  FSEL R21, RZ, 1, P0 ;  /* 0x3f800000ff157808 */ /* 0x000fe20000000000 */
[----:B------:R-:W-:-:S04]  /*4ae0*/  FFMA.FTZ R20, R31, R22, R20 ;  /* 0x000000161f147223 */ /* 0x000fc80000010014 */
[----:B------:R-:W-:Y:S02]  /*4af0*/  FFMA.FTZ R20, R37, R21, R20 ;  /* 0x0000001525147223 */ /* 0x000fe40000010014 */
[----:B------:R-:W1:Y:S02]  /*4b00*/  LDS R37, [R14+0x18800] ;  /* 0x018800000e257984 */ /* 0x000e640000000800 */
[----:B------:R-:W-:Y:S02]  /*4b10*/  @P0 LOP3.LUT R15, R15, 0x80000, RZ, 0xfc, !PT ;  /* 0x000800000f0f0812 */ /* 0x000fe400078efcff */
[----:B--2---:R-:W-:Y:S02]  /*4b20*/  LOP3.LUT P0, RZ, R19, R25, RZ, 0x30, !PT ;  /* 0x0000001913ff7212 */ /* 0x004fe400078030ff */
[----:B------:R-:W-:Y:S02]  /*4b30*/  LOP3.LUT R15, R15, 0xfffbffff, RZ, 0xc0, !PT ;  /* 0xfffbffff0f0f7812 */ /* 0x000fe400078ec0ff */
[----:B------:R-:W-:-:S09]  /*4b40*/  FSEL R22, RZ, 1, P0 ;  /* 0x3f800000ff167808 */ /* 0x000fd20000000000 */
[----:B------:R-:W-:Y:S02]  /*4b50*/  @P0 LOP3.LUT R15, R15, 0x40000, RZ, 0xfc, !PT ;  /* 0x000400000f0f0812 */ /* 0x000fe400078efcff */
[----:B----4-:R-:W-:Y:S01]  /*4b60*/  LOP3.LUT P0, RZ, R19, R27, RZ, 0x30, !PT ;  /* 0x0000001b13ff7212 */ /* 0x010fe200078030ff */
[----:B------:R-:W-:-:S03]  /*4b70*/  FFMA.FTZ R20, R25, R22, R20 ;  /* 0x0000001619147223 */ /* 0x000fc60000010014 */
[----:B------:R-:W-:-:S05]  /*4b80*/  FSEL R26, RZ, 1, P0 ;  /* 0x3f800000ff1a7808 */ /* 0x000fca0000000000 */
[----:B------:R-:W-:Y:S02]  /*4b90*/  FFMA.FTZ R20, R27, R26, R20 ;  /* 0x0000001a1b147223 */ /* 0x000fe40000010014 */
[----:B------:R-:W2:Y:S01]  /*4ba0*/  LDS R27, [R14+0x19400] ;  /* 0x019400000e1b7984 */ /* 0x000ea20000000800 */
[----:B0-----:R-:W-:Y:S01]  /*4bb0*/  LOP3.LUT P1, RZ, R19, R33, RZ, 0x30, !PT ;  /* 0x0000002113ff7212 */ /* 0x001fe200078230ff */
[----:B------:R-:W-:Y:S02]  /*4bc0*/  UMOV UR4, 0x1 ;  /* 0x0000000100047882 */ /* 0x000fe40000000000 */
[----:B------:R-:W-:Y:S01]  /*4bd0*/  USHF.L.U32 UR4, UR4, UR8, URZ ;  /* 0x0000000804047299 */ /* 0x000fe2000800063f */
[----:B------:R-:W-:-:S05]  /*4be0*/  FSEL R22, RZ, 1, P1 ;  /* 0x3f800000ff167808 */ /* 0x000fca0000800000 */
[----:B------:R-:W-:Y:S01]  /*4bf0*/  FFMA.FTZ R20, R33, R22, R20 ;  /* 0x0000001621147223 */ /* 0x000fe20000010014 */
[----:B------:R-:W-:Y:S01]  /*4c00*/  LOP3.LUT R26, R10, UR4, RZ, 0xfc, !PT ;  /* 0x000000040a1a7c12 */ /* 0x000fe2000f8efcff */
[----:B------:R-:W0:Y:S01]  /*4c10*/  LDS R33, [R14+0x19800] ;  /* 0x019800000e217984 */ /* 0x000e220000000800 */
[----:B-1----:R-:W-:Y:S02]  /*4c20*/  LOP3.LUT P2, RZ, R19, R35, RZ, 0x30, !PT ;  /* 0x0000002313ff7212 */ /* 0x002fe400078430ff */
[C---:B------:R-:W-:Y:S02]  /*4c30*/  LOP3.LUT P3, RZ, R26.reuse, R37, RZ, 0x30, !PT ;  /* 0x000000251aff7212 */ /* 0x040fe400078630ff */
[----:B------:R-:W-:Y:S02]  /*4c40*/  FSEL R25, RZ, 1, P2 ;  /* 0x3f800000ff197808 */ /* 0x000fe40001000000 */
[----:B------:R-:W-:Y:S02]  /*4c50*/  P2R R21, PR, RZ, 0x1 ;  /* 0x00000001ff157803 */ /* 0x000fe40000000000 */
[C---:B------:R-:W-:Y:S01]  /*4c60*/  LOP3.LUT P0, RZ, R26.reuse, R39, RZ, 0x30, !PT ;  /* 0x000000271aff7212 */ /* 0x040fe200078030ff */
[----:B------:R-:W-:Y:S01]  /*4c70*/  FFMA.FTZ R20, R35, R25, R20 ;  /* 0x0000001923147223 */ /* 0x000fe20000010014 */
[----:B------:R-:W-:Y:S01]  /*4c80*/  LOP3.LUT R15, R15, 0xffffefff, RZ, 0xc0, !PT ;  /* 0xffffefff0f0f7812 */ /* 0x000fe200078ec0ff */
[----:B------:R-:W1:Y:S01]  /*4c90*/  LDS R35, [R14+0x19c00] ;  /* 0x019c00000e237984 */ /* 0x000e620000000800 */
[----:B------:R-:W-:-:S03]  /*4ca0*/  LOP3.LUT P4, RZ, R26, R29, RZ, 0x30, !PT ;  /* 0x0000001d1aff7212 */ /* 0x000fc600078830ff */
[----:B------:R-:W-:Y:S02]  /*4cb0*/  @P3 LOP3.LUT R15, R15, 0x1000, RZ, 0xfc, !PT ;  /* 0x000010000f0f3812 */ /* 0x000fe400078efcff */
[----:B------:R-:W-:Y:S02]  /*4cc0*/  FSEL R22, RZ, 1, P4 ;  /* 0x3f800000ff167808 */ /* 0x000fe40002000000 */
[----:B------:R-:W-:-:S03]  /*4cd0*/  LOP3.LUT R15, R15, 0xfffffbff, RZ, 0xc0, !PT ;  /* 0xfffffbff0f0f7812 */ /* 0x000fc600078ec0ff */
[----:B------:R-:W-:Y:S01]  /*4ce0*/  FFMA.FTZ R20, R29, R22, R20 ;  /* 0x000000161d147223 */ /* 0x000fe20000010014 */
[----:B------:R-:W-:Y:S02]  /*4cf0*/  @P0 LOP3.LUT R15, R15, 0x400, RZ, 0xfc, !PT ;  /* 0x000004000f0f0812 */ /* 0x000fe400078efcff */
[----:B------:R-:W-:Y:S02]  /*4d00*/  FSEL R22, RZ, 1, P0 ;  /* 0x3f800000ff167808 */ /* 0x000fe40000000000 */
[----:B--2---:R-:W-:Y:S02]  /*4d10*/  LOP3.LUT P0, RZ, R26, R27, RZ, 0x30, !PT ;  /* 0x0000001b1aff7212 */ /* 0x004fe400078030ff */
[----:B------:R-:W-:Y:S02]  /*4d20*/  FSEL R25, RZ, 1, P3 ;  /* 0x3f800000ff197808 */ /* 0x000fe40001800000 */
[----:B------:R-:W-:-:S03]  /*4d30*/  LOP3.LUT R15, R15, 0xffffffdf, RZ, 0xc0, !PT ;  /* 0xffffffdf0f0f7812 */ /* 0x000fc600078ec0ff */
[----:B------:R-:W-:-:S04]  /*4d40*/  FFMA.FTZ R20, R37, R25, R20 ;  /* 0x0000001925147223 */ /* 0x000fc80000010014 */
[----:B------:R-:W-:Y:S01]  /*4d50*/  FFMA.FTZ R20, R39, R22, R20 ;  /* 0x0000001627147223 */ /* 0x000fe20000010014 */
[----:B------:R-:W-:Y:S02]  /*4d60*/  FSEL R22, RZ, 1, P0 ;  /* 0x3f800000ff167808 */ /* 0x000fe40000000000 */
[----:B------:R-:W-:Y:S02]  /*4d70*/  @P0 LOP3.LUT R15, R15, 0x20, RZ, 0xfc, !PT ;  /* 0x000000200f0f0812 */ /* 0x000fe400078efcff */
[C---:B0-----:R-:W-:Y:S02]  /*4d80*/  LOP3.LUT P0, RZ, R26.reuse, R33, RZ, 0x30, !PT ;  /* 0x000000211aff7212 */ /* 0x041fe400078030ff */
[----:B------:R-:W-:-:S04]  /*4d90*/  LOP3.LUT P3, RZ, R26, R43, RZ, 0x30, !PT ;  /* 0x0000002b1aff7212 */ /* 0x000fc800078630ff */
[----:B------:R-:W-:Y:S02]  /*4da0*/  FSEL R25, RZ, 1, P3 ;  /* 0x3f800000ff197808 */ /* 0x000fe40001800000 */
[----:B------:R-:W-:-:S03]  /*4db0*/  LOP3.LUT R15, R15, 0xfffffff7, RZ, 0xc0, !PT ;  /* 0xfffffff70f0f7812 */ /* 0x000fc600078ec0ff */
[----:B------:R-:W-:Y:S01]  /*4dc0*/  FFMA.FTZ R20, R43, R25, R20 ;  /* 0x000000192b147223 */ /* 0x000fe20000010014 */
[----:B------:R-:W-:Y:S02]  /*4dd0*/  FSEL R25, RZ, 1, P0 ;  /* 0x3f800000ff197808 */ /* 0x000fe40000000000 */
[----:B------:R-:W-:Y:S01]  /*4de0*/  @P0 LOP3.LUT R15, R15, 0x8, RZ, 0xfc, !PT ;  /* 0x000000080f0f0812 */ /* 0x000fe200078efcff */
[----:B------:R-:W-:Y:S01]  /*4df0*/  FFMA.FTZ R20, R27, R22, R20 ;  /* 0x000000161b147223 */ /* 0x000fe20000010014 */
[----:B-1----:R-:W-:-:S03]  /*4e00*/  LOP3.LUT P0, RZ, R26, R35, RZ, 0x30, !PT ;  /* 0x000000231aff7212 */ /* 0x002fc600078030ff */
[----:B------:R-:W-:Y:S01]  /*4e10*/  FFMA.FTZ R20, R33, R25, R20 ;  /* 0x0000001921147223 */ /* 0x000fe20000010014 */
[----:B------:R-:W-:Y:S02]  /*4e20*/  FSEL R22, RZ, 1, P0 ;  /* 0x3f800000ff167808 */ /* 0x000fe40000000000 */
[----:B------:R-:W-:-:S03]  /*4e30*/  LOP3.LUT R15, R15, 0xfffffffb, RZ, 0xc0, !PT ;  /* 0xfffffffb0f0f7812 */ /* 0x000fc600078ec0ff */
[----:B------:R-:W-:-:S04]  /*4e40*/  FFMA.FTZ R20, R35, R22, R20 ;  /* 0x0000001623147223 */ /* 0x000fc80000010014 */
[----:B------:R-:W-:Y:S01]  /*4e50*/  @P0 LOP3.LUT R15, R15, 0x4, RZ, 0xfc, !PT ;  /* 0x000000040f0f0812 */ /* 0x000fe200078efcff */
[----:B------:R-:W0:Y:S01]  /*4e60*/  SHFL.DOWN P0, R25, R20, 0x1, 0x1f ;  /* 0x08201f0014197f89 */ /* 0x000e220000000000 */
[----:B------:R-:W-:Y:S02]  /*4e70*/  P2R R41, PR, RZ, 0x8 ;  /* 0x00000008ff297803 */ /* 0x000fe40000000000 */
[----:B------:R-:W-:Y:S01]  /*4e80*/  LOP3.LUT P3, RZ, R19, R140, RZ, 0x30, !PT ;  /* 0x0000008c13ff7212 */ /* 0x000fe200078630ff */
[----:B0-----:R-:W-:-:S05]  /*4e90*/  @P0 FADD R25, R20, R25 ;  /* 0x0000001914190221 */ /* 0x001fca0000000000 */
[----:B------:R-:W0:Y:S01]  /*4ea0*/  SHFL.DOWN P0, R22, R25, 0x2, 0x1f ;  /* 0x08401f0019167f89 */ /* 0x000e220000000000 */
[----:B------:R-:W-:Y:S02]  /*4eb0*/  SEL R141, RZ, 0x10000, P3 ;  /* 0x00010000ff8d7807 */ /* 0x000fe40001800000 */
[----:B------:R-:W-:-:S04]  /*4ec0*/  LOP3.LUT P3, RZ, R19, R148, RZ, 0x30, !PT ;  /* 0x0000009413ff7212 */ /* 0x000fc800078630ff */
[----:B------:R-:W-:Y:S02]  /*4ed0*/  SEL R149, RZ, 0x100000, P3 ;  /* 0x00100000ff957807 */ /* 0x000fe40001800000 */
[----:B------:R-:W-:-:S04]  /*4ee0*/  LOP3.LUT P3, RZ, R19, R156, RZ, 0x30, !PT ;  /* 0x0000009c13ff7212 */ /* 0x000fc800078630ff */
[----:B------:R-:W-:Y:S02]  /*4ef0*/  SEL R157, RZ, 0x1000000, P3 ;  /* 0x01000000ff9d7807 */ /* 0x000fe40001800000 */
[----:B------:R-:W-:Y:S01]  /*4f00*/  LOP3.LUT P3, RZ, R19, R164, RZ, 0x30, !PT ;  /* 0x000000a413ff7212 */ /* 0x000fe200078630ff */
[----:B0-----:R-:W-:-:S03]  /*4f10*/  @P0 FADD R22, R25, R22 ;  /* 0x0000001619160221 */ /* 0x001fc60000000000 */
[----:B------:R-:W-:Y:S02]  /*4f20*/  SEL R165, RZ, 0x10000000, P3 ;  /* 0x10000000ffa57807 */ /* 0x000fe40001800000 */
[----:B------:R-:W0:Y:S01]  /*4f30*/  SHFL.DOWN P0, R27, R22, 0x4, 0x1f ;  /* 0x08801f00161b7f89 */ /* 0x000e220000000000 */
[----:B------:R-:W-:-:S04]  /*4f40*/  LOP3.LUT P3, RZ, R19, R184, RZ, 0x30, !PT ;  /* 0x000000b813ff7212 */ /* 0x000fc800078630ff */
[----:B------:R-:W-:Y:S02]  /*4f50*/  SEL R175, RZ, 0x40, P3 ;  /* 0x00000040ffaf7807 */ /* 0x000fe40001800000 */
[----:B------:R-:W-:-:S04]  /*4f60*/  LOP3.LUT P3, RZ, R19, R192, RZ, 0x30, !PT ;  /* 0x000000c013ff7212 */ /* 0x000fc800078630ff */
[----:B------:R-:W-:Y:S02]  /*4f70*/  SEL R183, RZ, 0x400, P3 ;  /* 0x00000400ffb77807 */ /* 0x000fe40001800000 */
[----:B------:R-:W-:-:S04]  /*4f80*/  LOP3.LUT P3, RZ, R19, R200, RZ, 0x30, !PT ;  /* 0x000000c813ff7212 */ /* 0x000fc800078630ff */
[----:B------:R-:W-:Y:S02]  /*4f90*/  SEL R191, RZ, 0x4000, P3 ;  /* 0x00004000ffbf7807 */ /* 0x000fe40001800000 */
[----:B------:R-:W-:-:S04]  /*4fa0*/  LOP3.LUT P3, RZ, R17, 0x8, RZ, 0xc0, !PT ;  /* 0x0000000811ff7812 */ /* 0x000fc8000786c0ff */
[----:B------:R-:W-:Y:S01]  /*4fb0*/  P2R R111, PR, RZ, 0x8 ;  /* 0x00000008ff6f7803 */ /* 0x000fe20000000000 */
[----:B0-----:R-:W-:Y:S01]  /*4fc0*/  @P0 FADD R27, R22, R27 ;  /* 0x0000001b161b0221 */ /* 0x001fe20000000000 */
[----:B------:R-:W-:-:S04]  /*4fd0*/  LOP3.LUT P3, RZ, R17, 0x20, RZ, 0xc0, !PT ;  /* 0x0000002011ff7812 */ /* 0x000fc8000786c0ff */
[----:B------:R-:W0:Y:S01]  /*4fe0*/  SHFL.DOWN P0, R26, R27, 0x8, 0x1f ;  /* 0x09001f001b1a7f89 */ /* 0x000e220000000000 */
        /* <DEDUP_REMOVED lines=9> */
[----:B------:R-:W-:Y:S01]  /*5080*/  LOP3.LUT P3, RZ, R17, 0x1000, RZ, 0xc0, !PT ;  /* 0x0000100011ff7812 */ /* 0x000fe2000786c0ff */
[----:B0-----:R-:W-:-:S03]  /*5090*/  @P0 FADD R26, R27, R26 ;  /* 0x0000001a1b1a0221 */ /* 0x001fc60000000000 */
[----:B------:R-:W-:Y:S02]  /*50a0*/  P2R R43, PR, RZ, 0x8 ;  /* 0x00000008ff2b7803 */ /* 0x000fe40000000000 */
[----:B------:R-:W-:Y:S01]  /*50b0*/  LOP3.LUT P3, RZ, R17, 0x2000, RZ, 0xc0, !PT ;  /* 0x0000200011ff7812 */ /* 0x000fe2000786c0ff */
[----:B------:R-:W0:Y:S01]  /*50c0*/  SHFL.DOWN P0, R47, R26, 0x10, 0x1f ;  /* 0x0a001f001a2f7f89 */ /* 0x000e220000000000 */
[----:B------:R-:W-:Y:S02]  /*50d0*/  P2R R32, PR, RZ, 0x2 ;  /* 0x00000002ff207803 */ /* 0x000fe40000000000 */
[----:B------:R-:W-:Y:S02]  /*50e0*/  LOP3.LUT P1, RZ, R19, R64, RZ, 0x30, !PT ;  /* 0x0000004013ff7212 */ /* 0x000fe400078230ff */
[----:B------:R-:W-:Y:S02]  /*50f0*/  P2R R42, PR, RZ, 0x8 ;  /* 0x00000008ff2a7803 */ /* 0x000fe40000000000 */
[----:B------:R-:W-:-:S02]  /*5100*/  LOP3.LUT P3, RZ, R17, 0x4000, RZ, 0xc0, !PT ;  /* 0x0000400011ff7812 */ /* 0x000fc4000786c0ff */
[----:B------:R-:W-:Y:S02]  /*5110*/  SEL R65, RZ, 0x400, P1 ;  /* 0x00000400ff417807 */ /* 0x000fe40000800000 */
[----:B------:R-:W-:Y:S02]  /*5120*/  LOP3.LUT P1, RZ, R19, R72, RZ, 0x30, !PT ;  /* 0x0000004813ff7212 */ /* 0x000fe400078230ff */
[----:B------:R-:W-:Y:S02]  /*5130*/  P2R R40, PR, RZ, 0x8 ;  /* 0x00000008ff287803 */ /* 0x000fe40000000000 */
[----:B------:R-:W-:Y:S02]  /*5140*/  LOP3.LUT P3, RZ, R17, 0x8000, RZ, 0xc0, !PT ;  /* 0x0000800011ff7812 */ /* 0x000fe4000786c0ff */
[----:B------:R-:W-:Y:S02]  /*5150*/  SEL R73, RZ, 0x4000, P1 ;  /* 0x00004000ff497807 */ /* 0x000fe40000800000 */
[----:B------:R-:W-:-:S02]  /*5160*/  LOP3.LUT P1, RZ, R19, R80, RZ, 0x30, !PT ;  /* 0x0000005013ff7212 */ /* 0x000fc400078230ff */
[----:B------:R-:W-:Y:S02]  /*5170*/  P2R R39, PR, RZ, 0x8 ;  /* 0x00000008ff277803 */ /* 0x000fe40000000000 */
[----:B------:R-:W-:Y:S02]  /*5180*/  LOP3.LUT P3, RZ, R17, 0x10000, RZ, 0xc0, !PT ;  /* 0x0001000011ff7812 */ /* 0x000fe4000786c0ff */
[----:B------:R-:W-:Y:S02]  /*5190*/  P2R R28, PR, RZ, 0x40 ;  /* 0x00000040ff1c7803 */ /* 0x000fe40000000000 */
[----:B------:R-:W-:Y:S02]  /*51a0*/  SEL R81, RZ, 0x40000, P1 ;  /* 0x00040000ff517807 */ /* 0x000fe40000800000 */
[C---:B------:R-:W-:Y:S02]  /*51b0*/  LOP3.LUT P6, RZ, R19.reuse, R56, RZ, 0x30, !PT ;  /* 0x0000003813ff7212 */ /* 0x040fe400078c30ff */
[----:B------:R-:W-:-:S02]  /*51c0*/  LOP3.LUT P1, RZ, R19, R88, RZ, 0x30, !PT ;  /* 0x0000005813ff7212 */ /* 0x000fc400078230ff */
[----:B------:R-:W-:Y:S02]  /*51d0*/  P2R R38, PR, RZ, 0x8 ;  /* 0x00000008ff267803 */ /* 0x000fe40000000000 */
[----:B------:R-:W-:Y:S02]  /*51e0*/  LOP3.LUT P3, RZ, R17, 0x20000, RZ, 0xc0, !PT ;  /* 0x0002000011ff7812 */ /* 0x000fe4000786c0ff */
[----:B------:R-:W-:Y:S02]  /*51f0*/  SEL R57, RZ, 0x40, P6 ;  /* 0x00000040ff397807 */ /* 0x000fe40003000000 */
[----:B------:R-:W-:Y:S02]  /*5200*/  SEL R89, RZ, 0x400000, P1 ;  /* 0x00400000ff597807 */ /* 0x000fe40000800000 */
[C---:B------:R-:W-:Y:S02]  /*5210*/  LOP3.LUT P6, RZ, R19.reuse, R60, RZ, 0x30, !PT ;  /* 0x0000003c13ff7212 */ /* 0x040fe400078c30ff */
[----:B------:R-:W-:-:S02]  /*5220*/  LOP3.LUT P1, RZ, R19, R96, RZ, 0x30, !PT ;  /* 0x0000006013ff7212 */ /* 0x000fc400078230ff */
[----:B------:R-:W-:Y:S02]  /*5230*/  P2R R37, PR, RZ, 0x8 ;  /* 0x00000008ff257803 */ /* 0x000fe40000000000 */
[----:B------:R-:W-:Y:S01]  /*5240*/  LOP3.LUT P3, RZ, R17, 0x40000, RZ, 0xc0, !PT ;  /* 0x0004000011ff7812 */ /* 0x000fe2000786c0ff */
[----:B0-----:R-:W-:Y:S01]  /*5250*/  @P0 FADD R47, R26, R47 ;  /* 0x0000002f1a2f0221 */ /* 0x001fe20000000000 */
        /* <DEDUP_REMOVED lines=15> */
[----:B------:R-:W-:-:S02]  /*5350*/  P2R R24, PR, RZ, 0x20 ;  /* 0x00000020ff187803 */ /* 0x000fc40000000000 */
[----:B------:R-:W-:Y:S02]  /*5360*/  P2R R31, PR, RZ, 0x4 ;  /* 0x00000004ff1f7803 */ /* 0x000fe40000000000 */
[----:B------:R-:W-:Y:S02]  /*5370*/  SEL R75, RZ, 0x8000, P0 ;  /* 0x00008000ff4b7807 */ /* 0x000fe40000000000 */
[----:B------:R-:W-:Y:S02]  /*5380*/  SEL R77, RZ, 0x10000, P6 ;  /* 0x00010000ff4d7807 */ /* 0x000fe40003000000 */
[----:B------:R-:W-:Y:S02]  /*5390*/  SEL R125, RZ, 0x100, P1 ;  /* 0x00000100ff7d7807 */ /* 0x000fe40000800000 */
[C---:B------:R-:W-:Y:S02]  /*53a0*/  LOP3.LUT P5, RZ, R19.reuse, R58, RZ, 0x30, !PT ;  /* 0x0000003a13ff7212 */ /* 0x040fe400078a30ff */
[----:B------:R-:W-:-:S02]  /*53b0*/  LOP3.LUT P0, RZ, R19, R82, RZ, 0x30, !PT ;  /* 0x0000005213ff7212 */ /* 0x000fc400078030ff */
[C---:B------:R-:W-:Y:S02]  /*53c0*/  LOP3.LUT P6, RZ, R19.reuse, R84, RZ, 0x30, !PT ;  /* 0x0000005413ff7212 */ /* 0x040fe400078c30ff */
[----:B------:R-:W-:Y:S02]  /*53d0*/  LOP3.LUT P1, RZ, R19, R132, RZ, 0x30, !PT ;  /* 0x0000008413ff7212 */ /* 0x000fe400078230ff */
[----:B------:R-:W-:Y:S02]  /*53e0*/  LOP3.LUT P2, RZ, R23, 0x8, RZ, 0xc0, !PT ;  /* 0x0000000817ff7812 */ /* 0x000fe4000784c0ff */
[----:B------:R-:W-:Y:S02]  /*53f0*/  P2R R34, PR, RZ, 0x8 ;  /* 0x00000008ff227803 */ /* 0x000fe40000000000 */
[----:B------:R-:W-:Y:S02]  /*5400*/  LOP3.LUT P3, RZ, R17, 0x200000, RZ, 0xc0, !PT ;  /* 0x0020000011ff7812 */ /* 0x000fe4000786c0ff */
[----:B------:R-:W-:-:S02]  /*5410*/  SEL R59, RZ, 0x80, P5 ;  /* 0x00000080ff3b7807 */ /* 0x000fc40002800000 */
[----:B------:R-:W-:Y:S02]  /*5420*/  SEL R83, RZ, 0x80000, P0 ;  /* 0x00080000ff537807 */ /* 0x000fe40000000000 */
[----:B------:R-:W-:Y:S02]  /*5430*/  SEL R85, RZ, 0x100000, P6 ;  /* 0x00100000ff557807 */ /* 0x000fe40003000000 */
[----:B------:R-:W-:Y:S02]  /*5440*/  SEL R133, RZ, 0x1000, P1 ;  /* 0x00001000ff857807 */ /* 0x000fe40000800000 */
[----:B------:R-:W-:Y:S02]  /*5450*/  P2R R22, PR, RZ, 0x4 ;  /* 0x00000004ff167803 */ /* 0x000fe40000000000 */
[C---:B------:R-:W-:Y:S02]  /*5460*/  LOP3.LUT P5, RZ, R19.reuse, R62, RZ, 0x30, !PT ;  /* 0x0000003e13ff7212 */ /* 0x040fe400078a30ff */
[----:B------:R-:W-:-:S02]  /*5470*/  LOP3.LUT P0, RZ, R19, R90, RZ, 0x30, !PT ;  /* 0x0000005a13ff7212 */ /* 0x000fc400078030ff */
[----:B------:R-:W-:Y:S02]  /*5480*/  LOP3.LUT P6, RZ, R19, R92, RZ, 0x30, !PT ;  /* 0x0000005c13ff7212 */ /* 0x000fe400078c30ff */
[----:B------:R-:W-:Y:S02]  /*5490*/  LOP3.LUT P1, RZ, R23, 0x4, RZ, 0xc0, !PT ;  /* 0x0000000417ff7812 */ /* 0x000fe4000782c0ff */
[----:B------:R-:W-:Y:S02]  /*54a0*/  LOP3.LUT P2, RZ, R19, R146, RZ, 0x30, !PT ;  /* 0x0000009213ff7212 */ /* 0x000fe400078430ff */
[----:B------:R-:W-:Y:S02]  /*54b0*/  P2R R33, PR, RZ, 0x8 ;  /* 0x00000008ff217803 */ /* 0x000fe40000000000 */
[----:B------:R-:W-:Y:S02]  /*54c0*/  LOP3.LUT P3, RZ, R17, 0x400000, RZ, 0xc0, !PT ;  /* 0x0040000011ff7812 */ /* 0x000fe4000786c0ff */
[----:B------:R-:W-:-:S02]  /*54d0*/  SEL R63, RZ, 0x200, P5 ;  /* 0x00000200ff3f7807 */ /* 0x000fc40002800000 */
[----:B------:R-:W-:Y:S02]  /*54e0*/  SEL R91, RZ, 0x800000, P0 ;  /* 0x00800000ff5b7807 */ /* 0x000fe40000000000 */
[----:B------:R-:W-:Y:S02]  /*54f0*/  SEL R93, RZ, 0x1000000, P6 ;  /* 0x01000000ff5d7807 */ /* 0x000fe40003000000 */
[----:B------:R-:W-:Y:S02]  /*5500*/  P2R R20, PR, RZ, 0x2 ;  /* 0x00000002ff147803 */ /* 0x000fe40000000000 */
[----:B------:R-:W-:Y:S02]  /*5510*/  SEL R147, RZ, 0x80000, P2 ;  /* 0x00080000ff937807 */ /* 0x000fe40001000000 */
[C---:B------:R-:W-:Y:S02]  /*5520*/  LOP3.LUT P5, RZ, R19.reuse, R70, RZ, 0x30, !PT ;  /* 0x0000004613ff7212 */ /* 0x040fe400078a30ff */
[----:B------:R-:W-:-:S02]  /*5530*/  LOP3.LUT P0, RZ, R19, R98, RZ, 0x30, !PT ;  /* 0x0000006213ff7212 */ /* 0x000fc400078030ff */
[C---:B------:R-:W-:Y:S02]  /*5540*/  LOP3.LUT P6, RZ, R19.reuse, R100, RZ, 0x30, !PT ;  /* 0x0000006413ff7212 */ /* 0x040fe400078c30ff */
[C---:B------:R-:W-:Y:S02]  /*5550*/  LOP3.LUT P1, RZ, R19.reuse, R144, RZ, 0x30, !PT ;  /* 0x0000009013ff7212 */ /* 0x040fe400078230ff */
[----:B------:R-:W-:Y:S02]  /*5560*/  LOP3.LUT P2, RZ, R19, R154, RZ, 0x30, !PT ;  /* 0x0000009a13ff7212 */ /* 0x000fe400078430ff */
[----:B------:R-:W-:Y:S02]  /*5570*/  P2R R29, PR, RZ, 0x8 ;  /* 0x00000008ff1d7803 */ /* 0x000fe40000000000 */
[----:B------:R-:W-:Y:S02]  /*5580*/  LOP3.LUT P3, RZ, R17, 0x800000, RZ, 0xc0, !PT ;  /* 0x0080000011ff7812 */ /* 0x000fe4000786c0ff */
[----:B------:R-:W-:-:S02]  /*5590*/  P2R R30, PR, RZ, 0x10 ;  /* 0x00000010ff1e7803 */ /* 0x000fc40000000000 */
[----:B------:R-:W-:Y:S02]  /*55a0*/  SEL R71, RZ, 0x2000, P5 ;  /* 0x00002000ff477807 */ /* 0x000fe40002800000 */
[----:B------:R-:W-:Y:S02]  /*55b0*/  SEL R99, RZ, 0x8000000, P0 ;  /* 0x08000000ff637807 */ /* 0x000fe40000000000 */
[----:B------:R-:W-:Y:S02]  /*55c0*/  SEL R101, RZ, 0x10000000, P6 ;  /* 0x10000000ff657807 */ /* 0x000fe40003000000 */
[----:B------:R-:W-:Y:S02]  /*55d0*/  SEL R145, RZ, 0x40000, P1 ;  /* 0x00040000ff917807 */ /* 0x000fe40000800000 */
[----:B------:R-:W-:Y:S02]  /*55e0*/  SEL R155, RZ, 0x800000, P2 ;  /* 0x00800000ff9b7807 */ /* 0x000fe40001000000 */
[----:B------:R-:W-:-:S02]  /*55f0*/  LOP3.LUT P5, RZ, R19, R78, RZ, 0x30, !PT ;  /* 0x0000004e13ff7212 */ /* 0x000fc400078a30ff */
[C---:B------:R-:W-:Y:S02]  /*5600*/  LOP3.LUT P0, RZ, R19.reuse, R106, RZ, 0x30, !PT ;  /* 0x0000006a13ff7212 */ /* 0x040fe400078030ff */
[C---:B------:R-:W-:Y:S02]  /*5610*/  LOP3.LUT P6, RZ, R19.reuse, R120, RZ, 0x30, !PT ;  /* 0x0000007813ff7212 */ /* 0x040fe400078c30ff */
        /* <DEDUP_REMOVED lines=8> */
[----:B------:R-:W-:Y:S02]  /*56a0*/  SEL R143, RZ, 0x20000, P4 ;  /* 0x00020000ff8f7807 */ /* 0x000fe40002000000 */
[----:B------:R-:W-:-:S02]  /*56b0*/  SEL R153, RZ, 0x400000, P1 ;  /* 0x00400000ff997807 */ /* 0x000fc40000800000 */
[----:B------:R-:W-:Y:S02]  /*56c0*/  SEL R163, RZ, 0x8000000, P2 ;  /* 0x08000000ffa37807 */ /* 0x000fe40001000000 */
[C---:B------:R-:W-:Y:S02]  /*56d0*/  LOP3.LUT P5, RZ, R19.reuse, R86, RZ, 0x30, !PT ;  /* 0x0000005613ff7212 */ /* 0x040fe400078a30ff */
[C---:B------:R-:W-:Y:S02]  /*56e0*/  LOP3.LUT P0, RZ, R19.reuse, R126, RZ, 0x30, !PT ;  /* 0x0000007e13ff7212 */ /* 0x040fe400078030ff */
[C---:B------:R-:W-:Y:S02]  /*56f0*/  LOP3.LUT P6, RZ, R19.reuse, R128, RZ, 0x30, !PT ;  /* 0x0000008013ff7212 */ /* 0x040fe400078c30ff */
        /* <DEDUP_REMOVED lines=8> */
[----:B------:R-:W-:Y:S02]  /*5780*/  SEL R151, RZ, 0x200000, P4 ;  /* 0x00200000ff977807 */ /* 0x000fe40002000000 */
[----:B------:R-:W-:Y:S02]  /*5790*/  SEL R161, RZ, 0x4000000, P1 ;  /* 0x04000000ffa17807 */ /* 0x000fe40000800000 */
[----:B------:R-:W-:Y:S02]  /*57a0*/  SEL R171, RZ, 0x80000000, P2 ;  /* 0x80000000ffab7807 */ /* 0x000fe40001000000 */
[C---:B------:R-:W-:Y:S02]  /*57b0*/  LOP3.LUT P5, RZ, R19.reuse, R94, RZ, 0x30, !PT ;  /* 0x0000005e13ff7212 */ /* 0x040fe400078a30ff */
[C---:B------:R-:W-:Y:S02]  /*57c0*/  LOP3.LUT P0, RZ, R19.reuse, R134, RZ, 0x30, !PT ;  /* 0x0000008613ff7212 */ /* 0x040fe400078030ff */
[----:B------:R-:W-:-:S02]  /*57d0*/  LOP3.LUT P6, RZ, R19, R136, RZ, 0x30, !PT ;  /* 0x0000008813ff7212 */ /* 0x000fc400078c30ff */
        /* <DEDUP_REMOVED lines=8> */
[----:B------:R-:W-:Y:S02]  /*5860*/  SEL R159, RZ, 0x2000000, P4 ;  /* 0x02000000ff9f7807 */ /* 0x000fe40002000000 */
[----:B------:R-:W-:Y:S02]  /*5870*/  SEL R169, RZ, 0x40000000, P1 ;  /* 0x40000000ffa97807 */ /* 0x000fe40000800000 */
[----:B------:R-:W-:Y:S02]  /*5880*/  SEL R181, RZ, 0x200, P2 ;  /* 0x00000200ffb57807 */ /* 0x000fe40001000000 */
[----:B------:R-:W-:-:S02]  /*5890*/  LOP3.LUT P5, RZ, R19, R102, RZ, 0x30, !PT ;  /* 0x0000006613ff7212 */ /* 0x000fc400078a30ff */
[C---:B------:R-:W-:Y:S02]  /*58a0*/  LOP3.LUT P0, RZ, R23.reuse, 0x2, RZ, 0xc0, !PT ;  /* 0x0000000217ff7812 */ /* 0x040fe4000780c0ff */
[----:B------:R-:W-:Y:S02]  /*58b0*/  LOP3.LUT P6, RZ, R23, 0x1, RZ, 0xc0, !PT ;  /* 0x0000000117ff7812 */ /* 0x000fe400078cc0ff */
        /* <DEDUP_REMOVED lines=9> */
[----:B------:R-:W-:-:S02]  /*5950*/  LOP3.LUT P5, RZ, R19, R122, RZ, 0x30, !PT ;  /* 0x0000007a13ff7212 */ /* 0x000fc400078a30ff */
[C---:B------:R-:W-:Y:S02]  /*5960*/  LOP3.LUT P4, RZ, R19.reuse, R186, RZ, 0x30, !PT ;  /* 0x000000ba13ff7212 */ /* 0x040fe400078830ff */
[----:B------:R-:W-:Y:S02]  /*5970*/  LOP3.LUT P1, RZ, R19, R196, RZ, 0x30, !PT ;  /* 0x000000c413ff7212 */ /* 0x000fe400078230ff */
[----:B------:R-:W-:Y:S02]  /*5980*/  ISETP.NE.AND P2, PT, R22, RZ, PT ;  /* 0x000000ff1600720c */ /* 0x000fe40003f45270 */
[----:B------:R-:W-:Y:S02]  /*5990*/  P2R R22, PR, RZ, 0x8 ;  /* 0x00000008ff167803 */ /* 0x000fe40000000000 */
[----:B------:R-:W-:Y:S02]  /*59a0*/  LOP3.LUT P3, RZ, R17, 0x10000000, RZ, 0xc0, !PT ;  /* 0x1000000011ff7812 */ /* 0x000fe4000786c0ff */
[----:B------:R-:W-:-:S02]  /*59b0*/  SEL R123, RZ, 0x80, P5 ;  /* 0x00000080ff7b7807 */ /* 0x000fc40002800000 */
[----:B------:R-:W-:Y:S02]  /*59c0*/  SEL R177, RZ, 0x80, P4 ;  /* 0x00000080ffb17807 */ /* 0x000fe40002000000 */
[----:B------:R-:W-:Y:S02]  /*59d0*/  SEL R187, RZ, 0x1000, P1 ;  /* 0x00001000ffbb7807 */ /* 0x000fe40000800000 */
[C---:B------:R-:W-:Y:S02]  /*59e0*/  LOP3.LUT P5, RZ, R19.reuse, R130, RZ, 0x30, !PT ;  /* 0x0000008213ff7212 */ /* 0x040fe400078a30ff */
[----:B------:R-:W-:Y:S02]  /*59f0*/  LOP3.LUT P4, RZ, R19, R194, RZ, 0x30, !PT ;  /* 0x000000c213ff7212 */ /* 0x000fe400078830ff */
[----:B------:R-:W-:Y:S02]  /*5a00*/  ISETP.NE.AND P1, PT, R20, RZ, PT ;  /* 0x000000ff1400720c */ /* 0x000fe40003f25270 */
[----:B------:R-:W-:-:S02]  /*5a10*/  P2R R20, PR, RZ, 0x8 ;  /* 0x00000008ff147803 */ /* 0x000fc40000000000 */
[----:B------:R-:W-:Y:S02]  /*5a20*/  LOP3.LUT P3, RZ, R17, 0x20000000, RZ, 0xc0, !PT ;  /* 0x2000000011ff7812 */ /* 0x000fe4000786c0ff */
[----:B------:R-:W-:Y:S02]  /*5a30*/  SEL R131, RZ, 0x800, P5 ;  /* 0x00000800ff837807 */ /* 0x000fe40002800000 */
[----:B------:R-:W-:Y:S02]  /*5a40*/  SEL R185, RZ, 0x800, P4 ;  /* 0x00000800ffb97807 */ /* 0x000fe40002000000 */
[C---:B------:R-:W-:Y:S02]  /*5a50*/  LOP3.LUT P5, RZ, R19.reuse, R138, RZ, 0x30, !PT ;  /* 0x0000008a13ff7212 */ /* 0x040fe400078a30ff */
[----:B------:R-:W-:Y:S02]  /*5a60*/  LOP3.LUT P4, RZ, R19, R202, RZ, 0x30, !PT ;  /* 0x000000ca13ff7212 */ /* 0x000fe400078830ff */
[----:B------:R-:W-:-:S02]  /*5a70*/  P2R R19, PR, RZ, 0x8 ;  /* 0x00000008ff137803 */ /* 0x000fc40000000000 */
        /* <DEDUP_REMOVED lines=29> */
[----:B------:R-:W-:Y:S02]  /*5c50*/  SEL R219, RZ, 0x40000, P6 ;  /* 0x00040000ffdb7807 */ /* 0x000fe40003000000 */
        /* <DEDUP_REMOVED lines=38> */
[C---:B------:R-:W-:Y:S02]  /*5ec0*/  LOP3.LUT P6, RZ, R16.reuse, 0x8000, RZ, 0xc0, !PT ;  /* 0x0000800010ff7812 */ /* 0x040fe400078cc0ff */
[----:B------:R-:W-:Y:S02]  /*5ed0*/  SEL R193, RZ, 0x8000, P4 ;  /* 0x00008000ffc17807 */ /* 0x000fe40002000000 */
[----:B------:R-:W-:Y:S02]  /*5ee0*/  P2R R37, PR, RZ, 0x40 ;  /* 0x00000040ff257803 */ /* 0x000fe40000000000 */
[----:B------:R-:W-:Y:S02]  /*5ef0*/  LOP3.LUT P6, RZ, R16, 0x10000, RZ, 0xc0, !PT ;  /* 0x0001000010ff7812 */ /* 0x000fe400078cc0ff */
        /* <DEDUP_REMOVED lines=26> */
[----:B------:R-:W-:Y:S01]  /*60a0*/  ISETP.NE.AND P6, PT, R51, RZ, PT ;  /* 0x000000ff3300720c */ /* 0x000fe20003fc5270 */
[----:B------:R-:W0:Y:S01]  /*60b0*/  S2R R243, SR_LANEID ;  /* 0x0000000000f37919 */ /* 0x000e220000000000 */
        /* <DEDUP_REMOVED lines=16> */
[----:B------:R-:W-:Y:S02]  /*61c0*/  SEL R246, RZ, 0x40000, P0 ;  /* 0x00040000fff67807 */ /* 0x000fe40000000000 */
[----:B------:R-:W-:Y:S02]  /*61d0*/  ISETP.NE.AND P3, PT, R109, RZ, PT ;  /* 0x000000ff6d00720c */ /* 0x000fe40003f65270 */
[----:B------:R-:W-:Y:S02]  /*61e0*/  LOP3.LUT P5, RZ, R17, 0x80000000, RZ, 0xc0, !PT ;  /* 0x8000000011ff7812 */ /* 0x000fe400078ac0ff */
[----:B------:R-:W-:Y:S02]  /*61f0*/  LOP3.LUT P0, RZ, R16, 0x10000000, RZ, 0xc0, !PT ;  /* 0x1000000010ff7812 */ /* 0x000fe4000780c0ff */
[----:B------:R-:W-:Y:S02]  /*6200*/  SEL R113, RZ, 0x40, P6 ;  /* 0x00000040ff717807 */ /* 0x000fe40003000000 */
[----:B------:R-:W-:-:S02]  /*6210*/  ISETP.NE.AND P6, PT, R25, RZ, PT ;  /* 0x000000ff1900720c */ /* 0x000fc40003fc5270 */
[----:B------:R-:W-:Y:S02]  /*6220*/  SEL R229, RZ, 0x800000, P4 ;  /* 0x00800000ffe57807 */ /* 0x000fe40002000000 */
[----:B------:R-:W-:Y:S02]  /*6230*/  SEL R213, RZ, 0x1000, P3 ;  /* 0x00001000ffd57807 */ /* 0x000fe40001800000 */
[----:B------:R-:W-:Y:S02]  /*6240*/  ISETP.NE.AND P4, PT, R35, RZ, PT ;  /* 0x000000ff2300720c */ /* 0x000fe40003f85270 */
[----:B------:R-:W-:Y:S02]  /*6250*/  SEL R242, RZ, 0x100000, P5 ;  /* 0x00100000fff27807 */ /* 0x000fe40002800000 */
[----:B------:R-:W-:Y:S02]  /*6260*/  ISETP.NE.AND P3, PT, R111, RZ, PT ;  /* 0x000000ff6f00720c */ /* 0x000fe40003f65270 */
[----:B------:R-:W-:-:S02]  /*6270*/  SEL R218, RZ, 0x20000, P0 ;  /* 0x00020000ffda7807 */ /* 0x000fc40000000000 */
[C---:B------:R-:W-:Y:S02]  /*6280*/  LOP3.LUT P5, RZ, R16.reuse, 0x4000000, RZ, 0xc0, !PT ;  /* 0x0400000010ff7812 */ /* 0x040fe400078ac0ff */
[----:B------:R-:W-:Y:S02]  /*6290*/  LOP3.LUT P0, RZ, R16, 0x20000, RZ, 0xc0, !PT ;  /* 0x0002000010ff7812 */ /* 0x000fe4000780c0ff */
[----:B------:R-:W-:Y:S02]  /*62a0*/  SEL R111, RZ, 0x80, P6 ;  /* 0x00000080ff6f7807 */ /* 0x000fe40003000000 */
[----:B------:R-:W-:Y:S02]  /*62b0*/  ISETP.NE.AND P6, PT, R23, RZ, PT ;  /* 0x000000ff1700720c */ /* 0x000fe40003fc5270 */
[----:B------:R-:W-:Y:S02]  /*62c0*/  SEL R231, RZ, 0x1000000, P4 ;  /* 0x01000000ffe77807 */ /* 0x000fe40002000000 */
[----:B------:R-:W-:-:S02]  /*62d0*/  ISETP.NE.AND P4, PT, R36, RZ, PT ;  /* 0x000000ff2400720c */ /* 0x000fc40003f85270 */
[----:B------:R-:W-:Y:S02]  /*62e0*/  SEL R220, RZ, 0x80000, P5 ;  /* 0x00080000ffdc7807 */ /* 0x000fe40002800000 */
[----:B------:R-:W-:Y:S02]  /*62f0*/  SEL R239, RZ, 0x10000000, P0 ;  /* 0x10000000ffef7807 */ /* 0x000fe40000000000 */
[----:B------:R-:W-:Y:S02]  /*6300*/  LOP3.LUT P5, RZ, R16, 0x2, RZ, 0xc0, !PT ;  /* 0x0000000210ff7812 */ /* 0x000fe400078ac0ff */
[----:B------:R-:W-:Y:S02]  /*6310*/  LOP3.LUT P0, RZ, R15, 0x80000, RZ, 0xc0, !PT ;  /* 0x000800000fff7812 */ /* 0x000fe4000780c0ff */
[----:B------:R-:W-:Y:S02]  /*6320*/  SEL R109, RZ, 0x100, P6 ;  /* 0x00000100ff6d7807 */ /* 0x000fe40003000000 */
[----:B------:R-:W-:-:S02]  /*6330*/  ISETP.NE.AND P6, PT, R22, RZ, PT ;  /* 0x000000ff1600720c */ /* 0x000fc40003fc5270 */
[----:B------:R-:W-:Y:S02]  /*6340*/  SEL R233, RZ, 0x2000000, P4 ;  /* 0x02000000ffe97807 */ /* 0x000fe40002000000 */
[----:B------:R-:W-:Y:S02]  /*6350*/  LOP3.LUT P4, RZ, R15, 0x800000, RZ, 0xc0, !PT ;  /* 0x008000000fff7812 */ /* 0x000fe4000788c0ff */
[----:B------:R-:W-:Y:S02]  /*6360*/  SEL R51, RZ, 0x800, P5 ;  /* 0x00000800ff337807 */ /* 0x000fe40002800000 */
[----:B------:R-:W-:Y:S02]  /*6370*/  SEL R33, RZ, 0x100000, P0 ;  /* 0x00100000ff217807 */ /* 0x000fe40000000000 */
[----:B------:R-:W-:Y:S02]  /*6380*/  SEL R55, RZ, 0x200, P6 ;  /* 0x00000200ff377807 */ /* 0x000fe40003000000 */
[----:B------:R-:W-:-:S02]  /*6390*/  ISETP.NE.AND P5, PT, R24, RZ, PT ;  /* 0x000000ff1800720c */ /* 0x000fc40003fa5270 */
[----:B------:R-:W-:Y:S02]  /*63a0*/  ISETP.NE.AND P0, PT, R21, RZ, PT ;  /* 0x000000ff1500720c */ /* 0x000fe40003f05270 */
[----:B------:R-:W-:Y:S02]  /*63b0*/  ISETP.NE.AND P6, PT, R20, RZ, PT ;  /* 0x000000ff1400720c */ /* 0x000fe40003fc5270 */
[----:B------:R-:W-:Y:S02]  /*63c0*/  P2R R19, PR, RZ, 0x10 ;  /* 0x00000010ff137803 */ /* 0x000fe40000000000 */
[----:B------:R-:W-:Y:S02]  /*63d0*/  LOP3.LUT P4, RZ, R15, 0x1000000, RZ, 0xc0, !PT ;  /* 0x010000000fff7812 */ /* 0x000fe4000788c0ff */
[----:B------:R-:W-:Y:S02]  /*63e0*/  SEL R195, RZ, 0x10000, P2 ;  /* 0x00010000ffc37807 */ /* 0x000fe40001000000 */
[----:B------:R-:W-:-:S02]  /*63f0*/  SEL R25, RZ, 0x2000, P5 ;  /* 0x00002000ff197807 */ /* 0x000fc40002800000 */
[----:B------:R-:W-:Y:S02]  /*6400*/  SEL R35, RZ, 0x400000, P0 ;  /* 0x00400000ff237807 */ /* 0x000fe40000000000 */
[----:B------:R-:W-:Y:S02]  /*6410*/  LOP3.LUT P2, RZ, R16, 0x80000000, RZ, 0xc0, !PT ;  /* 0x8000000010ff7812 */ /* 0x000fe4000784c0ff */
[----:B------:R-:W-:Y:S02]  /*6420*/  SEL R53, RZ, 0x400, P6 ;  /* 0x00000400ff357807 */ /* 0x000fe40003000000 */
[----:B0-----:R-:W-:Y:S02]  /*6430*/  ISETP.NE.AND P5, PT, R243, RZ, PT ;  /* 0x000000fff300720c */ /* 0x001fe40003fa5270 */
[----:B------:R-:W-:Y:S02]  /*6440*/  LOP3.LUT P0, RZ, R15, 0x100, RZ, 0xc0, !PT ;  /* 0x000001000fff7812 */ /* 0x000fe4000780c0ff */
[----:B------:R-:W-:-:S02]  /*6450*/  SEL R248, RZ, 0x20000, P1 ;  /* 0x00020000fff87807 */ /* 0x000fc40000800000 */
[----:B------:R-:W-:Y:S02]  /*6460*/  ISETP.NE.AND P6, PT, R28, RZ, PT ;  /* 0x000000ff1c00720c */ /* 0x000fe40003fc5270 */
[----:B------:R-:W-:Y:S02]  /*6470*/  LOP3.LUT P1, RZ, R16, 0x20000000, RZ, 0xc0, !PT ;  /* 0x2000000010ff7812 */ /* 0x000fe4000782c0ff */
[----:B------:R-:W-:Y:S02]  /*6480*/  SEL R28, RZ, 0x8000, P4 ;  /* 0x00008000ff1c7807 */ /* 0x000fe40002000000 */
[----:B------:R-:W-:Y:S02]  /*6490*/  ISETP.NE.AND P4, PT, R19, RZ, PT ;  /* 0x000000ff1300720c */ /* 0x000fe40003f85270 */
[----:B------:R-:W-:Y:S02]  /*64a0*/  SEL R26, RZ, 0x8000, P2 ;  /* 0x00008000ff1a7807 */ /* 0x000fe40001000000 */
[----:B------:R-:W-:-:S02]  /*64b0*/  P2R R19, PR, RZ, 0x1 ;  /* 0x00000001ff137803 */ /* 0x000fc40000000000 */
[C---:B------:R-:W-:Y:S02]  /*64c0*/  LOP3.LUT P2, RZ, R16.reuse, 0x80000, RZ, 0xc0, !PT ;  /* 0x0008000010ff7812 */ /* 0x040fe4000784c0ff */
[----:B------:R-:W-:Y:S02]  /*64d0*/  LOP3.LUT P0, RZ, R15, 0x10, RZ, 0xc0, !PT ;  /* 0x000000100fff7812 */ /* 0x000fe4000780c0ff */
[----:B------:R-:W-:Y:S02]  /*64e0*/  SEL R217, RZ, 0x10000, P1 ;  /* 0x00010000ffd97807 */ /* 0x000fe40000800000 */
[----:B------:R-:W-:Y:S02]  /*64f0*/  LOP3.LUT P1, RZ, R16, 0x40000, RZ, 0xc0, !PT ;  /* 0x0004000010ff7812 */ /* 0x000fe4000782c0ff */
[----:B------:R-:W-:Y:S02]  /*6500*/  SEL R235, RZ, 0x4000000, P2 ;  /* 0x04000000ffeb7807 */ /* 0x000fe40001000000 */
[----:B------:R-:W-:-:S02]  /*6510*/  P2R R20, PR, RZ, 0x1 ;  /* 0x00000001ff147803 */ /* 0x000fc40000000000 */
[C---:B------:R-:W-:Y:S02]  /*6520*/  LOP3.LUT P2, RZ, R15.reuse, 0x400000, RZ, 0xc0, !PT ;  /* 0x004000000fff7812 */ /* 0x040fe4000784c0ff */
[C---:B------:R-:W-:Y:S02]  /*6530*/  LOP3.LUT P0, RZ, R15.reuse, 0x80, RZ, 0xc0, !PT ;  /* 0x000000800fff7812 */ /* 0x040fe4000780c0ff */
[----:B------:R-:W-:Y:S01]  /*6540*/  SEL R237, RZ, 0x8000000, P1 ;  /* 0x08000000ffed7807 */ /* 0x000fe20000800000 */
[----:B---3--:R0:W-:Y:S01]  /*6550*/  @!P5 STS [R206+0x8], R47 ;  /* 0x0000082fce00d388 */ /* 0x0081e20000000800 */
[----:B------:R-:W-:Y:S02]  /*6560*/  LOP3.LUT P1, RZ, R15, 0x200000, RZ, 0xc0, !PT ;  /* 0x002000000fff7812 */ /* 0x000fe4000782c0ff */
[----:B------:R-:W-:Y:S01]  /*6570*/  SEL R29, RZ, 0x10000, P4 ;  /* 0x00010000ff1d7807 */ /* 0x000fe20002000000 */
[----:B------:R-:W-:Y:S01]  /*6580*/  BAR.SYNC.DEFER_BLOCKING 0x0 ;  /* 0x0000000000007b1d */ /* 0x000fe20000010000 */
[----:B------:R-:W-:-:S02]  /*6590*/  ISETP.NE.AND P4, PT, R30, RZ, PT ;  /* 0x000000ff1e00720c */ /* 0x000fc40003f85270 */
[----:B------:R-:W-:Y:S02]  /*65a0*/  LOP3.LUT P5, RZ, R15, 0x100000, RZ, 0xc0, !PT ;  /* 0x001000000fff7812 */ /* 0x000fe400078ac0ff */
[----:B------:R-:W-:Y:S02]  /*65b0*/  SEL R30, RZ, 0x20000, P2 ;  /* 0x00020000ff1e7807 */ /* 0x000fe40001000000 */
[----:B------:R-:W-:Y:S02]  /*65c0*/  P2R R21, PR, RZ, 0x1 ;  /* 0x00000001ff157803 */ /* 0x000fe40000000000 */
[----:B------:R-:W-:Y:S02]  /*65d0*/  ISETP.NE.AND P2, PT, R31, RZ, PT ;  /* 0x000000ff1f00720c */ /* 0x000fe40003f45270 */
[----:B------:R-:W-:Y:S01]  /*65e0*/  LOP3.LUT P0, RZ, R17, 0x100, RZ, 0xc0, !PT ;  /* 0x0000010011ff7812 */ /* 0x000fe2000780c0ff */
[----:B------:R-:W-:Y:S01]  /*65f0*/  IMAD.SHL.U32 R45, R45, 0x2, RZ ;  /* 0x000000022d2d7824 */ /* 0x000fe200078e00ff */
[----:B------:R-:W-:-:S02]  /*6600*/  SEL R31, RZ, 0x40000, P1 ;  /* 0x00040000ff1f7807 */ /* 0x000fc40000800000 */
[----:B------:R-:W-:Y:S02]  /*6610*/  ISETP.NE.AND P1, PT, R32, RZ, PT ;  /* 0x000000ff2000720c */ /* 0x000fe40003f25270 */
[----:B------:R-:W-:Y:S02]  /*6620*/  SEL R32, RZ, 0x80000, P5 ;  /* 0x00080000ff207807 */ /* 0x000fe40002800000 */
[----:B------:R-:W-:Y:S02]  /*6630*/  SEL R27, RZ, 0x4000, P6 ;  /* 0x00004000ff1b7807 */ /* 0x000fe40003000000 */
[----:B------:R-:W-:Y:S02]  /*6640*/  LOP3.LUT P5, RZ, R17, 0x1, RZ, 0xc0, !PT ;  /* 0x0000000111ff7812 */ /* 0x000fe400078ac0ff */
[----:B------:R-:W-:Y:S02]  /*6650*/  P2R R22, PR, RZ, 0x1 ;  /* 0x00000001ff167803 */ /* 0x000fe40000000000 */
[----:B------:R-:W-:-:S02]  /*6660*/  LOP3.LUT P6, RZ, R15, 0x40000, RZ, 0xc0, !PT ;  /* 0x000400000fff7812 */ /* 0x000fc400078cc0ff */
[----:B------:R-:W-:Y:S02]  /*6670*/  LOP3.LUT P0, RZ, R17, 0x40, RZ, 0xc0, !PT ;  /* 0x0000004011ff7812 */ /* 0x000fe4000780c0ff */
[----:B------:R-:W-:Y:S02]  /*6680*/  LOP3.LUT R44, R45, 0x2, R44, 0xe2, !PT ;  /* 0x000000022d2c7812 */ /* 0x000fe400078ee22c */
[----:B------:R-:W-:Y:S02]  /*6690*/  SEL R45, RZ, 0xffffffff, P5 ;  /* 0xffffffffff2d7807 */ /* 0x000fe40002800000 */
[----:B------:R-:W-:Y:S02]  /*66a0*/  SEL R34, RZ, 0x200000, P6 ;  /* 0x00200000ff227807 */ /* 0x000fe40003000000 */
[----:B------:R-:W-:Y:S02]  /*66b0*/  P2R R23, PR, RZ, 0x1 ;  /* 0x00000001ff177803 */ /* 0x000fe40000000000 */
[----:B------:R-:W-:-:S02]  /*66c0*/  LOP3.LUT P6, RZ, R16, 0x40000000, RZ, 0xc0, !PT ;  /* 0x4000000010ff7812 */ /* 0x000fc400078cc0ff */
[----:B------:R-:W-:Y:S01]  /*66d0*/  LOP3.LUT P0, RZ, R17, 0x10, RZ, 0xc0, !PT ;  /* 0x0000001011ff7812 */ /* 0x000fe2000780c0ff */
[----:B------:R-:W-:Y:S01]  /*66e0*/  IMAD.SHL.U32 R45, R45, 0x2, RZ ;  /* 0x000000022d2d7824 */ /* 0x000fe200078e00ff */
[----:B------:R-:W-:Y:S02]  /*66f0*/  LOP3.LUT R201, R204, R201, R44, 0xfe, !PT ;  /* 0x000000c9ccc97212 */ /* 0x000fe400078efe2c */
[----:B------:R-:W-:Y:S02]  /*6700*/  P2R R42, PR, RZ, 0x1 ;  /* 0x00000001ff2a7803 */ /* 0x000fe40000000000 */
[----:B------:R-:W-:Y:S02]  /*6710*/  SEL R44, RZ, 0x1, P6 ;  /* 0x00000001ff2c7807 */ /* 0x000fe40003000000 */
[----:B------:R-:W-:Y:S02]  /*6720*/  LOP3.LUT P0, RZ, R17, 0x4, RZ, 0xc0, !PT ;  /* 0x0000000411ff7812 */ /* 0x000fe4000780c0ff */
[----:B------:R-:W-:-:S02]  /*6730*/  LOP3.LUT R45, R45, 0x2, R44, 0xe2, !PT ;  /* 0x000000022d2d7812 */ /* 0x000fc400078ee22c */
        /* <DEDUP_REMOVED lines=9> */
[----:B------:R-:W-:Y:S02]  /*67d0*/  LOP3.LUT P3, RZ, R16, 0x1, RZ, 0xc0, !PT ;  /* 0x0000000110ff7812 */ /* 0x000fe4000786c0ff */
[----:B------:R-:W-:Y:S02]  /*67e0*/  SEL R21, RZ, 0xffffffff, P0 ;  /* 0xffffffffff157807 */ /* 0x000fe40000000000 */
[----:B------:R-:W-:-:S02]  /*67f0*/  LOP3.LUT P5, RZ, R15, 0x8, RZ, 0xc0, !PT ;  /* 0x000000080fff7812 */ /* 0x000fc400078ac0ff */
[----:B------:R-:W-:Y:S02]  /*6800*/  ISETP.NE.AND P0, PT, R20, RZ, PT ;  /* 0x000000ff1400720c */ /* 0x000fe40003f05270 */
[----:B------:R-:W-:Y:S02]  /*6810*/  SEL R24, RZ, 0x1000, P3 ;  /* 0x00001000ff187807 */ /* 0x000fe40001800000 */
[----:B------:R-:W-:Y:S02]  /*6820*/  LOP3.LUT P3, RZ, R15, 0x400, RZ, 0xc0, !PT ;  /* 0x000004000fff7812 */ /* 0x000fe4000786c0ff */
[----:B------:R-:W-:Y:S01]  /*6830*/  SEL R20, RZ, 0x1, P0 ;  /* 0x00000001ff147807 */ /* 0x000fe20000000000 */
[----:B------:R-:W-:Y:S01]  /*6840*/  IMAD.SHL.U32 R21, R21, 0x2, RZ ;  /* 0x0000000215157824 */ /* 0x000fe200078e00ff */
[----:B------:R-:W-:Y:S02]  /*6850*/  ISETP.NE.AND P0, PT, R19, RZ, PT ;  /* 0x000000ff1300720c */ /* 0x000fe40003f05270 */
[----:B------:R-:W-:-:S02]  /*6860*/  SEL R36, RZ, 0x800000, P1 ;  /* 0x00800000ff247807 */ /* 0x000fc40000800000 */
[----:B------:R-:W-:Y:S02]  /*6870*/  P2R R40, PR, RZ, 0x8 ;  /* 0x00000008ff287803 */ /* 0x000fe40000000000 */
[----:B------:R-:W-:Y:S02]  /*6880*/  SEL R37, RZ, 0x1000000, P2 ;  /* 0x01000000ff257807 */ /* 0x000fe40001000000 */
[C---:B------:R-:W-:Y:S02]  /*6890*/  LOP3.LUT P1, RZ, R15.reuse, 0x200, RZ, 0xc0, !PT ;  /* 0x000002000fff7812 */ /* 0x040fe4000782c0ff */
[----:B------:R-:W-:Y:S02]  /*68a0*/  SEL R38, RZ, 0x2000000, P4 ;  /* 0x02000000ff267807 */ /* 0x000fe40002000000 */
[C---:B------:R-:W-:Y:S02]  /*68b0*/  LOP3.LUT P3, RZ, R15.reuse, 0x1000, RZ, 0xc0, !PT ;  /* 0x000010000fff7812 */ /* 0x040fe4000786c0ff */
[----:B------:R-:W-:-:S02]  /*68c0*/  LOP3.LUT P2, RZ, R15, 0x800, RZ, 0xc0, !PT ;  /* 0x000008000fff7812 */ /* 0x000fc4000784c0ff */
[C---:B------:R-:W-:Y:S02]  /*68d0*/  LOP3.LUT P4, RZ, R15.reuse, 0x2000, RZ, 0xc0, !PT ;  /* 0x000020000fff7812 */ /* 0x040fe4000788c0ff */
[----:B------:R-:W-:Y:S02]  /*68e0*/  LOP3.LUT R15, R15, 0xf7ffffff, RZ, 0xc0, !PT ;  /* 0xf7ffffff0f0f7812 */ /* 0x000fe400078ec0ff */
[----:B------:R-:W-:Y:S02]  /*68f0*/  SEL R19, RZ, 0x4, P0 ;  /* 0x00000004ff137807 */ /* 0x000fe40000000000 */
[----:B------:R-:W-:Y:S02]  /*6900*/  ISETP.NE.AND P0, PT, R18, RZ, PT ;  /* 0x000000ff1200720c */ /* 0x000fe40003f05270 */
[----:B------:R-:W-:Y:S02]  /*6910*/  LOP3.LUT R20, R21, 0x2, R20, 0xe2, !PT ;  /* 0x0000000215147812 */ /* 0x000fe400078ee214 */
[----:B------:R-:W-:-:S02]  /*6920*/  SEL R18, RZ, 0x8, P1 ;  /* 0x00000008ff127807 */ /* 0x000fc40000800000 */
[----:B------:R-:W-:Y:S02]  /*6930*/  SEL R39, RZ, 0x4000000, P3 ;  /* 0x04000000ff277807 */ /* 0x000fe40001800000 */
[----:B------:R-:W-:Y:S02]  /*6940*/  ISETP.NE.AND P3, PT, R40, RZ, PT ;  /* 0x000000ff2800720c */ /* 0x000fe40003f65270 */
[----:B------:R-:W-:Y:S02]  /*6950*/  @P5 LOP3.LUT R15, R15, 0x8000000, RZ, 0xfc, !PT ;  /* 0x080000000f0f5812 */ /* 0x000fe400078efcff */
[----:B------:R-:W-:Y:S02]  /*6960*/  LOP3.LUT R19, R18, R19, R20, 0xfe, !PT ;  /* 0x0000001312137212 */ /* 0x000fe400078efe14 */
[----:B------:R-:W-:Y:S02]  /*6970*/  SEL R18, RZ, 0x10, P2 ;  /* 0x00000010ff127807 */ /* 0x000fe40001000000 */
[----:B------:R-:W-:-:S02]  /*6980*/  SEL R20, RZ, 0x20, P4 ;  /* 0x00000020ff147807 */ /* 0x000fc40002000000 */
[----:B------:R-:W-:Y:S02]  /*6990*/  SEL R40, RZ, 0x8000000, P3 ;  /* 0x08000000ff287807 */ /* 0x000fe40001800000 */
[----:B------:R-:W-:Y:S02]  /*69a0*/  LOP3.LUT P4, RZ, R15, 0x20000000, RZ, 0xc0, !PT ;  /* 0x200000000fff7812 */ /* 0x000fe4000788c0ff */
[----:B------:R-:W-:Y:S02]  /*69b0*/  ISETP.NE.AND P3, PT, R41, RZ, PT ;  /* 0x000000ff2900720c */ /* 0x000fe40003f65270 */
[----:B------:R-:W-:Y:S02]  /*69c0*/  LOP3.LUT R19, R20, R18, R19, 0xfe, !PT ;  /* 0x0000001214137212 */ /* 0x000fe400078efe13 */
[----:B------:R-:W-:Y:S02]  /*69d0*/  SEL R18, RZ, 0xffffffff, P4 ;  /* 0xffffffffff127807 */ /* 0x000fe40002000000 */
[----:B------:R-:W-:-:S02]  /*69e0*/  SEL R41, RZ, 0x10000000, P3 ;  /* 0x10000000ff297807 */ /* 0x000fc40001800000 */
[----:B------:R-:W-:Y:S01]  /*69f0*/  LOP3.LUT P3, RZ, R16, 0x40, RZ, 0xc0, !PT ;  /* 0x0000004010ff7812 */ /* 0x000fe2000786c0ff */
[----:B------:R-:W-:Y:S01]  /*6a00*/  IMAD.SHL.U32 R21, R18, 0x2, RZ ;  /* 0x0000000212157824 */ /* 0x000fe200078e00ff */
[C---:B------:R-:W-:Y:S02]  /*6a10*/  LOP3.LUT P2, RZ, R15.reuse, 0x40000000, RZ, 0xc0, !PT ;  /* 0x400000000fff7812 */ /* 0x040fe4000784c0ff */
[----:B------:R-:W-:Y:S02]  /*6a20*/  SEL R18, RZ, 0x1, P3 ;  /* 0x00000001ff127807 */ /* 0x000fe40001800000 */
[----:B------:R-:W-:Y:S02]  /*6a30*/  LOP3.LUT P3, RZ, R15, 0x10000000, RZ, 0xc0, !PT ;  /* 0x100000000fff7812 */ /* 0x000fe4000786c0ff */
[----:B------:R-:W-:Y:S02]  /*6a40*/  LOP3.LUT R42, R42, R44, R45, 0xfe, !PT ;  /* 0x0000002c2a2a7212 */ /* 0x000fe400078efe2d */
[----:B------:R-:W-:-:S02]  /*6a50*/  LOP3.LUT R18, R21, 0x2, R18, 0xe2, !PT ;  /* 0x0000000215127812 */ /* 0x000fc400078ee212 */
[----:B------:R-:W-:Y:S02]  /*6a60*/  SEL R21, RZ, 0x4, P3 ;  /* 0x00000004ff157807 */ /* 0x000fe40001800000 */
[----:B------:R-:W-:Y:S02]  /*6a70*/  SEL R20, RZ, 0x8, P2 ;  /* 0x00000008ff147807 */ /* 0x000fe40001000000 */
[----:B------:R-:W-:Y:S02]  /*6a80*/  LOP3.LUT R23, R22, R23, R42, 0xfe, !PT ;  /* 0x0000001716177212 */ /* 0x000fe400078efe2a */
[----:B------:R-:W-:Y:S02]  /*6a90*/  LOP3.LUT P1, RZ, R15, 0x80000000, RZ, 0xc0, !PT ;  /* 0x800000000fff7812 */ /* 0x000fe4000782c0ff */
[----:B------:R-:W-:Y:S02]  /*6aa0*/  LOP3.LUT R121, R121, R19, RZ, 0xfc, !PT ;  /* 0x0000001379797212 */ /* 0x000fe400078efcff */
[----:B------:R-:W-:-:S02]  /*6ab0*/  LOP3.LUT R18, R20, R21, R18, 0xfe, !PT ;  /* 0x0000001514127212 */ /* 0x000fc400078efe12 */
[----:B------:R-:W-:Y:S02]  /*6ac0*/  SEL R21, RZ, 0x10, P1 ;  /* 0x00000010ff157807 */ /* 0x000fe40000800000 */
[----:B------:R-:W-:Y:S02]  /*6ad0*/  SEL R20, RZ, 0x20, P0 ;  /* 0x00000020ff147807 */ /* 0x000fe40000000000 */
[----:B------:R-:W-:Y:S02]  /*6ae0*/  LOP3.LUT R57, R57, R23, RZ, 0xfc, !PT ;  /* 0x0000001739397212 */ /* 0x000fe400078efcff */
[----:B------:R-:W-:Y:S02]  /*6af0*/  LOP3.LUT R123, R123, R121, RZ, 0xfc, !PT ;  /* 0x000000797b7b7212 */ /* 0x000fe400078efcff */
[----:B------:R-:W-:Y:S02]  /*6b00*/  LOP3.LUT R18, R20, R21, R18, 0xfe, !PT ;  /* 0x0000001514127212 */ /* 0x000fe400078efe12 */
        /* <DEDUP_REMOVED lines=50> */
[----:B------:R-:W-:Y:S02]  /*6e30*/  LOP3.LUT P5, RZ, R15, 0x20, RZ, 0xc0, !PT ;  /* 0x000000200fff7812 */ /* 0x000fe400078ac0ff */
[----:B------:R-:W-:Y:S02]  /*6e40*/  LOP3.LUT R238, R238, R240, RZ, 0xfc, !PT ;  /* 0x000000f0eeee7212 */ /* 0x000fe400078efcff */
[----:B------:R-:W-:Y:S02]  /*6e50*/  LOP3.LUT R93, R93, R91, RZ, 0xfc, !PT ;  /* 0x0000005b5d5d7212 */ /* 0x000fe400078efcff */
[----:B------:R-:W-:Y:S02]  /*6e60*/  LOP3.LUT R159, R159, R157, RZ, 0xfc, !PT ;  /* 0x0000009d9f9f7212 */ /* 0x000fe400078efcff */
[----:B------:R-:W-:-:S02]  /*6e70*/  SEL R42, RZ, 0x20000000, P5 ;  /* 0x20000000ff2a7807 */ /* 0x000fc40002800000 */
[----:B------:R-:W-:Y:S02]  /*6e80*/  LOP3.LUT P5, RZ, R15, 0x8000000, RZ, 0xc0, !PT ;  /* 0x080000000fff7812 */ /* 0x000fe400078ac0ff */
[----:B------:R-:W-:Y:S02]  /*6e90*/  LOP3.LUT R236, R236, R238, RZ, 0xfc, !PT ;  /* 0x000000eeecec7212 */ /* 0x000fe400078efcff */
[----:B------:R-:W-:Y:S02]  /*6ea0*/  LOP3.LUT R95, R95, R93, RZ, 0xfc, !PT ;  /* 0x0000005d5f5f7212 */ /* 0x000fe400078efcff */
[----:B------:R-:W-:Y:S02]  /*6eb0*/  LOP3.LUT R161, R161, R159, RZ, 0xfc, !PT ;  /* 0x0000009fa1a17212 */ /* 0x000fe400078efcff */
[----:B------:R-:W-:Y:S02]  /*6ec0*/  SEL R44, RZ, 0x40000000, P5 ;  /* 0x40000000ff2c7807 */ /* 0x000fe40002800000 */
[----:B------:R-:W-:-:S02]  /*6ed0*/  LOP3.LUT R234, R234, R236, RZ, 0xfc, !PT ;  /* 0x000000eceaea7212 */ /* 0x000fc400078efcff */
[----:B------:R-:W-:Y:S02]  /*6ee0*/  LOP3.LUT R97, R97, R95, RZ, 0xfc, !PT ;  /* 0x0000005f61617212 */ /* 0x000fe400078efcff */
[----:B------:R-:W-:Y:S02]  /*6ef0*/  LOP3.LUT R163, R163, R161, RZ, 0xfc, !PT ;  /* 0x000000a1a3a37212 */ /* 0x000fe400078efcff */
[----:B------:R-:W-:Y:S02]  /*6f00*/  LOP3.LUT P5, RZ, R15, 0x2000000, RZ, 0xc0, !PT ;  /* 0x020000000fff7812 */ /* 0x000fe400078ac0ff */
[----:B------:R-:W-:Y:S02]  /*6f10*/  LOP3.LUT R232, R232, R234, RZ, 0xfc, !PT ;  /* 0x000000eae8e87212 */ /* 0x000fe400078efcff */
[----:B------:R-:W-:Y:S02]  /*6f20*/  LOP3.LUT R99, R99, R97, RZ, 0xfc, !PT ;  /* 0x0000006163637212 */ /* 0x000fe400078efcff */
[----:B------:R-:W-:-:S02]  /*6f30*/  LOP3.LUT R165, R165, R163, RZ, 0xfc, !PT ;  /* 0x000000a3a5a57212 */ /* 0x000fc400078efcff */
[----:B------:R-:W-:Y:S02]  /*6f40*/  LOP3.LUT R230, R230, R232, RZ, 0xfc, !PT ;  /* 0x000000e8e6e67212 */ /* 0x000fe400078efcff */
[----:B------:R-:W-:Y:S02]  /*6f50*/  LOP3.LUT R101, R101, R99, RZ, 0xfc, !PT ;  /* 0x0000006365657212 */ /* 0x000fe400078efcff */
[----:B------:R-:W-:Y:S01]  /*6f60*/  LOP3.LUT R167, R167, R165, RZ, 0xfc, !PT ;  /* 0x000000a5a7a77212 */ /* 0x000fe200078efcff */
[----:B------:R-:W-:Y:S01]  /*6f70*/  BSSY B0, `(.L_x_781) ;  /* 0x0000018000007945 */ /* 0x000fe20003800000 */
[----:B------:R-:W-:Y:S02]  /*6f80*/  LOP3.LUT P6, RZ, R15, 0x4, RZ, 0xc0, !PT ;  /* 0x000000040fff7812 */ /* 0x000fe400078cc0ff */
[----:B------:R-:W-:Y:S02]  /*6f90*/  LOP3.LUT R228, R228, R230, RZ, 0xfc, !PT ;  /* 0x000000e6e4e47212 */ /* 0x000fe400078efcff */
[----:B------:R-:W-:-:S02]  /*6fa0*/  LOP3.LUT R103, R103, R101, RZ, 0xfc, !PT ;  /* 0x0000006567677212 */ /* 0x000fc400078efcff */
[----:B------:R-:W-:Y:S02]  /*6fb0*/  LOP3.LUT R169, R169, R167, RZ, 0xfc, !PT ;  /* 0x000000a7a9a97212 */ /* 0x000fe400078efcff */
[----:B------:R-:W-:Y:S02]  /*6fc0*/  SEL R45, RZ, 0x80000000, P6 ;  /* 0x80000000ff2d7807 */ /* 0x000fe40003000000 */
[----:B------:R-:W-:Y:S02]  /*6fd0*/  LOP3.LUT R225, R225, R228, RZ, 0xfc, !PT ;  /* 0x000000e4e1e17212 */ /* 0x000fe400078efcff */
[----:B------:R-:W-:Y:S02]  /*6fe0*/  LOP3.LUT R105, R105, R103, RZ, 0xfc, !PT ;  /* 0x0000006769697212 */ /* 0x000fe400078efcff */
[----:B------:R-:W-:Y:S01]  /*6ff0*/  LOP3.LUT R171, R171, R169, RZ, 0xfc, !PT ;  /* 0x000000a9abab7212 */ /* 0x000fe200078efcff */
[----:B0-----:R-:W-:Y:S06]  /*7000*/  @P5 BRA `(.L_x_782) ;  /* 0x0000000000385947 */ /* 0x001fec0003800000 */
[----:B------:R-:W0:Y:S01]  /*7010*/  S2UR UR5, SR_CgaCtaId ;  /* 0x00000000000579c3 */ /* 0x000e220000008800 */
[----:B------:R-:W-:Y:S02]  /*7020*/  UMOV UR4, 0x400 ;  /* 0x0000040000047882 */ /* 0x000fe40000000000 */
[----:B0-----:R-:W-:-:S09]  /*7030*/  ULEA UR4, UR5, UR4, 0x18 ;  /* 0x0000000405047291 */ /* 0x001fd2000f8ec03f */
[----:B------:R-:W0:Y:S04]  /*7040*/  LDS R18, [UR4+0x1c] ;  /* 0x00001c04ff127984 */ /* 0x000e280008000800 */
[----:B------:R-:W1:Y:S04]  /*7050*/  LDS.128 R20, [UR4+0x20] ;  /* 0x00002004ff147984 */ /* 0x000e680008000c00 */
[----:B------:R-:W2:Y:S01]  /*7060*/  LDS R19, [UR4+0x28] ;  /* 0x00002804ff137984 */ /* 0x000ea20008000800 */
[----:B0-----:R-:W-:-:S04]  /*7070*/  FADD.FTZ R47, R47, R18 ;  /* 0x000000122f2f7221 */ /* 0x001fc80000010000 */
[----:B-1----:R-:W-:-:S04]  /*7080*/  FADD.FTZ R20, R47, R20 ;  /* 0x000000142f147221 */ /* 0x002fc80000010000 */
[----:B------:R-:W-:-:S04]  /*7090*/  FADD.FTZ R20, R21, R20 ;  /* 0x0000001415147221 */ /* 0x000fc80000010000 */
[----:B--2---:R-:W-:Y:S02]  /*70a0*/  FADD.FTZ R20, R20, R19 ;  /* 0x0000001314147221 */ /* 0x004fe40000010000 */
[----:B------:R-:W0:Y:S02]  /*70b0*/  LDS.64 R18, [UR4+0x30] ;  /* 0x00003004ff127984 */ /* 0x000e240008000a00 */
[----:B------:R-:W-:-:S04]  /*70c0*/  FADD.FTZ R23, R23, R20 ;  /* 0x0000001417177221 */ /* 0x000fc80000010000 */
[----:B0-----:R-:W-:-:S04]  /*70d0*/  FADD.FTZ R18, R23, R18 ;  /* 0x0000001217127221 */ /* 0x001fc80000010000 */
[----:B------:R-:W-:-:S07]  /*70e0*/  FADD.FTZ R47, R19, R18 ;  /* 0x00000012132f7221 */ /* 0x000fce0000010000 */
.L_x_782:
[----:B------:R-:W-:Y:S05]  /*70f0*/  BSYNC B0 ;  /* 0x0000000000007941 */ /* 0x000fea0003800000 */
.L_x_781:
[----:B------:R-:W-:Y:S01]  /*7100*/  LOP3.LUT R227, R227, R225, RZ, 0xfc, !PT ;  /* 0x000000e1e3e37212 */ /* 0x000fe200078efcff */
[----:B------:R-:W-:Y:S01]  /*7110*/  IMAD.SHL.U32 R203, R203, 0x2, RZ ;  /* 0x00000002cbcb7824 */ /* 0x000fe200078e00ff */
[----:B------:R-:W-:Y:S01]  /*7120*/  LOP3.LUT R107, R107, R105, RZ, 0xfc, !PT ;  /* 0x000000696b6b7212 */ /* 0x000fe200078efcff */
[----:B------:R-:W-:Y:S01]  /*7130*/  POPC R18, R171 ;  /* 0x000000ab00127309 */ /* 0x000fe20000000000 */
[----:B------:R-:W-:Y:S01]  /*7140*/  LOP3.LUT R226, R226, R227, RZ, 0xfc, !PT ;  /* 0x000000e3e2e27212 */ /* 0x000fe200078efcff */
[----:B------:R-:W0:Y:S01]  /*7150*/  S2UR UR5, SR_CgaCtaId ;  /* 0x00000000000579c3 */ /* 0x000e220000008800 */
[----:B------:R-:W-:Y:S01]  /*7160*/  LOP3.LUT R22, R203, 0x2, R173, 0xe2, !PT ;  /* 0x00000002cb167812 */ /* 0x000fe200078ee2ad */
[----:B------:R-:W-:Y:S01]  /*7170*/  UMOV UR4, 0x400 ;  /* 0x0000040000047882 */ /* 0x000fe20000000000 */
[----:B------:R-:W-:Y:S01]  /*7180*/  LOP3.LUT R224, R224, R226, RZ, 0xfc, !PT ;  /* 0x000000e2e0e07212 */ /* 0x000fe200078efcff */
[----:B------:R-:W-:Y:S01]  /*7190*/  @!P5 FADD.FTZ R47, R47, R9 ;  /* 0x000000092f2fd221 */ /* 0x000fe20000010000 */
[----:B------:R-:W-:Y:S01]  /*71a0*/  LOP3.LUT R22, R199, R197, R22, 0xfe, !PT ;  /* 0x000000c5c7167212 */ /* 0x000fe200078efe16 */
[----:B------:R-:W-:Y:S01]  /*71b0*/  POPC R19, R107 ;  /* 0x0000006b00137309 */ /* 0x000fe20000000000 */
[----:B------:R-:W-:-:S02]  /*71c0*/  LOP3.LUT R117, R119, R117, R201, 0xfe, !PT ;  /* 0x0000007577757212 */ /* 0x000fc400078efec9 */
[----:B------:R-:W-:Y:S02]  /*71d0*/  LOP3.LUT R22, R115, R49, R22, 0xfe, !PT ;  /* 0x0000003173167212 */ /* 0x000fe400078efe16 */
[----:B------:R-:W-:-:S03]  /*71e0*/  LOP3.LUT R210, R210, R117, RZ, 0xfc, !PT ;  /* 0x00000075d2d27212 */ /* 0x000fc600078efcff */
[----:B------:R-:W1:Y:S01]  /*71f0*/  POPC R20, R224 ;  /* 0x000000e000147309 */ /* 0x000e620000000000 */
[----:B------:R-:W-:-:S04]  /*7200*/  LOP3.LUT R208, R208, R210, RZ, 0xfc, !PT ;  /* 0x000000d2d0d07212 */ /* 0x000fc800078efcff */
[----:B------:R-:W-:-:S04]  /*7210*/  LOP3.LUT R205, R205, R208, RZ, 0xfc, !PT ;  /* 0x000000d0cdcd7212 */ /* 0x000fc800078efcff */
[----:B------:R-:W-:Y:S01]  /*7220*/  LOP3.LUT R209, R209, R205, RZ, 0xfc, !PT ;  /* 0x000000cdd1d17212 */ /* 0x000fe200078efcff */
[----:B0-----:R-:W-:-:S03]  /*7230*/  ULEA UR4, UR5, UR4, 0x18 ;  /* 0x0000000405047291 */ /* 0x001fc6000f8ec03f */
[----:B------:R-:W-:Y:S02]  /*7240*/  LOP3.LUT R211, R211, R209, RZ, 0xfc, !PT ;  /* 0x000000d1d3d37212 */ /* 0x000fe400078efcff */
[----:B-1----:R-:W-:Y:S02]  /*7250*/  IADD3 R49, R20, R18, R19 ;  /* 0x0000001214317210 */ /* 0x002fe40007ffe013 */
[----:B------:R-:W-:Y:S02]  /*7260*/  LOP3.LUT R18, R113, R22, RZ, 0xfc, !PT ;  /* 0x0000001671127212 */ /* 0x000fe400078efcff */
[----:B------:R-:W-:Y:S01]  /*7270*/  LOP3.LUT R212, R212, R211, RZ, 0xfc, !PT ;  /* 0x000000d3d4d47212 */ /* 0x000fe200078efcff */
[----:B------:R0:W-:Y:S01]  /*7280*/  @!P5 STS [UR4+0x4], R47 ;  /* 0x0000042fff00d988 */ /* 0x0001e20008000804 */
[----:B------:R-:W-:Y:S02]  /*7290*/  LOP3.LUT R19, R111, R18, RZ, 0xfc, !PT ;  /* 0x000000126f137212 */ /* 0x000fe400078efcff */
[----:B------:R-:W-:Y:S01]  /*72a0*/  LOP3.LUT R213, R213, R212, RZ, 0xfc, !PT ;  /* 0x000000d4d5d57212 */ /* 0x000fe200078efcff */
[----:B------:R-:W-:Y:S01]  /*72b0*/  BAR.SYNC.DEFER_BLOCKING 0x0 ;  /* 0x0000000000007b1d */ /* 0x000fe20000010000 */
        /* <DEDUP_REMOVED lines=12> */
[----:B------:R-:W1:Y:S01]  /*7380*/  LDS R9, [UR4+0x4] ;  /* 0x00000404ff097984 */ /* 0x000e620008000800 */
        /* <DEDUP_REMOVED lines=27> */
[----:B------:R-:W-:Y:S01]  /*7540*/  POPC R51, R43 ;  /* 0x0000002b00337309 */ /* 0x000fe20000000000 */
[----:B------:R-:W-:Y:S01]  /*7550*/  BAR.SYNC.DEFER_BLOCKING 0x0 ;  /* 0x0000000000007b1d */ /* 0x000fe20000010000 */
[----:B------:R-:W-:Y:S02]  /*7560*/  LOP3.LUT R41, R41, R40, RZ, 0xfc, !PT ;  /* 0x0000002829297212 */ /* 0x000fe400078efcff */
[----:B------:R-:W-:Y:S02]  /*7570*/  ISETP.GT.U32.AND P5, PT, R5, 0x1f, PT ;  /* 0x0000001f0500780c */ /* 0x000fe40003fa4070 */
[----:B------:R-:W-:-:S04]  /*7580*/  LOP3.LUT R42, R42, R41, RZ, 0xfc, !PT ;  /* 0x000000292a2a7212 */ /* 0x000fc800078efcff */
[----:B------:R-:W-:-:S04]  /*7590*/  LOP3.LUT R44, R44, R42, RZ, 0xfc, !PT ;  /* 0x0000002a2c2c7212 */ /* 0x000fc800078efcff */
[----:B------:R-:W-:-:S04]  /*75a0*/  LOP3.LUT R45, R45, R44, RZ, 0xfc, !PT ;  /* 0x0000002c2d2d7212 */ /* 0x000fc800078efcff */
[----:B------:R-:W2:Y:S02]  /*75b0*/  POPC R204, R45 ;  /* 0x0000002d00cc7309 */ /* 0x000ea40000000000 */
[----:B--2---:R-:W-:Y:S02]  /*75c0*/  IADD3 R51, R204, R51, R49 ;  /* 0x00000033cc337210 */ /* 0x004fe40007ffe031 */
[----:B------:R-:W-:-:S05]  /*75d0*/  LEA.HI R49, R5, R5, RZ, 0x1d ;  /* 0x0000000505317211 */ /* 0x000fca00078fe8ff */
[----:B------:R-:W-:-:S05]  /*75e0*/  IMAD R204, R49, 0x4, R6 ;  /* 0x0000000431cc7824 */ /* 0x000fca00078e0206 */
[----:B------:R0:W-:Y:S01]  /*75f0*/  STS [R204+0x10], R51 ;  /* 0x00001033cc007388 */ /* 0x0001e20000000800 */
[----:B------:R-:W-:Y:S06]  /*7600*/  BAR.SYNC.DEFER_BLOCKING 0x0 ;  /* 0x0000000000007b1d */ /* 0x000fec0000010000 */
[----:B-1----:R-:W-:Y:S05]  /*7610*/  @P5 BRA `(.L_x_783) ;  /* 0x0000000000c05947 */ /* 0x002fea0003800000 */
        /* <DEDUP_REMOVED lines=28> */
[----:B------:R-:W-:Y:S02]  /*77e0*/  IMAD.IADD R49, R47, 0x1, -R49 ;  /* 0x000000012f317824 */ /* 0x000fe400078e0a31 */
[----:B------:R-:W0:Y:S05]  /*77f0*/  SHFL.IDX PT, R47, R47, 0x1f, 0x1f ;  /* 0x03e01f002f2f7f89 */ /* 0x000e2a00000e0000 */
.L_x_801:
[----:B------:R-:W-:Y:S01]  /*7800*/  SEL R49, R49, RZ, P6 ;  /* 0x000000ff31317207 */ /* 0x000fe20003000000 */
[----:B0-----:R-:W-:-:S04]  /*7810*/  IMAD.IADD R8, R8, 0x1, R47 ;  /* 0x0000000108087824 */ /* 0x001fc800078e022f */
        /* <DEDUP_REMOVED lines=16> */
.L_x_783:
[----:B------:R-:W-:Y:S05]  /*7920*/  WARPSYNC.ALL ;  /* 0x0000000000007948 */ /* 0x000fea0003800000 */
[----:B------:R-:W-:Y:S01]  /*7930*/  BAR.SYNC.DEFER_BLOCKING 0x0 ;  /* 0x0000000000007b1d */ /* 0x000fe20000010000 */
[----:B------:R-:W-:Y:S02]  /*7940*/  LOP3.LUT P5, RZ, R15, 0x2000000, RZ, 0xc0, !PT ;  /* 0x020000000fff7812 */ /* 0x000fe400078ac0ff */
[----:B------:R-:W-:Y:S02]  /*7950*/  FSETP.GT.FTZ.AND P6, PT, R9, RZ, PT ;  /* 0x000000ff0900720b */ /* 0x000fe40003fd4000 */
[----:B------:R-:W-:-:S03]  /*7960*/  LOP3.LUT R16, R16, 0xfffffffe, RZ, 0xc0, !PT ;  /* 0xfffffffe10107812 */ /* 0x000fc600078ec0ff */
[----:B0-----:R-:W1:Y:S08]  /*7970*/  LDC R47, c[0x0][0x264] ;  /* 0x00009900ff2f7b82 */ /* 0x001e700000000800 */
[----:B------:R-:W-:Y:S01]  /*7980*/  @P6 LOP3.LUT R16, R16, 0x1, RZ, 0xfc, !PT ;  /* 0x0000000110106812 */ /* 0x000fe200078efcff */
[----:B------:R-:W0:Y:S04]  /*7990*/  LDS R204, [R204+0x10] ;  /* 0x00001000cccc7984 */ /* 0x000e280000000800 */
[----:B------:R2:W-:Y:S01]  /*79a0*/  @!P5 STS [UR4], R8 ;  /* 0x00000008ff00d988 */ /* 0x0005e20008000804 */
[----:B-1----:R-:W-:Y:S01]  /*79b0*/  FADD.FTZ R206, R47, 0.0099999997764825820923 ;  /* 0x3c23d70a2fce7421 */ /* 0x002fe20000010000 */
[----:B------:R-:W-:Y:S04]  /*79c0*/  BAR.SYNC.DEFER_BLOCKING 0x0 ;  /* 0x0000000000007b1d */ /* 0x000fe80000010000 */
[----:B------:R-:W-:-:S02]  /*79d0*/  FSETP.GTU.FTZ.AND P5, PT, R9, R206, PT ;  /* 0x000000ce0900720b */ /* 0x000fc40003fbc000 */
[----:B------:R-:W1:Y:S02]  /*79e0*/  LDS R243, [UR4] ;  /* 0x00000004fff37984 */ /* 0x000e640008000800 */
[----:B------:R-:W-:Y:S09]  /*79f0*/  BAR.SYNC.DEFER_BLOCKING 0x0 ;  /* 0x0000000000007b1d */ /* 0x000ff20000010000 */
[----:B0-2---:R-:W-:Y:S05]  /*7a00*/  @P6 BRA !P5, `(.L_x_785) ;  /* 0x0000000000146947 */ /* 0x005fea0006800000 */
[----:B------:R-:W-:Y:S02]  /*7a10*/  ISETP.EQ.AND P5, PT, RZ, UR8, P6 ;  /* 0x00000008ff007c0c */ /* 0x000fe4000b7a2270 */
[----:B------:R-:W-:-:S04]  /*7a20*/  FSETP.GT.FTZ.AND P6, PT, R9, R47, PT ;  /* 0x0000002f0900720b */ /* 0x000fc80003fd4000 */
[----:B-1----:R-:W-:-:S04]  /*7a30*/  ISETP.LT.U32.AND P6, PT, R243, 0xc01, P6 ;  /* 0x00000c01f300780c */ /* 0x002fc800037c1070 */
[----:B------:R-:W-:-:S13]  /*7a40*/  PLOP3.LUT P5, PT, P5, P6, PT, 0xa8, 0x0 ;  /* 0x000000000000781c */ /* 0x000fda0002fad570 */
[----:B------:R-:W-:Y:S05]  /*7a50*/  @!P5 BRA `(.L_x_786) ;  /* 0x0000004800e0d947 */ /* 0x000fea0003800000 */
.L_x_785:
[----:B------:R-:W-:Y:S01]  /*7a60*/  LOP3.LUT P5, RZ, R16, 0x40000000, RZ, 0xc0, !PT ;  /* 0x4000000010ff7812 */ /* 0x000fe200078ac0ff */
[----:B------:R-:W2:Y:S01]  /*7a70*/  LDL.LU R109, [R1+0x4] ;  /* 0x00000400016d7983 */ /* 0x000ea20000300800 */
[----:B------:R-:W-:Y:S02]  /*7a80*/  LOP3.LUT P6, RZ, R17, 0x100, RZ, 0xc0, !PT ;  /* 0x0000010011ff7812 */ /* 0x000fe400078cc0ff */
[----:B------:R-:W-:-:S13]  /*7a90*/  ISETP.GT.U32.OR P5, PT, R204, 0xbff, P5 ;  /* 0x00000bffcc00780c */ /* 0x000fda0002fa4470 */
[----:B------:R-:W0:Y:S01]  /*7aa0*/  @!P5 S2R R47, SR_TID.X ;  /* 0x00000000002fd919 */ /* 0x000e220000002100 */
[C---:B------:R-:W-:Y:S02]  /*7ab0*/  @!P5 IMAD R49, R204.reuse, 0x8, R7 ;  /* 0x00000008cc31d824 */ /* 0x040fe400078e0207 */
[----:B------:R-:W-:Y:S02]  /*7ac0*/  @!P5 VIADD R204, R204, 0x1 ;  /* 0x00000001ccccd836 */ /* 0x000fe40000000000 */
[----:B0-----:R-:W-:-:S05]  /*7ad0*/  @!P5 IMAD R3, R47, 0xa0, RZ ;  /* 0x000000a02f03d824 */ /* 0x001fca00078e02ff */
        /* <DEDUP_REMOVED lines=66> */
[----:B--2---:R-:W-:-:S03]  /*7f00*/  IMAD.MOV.U32 R63, RZ, RZ, R109 ;  /* 0x000000ffff3f7224 */ /* 0x004fc600078e006d */
[----:B------:R-:W-:-:S13]  /*7f10*/  ISETP.GT.U32.OR P5, PT, R204, 0xbff, !P5 ;  /* 0x00000bffcc00780c */ /* 0x000fda0006fa4470 */
[C---:B------:R-:W-:Y:S02]  /*7f20*/  @!P5 IMAD R47, R204.reuse, 0x8, R7 ;  /* 0x00000008cc2fd824 */ /* 0x040fe400078e0207 */
[----:B------:R-:W-:Y:S02]  /*7f30*/  @!P5 VIADD R65, R3, 0xa ;  /* 0x0000000a0341d836 */ /* 0x000fe40000000000 */
[----:B------:R-:W-:-:S03]  /*7f40*/  @!P5 VIADD R204, R204, 0x1 ;  /* 0x00000001ccccd836 */ /* 0x000fc60000000000 */
[----:B------:R0:W-:Y:S02]  /*7f50*/  @!P5 STS.64 [R47], R64 ;  /* 0x000000402f00d388 */ /* 0x0001e40000000a00 */
[----:B0-----:R-:W-:Y:S01]  /*7f60*/  @!P5 IMAD.MOV.U32 R64, RZ, RZ, RZ ;  /* 0x000000ffff40d224 */ /* 0x001fe200078e00ff */
[----:B------:R-:W-:Y:S01]  /*7f70*/  LOP3.LUT P5, RZ, R67, 0x800, RZ, 0xc0, !PT ;  /* 0x0000080043ff7812 */ /* 0x000fe200078ac0ff */
[----:B------:R-:W-:-:S03]  /*7f80*/  IMAD.MOV.U32 R65, RZ, RZ, R207 ;  /* 0x000000ffff417224 */ /* 0x000fc600078e00cf */
[----:B------:R-:W-:-:S13]  /*7f90*/  ISETP.GT.U32.OR P5, PT, R204, 0xbff, !P5 ;  /* 0x00000bffcc00780c */ /* 0x000fda0006fa4470 */
[C---:B------:R-:W-:Y:S02]  /*7fa0*/  @!P5 IMAD R49, R204.reuse, 0x8, R7 ;  /* 0x00000008cc31d824 */ /* 0x040fe400078e0207 */
[----:B------:R-:W-:Y:S02]  /*7fb0*/  @!P5 VIADD R67, R3, 0xb ;  /* 0x0000000b0343d836 */ /* 0x000fe40000000000 */
[----:B------:R-:W-:-:S03]  /*7fc0*/  @!P5 VIADD R204, R204, 0x1 ;  /* 0x00000001ccccd836 */ /* 0x000fc60000000000 */
[----:B------:R0:W-:Y:S02]  /*7fd0*/  @!P5 STS.64 [R49], R66 ;  /* 0x000000423100d388 */ /* 0x0001e40000000a00 */
[----:B0-----:R-:W-:Y:S01]  /*7fe0*/  @!P5 IMAD.MOV.U32 R66, RZ, RZ, RZ ;  /* 0x000000ffff42d224 */ /* 0x001fe200078e00ff */
[----:B------:R-:W-:Y:S01]  /*7ff0*/  LOP3.LUT P5, RZ, R69, 0x1000, RZ, 0xc0, !PT ;  /* 0x0000100045ff7812 */ /* 0x000fe200078ac0ff */
[----:B------:R-:W2:Y:S03]  /*8000*/  LDL.LU R67, [R1+0xc] ;  /* 0x00000c0001437983 */ /* 0x000ea60000300800 */
[----:B------:R-:W-:-:S13]  /*8010*/  ISETP.GT.U32.OR P5, PT, R204, 0xbff, !P5 ;  /* 0x00000bffcc00780c */ /* 0x000fda0006fa4470 */
[C---:B------:R-:W-:Y:S02]  /*8020*/  @!P5 IMAD R47, R204.reuse, 0x8, R7 ;  /* 0x00000008cc2fd824 */ /* 0x040fe400078e0207 */
[----:B------:R-:W-:Y:S02]  /*8030*/  @!P5 VIADD R69, R3, 0xc ;  /* 0x0000000c0345d836 */ /* 0x000fe40000000000 */
[----:B------:R-:W-:-:S03]  /*8040*/  @!P5 VIADD R204, R204, 0x1 ;  /* 0x00000001ccccd836 */ /* 0x000fc60000000000 */
[----:B------:R0:W-:Y:S02]  /*8050*/  @!P5 STS.64 [R47], R68 ;  /* 0x000000442f00d388 */ /* 0x0001e40000000a00 */
[----:B0-----:R-:W-:Y:S01]  /*8060*/  @!P5 IMAD.MOV.U32 R68, RZ, RZ, RZ ;  /* 0x000000ffff44d224 */ /* 0x001fe200078e00ff */
[----:B------:R-:W-:Y:S01]  /*8070*/  LOP3.LUT P5, RZ, R71, 0x2000, RZ, 0xc0, !PT ;  /* 0x0000200047ff7812 */ /* 0x000fe200078ac0ff */
[----:B------:R-:W3:Y:S01]  /*8080*/  LDL.LU R69, [R1+0x8] ;  /* 0x0000080001457983 */ /* 0x000ee20000300800 */
[----:B------:R-:W-:Y:S02]  /*8090*/  PRMT R47, R75, 0x9910, RZ ;  /* 0x000099104b2f7816 */ /* 0x000fe400000000ff */
[----:B------:R-:W-:Y:S02]  /*80a0*/  ISETP.GT.U32.OR P5, PT, R204, 0xbff, !P5 ;  /* 0x00000bffcc00780c */ /* 0x000fe40006fa4470 */
[----:B------:R-:W-:Y:S02]  /*80b0*/  PRMT R139, R139, 0x9910, RZ ;  /* 0x000099108b8b7816 */ /* 0x000fe400000000ff */
[----:B------:R-:W-:-:S09]  /*80c0*/  PRMT R26, R26, 0x9910, RZ ;  /* 0x000099101a1a7816 */ /* 0x000fd200000000ff */
        /* <DEDUP_REMOVED lines=439> */
[----:B------:R-:W-:Y:S09]  /*9c40*/  @!P0 STS.64 [R55], R194 ;  /* 0x000000c237008388 */ /* 0x000ff20000000a00 */
[C---:B------:R-:W-:Y:S02]  /*9c50*/  @!P5 IMAD R57, R204.reuse, 0x8, R7 ;  /* 0x00000008cc39d824 */ /* 0x040fe400078e0207 */
[----:B------:R-:W-:-:S02]  /*9c60*/  @!P5 VIADD R204, R204, 0x1 ;  /* 0x00000001ccccd836 */ /* 0x000fc40000000000 */
[----:B------:R-:W-:-:S03]  /*9c70*/  @!P5 VIADD R197, R3, 0x4c ;  /* 0x0000004c03c5d836 */ /* 0x000fc60000000000 */
[C---:B------:R-:W-:Y:S02]  /*9c80*/  ISETP.GT.U32.OR P4, PT, R204.reuse, 0xbff, !P4 ;  /* 0x00000bffcc00780c */ /* 0x040fe40006784470 */
[----:B------:R-:W-:Y:S11]  /*9c90*/  @!P5 STS.64 [R57], R196 ;  /* 0x000000c43900d388 */ /* 0x000ff60000000a00 */
[----:B------:R-:W-:-:S02]  /*9ca0*/  @!P4 IMAD R59, R204, 0x8, R7 ;  /* 0x00000008cc3bc824 */ /* 0x000fc400078e0207 */
[----:B------:R-:W-:Y:S02]  /*9cb0*/  @!P4 VIADD R204, R204, 0x1 ;  /* 0x00000001ccccc836 */ /* 0x000fe40000000000 */
[----:B------:R-:W-:-:S03]  /*9cc0*/  @!P4 VIADD R199, R3, 0x4d ;  /* 0x0000004d03c7c836 */ /* 0x000fc60000000000 */
[C---:B------:R-:W-:Y:S02]  /*9cd0*/  ISETP.GT.U32.OR P3, PT, R204.reuse, 0xbff, !P3 ;  /* 0x00000bffcc00780c */ /* 0x040fe40005f64470 */
[----:B------:R-:W-:Y:S11]  /*9ce0*/  @!P4 STS.64 [R59], R198 ;  /* 0x000000c63b00c388 */ /* 0x000ff60000000a00 */
[----:B------:R-:W-:-:S02]  /*9cf0*/  @!P3 IMAD R47, R204, 0x8, R7 ;  /* 0x00000008cc2fb824 */ /* 0x000fc400078e0207 */
[----:B------:R-:W-:Y:S02]  /*9d00*/  @!P3 VIADD R204, R204, 0x1 ;  /* 0x00000001ccccb836 */ /* 0x000fe40000000000 */
[----:B------:R-:W-:-:S03]  /*9d10*/  @!P3 VIADD R201, R3, 0x4e ;  /* 0x0000004e03c9b836 */ /* 0x000fc60000000000 */
[C---:B------:R-:W-:Y:S02]  /*9d20*/  ISETP.GT.U32.OR P2, PT, R204.reuse, 0xbff, P2 ;  /* 0x00000bffcc00780c */ /* 0x040fe40001744470 */
[----:B------:R-:W-:Y:S11]  /*9d30*/  @!P3 STS.64 [R47], R200 ;  /* 0x000000c82f00b388 */ /* 0x000ff60000000a00 */
[----:B------:R-:W-:-:S02]  /*9d40*/  @!P2 IMAD R49, R204, 0x8, R7 ;  /* 0x00000008cc31a824 */ /* 0x000fc400078e0207 */
[----:B------:R-:W-:Y:S02]  /*9d50*/  @!P2 VIADD R204, R204, 0x1 ;  /* 0x00000001cccca836 */ /* 0x000fe40000000000 */
[----:B------:R-:W-:-:S03]  /*9d60*/  @!P2 VIADD R203, R3, 0x4f ;  /* 0x0000004f03cba836 */ /* 0x000fc60000000000 */
[C---:B------:R-:W-:Y:S02]  /*9d70*/  ISETP.GT.U32.OR P1, PT, R204.reuse, 0xbff, !P1 ;  /* 0x00000bffcc00780c */ /* 0x040fe40004f24470 */
[----:B------:R-:W-:Y:S11]  /*9d80*/  @!P2 STS.64 [R49], R202 ;  /* 0x000000ca3100a388 */ /* 0x000ff60000000a00 */
[----:B------:R-:W0:Y:S01]  /*9d90*/  @!P1 LDS R206, [R14+0x6000] ;  /* 0x006000000ece9984 */ /* 0x000e220000000800 */
[----:B------:R-:W-:-:S02]  /*9da0*/  @!P1 IMAD R51, R204, 0x8, R7 ;  /* 0x00000008cc339824 */ /* 0x000fc400078e0207 */
[----:B------:R-:W-:Y:S02]  /*9db0*/  @!P1 VIADD R207, R3, 0x50 ;  /* 0x0000005003cf9836 */ /* 0x000fe40000000000 */
[----:B------:R-:W-:-:S03]  /*9dc0*/  @!P1 VIADD R204, R204, 0x1 ;  /* 0x00000001cccc9836 */ /* 0x000fc60000000000 */
[----:B0-----:R0:W-:Y:S04]  /*9dd0*/  @!P1 STS.64 [R51], R206 ;  /* 0x000000ce33009388 */ /* 0x0011e80000000a00 */
[----:B------:R-:W-:Y:S01]  /*9de0*/  @!P1 STS [R14+0x6000], RZ ;  /* 0x006000ff0e009388 */ /* 0x000fe20000000800 */
[----:B------:R-:W-:-:S04]  /*9df0*/  LOP3.LUT P1, RZ, R248, 0x20000, RZ, 0xc0, !PT ;  /* 0x00020000f8ff7812 */ /* 0x000fc8000782c0ff */
[----:B------:R-:W-:-:S13]  /*9e00*/  ISETP.GT.U32.OR P1, PT, R204, 0xbff, !P1 ;  /* 0x00000bffcc00780c */ /* 0x000fda0004f24470 */
[----:B------:R-:W4:Y:S01]  /*9e10*/  @!P1 LDS R206, [R14+0x6400] ;  /* 0x006400000ece9984 */ /* 0x000f220000000800 */
[C---:B------:R-:W-:Y:S02]  /*9e20*/  @!P1 IMAD R47, R204.reuse, 0x8, R7 ;  /* 0x00000008cc2f9824 */ /* 0x040fe400078e0207 */
[----:B0-----:R-:W-:Y:S02]  /*9e30*/  @!P1 VIADD R207, R3, 0x51 ;  /* 0x0000005103cf9836 */ /* 0x001fe40000000000 */
[----:B------:R-:W-:-:S03]  /*9e40*/  @!P1 VIADD R204, R204, 0x1 ;  /* 0x00000001cccc9836 */ /* 0x000fc60000000000 */
[----:B----4-:R0:W-:Y:S04]  /*9e50*/  @!P1 STS.64 [R47], R206 ;  /* 0x000000ce2f009388 */ /* 0x0101e80000000a00 */
        /* <DEDUP_REMOVED lines=105> */
[----:B------:R-:W-:-:S04]  /*a4f0*/  ISETP.GT.AND P1, PT, R224, -0x1, PT ;  /* 0xffffffffe000780c */ /* 0x000fc80003f24270 */
[----:B------:R-:W-:-:S13]  /*a500*/  ISETP.GT.U32.OR P1, PT, R204, 0xbff, P1 ;  /* 0x00000bffcc00780c */ /* 0x000fda0000f24470 */
[----:B------:R-:W4:Y:S01]  /*a510*/  @!P1 LDS R206, [R14+0x9c00] ;  /* 0x009c00000ece9984 */ /* 0x000f220000000800 */
[C---:B------:R-:W-:Y:S02]  /*a520*/  @!P1 IMAD R47, R204.reuse, 0x8, R7 ;  /* 0x00000008cc2f9824 */ /* 0x040fe400078e0207 */
[----:B0-----:R-:W-:Y:S02]  /*a530*/  @!P1 VIADD R207, R3, 0x5f ;  /* 0x0000005f03cf9836 */ /* 0x001fe40000000000 */
[----:B------:R-:W-:-:S03]  /*a540*/  @!P1 VIADD R204, R204, 0x1 ;  /* 0x00000001cccc9836 */ /* 0x000fc60000000000 */
[----:B----4-:R0:W-:Y:S04]  /*a550*/  @!P1 STS.64 [R47], R206 ;  /* 0x000000ce2f009388 */ /* 0x0101e80000000a00 */
[----:B------:R-:W-:Y:S01]  /*a560*/  @!P1 STS [R14+0x9c00], RZ ;  /* 0x009c00ff0e009388 */ /* 0x000fe20000000800 */
[----:B------:R-:W-:-:S04]  /*a570*/  ISETP.NE.AND P1, PT, R245, RZ, PT ;  /* 0x000000fff500720c */ /* 0x000fc80003f25270 */
        /* <DEDUP_REMOVED lines=255> */
[----:B------:R-:W-:-:S03]  /*b570*/  ISETP.NE.AND P1, PT, R65, RZ, PT ;  /* 0x000000ff4100720c */ /* 0x000fc60003f25270 */
[----:B------:R-:W4:Y:S01]  /*b580*/  LDL.LU R65, [R1+0x10] ;  /* 0x0000100001417983 */ /* 0x000f220000300800 */
[----:B------:R-:W-:-:S13]  /*b590*/  ISETP.GT.U32.OR P1, PT, R204, 0xbff, P1 ;  /* 0x00000bffcc00780c */ /* 0x000fda0000f24470 */
[----:B------:R-:W5:Y:S01]  /*b5a0*/  @!P1 LDS R206, [R14+0x12000] ;  /* 0x012000000ece9984 */ /* 0x000f620000000800 */
[C---:B------:R-:W-:Y:S02]  /*b5b0*/  @!P1 IMAD R43, R204.reuse, 0x8, R7 ;  /* 0x00000008cc2b9824 */ /* 0x040fe400078e0207 */
[----:B0-----:R-:W-:Y:S02]  /*b5c0*/  @!P1 VIADD R207, R3, 0x80 ;  /* 0x0000008003cf9836 */ /* 0x001fe40000000000 */
[----:B------:R-:W-:-:S03]  /*b5d0*/  @!P1 VIADD R204, R204, 0x1 ;  /* 0x00000001cccc9836 */ /* 0x000fc60000000000 */
[----:B-----5:R0:W-:Y:S04]  /*b5e0*/  @!P1 STS.64 [R43], R206 ;  /* 0x000000ce2b009388 */ /* 0x0201e80000000a00 */
[----:B------:R-:W-:Y:S01]  /*b5f0*/  @!P1 STS [R14+0x12000], RZ ;  /* 0x012000ff0e009388 */ /* 0x000fe20000000800 */
[----:B------:R-:W-:-:S03]  /*b600*/  ISETP.NE.AND P1, PT, R63, RZ, PT ;  /* 0x000000ff3f00720c */ /* 0x000fc60003f25270 */
[----:B------:R-:W5:Y:S01]  /*b610*/  LDL.LU R63, [R1] ;  /* 0x00000000013f7983 */ /* 0x000f620000300800 */
[----:B------:R-:W-:Y:S01]  /*b620*/  ISETP.GT.U32.OR P1, PT, R204, 0xbff, P1 ;  /* 0x00000bffcc00780c */ /* 0x000fe20000f24470 */
[----:B------:R-:W-:Y:S02]  /*b630*/  @!P0 IMAD.MOV.U32 R194, RZ, RZ, RZ ;  /* 0x000000ffffc28224 */ /* 0x000fe400078e00ff */
[----:B------:R-:W-:Y:S02]  /*b640*/  @!P5 IMAD.MOV.U32 R196, RZ, RZ, RZ ;  /* 0x000000ffffc4d224 */ /* 0x000fe400078e00ff */
[----:B------:R-:W-:Y:S02]  /*b650*/  @!P4 IMAD.MOV.U32 R198, RZ, RZ, RZ ;  /* 0x000000ffffc6c224 */ /* 0x000fe400078e00ff */
[----:B------:R-:W-:Y:S02]  /*b660*/  @!P3 IMAD.MOV.U32 R200, RZ, RZ, RZ ;  /* 0x000000ffffc8b224 */ /* 0x000fe400078e00ff */
[----:B------:R-:W-:-:S04]  /*b670*/  @!P2 IMAD.MOV.U32 R202, RZ, RZ, RZ ;  /* 0x000000ffffcaa224 */ /* 0x000fc800078e00ff */
[----:B------:R-:W1:Y:S01]  /*b680*/  @!P1 LDS R206, [R14+0x12400] ;  /* 0x012400000ece9984 */ /* 0x000e620000000800 */
[C---:B------:R-:W-:Y:S02]  /*b690*/  @!P1 IMAD R26, R204.reuse, 0x8, R7 ;  /* 0x00000008cc1a9824 */ /* 0x040fe400078e0207 */
[----:B0-----:R-:W-:Y:S02]  /*b6a0*/  @!P1 VIADD R207, R3, 0x81 ;  /* 0x0000008103cf9836 */ /* 0x001fe40000000000 */
[----:B------:R-:W-:-:S03]  /*b6b0*/  @!P1 VIADD R204, R204, 0x1 ;  /* 0x00000001cccc9836 */ /* 0x000fc60000000000 */
[----:B-1----:R0:W-:Y:S04]  /*b6c0*/  @!P1 STS.64 [R26], R206 ;  /* 0x000000ce1a009388 */ /* 0x0021e80000000a00 */
[----:B------:R-:W-:Y:S01]  /*b6d0*/  @!P1 STS [R14+0x12400], RZ ;  /* 0x012400ff0e009388 */ /* 0x000fe20000000800 */
[----:B---3--:R-:W-:-:S04]  /*b6e0*/  ISETP.NE.AND P1, PT, R69, RZ, PT ;  /* 0x000000ff4500720c */ /* 0x008fc80003f25270 */
[----:B------:R-:W-:-:S13]  /*b6f0*/  ISETP.GT.U32.OR P1, PT, R204, 0xbff, P1 ;  /* 0x00000bffcc00780c */ /* 0x000fda0000f24470 */
[----:B------:R-:W1:Y:S01]  /*b700*/  @!P1 LDS R206, [R14+0x12800] ;  /* 0x012800000ece9984 */ /* 0x000e620000000800 */
[C---:B------:R-:W-:Y:S02]  /*b710*/  @!P1 IMAD R43, R204.reuse, 0x8, R7 ;  /* 0x00000008cc2b9824 */ /* 0x040fe400078e0207 */
[----:B0-----:R-:W-:Y:S02]  /*b720*/  @!P1 VIADD R207, R3, 0x82 ;  /* 0x0000008203cf9836 */ /* 0x001fe40000000000 */
[----:B------:R-:W-:-:S03]  /*b730*/  @!P1 VIADD R204, R204, 0x1 ;  /* 0x00000001cccc9836 */ /* 0x000fc60000000000 */
[----:B-1----:R0:W-:Y:S04]  /*b740*/  @!P1 STS.64 [R43], R206 ;  /* 0x000000ce2b009388 */ /* 0x0021e80000000a00 */
[----:B------:R-:W-:Y:S01]  /*b750*/  @!P1 STS [R14+0x12800], RZ ;  /* 0x012800ff0e009388 */ /* 0x000fe20000000800 */
[----:B--2---:R-:W-:-:S04]  /*b760*/  ISETP.NE.AND P1, PT, R67, RZ, PT ;  /* 0x000000ff4300720c */ /* 0x004fc80003f25270 */
        /* <DEDUP_REMOVED lines=15> */
[----:B-----5:R-:W-:-:S04]  /*b860*/  ISETP.NE.AND P1, PT, R63, RZ, PT ;  /* 0x000000ff3f00720c */ /* 0x020fc80003f25270 */
        /* <DEDUP_REMOVED lines=61> */
[----:B0-----:R0:W-:Y:S04]  /*bc40*/  @!P1 STS.64 [R22], R20 ;  /* 0x0000001416009388 */ /* 0x0011e80000000a00 */
[----:B------:R-:W-:Y:S01]  /*bc50*/  @!P1 STS [R14+0x15000], RZ ;  /* 0x015000ff0e009388 */ /* 0x000fe20000000800 */
[----:B------:R-:W-:-:S04]  /*bc60*/  LOP3.LUT P1, RZ, R25, 0x2000, RZ, 0xc0, !PT ;  /* 0x0000200019ff7812 */ /* 0x000fc8000782c0ff */
[----:B------:R-:W-:Y:S02]  /*bc70*/  ISETP.GT.U32.OR P1, PT, R204, 0xbff, !P1 ;  /* 0x00000bffcc00780c */ /* 0x000fe40004f24470 */
[----:B0-----:R-:W-:-:S11]  /*bc80*/  PRMT R22, R28, 0x9910, RZ ;  /* 0x000099101c167816 */ /* 0x001fd600000000ff */
        /* <DEDUP_REMOVED lines=146> */
[----:B------:R-:W-:-:S05]  /*c5b0*/  @!P1 VIADD R19, R3, 0x9f ;  /* 0x0000009f03139836 */ /* 0x000fca0000000000 */
[----:B0-----:R0:W-:Y:S04]  /*c5c0*/  @!P1 STS.64 [R204], R18 ;  /* 0x00000012cc009388 */ /* 0x0011e80000000a00 */
[----:B------:R0:W-:Y:S02]  /*c5d0*/  @!P1 STS [R14+0x19c00], RZ ;  /* 0x019c00ff0e009388 */ /* 0x0001e40000000800 */
.L_x_786:
[----:B0-----:R-:W0:Y:S02]  /*c5e0*/  LDC R19, c[0x0][0x264] ;  /* 0x00009900ff137b82 */ /* 0x001e240000000800 */
[----:B0-----:R-:W-:-:S05]  /*c5f0*/  FADD.FTZ R18, R9, -R19 ;  /* 0x8000001309127221 */ /* 0x001fca0000010000 */
[C---:B------:R-:W-:Y:S02]  /*c600*/  FSETP.GTU.FTZ.AND P1, PT, R18.reuse, 0.0099999997764825820923, PT ;  /* 0x3c23d70a1200780b */ /* 0x040fe40003f3c000 */
[----:B------:R-:W-:-:S04]  /*c610*/  FSETP.GE.FTZ.AND P0, PT, R18, RZ, PT ;  /* 0x000000ff1200720b */ /* 0x000fc80003f16000 */
[----:B------:R-:W-:Y:S02]  /*c620*/  PLOP3.LUT P1, PT, P1, P0, PT, 0x8, 0x0 ;  /* 0x000000000000781c */ /* 0x000fe40000f20170 */
[----:B------:R-:W-:-:S11]  /*c630*/  PLOP3.LUT P0, PT, PT, PT, PT, 0x80, 0x0 ;  /* 0x000000000000781c */ /* 0x000fd60003f0f070 */
[----:B------:R-:W-:-:S04]  /*c640*/  @!P1 FSETP.GT.FTZ.AND P2, PT, R9, R19, PT ;  /* 0x000000130900920b */ /* 0x000fc80003f54000 */
[----:B------:R-:W-:-:S04]  /*c650*/  @!P1 ISETP.LT.U32.AND P0, PT, R243, 0xc01, P2 ;  /* 0x00000c01f300980c */ /* 0x000fc80001701070 */
[----:B------:R-:W-:-:S13]  /*c660*/  ISETP.EQ.OR P0, PT, RZ, UR8, P0 ;  /* 0x00000008ff007c0c */ /* 0x000fda0008702670 */
[----:B------:R-:W-:Y:S05]  /*c670*/  @P0 BRA `(.L_x_787) ;  /* 0x0000000000580947 */ /* 0x000fea0003800000 */
[----:B------:R-:W-:-:S13]  /*c680*/  FSETP.GT.FTZ.AND P0, PT, R18, 0.0099999997764825820923, PT ;  /* 0x3c23d70a1200780b */ /* 0x000fda0003f14000 */
[----:B------:R-:W-:Y:S05]  /*c690*/  @P0 BRA `(.L_x_788) ;  /* 0x0000000000200947 */ /* 0x000fea0003800000 */
[----:B------:R-:W0:Y:S01]  /*c6a0*/  S2R R18, SR_TID.X ;  /* 0x0000000000127919 */ /* 0x000e220000002100 */
[----:B------:R-:W-:-:S04]  /*c6b0*/  ISETP.NE.AND P0, PT, R11, RZ, PT ;  /* 0x000000ff0b00720c */ /* 0x000fc80003f05270 */
[----:B------:R-:W-:Y:S01]  /*c6c0*/  SEL R10, R10, R11, !P0 ;  /* 0x0000000b0a0a7207 */ /* 0x000fe20004000000 */
[----:B------:R-:W-:Y:S01]  /*c6d0*/  IMAD.MOV.U32 R11, RZ, RZ, RZ ;  /* 0x000000ffff0b7224 */ /* 0x000fe200078e00ff */
[----:B0-----:R-:W-:-:S04]  /*c6e0*/  ISETP.NE.AND P1, PT, R18, RZ, PT ;  /* 0x000000ff1200720c */ /* 0x001fc80003f25270 */
[----:B------:R-:W-:-:S09]  /*c6f0*/  FSEL R12, R9, R12, !P1 ;  /* 0x0000000c090c7208 */ /* 0x000fd20004800000 */
[----:B------:R-:W0:Y:S01]  /*c700*/  @!P1 LDS R13, [UR4] ;  /* 0x00000004ff0d9984 */ /* 0x000e220008000800 */
[----:B------:R-:W-:Y:S05]  /*c710*/  BRA `(.L_x_789) ;  /* 0x0000000000287947 */ /* 0x000fea0003800000 */
.L_x_788:
[----:B------:R-:W0:Y:S02]  /*c720*/  S2R R11, SR_TID.X ;  /* 0x00000000000b7919 */ /* 0x000e240000002100 */
[----:B0-----:R-:W-:-:S13]  /*c730*/  ISETP.NE.AND P0, PT, R11, RZ, PT ;  /* 0x000000ff0b00720c */ /* 0x001fda0003f05270 */
[----:B------:R1:W-:Y:S01]  /*c740*/  @!P0 STS [UR4], R13 ;  /* 0x0000000dff008988 */ /* 0x0003e20008000804 */
[----:B------:R-:W-:Y:S01]  /*c750*/  UMOV UR4, 0x1 ;  /* 0x0000000100047882 */ /* 0x000fe20000000000 */
[----:B------:R-:W-:Y:S01]  /*c760*/  @!P0 IMAD.MOV.U32 R8, RZ, RZ, R13 ;  /* 0x000000ffff088224 */ /* 0x000fe200078e000d */
[----:B------:R-:W-:Y:S01]  /*c770*/  USHF.L.U32 UR4, UR4, UR8, URZ ;  /* 0x0000000804047299 */ /* 0x000fe2000800063f */
[----:B------:R-:W-:-:S05]  /*c780*/  @!P0 IMAD.MOV.U32 R9, RZ, RZ, R12 ;  /* 0x000000ffff098224 */ /* 0x000fca00078e000c */
[----:B------:R-:W-:-:S05]  /*c790*/  LOP3.LUT R10, R10, UR4, RZ, 0xfc, !PT ;  /* 0x000000040a0a7c12 */ /* 0x000fca000f8efcff */
[--C-:B------:R-:W-:Y:S02]  /*c7a0*/  IMAD.MOV.U32 R11, RZ, RZ, R10.reuse ;  /* 0x000000ffff0b7224 */ /* 0x100fe400078e000a */
[----:B-1----:R-:W-:-:S07]  /*c7b0*/  @!P0 IMAD.MOV.U32 R11, RZ, RZ, R10 ;  /* 0x000000ffff0b8224 */ /* 0x002fce00078e000a */
.L_x_789:
[----:B------:R-:W-:Y:S01]  /*c7c0*/  UIADD3 UR8, UR8, -0x1, URZ ;  /* 0xffffffff08087890 */ /* 0x000fe2000fffe03f */
[----:B------:R-:W-:Y:S11]  /*c7d0*/  BRA `(.L_x_790) ;  /* 0xffffff5400a47947 */ /* 0x000ff6000383ffff */
.L_x_787:
[----:B------:R-:W-:Y:S01]  /*c7e0*/  BAR.SYNC.DEFER_BLOCKING 0x0 ;  /* 0x0000000000007b1d */ /* 0x000fe20000010000 */
[----:B------:R-:W-:Y:S02]  /*c7f0*/  LOP3.LUT P1, RZ, R15, 0x2000000, RZ, 0xc0, !PT ;  /* 0x020000000fff7812 */ /* 0x000fe4000782c0ff */
[----:B------:R-:W-:-:S03]  /*c800*/  FSETP.GEU.FTZ.AND P0, PT, R9, R19, PT ;  /* 0x000000130900720b */ /* 0x000fc60003f1e000 */
[----:B------:R-:W-:Y:S01]  /*c810*/  BSSY B0, `(.L_x_791) ;  /* 0x0000015000007945 */ /* 0x000fe20003800000 */
[----:B------:R-:W0:Y:S02]  /*c820*/  LDS R3, [UR4] ;  /* 0x00000004ff037984 */ /* 0x000e240008000800 */
[----:B0-----:R-:W-:-:S04]  /*c830*/  SEL R12, R0, R3, !P0 ;  /* 0x00000003000c7207 */ /* 0x001fc80004000000 */
        /* <DEDUP_REMOVED lines=18> */
.L_x_792:
[----:B------:R-:W-:Y:S05]  /*c960*/  BSYNC B0 ;  /* 0x0000000000007941 */ /* 0x000fea0003800000 */
.L_x_791:
[----:B------:R-:W-:Y:S05]  /*c970*/  @P0 EXIT ;  /* 0x000000000000094d */ /* 0x000fea0003800000 */
[----:B------:R-:W-:Y:S01]  /*c980*/  ULDC UR4, c[0x0][0x0] ;  /* 0x0000000000047ab9 */ /* 0x000fe20000000800 */
[----:B------:R-:W-:Y:S01]  /*c990*/  ULDC.64 UR8, c[0x0][0x218] ;  /* 0x0000860000087ab9 */ /* 0x000fe20000000a00 */
[----:B------:R-:W-:-:S05]  /*c9a0*/  ULDC.64 UR10, c[0x0][0x220] ;  /* 0x00008800000a7ab9 */ /* 0x000fca0000000a00 */
.L_x_793:
[C---:B------:R-:W-:Y:S01]  /*c9b0*/  IMAD R0, R5.reuse, 0x8, R7 ;  /* 0x0000000805007824 */ /* 0x040fe200078e0207 */
[----:B------:R-:W-:Y:S02]  /*c9c0*/  IADD3 R6, P0, R4, R5, RZ ;  /* 0x0000000504067210 */ /* 0x000fe40007f1e0ff */
[----:B01----:R-:W-:Y:S02]  /*c9d0*/  SHF.R.S32.HI R2, RZ, 0x1f, R4 ;  /* 0x0000001fff027819 */ /* 0x003fe40000011404 */
        /* <DEDUP_REMOVED lines=14> */
.L_x_769:
        /* <DEDUP_REMOVED lines=8> */
.L_x_784:
[----:B------:R-:W-:Y:S02]  /*cb40*/  IMAD.MOV.U32 R47, RZ, RZ, 0x1 ;  /* 0x00000001ff2f7424 */ /* 0x000fe400078e00ff */
[----:B------:R-:W-:Y:S02]  /*cb50*/  IMAD.MOV.U32 R206, RZ, RZ, R49 ;  /* 0x000000ffffce7224 */ /* 0x000fe400078e0031 */
[----:B------:R-:W-:Y:S02]  /*cb60*/  IMAD.MOV.U32 R173, RZ, RZ, RZ ;  /* 0x000000ffffad7224 */ /* 0x000fe400078e00ff */
[----:B------:R-:W-:-:S07]  /*cb70*/  IMAD.MOV.U32 R197, RZ, RZ, -0x1 ;  /* 0xffffffffffc57424 */ /* 0x000fce00078e00ff */
[----:B------:R-:W-:Y:S05]  /*cb80*/  WARPSYNC.COLLECTIVE R197, `(.L_x_794) ;  /* 0x00000000c5087348 */ /* 0x000fea0003c00000 */
[----:B------:R0:W1:Y:S02]  /*cb90*/  SHFL.UP P5, R47, R206, R47, R173 ;  /* 0x0400002fce2f7389 */ /* 0x00006400000a00ad */
[----:B01----:R-:W-:Y:S01]  /*cba0*/  ENDCOLLECTIVE ;  /* 0x000000000000791b */ /* 0x003fe20003800000 */
.L_x_794:
[----:B------:R-:W-:Y:S02]  /*cbb0*/  IMAD.MOV.U32 R199, RZ, RZ, R47 ;  /* 0x000000ffffc77224 */ /* 0x000fe400078e002f */
[----:B------:R-:W-:Y:S02]  /*cbc0*/  IMAD.MOV.U32 R47, RZ, RZ, 0x2 ;  /* 0x00000002ff2f7424 */ /* 0x000fe400078e00ff */
[----:B------:R-:W-:-:S04]  /*cbd0*/  @P5 IMAD.IADD R199, R49, 0x1, R199 ;  /* 0x0000000131c75824 */ /* 0x000fc800078e02c7 */
[----:B------:R-:W-:-:S07]  /*cbe0*/  IMAD.MOV.U32 R206, RZ, RZ, R199 ;  /* 0x000000ffffce7224 */ /* 0x000fce00078e00c7 */
[----:B------:R-:W-:Y:S05]  /*cbf0*/  WARPSYNC.COLLECTIVE R197, `(.L_x_795) ;  /* 0x00000000c5087348 */ /* 0x000fea0003c00000 */
[----:B------:R0:W1:Y:S02]  /*cc00*/  SHFL.UP P5, R47, R206, R47, R173 ;  /* 0x0400002fce2f7389 */ /* 0x00006400000a00ad */
[----:B01----:R-:W-:Y:S01]  /*cc10*/  ENDCOLLECTIVE ;  /* 0x000000000000791b */ /* 0x003fe20003800000 */
.L_x_795:
[----:B------:R-:W-:Y:S02]  /*cc20*/  IMAD.MOV.U32 R119, RZ, RZ, R47 ;  /* 0x000000ffff777224 */ /* 0x000fe400078e002f */
[----:B------:R-:W-:Y:S02]  /*cc30*/  IMAD.MOV.U32 R47, RZ, RZ, 0x4 ;  /* 0x00000004ff2f7424 */ /* 0x000fe400078e00ff */
[----:B------:R-:W-:-:S04]  /*cc40*/  @P5 IMAD.IADD R119, R199, 0x1, R119 ;  /* 0x00000001c7775824 */ /* 0x000fc800078e0277 */
[----:B------:R-:W-:-:S07]  /*cc50*/  IMAD.MOV.U32 R206, RZ, RZ, R119 ;  /* 0x000000ffffce7224 */ /* 0x000fce00078e0077 */
[----:B------:R-:W-:Y:S05]  /*cc60*/  WARPSYNC.COLLECTIVE R197, `(.L_x_796) ;  /* 0x00000000c5087348 */ /* 0x000fea0003c00000 */
[----:B------:R0:W1:Y:S02]  /*cc70*/  SHFL.UP P5, R47, R206, R47, R173 ;  /* 0x0400002fce2f7389 */ /* 0x00006400000a00ad */
[----:B01----:R-:W-:Y:S01]  /*cc80*/  ENDCOLLECTIVE ;  /* 0x000000000000791b */ /* 0x003fe20003800000 */
.L_x_796:
[----:B------:R-:W-:Y:S02]  /*cc90*/  IMAD.MOV.U32 R199, RZ, RZ, R47 ;  /* 0x000000ffffc77224 */ /* 0x000fe400078e002f */
[----:B------:R-:W-:Y:S02]  /*cca0*/  IMAD.MOV.U32 R47, RZ, RZ, 0x8 ;  /* 0x00000008ff2f7424 */ /* 0x000fe400078e00ff */
[----:B------:R-:W-:-:S04]  /*ccb0*/  @P5 IMAD.IADD R199, R119, 0x1, R199 ;  /* 0x0000000177c75824 */ /* 0x000fc800078e02c7 */
[----:B------:R-:W-:-:S07]  /*ccc0*/  IMAD.MOV.U32 R206, RZ, RZ, R199 ;  /* 0x000000ffffce7224 */ /* 0x000fce00078e00c7 */
[----:B------:R-:W-:Y:S05]  /*ccd0*/  WARPSYNC.COLLECTIVE R197, `(.L_x_797) ;  /* 0x00000000c5087348 */ /* 0x000fea0003c00000 */
[----:B------:R0:W1:Y:S02]  /*cce0*/  SHFL.UP P5, R47, R206, R47, R173 ;  /* 0x0400002fce2f7389 */ /* 0x00006400000a00ad */
[----:B01----:R-:W-:Y:S01]  /*ccf0*/  ENDCOLLECTIVE ;  /* 0x000000000000791b */ /* 0x003fe20003800000 */
.L_x_797:
        /* <DEDUP_REMOVED lines=8> */
.L_x_798:
[----:B------:R-:W-:Y:S02]  /*cd80*/  IMAD.MOV.U32 R173, RZ, RZ, 0x1f ;  /* 0x0000001fffad7424 */ /* 0x000fe400078e00ff */
[----:B------:R-:W-:-:S04]  /*cd90*/  @P5 IMAD.IADD R47, R119, 0x1, R47 ;  /* 0x00000001772f5824 */ /* 0x000fc800078e022f */
[----:B------:R-:W-:Y:S02]  /*cda0*/  IMAD.MOV.U32 R119, RZ, RZ, R47 ;  /* 0x000000ffff777224 */ /* 0x000fe400078e002f */
[----:B------:R-:W-:-:S07]  /*cdb0*/  IMAD.IADD R49, R47, 0x1, -R49 ;  /* 0x000000012f317824 */ /* 0x000fce00078e0a31 */
[----:B------:R-:W-:Y:S05]  /*cdc0*/  WARPSYNC.COLLECTIVE R197, `(.L_x_799) ;  /* 0x00000000c5087348 */ /* 0x000fea0003c00000 */
[----:B------:R0:W1:Y:S02]  /*cdd0*/  SHFL.IDX P5, R201, R119, R173, R199 ;  /* 0x000000ad77c97389 */ /* 0x00006400000a00c7 */
[----:B01----:R-:W-:Y:S01]  /*cde0*/  ENDCOLLECTIVE ;  /* 0x000000000000791b */ /* 0x003fe20003800000 */
.L_x_799:
[----:B------:R-:W-:Y:S02]  /*cdf0*/  IMAD.MOV.U32 R119, RZ, RZ, R8 ;  /* 0x000000ffff777224 */ /* 0x000fe400078e0008 */
[----:B------:R-:W-:Y:S02]  /*ce00*/  IMAD.MOV.U32 R173, RZ, RZ, RZ ;  /* 0x000000ffffad7224 */ /* 0x000fe400078e00ff */
[----:B------:R-:W-:-:S07]  /*ce10*/  IMAD.MOV.U32 R47, RZ, RZ, R201 ;  /* 0x000000ffff2f7224 */ /* 0x000fce00078e00c9 */
[----:B------:R-:W-:Y:S05]  /*ce20*/  WARPSYNC.COLLECTIVE R197, `(.L_x_800) ;  /* 0x00000000c5087348 */ /* 0x000fea0003c00000 */
[----:B------:R0:W1:Y:S02]  /*ce30*/  SHFL.IDX P5, R201, R119, R173, R199 ;  /* 0x000000ad77c97389 */ /* 0x00006400000a00c7 */
[----:B01----:R-:W-:Y:S01]  /*ce40*/  ENDCOLLECTIVE ;  /* 0x000000000000791b */ /* 0x003fe20003800000 */
.L_x_800:
[----:B------:R-:W-:Y:S01]  /*ce50*/  IMAD.MOV.U32 R206, RZ, RZ, R201 ;  /* 0x000000ffffce7224 */ /* 0x000fe200078e00c9 */
[----:B------:R-:W-:Y:S06]  /*ce60*/  BRA `(.L_x_801) ;  /* 0xffffffa800647947 */ /* 0x000fec000383ffff */
.L_x_802:
        /* <DEDUP_REMOVED lines=9> */
.L_x_2017:


//--------------------- .text._ZN17fastertransformer19segmented_topp_impl27segmented_top_p_single_passINS0_28Segmented_topk_kernel_paramsIfiLi256ELi1EEELi128EEEvNS0_20TopKPerSegmentParamsE --------------------------
	.section	.text._ZN17fastertransformer19segmented_topp_impl27segmented_top_p_single_passINS0_28Segmented_topk_kernel_paramsIfiLi256ELi1EEELi128EEEvNS0_20TopKPerSegmentParamsE,"ax",@progbits
	.align	128
        .global         _ZN17fastertransformer19segmented_topp_impl27segmented_top_p_single_passINS0_28Segmented_topk_kernel_paramsIfiLi256ELi1EEELi128EEEvNS0_20TopKPerSegmentParamsE
        .type           _ZN17fastertransformer19segmented_topp_impl27segmented_top_p_single_passINS0_28Segmented_topk_kernel_paramsIfiLi256ELi1EEELi128EEEvNS0_20TopKPerSegmentParamsE,@function
        .size           _ZN17fastertransformer19segmented_topp_impl27segmented_top_p_single_passINS0_28Segmented_topk_kernel_paramsIfiLi256ELi1EEELi128EEEvNS0_20TopKPerSegmentParamsE,(.L_x_2018 - _ZN17fastertransformer19segmented_topp_impl27segmented_top_p_single_passINS0_28Segmented_topk_kernel_paramsIfiLi256ELi1EEELi128EEEvNS0_20TopKPerSegmentParamsE)
        .other          _ZN17fastertransformer19segmented_topp_impl27segmented_top_p_single_passINS0_28Segmented_topk_kernel_paramsIfiLi256ELi1EEELi128EEEvNS0_20TopKPerSegmentParamsE,@"STO_CUDA_ENTRY STV_DEFAULT"
_ZN17fastertransformer19segmented_topp_impl27segmented_top_p_single_passINS0_28Segmented_topk_kernel_paramsIfiLi256ELi1EEELi128EEEvNS0_20TopKPerSegmentParamsE:
.text._ZN17fastertransformer19segmented_topp_impl27segmented_top_p_single_passINS0_28Segmented_topk_kernel_paramsIfiLi256ELi1EEELi128EEEvNS0_20TopKPerSegmentParamsE:
        /* <DEDUP_REMOVED lines=20> */
[----:B------:R-:W-:Y:S01]  /*0140*/  ULDC.64 UR8, c[0x0][0x210] ;  /* 0x0000840000087ab9 */ /* 0x000fe20000000a00 */
[----:B------:R-:W-:Y:S02]  /*0150*/  IMAD.U32 R142, RZ, RZ, UR4 ;  /* 0x00000004ff8e7e24 */ /* 0x000fe4000f8e00ff */
[----:B------:R-:W-:Y:S01]  /*0160*/  IMAD.U32 R29, RZ, RZ, UR5 ;  /* 0x00000005ff1d7e24 */ /* 0x000fe2000f8e00ff */
        /* <DEDUP_REMOVED lines=21> */
[----:B------:R-:W-:Y:S01]  /*02c0*/  LOP3.LUT R0, R8, R9, RZ, 0x3c, !PT ;  /* 0x0000000908007212 */ /* 0x000fe200078e3cff */
[----:B------:R-:W-:Y:S02]  /*02d0*/  IMAD.MOV.U32 R12, RZ, RZ, RZ ;  /* 0x000000ffff0c7224 */ /* 0x000fe400078e00ff */
[----:B------:R-:W-:Y:S01]  /*02e0*/  IMAD.MOV.U32 R8, RZ, RZ, RZ ;  /* 0x000000ffff087224 */ /* 0x000fe200078e00ff */
[----:B------:R-:W-:-:S02]  /*02f0*/  ISETP.GE.AND P2, PT, R0, RZ, PT ;  /* 0x000000ff0000720c */ /* 0x000fc40003f46270 */
[----:B------:R-:W-:-:S05]  /*0300*/  SHF.R.S32.HI R0, RZ, 0x1f, R3 ;  /* 0x0000001fff007819 */ /* 0x000fca0000011403 */
[----:B------:R-:W-:-:S06]  /*0310*/  @P0 VIADD R166, R166, 0x1 ;  /* 0x00000001a6a60836 */ /* 0x000fcc0000000000 */
        /* <DEDUP_REMOVED lines=11> */
[----:B------:R-:W-:-:S02]  /*03d0*/  ISETP.GE.AND P1, PT, R5, R166, PT ;  /* 0x000000a60500720c */ /* 0x000fc40003f26270 */
[C---:B------:R-:W-:Y:S01]  /*03e0*/  LEA R4, P4, R2.reuse, R142, 0x2 ;  /* 0x0000008e02047211 */ /* 0x040fe200078810ff */
[----:B------:R-:W-:Y:S01]  /*03f0*/  IMAD.X R11, R161, 0x1, R0, P0 ;  /* 0x00000001a10b7824 */ /* 0x000fe200000e0600 */
[-C--:B------:R-:W-:Y:S01]  /*0400*/  ISETP.GE.AND P0, PT, R7, R166.reuse, PT ;  /* 0x000000a60700720c */ /* 0x080fe20003f06270 */
[----:B------:R-:W-:Y:S01]  /*0410*/  VIADD R7, R3, 0x7 ;  /* 0x0000000703077836 */ /* 0x000fe20000000000 */
[-C--:B------:R-:W-:Y:S01]  /*0420*/  ISETP.GE.AND P2, PT, R9, R166.reuse, PT ;  /* 0x000000a60900720c */ /* 0x080fe20003f46270 */
[----:B------:R-:W-:Y:S01]  /*0430*/  VIADD R9, R3, 0x6 ;  /* 0x0000000603097836 */ /* 0x000fe20000000000 */
[----:B------:R-:W-:Y:S01]  /*0440*/  LEA.HI.X R5, R2, R29, R11, 0x2, P4 ;  /* 0x0000001d02057211 */ /* 0x000fe200020f140b */
[----:B------:R-:W-:Y:S02]  /*0450*/  IMAD.MOV.U32 R2, RZ, RZ, RZ ;  /* 0x000000ffff027224 */ /* 0x000fe400078e00ff */
[----:B------:R-:W-:Y:S01]  /*0460*/  IMAD.MOV.U32 R16, RZ, RZ, RZ ;  /* 0x000000ffff107224 */ /* 0x000fe200078e00ff */
[----:B------:R-:W-:Y:S01]  /*0470*/  ISETP.GE.AND P4, PT, R9, R166, PT ;  /* 0x000000a60900720c */ /* 0x000fe20003f86270 */
[----:B------:R0:W5:Y:S01]  /*0480*/  @!P3 LDG.E R10, desc[UR6][R4.64+0x8] ;  /* 0x00000806040ab981 */ /* 0x000162000c1e1900 */
[----:B------:R-:W-:-:S03]  /*0490*/  VIADD R9, R3, 0x8 ;  /* 0x0000000803097836 */ /* 0x000fc60000000000 */
[----:B------:R0:W5:Y:S01]  /*04a0*/  @!P6 LDG.E R2, desc[UR6][R4.64] ;  /* 0x000000060402e981 */ /* 0x000162000c1e1900 */
[-C--:B------:R-:W-:Y:S01]  /*04b0*/  ISETP.GE.AND P6, PT, R7, R166.reuse, PT ;  /* 0x000000a60700720c */ /* 0x080fe20003fc6270 */
[----:B------:R-:W-:Y:S02]  /*04c0*/  VIADD R7, R3, 0x9 ;  /* 0x0000000903077836 */ /* 0x000fe40000000000 */
[----:B------:R0:W5:Y:S03]  /*04d0*/  @!P2 LDG.E R12, desc[UR6][R4.64+0xc] ;  /* 0x00000c06040ca981 */ /* 0x000166000c1e1900 */
[-C--:B------:R-:W-:Y:S01]  /*04e0*/  ISETP.GE.AND P3, PT, R7, R166.reuse, PT ;  /* 0x000000a60700720c */ /* 0x080fe20003f66270 */
[----:B------:R-:W-:Y:S01]  /*04f0*/  VIADD R7, R3, 0xa ;  /* 0x0000000a03077836 */ /* 0x000fe20000000000 */
[----:B------:R0:W5:Y:S01]  /*0500*/  @!P5 LDG.E R8, desc[UR6][R4.64+0x4] ;  /* 0x000004060408d981 */ /* 0x000162000c1e1900 */
[----:B------:R-:W-:-:S03]  /*0510*/  ISETP.GE.AND P5, PT, R9, R166, PT ;  /* 0x000000a60900720c */ /* 0x000fc60003fa6270 */
[----:B------:R-:W-:Y:S01]  /*0520*/  ISETP.GE.AND P2, PT, R7, R166, PT ;  /* 0x000000a60700720c */ /* 0x000fe20003f46270 */
[----:B------:R-:W-:Y:S01]  /*0530*/  VIADD R7, R3, 0xc ;  /* 0x0000000c03077836 */ /* 0x000fe20000000000 */
[----:B------:R0:W5:Y:S01]  /*0540*/  @!P0 LDG.E R16, desc[UR6][R4.64+0x14] ;  /* 0x0000140604108981 */ /* 0x000162000c1e1900 */
[----:B------:R-:W-:-:S03]  /*0550*/  IMAD.MOV.U32 R18, RZ, RZ, RZ ;  /* 0x000000ffff127224 */ /* 0x000fc600078e00ff */
        /* <DEDUP_REMOVED lines=236> */
[CC--:B------:R-:W-:Y:S02]  /*1420*/  ISETP.GE.AND P0, PT, R4.reuse, R166.reuse, PT ;  /* 0x000000a60400720c */ /* 0x0c0fe40003f06270 */
[----:B------:R-:W-:Y:S02]  /*1430*/  ISETP.GE.AND P1, PT, R5, R166, PT ;  /* 0x000000a60500720c */ /* 0x000fe40003f26270 */
[----:B------:R-:W-:Y:S02]  /*1440*/  LEA.HI.X.SX32 R5, R4, R161, 0x1, P2 ;  /* 0x000000a104057211 */ /* 0x000fe400010f0eff */
[----:B------:R-:W-:-:S04]  /*1450*/  LEA R4, P2, R6, R142, 0x2 ;  /* 0x0000008e06047211 */ /* 0x000fc800078410ff */
[----:B------:R-:W-:Y:S02]  /*1460*/  LEA.HI.X R5, R6, R29, R5, 0x2, P2 ;  /* 0x0000001d06057211 */ /* 0x000fe400010f1405 */
[----:B------:R-:W-:-:S06]  /*1470*/  CS2R R6, SRZ ;  /* 0x0000000000067805 */ /* 0x000fcc000001ff00 */
[----:B------:R-:W2:Y:S04]  /*1480*/  @!P0 LDG.E R7, desc[UR6][R4.64] ;  /* 0x0000000604078981 */ /* 0x000ea8000c1e1900 */
[----:B------:R-:W3:Y:S01]  /*1490*/  @!P1 LDG.E R6, desc[UR6][R4.64+0x80] ;  /* 0x0000800604069981 */ /* 0x000ee2000c1e1900 */
        /* <DEDUP_REMOVED lines=8> */
[----:B--2---:R0:W-:Y:S04]  /*1520*/  STS [R13+0x6000], R7 ;  /* 0x006000070d007388 */ /* 0x0041e80000000800 */
[----:B---3--:R0:W-:Y:S02]  /*1530*/  STS [R13+0xe000], R6 ;  /* 0x00e000060d007388 */ /* 0x0081e40000000800 */
.L_x_807:
[----:B------:R-:W-:Y:S05]  /*1540*/  BSYNC B1 ;  /* 0x0000000000017941 */ /* 0x000fea0003800000 */
.L_x_806:
[C---:B------:R-:W-:Y:S01]  /*1550*/  ISETP.GE.U32.AND P1, PT, R11.reuse, 0x100, PT ;  /* 0x000001000b00780c */ /* 0x040fe20003f26070 */
[----:B------:R-:W-:Y:S01]  /*1560*/  BSSY B1, `(.L_x_808) ;  /* 0x0000056000017945 */ /* 0x000fe20003800000 */
[----:B------:R-:W-:-:S04]  /*1570*/  IADD3 R4, -R11, 0x100, RZ ;  /* 0x000001000b047810 */ /* 0x000fc80007ffe1ff */
[----:B------:R-:W-:-:S13]  /*1580*/  ISETP.LE.U32.OR P1, PT, R4, 0x18, P1 ;  /* 0x000000180400780c */ /* 0x000fda0000f23470 */
[----:B------:R-:W-:Y:S05]  /*1590*/  @P1 BRA `(.L_x_809) ;  /* 0x0000000400481947 */ /* 0x000fea0003800000 */
[----:B------:R-:W-:-:S13]  /*15a0*/  PLOP3.LUT P0, PT, PT, PT, PT, 0x8, 0x0 ;  /* 0x000000000000781c */ /* 0x000fda0003f0e170 */
.L_x_810:
[----:B01----:R-:W-:Y:S02]  /*15b0*/  IMAD.SHL.U32 R13, R11, 0x80, RZ ;  /* 0x000000800b0d7824 */ /* 0x003fe400078e00ff */
[----:B------:R-:W-:Y:S02]  /*15c0*/  IMAD.U32 R142, RZ, RZ, UR8 ;  /* 0x00000008ff8e7e24 */ /* 0x000fe4000f8e00ff */
[C---:B------:R-:W-:Y:S02]  /*15d0*/  VIADD R4, R13.reuse, 0x40 ;  /* 0x000000400d047836 */ /* 0x040fe40000000000 */
[----:B------:R-:W-:Y:S02]  /*15e0*/  VIADD R134, R13, 0x440 ;  /* 0x000004400d867836 */ /* 0x000fe40000000000 */
[C---:B------:R-:W-:Y:S01]  /*15f0*/  IMAD.IADD R5, R9.reuse, 0x1, R4 ;  /* 0x0000000109057824 */ /* 0x040fe200078e0204 */
[----:B------:R-:W-:Y:S01]  /*1600*/  LOP3.LUT R4, R4, 0x1f, R164, 0xf8, !PT ;  /* 0x0000001f04047812 */ /* 0x000fe200078ef8a4 */
[----:B------:R-:W-:Y:S01]  /*1610*/  IMAD.IADD R7, R9, 0x1, R134 ;  /* 0x0000000109077824 */ /* 0x000fe200078e0286 */
[----:B------:R-:W-:Y:S01]  /*1620*/  LOP3.LUT R134, R134, 0x1f, R164, 0xf8, !PT ;  /* 0x0000001f86867812 */ /* 0x000fe200078ef8a4 */
[----:B------:R-:W-:Y:S01]  /*1630*/  IMAD.U32 R29, RZ, RZ, UR9 ;  /* 0x00000009ff1d7e24 */ /* 0x000fe2000f8e00ff */
[----:B------:R-:W-:Y:S01]  /*1640*/  ISETP.GE.AND P5, PT, R5, R166, PT ;  /* 0x000000a60500720c */ /* 0x000fe20003fa6270 */
[----:B------:R-:W-:Y:S01]  /*1650*/  VIADD R21, R13, 0x840 ;  /* 0x000008400d157836 */ /* 0x000fe20000000000 */
[----:B------:R-:W-:Y:S01]  /*1660*/  IADD3 R5, P3, R163, R4, RZ ;  /* 0x00000004a3057210 */ /* 0x000fe20007f7e0ff */
[----:B------:R-:W-:Y:S01]  /*1670*/  IMAD.MOV.U32 R17, RZ, RZ, RZ ;  /* 0x000000ffff117224 */ /* 0x000fe200078e00ff */
[-C--:B------:R-:W-:Y:S01]  /*1680*/  ISETP.GE.AND P1, PT, R7, R166.reuse, PT ;  /* 0x000000a60700720c */ /* 0x080fe20003f26270 */
[----:B------:R-:W-:Y:S01]  /*1690*/  VIADD R25, R13, 0xc40 ;  /* 0x00000c400d197836 */ /* 0x000fe20000000000 */
[C---:B------:R-:W-:Y:S01]  /*16a0*/  ISETP.GE.AND P2, PT, R4.reuse, R166, PT ;  /* 0x000000a60400720c */ /* 0x040fe20003f46270 */
[----:B------:R-:W-:Y:S01]  /*16b0*/  IMAD.MOV.U32 R15, RZ, RZ, RZ ;  /* 0x000000ffff0f7224 */ /* 0x000fe200078e00ff */
[----:B------:R-:W-:Y:S01]  /*16c0*/  IADD3 R7, P4, R163, R134, RZ ;  /* 0x00000086a3077210 */ /* 0x000fe20007f9e0ff */
[----:B------:R-:W-:Y:S01]  /*16d0*/  IMAD.IADD R13, R9, 0x1, R21 ;  /* 0x00000001090d7824 */ /* 0x000fe200078e0215 */
[----:B------:R-:W-:-:S02]  /*16e0*/  LEA.HI.X.SX32 R136, R4, R161, 0x1, P3 ;  /* 0x000000a104887211 */ /* 0x000fc400018f0eff */
[C---:B------:R-:W-:Y:S02]  /*16f0*/  LEA R4, P3, R5.reuse, R142, 0x2 ;  /* 0x0000008e05047211 */ /* 0x040fe400078610ff */
[C---:B------:R-:W-:Y:S02]  /*1700*/  LEA.HI.X.SX32 R138, R134.reuse, R161, 0x1, P4 ;  /* 0x000000a1868a7211 */ /* 0x040fe400020f0eff */
[----:B------:R-:W-:Y:S02]  /*1710*/  LEA.HI.X R5, R5, R29, R136, 0x2, P3 ;  /* 0x0000001d05057211 */ /* 0x000fe400018f1488 */
[----:B------:R-:W-:Y:S02]  /*1720*/  ISETP.GE.AND P4, PT, R134, R166, PT ;  /* 0x000000a68600720c */ /* 0x000fe40003f86270 */
[----:B------:R-:W-:Y:S01]  /*1730*/  LEA R6, P6, R7, R142, 0x2 ;  /* 0x0000008e07067211 */ /* 0x000fe200078c10ff */
[----:B------:R-:W2:Y:S01]  /*1740*/  @!P2 LDG.E R17, desc[UR6][R4.64] ;  /* 0x000000060411a981 */ /* 0x000ea2000c1e1900 */
[----:B------:R-:W-:-:S02]  /*1750*/  LOP3.LUT R136, R21, 0x1f, R164, 0xf8, !PT ;  /* 0x0000001f15887812 */ /* 0x000fc400078ef8a4 */
[----:B------:R-:W-:Y:S01]  /*1760*/  LEA.HI.X R7, R7, R29, R138, 0x2, P6 ;  /* 0x0000001d07077211 */ /* 0x000fe200030f148a */
[----:B------:R0:W3:Y:S01]  /*1770*/  @!P5 LDG.E R15, desc[UR6][R4.64+0x80] ;  /* 0x00008006040fd981 */ /* 0x0000e2000c1e1900 */
[----:B------:R-:W-:Y:S01]  /*1780*/  IADD3 R19, P3, R163, R136, RZ ;  /* 0x00000088a3137210 */ /* 0x000fe20007f7e0ff */
[----:B------:R-:W-:Y:S01]  /*1790*/  IMAD.MOV.U32 R21, RZ, RZ, RZ ;  /* 0x000000ffff157224 */ /* 0x000fe200078e00ff */
[----:B------:R-:W-:Y:S02]  /*17a0*/  LOP3.LUT R138, R25, 0x1f, R164, 0xf8, !PT ;  /* 0x0000001f198a7812 */ /* 0x000fe400078ef8a4 */
[----:B------:R-:W-:Y:S01]  /*17b0*/  ISETP.GE.AND P2, PT, R13, R166, PT ;  /* 0x000000a60d00720c */ /* 0x000fe20003f46270 */
[----:B------:R-:W-:Y:S01]  /*17c0*/  IMAD.IADD R13, R9, 0x1, R25 ;  /* 0x00000001090d7824 */ /* 0x000fe200078e0219 */
[----:B------:R-:W-:Y:S01]  /*17d0*/  LEA.HI.X.SX32 R140, R136, R161, 0x1, P3 ;  /* 0x000000a1888c7211 */ /* 0x000fe200018f0eff */
[----:B------:R-:W4:Y:S01]  /*17e0*/  @!P4 LDG.E R21, desc[UR6][R6.64] ;  /* 0x000000060615c981 */ /* 0x000f22000c1e1900 */
[----:B------:R-:W-:-:S02]  /*17f0*/  LEA R134, P6, R19, R142, 0x2 ;  /* 0x0000008e13867211 */ /* 0x000fc400078c10ff */
[----:B------:R-:W-:Y:S02]  /*1800*/  IADD3 R23, P5, R163, R138, RZ ;  /* 0x0000008aa3177210 */ /* 0x000fe40007fbe0ff */
[-C--:B------:R-:W-:Y:S02]  /*1810*/  ISETP.GE.AND P3, PT, R136, R166.reuse, PT ;  /* 0x000000a68800720c */ /* 0x080fe40003f66270 */
[----:B------:R-:W-:Y:S02]  /*1820*/  LEA.HI.X R135, R19, R29, R140, 0x2, P6 ;  /* 0x0000001d13877211 */ /* 0x000fe400030f148c */
[C---:B------:R-:W-:Y:S02]  /*1830*/  LEA.HI.X.SX32 R140, R138.reuse, R161, 0x1, P5 ;  /* 0x000000a18a8c7211 */ /* 0x040fe400028f0eff */
[-C--:B------:R-:W-:Y:S02]  /*1840*/  ISETP.GE.AND P4, PT, R138, R166.reuse, PT ;  /* 0x000000a68a00720c */ /* 0x080fe40003f86270 */
[----:B------:R-:W-:-:S02]  /*1850*/  ISETP.GE.AND P6, PT, R13, R166, PT ;  /* 0x000000a60d00720c */ /* 0x000fc40003fc6270 */
[C---:B------:R-:W-:Y:S01]  /*1860*/  LEA R136, P5, R23.reuse, R142, 0x2 ;  /* 0x0000008e17887211 */ /* 0x040fe200078a10ff */
[----:B------:R-:W-:Y:S02]  /*1870*/  IMAD.MOV.U32 R19, RZ, RZ, RZ ;  /* 0x000000ffff137224 */ /* 0x000fe400078e00ff */
[----:B------:R-:W-:Y:S01]  /*1880*/  IMAD.MOV.U32 R13, RZ, RZ, RZ ;  /* 0x000000ffff0d7224 */ /* 0x000fe200078e00ff */
[----:B------:R-:W-:Y:S01]  /*1890*/  LEA.HI.X R137, R23, R29, R140, 0x2, P5 ;  /* 0x0000001d17897211 */ /* 0x000fe200028f148c */
[----:B------:R-:W-:Y:S02]  /*18a0*/  IMAD.MOV.U32 R23, RZ, RZ, RZ ;  /* 0x000000ffff177224 */ /* 0x000fe400078e00ff */
[----:B------:R-:W-:Y:S01]  /*18b0*/  IMAD.MOV.U32 R27, RZ, RZ, RZ ;  /* 0x000000ffff1b7224 */ /* 0x000fe200078e00ff */
[----:B------:R1:W4:Y:S01]  /*18c0*/  @!P1 LDG.E R19, desc[UR6][R6.64+0x80] ;  /* 0x0000800606139981 */ /* 0x000322000c1e1900 */
[----:B------:R-:W-:-:S03]  /*18d0*/  IMAD.MOV.U32 R25, RZ, RZ, RZ ;  /* 0x000000ffff197224 */ /* 0x000fc600078e00ff */
[----:B------:R-:W4:Y:S04]  /*18e0*/  @!P3 LDG.E R23, desc[UR6][R134.64] ;  /* 0x000000068617b981 */ /* 0x000f28000c1e1900 */
[----:B------:R1:W4:Y:S04]  /*18f0*/  @!P2 LDG.E R13, desc[UR6][R134.64+0x80] ;  /* 0x00008006860da981 */ /* 0x000328000c1e1900 */
[----:B------:R-:W4:Y:S04]  /*1900*/  @!P4 LDG.E R27, desc[UR6][R136.64] ;  /* 0x00000006881bc981 */ /* 0x000f28000c1e1900 */
[----:B------:R1:W4:Y:S01]  /*1910*/  @!P6 LDG.E R25, desc[UR6][R136.64+0x80] ;  /* 0x000080068819e981 */ /* 0x000322000c1e1900 */
[----:B------:R-:W1:Y:S01]  /*1920*/  S2UR UR5, SR_CgaCtaId ;  /* 0x00000000000579c3 */ /* 0x000e620000008800 */
[----:B------:R-:W-:-:S02]  /*1930*/  UMOV UR4, 0x400 ;  /* 0x0000040000047882 */ /* 0x000fc40000000000 */
[----:B------:R-:W-:Y:S01]  /*1940*/  UIADD3 UR4, UR4, 0x4b0, URZ ;  /* 0x000004b004047890 */ /* 0x000fe2000fffe03f */
[C---:B0-----:R-:W-:Y:S02]  /*1950*/  IMAD R4, R0.reuse, 0x100, R11 ;  /* 0x0000010000047824 */ /* 0x041fe400078e020b */
[C---:B------:R-:W-:Y:S02]  /*1960*/  VIADD R5, R11.reuse, 0x8 ;  /* 0x000000080b057836 */ /* 0x040fe40000000000 */
[C---:B-1----:R-:W-:Y:S02]  /*1970*/  VIADD R7, R11.reuse, 0x10 ;  /* 0x000000100b077836 */ /* 0x042fe40000000000 */
        /* <DEDUP_REMOVED lines=18> */
[----:B------:R1:W-:Y:S01]  /*1aa0*/  STS [R6+0xe000], R25 ;  /* 0x00e0001906007388 */ /* 0x0003e20000000800 */
[----:B------:R-:W-:Y:S05]  /*1ab0*/  @!P1 BRA `(.L_x_810) ;  /* 0xfffffff800bc9947 */ /* 0x000fea000383ffff */
.L_x_809:
[----:B------:R-:W-:Y:S05]  /*1ac0*/  BSYNC B1 ;  /* 0x0000000000017941 */ /* 0x000fea0003800000 */
.L_x_808:
[C---:B------:R-:W-:Y:S01]  /*1ad0*/  ISETP.GE.U32.AND P1, PT, R11.reuse, 0x100, PT ;  /* 0x000001000b00780c */ /* 0x040fe20003f26070 */
[----:B------:R-:W-:Y:S01]  /*1ae0*/  BSSY B1, `(.L_x_811) ;  /* 0x000002d000017945 */ /* 0x000fe20003800000 */
[----:B-1----:R-:W-:-:S04]  /*1af0*/  IADD3 R4, -R11, 0x100, RZ ;  /* 0x000001000b047810 */ /* 0x002fc80007ffe1ff */
[----:B------:R-:W-:-:S13]  /*1b00*/  ISETP.LE.U32.OR P1, PT, R4, 0x8, P1 ;  /* 0x000000080400780c */ /* 0x000fda0000f23470 */
[----:B------:R-:W-:Y:S05]  /*1b10*/  @P1 BRA `(.L_x_812) ;  /* 0x0000000000a41947 */ /* 0x000fea0003800000 */
[C---:B------:R-:W-:Y:S01]  /*1b20*/  VIADD R23, R11.reuse, 0x8 ;  /* 0x000000080b177836 */ /* 0x040fe20000000000 */
[----:B------:R-:W-:Y:S01]  /*1b30*/  LEA R4, R11, 0x40, 0x7 ;  /* 0x000000400b047811 */ /* 0x000fe200078e38ff */
[----:B------:R-:W-:Y:S02]  /*1b40*/  IMAD.MOV.U32 R15, RZ, RZ, RZ ;  /* 0x000000ffff0f7224 */ /* 0x000fe400078e00ff */
[----:B------:R-:W-:Y:S01]  /*1b50*/  IMAD.MOV.U32 R19, RZ, RZ, RZ ;  /* 0x000000ffff137224 */ /* 0x000fe200078e00ff */
[----:B0-----:R-:W-:Y:S01]  /*1b60*/  LEA R7, R23, 0x40, 0x7 ;  /* 0x0000004017077811 */ /* 0x001fe200078e38ff */
[----:B------:R-:W-:Y:S01]  /*1b70*/  IMAD.IADD R5, R9, 0x1, R4 ;  /* 0x0000000109057824 */ /* 0x000fe200078e0204 */
[--C-:B------:R-:W-:Y:S01]  /*1b80*/  LOP3.LUT R4, R4, 0x1f, R164.reuse, 0xf8, !PT ;  /* 0x0000001f04047812 */ /* 0x100fe200078ef8a4 */
[----:B------:R-:W-:Y:S01]  /*1b90*/  IMAD.MOV.U32 R17, RZ, RZ, RZ ;  /* 0x000000ffff117224 */ /* 0x000fe200078e00ff */
[----:B------:R-:W-:Y:S02]  /*1ba0*/  LOP3.LUT R6, R7, 0x1f, R164, 0xf8, !PT ;  /* 0x0000001f07067812 */ /* 0x000fe400078ef8a4 */
[----:B------:R-:W-:Y:S01]  /*1bb0*/  ISETP.GE.AND P0, PT, R5, R166, PT ;  /* 0x000000a60500720c */ /* 0x000fe20003f06270 */
[----:B------:R-:W-:Y:S01]  /*1bc0*/  IMAD.IADD R5, R9, 0x1, R7 ;  /* 0x0000000109057824 */ /* 0x000fe200078e0207 */
[----:B------:R-:W-:-:S02]  /*1bd0*/  IADD3 R13, P2, R163, R4, RZ ;  /* 0x00000004a30d7210 */ /* 0x000fc40007f5e0ff */
[----:B------:R-:W-:Y:S02]  /*1be0*/  IADD3 R7, P3, R163, R6, RZ ;  /* 0x00000006a3077210 */ /* 0x000fe40007f7e0ff */
[CC--:B------:R-:W-:Y:S02]  /*1bf0*/  ISETP.GE.AND P1, PT, R4.reuse, R166.reuse, PT ;  /* 0x000000a60400720c */ /* 0x0c0fe40003f26270 */
[-C--:B------:R-:W-:Y:S02]  /*1c00*/  LEA.HI.X.SX32 R136, R4, R161.reuse, 0x1, P2 ;  /* 0x000000a104887211 */ /* 0x080fe400010f0eff */
[C---:B------:R-:W-:Y:S02]  /*1c10*/  LEA.HI.X.SX32 R134, R6.reuse, R161, 0x1, P3 ;  /* 0x000000a106867211 */ /* 0x040fe400018f0eff */
[-C--:B------:R-:W-:Y:S02]  /*1c20*/  ISETP.GE.AND P2, PT, R6, R166.reuse, PT ;  /* 0x000000a60600720c */ /* 0x080fe40003f46270 */
[----:B------:R-:W-:-:S02]  /*1c30*/  ISETP.GE.AND P3, PT, R5, R166, PT ;  /* 0x000000a60500720c */ /* 0x000fc40003f66270 */
[-C--:B------:R-:W-:Y:S02]  /*1c40*/  LEA R4, P4, R13, R142.reuse, 0x2 ;  /* 0x0000008e0d047211 */ /* 0x080fe400078810ff */
[----:B------:R-:W-:Y:S02]  /*1c50*/  LEA R6, P5, R7, R142, 0x2 ;  /* 0x0000008e07067211 */ /* 0x000fe400078a10ff */
[-C--:B------:R-:W-:Y:S01]  /*1c60*/  LEA.HI.X R5, R13, R29.reuse, R136, 0x2, P4 ;  /* 0x0000001d0d057211 */ /* 0x080fe200020f1488 */
[----:B------:R-:W-:Y:S01]  /*1c70*/  IMAD.MOV.U32 R13, RZ, RZ, RZ ;  /* 0x000000ffff0d7224 */ /* 0x000fe200078e00ff */
[----:B------:R-:W-:-:S03]  /*1c80*/  LEA.HI.X R7, R7, R29, R134, 0x2, P5 ;  /* 0x0000001d07077211 */ /* 0x000fc600028f1486 */
[----:B------:R-:W2:Y:S04]  /*1c90*/  @!P1 LDG.E R15, desc[UR6][R4.64] ;  /* 0x00000006040f9981 */ /* 0x000ea8000c1e1900 */
[----:B------:R-:W3:Y:S04]  /*1ca0*/  @!P0 LDG.E R13, desc[UR6][R4.64+0x80] ;  /* 0x00008006040d8981 */ /* 0x000ee8000c1e1900 */
[----:B------:R-:W4:Y:S04]  /*1cb0*/  @!P2 LDG.E R19, desc[UR6][R6.64] ;  /* 0x000000060613a981 */ /* 0x000f28000c1e1900 */
[----:B------:R-:W4:Y:S01]  /*1cc0*/  @!P3 LDG.E R17, desc[UR6][R6.64+0x80] ;  /* 0x000080060611b981 */ /* 0x000f22000c1e1900 */
[----:B------:R-:W0:Y:S01]  /*1cd0*/  S2UR UR5, SR_CgaCtaId ;  /* 0x00000000000579c3 */ /* 0x000e220000008800 */
[----:B------:R-:W-:Y:S01]  /*1ce0*/  UMOV UR4, 0x400 ;  /* 0x0000040000047882 */ /* 0x000fe20000000000 */
[C---:B------:R-:W-:Y:S01]  /*1cf0*/  IMAD R21, R0.reuse, 0x100, R11 ;  /* 0x0000010000157824 */ /* 0x040fe200078e020b */
[----:B------:R-:W-:Y:S01]  /*1d00*/  UIADD3 UR4, UR4, 0x4b0, URZ ;  /* 0x000004b004047890 */ /* 0x000fe2000fffe03f */
[----:B------:R-:W-:Y:S01]  /*1d10*/  IMAD R11, R0, 0x100, R23 ;  /* 0x00000100000b7824 */ /* 0x000fe200078e0217 */
[----:B------:R-:W-:-:S02]  /*1d20*/  PLOP3.LUT P0, PT, PT, PT, PT, 0x8, 0x0 ;  /* 0x000000000000781c */ /* 0x000fc40003f0e170 */
[----:B0-----:R-:W-:-:S06]  /*1d30*/  ULEA UR4, UR5, UR4, 0x18 ;  /* 0x0000000405047291 */ /* 0x001fcc000f8ec03f */
[----:B------:R-:W-:Y:S02]  /*1d40*/  LEA R136, R21, UR4, 0x2 ;  /* 0x0000000415887c11 */ /* 0x000fe4000f8e10ff */
[----:B------:R-:W-:Y:S01]  /*1d50*/  LEA R134, R11, UR4, 0x2 ;  /* 0x000000040b867c11 */ /* 0x000fe2000f8e10ff */
[----:B------:R-:W-:Y:S02]  /*1d60*/  VIADD R11, R23, 0x8 ;  /* 0x00000008170b7836 */ /* 0x000fe40000000000 */
[----:B--2---:R1:W-:Y:S04]  /*1d70*/  STS [R136+0x6000], R15 ;  /* 0x0060000f88007388 */ /* 0x0043e80000000800 */
[----:B---3--:R1:W-:Y:S04]  /*1d80*/  STS [R136+0xe000], R13 ;  /* 0x00e0000d88007388 */ /* 0x0083e80000000800 */
[----:B----4-:R1:W-:Y:S04]  /*1d90*/  STS [R134+0x6000], R19 ;  /* 0x0060001386007388 */ /* 0x0103e80000000800 */
[----:B------:R1:W-:Y:S02]  /*1da0*/  STS [R134+0xe000], R17 ;  /* 0x00e0001186007388 */ /* 0x0003e40000000800 */
.L_x_812:
[----:B------:R-:W-:Y:S05]  /*1db0*/  BSYNC B1 ;  /* 0x0000000000017941 */ /* 0x000fea0003800000 */
.L_x_811:
[----:B------:R-:W-:-:S13]  /*1dc0*/  ISETP.LT.U32.OR P0, PT, R11, 0x100, P0 ;  /* 0x000001000b00780c */ /* 0x000fda0000701470 */
[----:B------:R-:W-:Y:S05]  /*1dd0*/  @!P0 BRA `(.L_x_805) ;  /* 0x0000000000508947 */ /* 0x000fea0003800000 */
[----:B------:R-:W-:-:S04]  /*1de0*/  LEA R5, R11, 0x40, 0x7 ;  /* 0x000000400b057811 */ /* 0x000fc800078e38ff */
[----:B------:R-:W-:Y:S01]  /*1df0*/  LOP3.LUT R4, R5, 0x1f, R164, 0xf8, !PT ;  /* 0x0000001f05047812 */ /* 0x000fe200078ef8a4 */
[----:B------:R-:W-:-:S03]  /*1e00*/  IMAD.IADD R9, R9, 0x1, R5 ;  /* 0x0000000109097824 */ /* 0x000fc600078e0205 */
[----:B------:R-:W-:Y:S02]  /*1e10*/  IADD3 R5, P2, R163, R4, RZ ;  /* 0x00000004a3057210 */ /* 0x000fe40007f5e0ff */
[CC--:B------:R-:W-:Y:S02]  /*1e20*/  ISETP.GE.AND P0, PT, R4.reuse, R166.reuse, PT ;  /* 0x000000a60400720c */ /* 0x0c0fe40003f06270 */
[----:B------:R-:W-:Y:S02]  /*1e30*/  ISETP.GE.AND P1, PT, R9, R166, PT ;  /* 0x000000a60900720c */ /* 0x000fe40003f26270 */
[----:B0-----:R-:W-:Y:S02]  /*1e40*/  LEA.HI.X.SX32 R6, R4, R161, 0x1, P2 ;  /* 0x000000a104067211 */ /* 0x001fe400010f0eff */
        /* <DEDUP_REMOVED lines=8> */
[----:B------:R-:W-:-:S04]  /*1ed0*/  UIADD3 UR4, UR4, 0x4b0, URZ ;  /* 0x000004b004047890 */ /* 0x000fc8000fffe03f */
[----:B0-----:R-:W-:-:S06]  /*1ee0*/  ULEA UR4, UR5, UR4, 0x18 ;  /* 0x0000000405047291 */ /* 0x001fcc000f8ec03f */
[----:B------:R-:W-:-:S05]  /*1ef0*/  LEA R0, R0, UR4, 0x2 ;  /* 0x0000000400007c11 */ /* 0x000fca000f8e10ff */
[----:B--2---:R2:W-:Y:S04]  /*1f00*/  STS [R0+0x6000], R7 ;  /* 0x0060000700007388 */ /* 0x0045e80000000800 */
[----:B---3--:R2:W-:Y:S02]  /*1f10*/  STS [R0+0xe000], R6 ;  /* 0x00e0000600007388 */ /* 0x0085e40000000800 */
.L_x_805:
[----:B------:R-:W-:Y:S05]  /*1f20*/  BSYNC B0 ;  /* 0x0000000000007941 */ /* 0x000fea0003800000 */
.L_x_804:
[----:B------:R-:W2:Y:S01]  /*1f30*/  S2R R159, SR_CgaCtaId ;  /* 0x00000000009f7919 */ /* 0x000ea20000008800 */
[----:B------:R-:W-:Y:S01]  /*1f40*/  ISETP.NE.AND P0, PT, R164, RZ, PT ;  /* 0x000000ffa400720c */ /* 0x000fe20003f05270 */
[----:B------:R-:W3:Y:S01]  /*1f50*/  LDC R162, c[0x0][0x264] ;  /* 0x00009900ffa27b82 */ /* 0x000ee20000000800 */
[----:B------:R-:W-:Y:S01]  /*1f60*/  MOV R4, 0x400 ;  /* 0x0000040000047802 */ /* 0x000fe20000000f00 */
[----:B------:R-:W4:Y:S01]  /*1f70*/  S2R R198, SR_LANEID ;  /* 0x0000000000c67919 */ /* 0x000f220000000000 */
[----:B------:R-:W-:Y:S01]  /*1f80*/  SHF.R.S32.HI R5, RZ, 0x1f, R164 ;  /* 0x0000001fff057819 */ /* 0x000fe200000114a4 */
[----:B------:R-:W-:Y:S01]  /*1f90*/  IMAD.MOV.U32 R158, RZ, RZ, RZ ;  /* 0x000000ffff9e7224 */ /* 0x000fe200078e00ff */
[----:B------:R-:W-:Y:S01]  /*1fa0*/  LOP3.LUT R197, R197, 0xfdffffff, RZ, 0xc0, !PT ;  /* 0xfdffffffc5c57812 */ /* 0x000fe200078ec0ff */
[----:B------:R-:W-:Y:S01]  /*1fb0*/  VIADD R160, R4, 0x10 ;  /* 0x0000001004a07836 */ /* 0x000fe20000000000 */
[----:B------:R-:W-:Y:S02]  /*1fc0*/  LEA.HI R5, R5, R164, RZ, 0x5 ;  /* 0x000000a405057211 */ /* 0x000fe400078f28ff */
[----:B------:R-:W-:-:S02]  /*1fd0*/  CS2R R156, SRZ ;  /* 0x00000000009c7805 */ /* 0x000fc4000001ff00 */
[----:B------:R-:W-:Y:S01]  /*1fe0*/  CS2R R154, SRZ ;  /* 0x00000000009a7805 */ /* 0x000fe2000001ff00 */
[----:B------:R-:W-:Y:S01]  /*1ff0*/  IMAD.MOV.U32 R153, RZ, RZ, RZ ;  /* 0x000000ffff997224 */ /* 0x000fe200078e00ff */
[----:B------:R-:W-:Y:S01]  /*2000*/  SHF.R.S32.HI R5, RZ, 0x5, R5 ;  /* 0x00000005ff057819 */ /* 0x000fe20000011405 */
[----:B------:R-:W-:Y:S01]  /*2010*/  UMOV UR8, 0x1d ;  /* 0x0000001d00087882 */ /* 0x000fe20000000000 */
[----:B------:R-:W-:Y:S02]  /*2020*/  @P0 LOP3.LUT R197, R197, 0x2000000, RZ, 0xfc, !PT ;  /* 0x02000000c5c50812 */ /* 0x000fe400078efcff */
[C---:B--2---:R-:W-:Y:S01]  /*2030*/  @!P0 LEA R0, R159.reuse, R4, 0x18 ;  /* 0x000000049f008211 */ /* 0x044fe200078ec0ff */
[----:B------:R-:W-:Y:S01]  /*2040*/  VIADD R4, R4, 0x4b0 ;  /* 0x000004b004047836 */ /* 0x000fe20000000000 */
[----:B------:R-:W-:-:S03]  /*2050*/  LEA R160, R159, R160, 0x18 ;  /* 0x000000a09fa07211 */ /* 0x000fc600078ec0ff */
[----:B------:R2:W-:Y:S01]  /*2060*/  @!P0 STS [R0], RZ ;  /* 0x000000ff00008388 */ /* 0x0005e20000000800 */
[----:B------:R-:W-:Y:S01]  /*2070*/  LEA R159, R159, R4, 0x18 ;  /* 0x000000049f9f7211 */ /* 0x000fe200078ec0ff */
[----:B------:R-:W-:-:S04]  /*2080*/  IMAD R152, R5, 0x4, R160 ;  /* 0x0000000405987824 */ /* 0x000fc800078e02a0 */
[----:B----4-:R-:W-:-:S07]  /*2090*/  IMAD R150, R164, 0x4, R159 ;  /* 0x00000004a4967824 */ /* 0x010fce00078e029f */
.L_x_822:
[----:B------:R-:W-:Y:S01]  /*20a0*/  UMOV UR4, 0x1 ;  /* 0x0000000100047882 */ /* 0x000fe20000000000 */
[----:B------:R-:W-:Y:S01]  /*20b0*/  LOP3.LUT R199, R199, 0xbfffffff, RZ, 0xc0, !PT ;  /* 0xbfffffffc7c77812 */ /* 0x000fe200078ec0ff */
[----:B------:R-:W-:Y:S01]  /*20c0*/  USHF.L.U32 UR4, UR4, UR8, URZ ;  /* 0x0000000804047299 */ /* 0x000fe2000800063f */
[----:B------:R-:W-:Y:S01]  /*20d0*/  LOP3.LUT R200, R200, 0xfffffffe, RZ, 0xc0, !PT ;  /* 0xfffffffec8c87812 */ /* 0x000fe200078ec0ff */
[----:B------:R-:W-:Y:S01]  /*20e0*/  BAR.SYNC.DEFER_BLOCKING 0x0 ;  /* 0x0000000000007b1d */ /* 0x000fe20000010000 */
[----:B01----:R-:W-:-:S03]  /*20f0*/  LOP3.LUT R7, R7, 0xffffffef, RZ, 0xc0, !PT ;  /* 0xffffffef07077812 */ /* 0x003fc600078ec0ff */
[----:B------:R-:W-:Y:S02]  /*2100*/  LOP3.LUT R151, R156, UR4, RZ, 0xfc, !PT ;  /* 0x000000049c977c12 */ /* 0x000fe4000f8efcff */
[----:B------:R-:W-:Y:S02]  /*2110*/  BSSY B0, `(.L_x_813) ;  /* 0x000042c000007945 */ /* 0x000fe40003800000 */
[C---:B-----5:R-:W-:Y:S02]  /*2120*/  LOP3.LUT P1, RZ, R151.reuse, R2, RZ, 0x30, !PT ;  /* 0x0000000297ff7212 */ /* 0x060fe400078230ff */
[----:B------:R-:W-:Y:S02]  /*2130*/  LOP3.LUT P0, RZ, R151, R8, RZ, 0x30, !PT ;  /* 0x0000000897ff7212 */ /* 0x000fe400078030ff */
[----:B------:R-:W-:Y:S02]  /*2140*/  FSEL R5, RZ, 1, P1 ;  /* 0x3f800000ff057808 */ /* 0x000fe40000800000 */
[----:B--2---:R-:W-:-:S02]  /*2150*/  FSEL R0, RZ, 1, P0 ;  /* 0x3f800000ff007808 */ /* 0x004fc40000000000 */
[C---:B------:R-:W-:Y:S01]  /*2160*/  LOP3.LUT P4, RZ, R151.reuse, R72, RZ, 0x30, !PT ;  /* 0x0000004897ff7212 */ /* 0x040fe200078830ff */
[----:B------:R-:W-:Y:S01]  /*2170*/  FFMA.FTZ R5, R2, R5, RZ ;  /* 0x0000000502057223 */ /* 0x000fe200000100ff */
[C---:B------:R-:W-:Y:S02]  /*2180*/  LOP3.LUT P3, RZ, R151.reuse, R74, RZ, 0x30, !PT ;  /* 0x0000004a97ff7212 */ /* 0x040fe400078630ff */
[----:B------:R-:W-:Y:S01]  /*2190*/  LOP3.LUT P2, RZ, R151, R76, RZ, 0x30, !PT ;  /* 0x0000004c97ff7212 */ /* 0x000fe200078430ff */
[----:B------:R-:W-:Y:S01]  /*21a0*/  FFMA.FTZ R5, R8, R0, R5 ;  /* 0x0000000008057223 */ /* 0x000fe20000010005 */
[----:B------:R-:W-:Y:S02]  /*21b0*/  @P1 LOP3.LUT R199, R199, 0x40000000, RZ, 0xfc, !PT ;  /* 0x40000000c7c71812 */ /* 0x000fe400078efcff */
[----:B------:R-:W-:Y:S01]  /*21c0*/  LOP3.LUT P1, RZ, R151, R10, RZ, 0x30, !PT ;  /* 0x0000000a97ff7212 */ /* 0x000fe200078230ff */
[----:B------:R-:W-:Y:S01]  /*21d0*/  LDS R9, [R150+0x6000] ;  /* 0x0060000096097984 */ /* 0x000fe20000000800 */
[----:B------:R-:W-:-:S02]  /*21e0*/  @P0 LOP3.LUT R200, R200, 0x1, RZ, 0xfc, !PT ;  /* 0x00000001c8c80812 */ /* 0x000fc400078efcff */
[----:B------:R-:W-:Y:S01]  /*21f0*/  LOP3.LUT P0, RZ, R151, R12, RZ, 0x30, !PT ;  /* 0x0000000c97ff7212 */ /* 0x000fe200078030ff */
[----:B------:R-:W0:Y:S01]  /*2200*/  LDS R11, [R150+0x6400] ;  /* 0x00640000960b7984 */ /* 0x000e220000000800 */
[----:B------:R-:W-:Y:S02]  /*2210*/  LOP3.LUT R200, R200, 0xfffffffb, RZ, 0xc0, !PT ;  /* 0xfffffffbc8c87812 */ /* 0x000fe400078ec0ff */
[----:B------:R-:W-:Y:S01]  /*2220*/  FSEL R4, RZ, 1, P1 ;  /* 0x3f800000ff047808 */ /* 0x000fe20000800000 */
[----:B-1----:R-:W1:Y:S01]  /*2230*/  LDS R13, [R150+0x6800] ;  /* 0x00680000960d7984 */ /* 0x002e620000000800 */
[----:B------:R-:W-:Y:S02]  /*2240*/  FSEL R0, RZ, 1, P0 ;  /* 0x3f800000ff007808 */ /* 0x000fe40000000000 */
[----:B------:R-:W-:Y:S01]  /*2250*/  LOP3.LUT R199, R199, 0xffffffbf, RZ, 0xc0, !PT ;  /* 0xffffffbfc7c77812 */ /* 0x000fe200078ec0ff */
[----:B------:R-:W-:Y:S01]  /*2260*/  FFMA.FTZ R5, R10, R4, R5 ;  /* 0x000000040a057223 */ /* 0x000fe20000010005 */
[----:B------:R-:W-:Y:S01]  /*2270*/  @P1 LOP3.LUT R200, R200, 0x4, RZ, 0xfc, !PT ;  /* 0x00000004c8c81812 */ /* 0x000fe200078efcff */
[----:B------:R-:W-:Y:S01]  /*2280*/  LDS R15, [R150+0x6c00] ;  /* 0x006c0000960f7984 */ /* 0x000fe20000000800 */
[----:B------:R-:W-:Y:S01]  /*2290*/  LOP3.LUT P1, RZ, R151, R14, RZ, 0x30, !PT ;  /* 0x0000000e97ff7212 */ /* 0x000fe200078230ff */
[----:B------:R-:W-:Y:S01]  /*22a0*/  FFMA.FTZ R5, R12, R0, R5 ;  /* 0x000000000c057223 */ /* 0x000fe20000010005 */
[----:B------:R-:W-:Y:S01]  /*22b0*/  LOP3.LUT R200, R200, 0xffffffef, RZ, 0xc0, !PT ;  /* 0xffffffefc8c87812 */ /* 0x000fe200078ec0ff */
[----:B------:R-:W2:Y:S01]  /*22c0*/  LDS R17, [R150+0x7000] ;  /* 0x0070000096117984 */ /* 0x000ea20000000800 */
[----:B------:R-:W-:-:S02]  /*22d0*/  FSEL R4, RZ, 1, P1 ;  /* 0x3f800000ff047808 */ /* 0x000fc40000800000 */
[----:B------:R-:W-:Y:S01]  /*22e0*/  @P0 LOP3.LUT R200, R200, 0x10, RZ, 0xfc, !PT ;  /* 0x00000010c8c80812 */ /* 0x000fe200078efcff */
[----:B----4-:R-:W4:Y:S01]  /*22f0*/  LDS R19, [R150+0x7400] ;  /* 0x0074000096137984 */ /* 0x010f220000000800 */
[C---:B------:R-:W-:Y:S01]  /*2300*/  LOP3.LUT P0, RZ, R151.reuse, R16, RZ, 0x30, !PT ;  /* 0x0000001097ff7212 */ /* 0x040fe200078030ff */
[----:B------:R-:W-:Y:S01]  /*2310*/  FFMA.FTZ R5, R14, R4, R5 ;  /* 0x000000040e057223 */ /* 0x000fe20000010005 */
[----:B------:R-:W-:Y:S01]  /*2320*/  LOP3.LUT R200, R200, 0xffffffbf, RZ, 0xc0, !PT ;  /* 0xffffffbfc8c87812 */ /* 0x000fe200078ec0ff */
[----:B------:R-:W-:Y:S01]  /*2330*/  LDS R21, [R150+0x8400] ;  /* 0x0084000096157984 */ /* 0x000fe20000000800 */
[----:B------:R-:W-:Y:S02]  /*2340*/  FSEL R0, RZ, 1, P0 ;  /* 0x3f800000ff007808 */ /* 0x000fe40000000000 */
[----:B------:R-:W-:Y:S01]  /*2350*/  @P1 LOP3.LUT R200, R200, 0x40, RZ, 0xfc, !PT ;  /* 0x00000040c8c81812 */ /* 0x000fe200078efcff */
[----:B------:R-:W-:Y:S01]  /*2360*/  LDS R23, [R150+0xe800] ;  /* 0x00e8000096177984 */ /* 0x000fe20000000800 */
[----:B------:R-:W-:Y:S01]  /*2370*/  LOP3.LUT P1, RZ, R151, R78, RZ, 0x30, !PT ;  /* 0x0000004e97ff7212 */ /* 0x000fe200078230ff */
[----:B------:R-:W-:Y:S01]  /*2380*/  FFMA.FTZ R5, R16, R0, R5 ;  /* 0x0000000010057223 */ /* 0x000fe20000010005 */
[----:B------:R-:W-:-:S02]  /*2390*/  LOP3.LUT R200, R200, 0xfffffeff, RZ, 0xc0, !PT ;  /* 0xfffffeffc8c87812 */ /* 0x000fc400078ec0ff */
[C---:B------:R-:W-:Y:S02]  /*23a0*/  LOP3.LUT P5, RZ, R151.reuse, R82, RZ, 0x30, !PT ;  /* 0x0000005297ff7212 */ /* 0x040fe400078a30ff */
[----:B------:R-:W-:Y:S02]  /*23b0*/  @P0 LOP3.LUT R200, R200, 0x100, RZ, 0xfc, !PT ;  /* 0x00000100c8c80812 */ /* 0x000fe400078efcff */
[C---:B------:R-:W-:Y:S02]  /*23c0*/  LOP3.LUT P0, RZ, R151.reuse, R18, RZ, 0x30, !PT ;  /* 0x0000001297ff7212 */ /* 0x040fe400078030ff */
[----:B------:R-:W-:Y:S02]  /*23d0*/  LOP3.LUT R200, R200, 0x7fffffff, RZ, 0xc0, !PT ;  /* 0x7fffffffc8c87812 */ /* 0x000fe400078ec0ff */
[----:B------:R-:W-:Y:S02]  /*23e0*/  FSEL R4, RZ, 1, P0 ;  /* 0x3f800000ff047808 */ /* 0x000fe40000000000 */
[----:B------:R-:W-:-:S02]  /*23f0*/  LOP3.LUT P0, RZ, R151, R20, RZ, 0x30, !PT ;  /* 0x0000001497ff7212 */ /* 0x000fc400078030ff */
[----:B0-----:R-:W-:Y:S01]  /*2400*/  LOP3.LUT R6, RZ, R11, RZ, 0x33, !PT ;  /* 0x0000000bff067212 */ /* 0x001fe200078e33ff */
[----:B------:R-:W-:Y:S01]  /*2410*/  FFMA.FTZ R5, R18, R4, R5 ;  /* 0x0000000412057223 */ /* 0x000fe20000010005 */
[----:B------:R-:W-:Y:S02]  /*2420*/  FSEL R0, RZ, 1, P0 ;  /* 0x3f800000ff007808 */ /* 0x000fe40000000000 */
[C---:B------:R-:W-:Y:S02]  /*2430*/  LOP3.LUT P0, RZ, R151.reuse, R22, RZ, 0x30, !PT ;  /* 0x0000001697ff7212 */ /* 0x040fe400078030ff */
[----:B-1----:R-:W-:Y:S01]  /*2440*/  LOP3.LUT R216, RZ, R13, RZ, 0x33, !PT ;  /* 0x0000000dffd87212 */ /* 0x002fe200078e33ff */
[----:B------:R-:W-:Y:S01]  /*2450*/  FFMA.FTZ R5, R20, R0, R5 ;  /* 0x0000000014057223 */ /* 0x000fe20000010005 */
[----:B------:R-:W-:Y:S02]  /*2460*/  FSEL R4, RZ, 1, P0 ;  /* 0x3f800000ff047808 */ /* 0x000fe40000000000 */
[----:B------:R-:W-:-:S02]  /*2470*/  LOP3.LUT P0, RZ, R151, R24, RZ, 0x30, !PT ;  /* 0x0000001897ff7212 */ /* 0x000fc400078030ff */
[----:B--2---:R-:W-:Y:S01]  /*2480*/  LOP3.LUT R214, RZ, R17, RZ, 0x33, !PT ;  /* 0x00000011ffd67212 */ /* 0x004fe200078e33ff */
[----:B------:R-:W-:Y:S01]  /*2490*/  FFMA.FTZ R5, R22, R4, R5 ;  /* 0x0000000416057223 */ /* 0x000fe20000010005 */
[----:B------:R-:W-:Y:S02]  /*24a0*/  FSEL R0, RZ, 1, P0 ;  /* 0x3f800000ff007808 */ /* 0x000fe40000000000 */
[C---:B------:R-:W-:Y:S02]  /*24b0*/  LOP3.LUT P0, RZ, R151.reuse, R26, RZ, 0x30, !PT ;  /* 0x0000001a97ff7212 */ /* 0x040fe400078030ff */
[----:B------:R-:W-:Y:S01]  /*24c0*/  P2R R113, PR, RZ, 0x4 ;  /* 0x00000004ff717803 */ /* 0x000fe20000000000 */
[----:B------:R-:W-:Y:S01]  /*24d0*/  FFMA.FTZ R5, R24, R0, R5 ;  /* 0x0000000018057223 */ /* 0x000fe20000010005 */
[----:B------:R-:W-:Y:S02]  /*24e0*/  FSEL R4, RZ, 1, P0 ;  /* 0x3f800000ff047808 */ /* 0x000fe40000000000 */
[----:B------:R-:W-:-:S02]  /*24f0*/  LOP3.LUT P0, RZ, R151, R28, RZ, 0x30, !PT ;  /* 0x0000001c97ff7212 */ /* 0x000fc400078030ff */
[----:B------:R-:W-:Y:S01]  /*2500*/  P2R R115, PR, RZ, 0x8 ;  /* 0x00000008ff737803 */ /* 0x000fe20000000000 */
        /* <DEDUP_REMOVED lines=170> */
[----:B------:R-:W1:Y:S02]  /*2fb0*/  LDS R11, [R150+0x7c00] ;  /* 0x007c0000960b7984 */ /* 0x000e640000000800 */
        /* <DEDUP_REMOVED lines=10> */
[----:B------:R-:W-:Y:S01]  /*3060*/  FFMA.FTZ R0, R15, R4, R0 ;  /* 0x000000040f007223 */ /* 0x000fe20000010000 */
[----:B----4-:R-:W-:Y:S01]  /*3070*/  LOP3.LUT R4, RZ, R19, RZ, 0x33, !PT ;  /* 0x00000013ff047212 */ /* 0x010fe200078e33ff */
[----:B------:R-:W4:Y:S02]  /*3080*/  LDS R15, [R150+0x8800] ;  /* 0x00880000960f7984 */ /* 0x000f240000000800 */
[----:B------:R-:W-:Y:S02]  /*3090*/  @P0 LOP3.LUT R7, R7, 0x2, RZ, 0xfc, !PT ;  /* 0x0000000207070812 */ /* 0x000fe400078efcff */
[----:B------:R-:W-:Y:S02]  /*30a0*/  LOP3.LUT P0, R214, R151, RZ, R214, 0xa0, !PT ;  /* 0x000000ff97d67212 */ /* 0x000fe4000780a0d6 */
[----:B------:R-:W-:Y:S02]  /*30b0*/  LOP3.LUT R7, R7, 0xfffffffe, RZ, 0xc0, !PT ;  /* 0xfffffffe07077812 */ /* 0x000fe400078ec0ff */
[----:B------:R-:W-:-:S05]  /*30c0*/  FSEL R5, RZ, 1, P0 ;  /* 0x3f800000ff057808 */ /* 0x000fca0000000000 */
[----:B------:R-:W-:Y:S02]  /*30d0*/  FFMA.FTZ R0, R17, R5, R0 ;  /* 0x0000000511007223 */ /* 0x000fe40000010000 */
[----:B---3--:R-:W3:Y:S02]  /*30e0*/  LDS R17, [R150+0x8c00] ;  /* 0x008c000096117984 */ /* 0x008ee40000000800 */
[----:B------:R-:W-:Y:S02]  /*30f0*/  @P0 LOP3.LUT R7, R7, 0x1, RZ, 0xfc, !PT ;  /* 0x0000000107070812 */ /* 0x000fe400078efcff */
[----:B------:R-:W-:-:S04]  /*3100*/  LOP3.LUT P0, R213, R151, RZ, R4, 0xa0, !PT ;  /* 0x000000ff97d57212 */ /* 0x000fc8000780a004 */
        /* <DEDUP_REMOVED lines=138> */
[----:B------:R-:W-:-:S02]  /*39b0*/  FSEL R5, RZ, 1, P0 ;  /* 0x3f800000ff057808 */ /* 0x000fc40000000000 */
[----:B---3--:R-:W-:-:S03]  /*39c0*/  LOP3.LUT R6, RZ, R17, RZ, 0x33, !PT ;  /* 0x00000011ff067212 */ /* 0x008fc600078e33ff */
[----:B------:R-:W-:Y:S02]  /*39d0*/  FFMA.FTZ R0, R13, R5, R0 ;  /* 0x000000050d007223 */ /* 0x000fe40000010000 */
[----:B------:R-:W-:Y:S02]  /*39e0*/  LDS R13, [R150+0xf000] ;  /* 0x00f00000960d7984 */ /* 0x000fe40000000800 */
[----:B------:R-:W-:Y:S02]  /*39f0*/  @P0 LOP3.LUT R200, R200, 0x80, RZ, 0xfc, !PT ;  /* 0x00000080c8c80812 */ /* 0x000fe400078efcff */
[----:B------:R-:W-:Y:S02]  /*3a00*/  LOP3.LUT P0, RZ, R151, R19, RZ, 0x30, !PT ;  /* 0x0000001397ff7212 */ /* 0x000fe400078030ff */
        /* <DEDUP_REMOVED lines=9> */
[----:B-1----:R-:W-:-:S03]  /*3aa0*/  LOP3.LUT R146, RZ, R11, RZ, 0x33, !PT ;  /* 0x0000000bff927212 */ /* 0x002fc600078e33ff */
        /* <DEDUP_REMOVED lines=10> */
[----:B------:R-:W-:Y:S02]  /*3b50*/  LOP3.LUT R6, RZ, R23, RZ, 0x33, !PT ;  /* 0x00000017ff067212 */ /* 0x000fe400078e33ff */
[----:B------:R-:W-:-:S02]  /*3b60*/  FSEL R5, RZ, 1, P0 ;  /* 0x3f800000ff057808 */ /* 0x000fc40000000000 */
[----:B0-----:R-:W-:-:S03]  /*3b70*/  LOP3.LUT R144, RZ, R19, RZ, 0x33, !PT ;  /* 0x00000013ff907212 */ /* 0x001fc600078e33ff */
[----:B------:R-:W-:Y:S02]  /*3b80*/  FFMA.FTZ R0, R17, R5, R0 ;  /* 0x0000000511007223 */ /* 0x000fe40000010000 */
        /* <DEDUP_REMOVED lines=10> */
[----:B------:R-:W-:-:S02]  /*3c30*/  FSEL R5, RZ, 1, P0 ;  /* 0x3f800000ff057808 */ /* 0x000fc40000000000 */
[----:B------:R-:W-:-:S03]  /*3c40*/  LOP3.LUT R6, RZ, R13, RZ, 0x33, !PT ;  /* 0x0000000dff067212 */ /* 0x000fc600078e33ff */
[----:B------:R-:W-:-:S04]  /*3c50*/  FFMA.FTZ R0, R23, R5, R0 ;  /* 0x0000000517007223 */ /* 0x000fc80000010000 */
[----:B------:R-:W-:Y:S02]  /*3c60*/  @P0 LOP3.LUT R199, R199, 0x10000000, RZ, 0xfc, !PT ;  /* 0x10000000c7c70812 */ /* 0x000fe400078efcff */
[----:B------:R-:W-:Y:S02]  /*3c70*/  LOP3.LUT P0, R146, R151, RZ, R146, 0xa0, !PT ;  /* 0x000000ff97927212 */ /* 0x000fe4000780a092 */
[----:B------:R-:W-:Y:S02]  /*3c80*/  LOP3.LUT R199, R199, 0xf7ffffff, RZ, 0xc0, !PT ;  /* 0xf7ffffffc7c77812 */ /* 0x000fe400078ec0ff */
[----:B------:R-:W-:-:S05]  /*3c90*/  FSEL R4, RZ, 1, P0 ;  /* 0x3f800000ff047808 */ /* 0x000fca0000000000 */
[----:B------:R-:W-:Y:S02]  /*3ca0*/  FFMA.FTZ R0, R11, R4, R0 ;  /* 0x000000040b007223 */ /* 0x000fe40000010000 */
        /* <DEDUP_REMOVED lines=30> */
[----:B------:R-:W-:-:S02]  /*3e90*/  FSEL R5, RZ, 1, P0 ;  /* 0x3f800000ff057808 */ /* 0x000fc40000000000 */
[----:B---3--:R-:W-:-:S03]  /*3ea0*/  LOP3.LUT P3, RZ, R151, R19, RZ, 0x30, !PT ;  /* 0x0000001397ff7212 */ /* 0x008fc600078630ff */
[----:B------:R-:W-:Y:S01]  /*3eb0*/  FFMA.FTZ R0, R17, R5, R0 ;  /* 0x0000000511007223 */ /* 0x000fe20000010000 */
[----:B------:R-:W-:Y:S01]  /*3ec0*/  P2R R121, PR, RZ, 0x8 ;  /* 0x00000008ff797803 */ /* 0x000fe20000000000 */
[----:B------:R-:W2:Y:S02]  /*3ed0*/  LDS R17, [R150+0x11c00] ;  /* 0x011c000096117984 */ /* 0x000ea40000000800 */
[----:B------:R-:W-:Y:S02]  /*3ee0*/  @P0 LOP3.LUT R199, R199, 0x400000, RZ, 0xfc, !PT ;  /* 0x00400000c7c70812 */ /* 0x000fe400078efcff */
[----:B------:R-:W-:Y:S02]  /*3ef0*/  LOP3.LUT P0, RZ, R151, R21, RZ, 0x30, !PT ;  /* 0x0000001597ff7212 */ /* 0x000fe400078030ff */
[----:B------:R-:W-:Y:S02]  /*3f00*/  LOP3.LUT R199, R199, 0xffdfffff, RZ, 0xc0, !PT ;  /* 0xffdfffffc7c77812 */ /* 0x000fe400078ec0ff */
[----:B------:R-:W-:-:S05]  /*3f10*/  FSEL R4, RZ, 1, P0 ;  /* 0x3f800000ff047808 */ /* 0x000fca0000000000 */
[----:B------:R-:W-:Y:S01]  /*3f20*/  FFMA.FTZ R0, R21, R4, R0 ;  /* 0x0000000415007223 */ /* 0x000fe20000010000 */
[----:B------:R-:W-:Y:S01]  /*3f30*/  FSEL R4, RZ, 1, P2 ;  /* 0x3f800000ff047808 */ /* 0x000fe20001000000 */
[----:B------:R-:W-:Y:S02]  /*3f40*/  LDS R21, [R150+0x12000] ;  /* 0x0120000096157984 */ /* 0x000fe40000000800 */
[----:B------:R-:W-:Y:S02]  /*3f50*/  @P0 LOP3.LUT R199, R199, 0x200000, RZ, 0xfc, !PT ;  /* 0x00200000c7c70812 */ /* 0x000fe400078efcff */
[----:B------:R-:W-:Y:S02]  /*3f60*/  LOP3.LUT P0, RZ, R151, R11, RZ, 0x30, !PT ;  /* 0x0000000b97ff7212 */ /* 0x000fe400078030ff */
[----:B------:R-:W-:Y:S02]  /*3f70*/  LOP3.LUT R199, R199, 0xffefffff, RZ, 0xc0, !PT ;  /* 0xffefffffc7c77812 */ /* 0x000fe400078ec0ff */
[----:B------:R-:W-:-:S05]  /*3f80*/  FSEL R5, RZ, 1, P0 ;  /* 0x3f800000ff057808 */ /* 0x000fca0000000000 */
[----:B------:R-:W-:Y:S01]  /*3f90*/  FFMA.FTZ R0, R11, R5, R0 ;  /* 0x000000050b007223 */ /* 0x000fe20000010000 */
[----:B------:R-:W-:Y:S01]  /*3fa0*/  FSEL R5, RZ, 1, P3 ;  /* 0x3f800000ff057808 */ /* 0x000fe20001800000 */
[----:B------:R-:W3:Y:S01]  /*3fb0*/  LDS R11, [R150+0x12400] ;  /* 0x01240000960b7984 */ /* 0x000ee20000000800 */
[----:B------:R-:W-:Y:S01]  /*3fc0*/  LOP3.LUT P3, RZ, R151, R18, RZ, 0x30, !PT ;  /* 0x0000001297ff7212 */ /* 0x000fe200078630ff */
[----:B------:R-:W-:Y:S01]  /*3fd0*/  FFMA.FTZ R0, R13, R4, R0 ;  /* 0x000000040d007223 */ /* 0x000fe20000010000 */
[----:B------:R-:W-:Y:S01]  /*3fe0*/  @P0 LOP3.LUT R199, R199, 0x100000, RZ, 0xfc, !PT ;  /* 0x00100000c7c70812 */ /* 0x000fe200078efcff */
[----:B------:R-:W4:Y:S01]  /*3ff0*/  LDS R13, [R150+0x12800] ;  /* 0x01280000960d7984 */ /* 0x000f220000000800 */
[----:B-1----:R-:W-:Y:S01]  /*4000*/  LOP3.LUT P0, RZ, R151, R15, RZ, 0x30, !PT ;  /* 0x0000000f97ff7212 */ /* 0x002fe200078030ff */
[----:B------:R-:W-:Y:S01]  /*4010*/  FFMA.FTZ R0, R19, R5, R0 ;  /* 0x0000000513007223 */ /* 0x000fe20000010000 */
[----:B------:R-:W-:Y:S01]  /*4020*/  LOP3.LUT R199, R199, 0xfffdffff, RZ, 0xc0, !PT ;  /* 0xfffdffffc7c77812 */ /* 0x000fe200078ec0ff */
[----:B------:R-:W1:Y:S01]  /*4030*/  LDS R19, [R150+0x12c00] ;  /* 0x012c000096137984 */ /* 0x000e620000000800 */
        /* <DEDUP_REMOVED lines=12> */
[----:B------:R-:W-:-:S02]  /*4100*/  FSEL R4, RZ, 1, P0 ;  /* 0x3f800000ff047808 */ /* 0x000fc40000000000 */
[C---:B---3--:R-:W-:Y:S02]  /*4110*/  LOP3.LUT P1, RZ, R151.reuse, R11, RZ, 0x30, !PT ;  /* 0x0000000b97ff7212 */ /* 0x048fe400078230ff */
[----:B----4-:R-:W-:Y:S01]  /*4120*/  LOP3.LUT P2, RZ, R151, R13, RZ, 0x30, !PT ;  /* 0x0000000d97ff7212 */ /* 0x010fe200078430ff */
[----:B------:R-:W-:Y:S01]  /*4130*/  FFMA.FTZ R0, R17, R4, R0 ;  /* 0x0000000411007223 */ /* 0x000fe20000010000 */
[----:B------:R-:W-:Y:S01]  /*4140*/  FSEL R4, RZ, 1, P1 ;  /* 0x3f800000ff047808 */ /* 0x000fe20000800000 */
[----:B------:R-:W2:Y:S02]  /*4150*/  LDS R17, [R150+0x13800] ;  /* 0x0138000096117984 */ /* 0x000ea40000000800 */
[----:B------:R-:W-:Y:S02]  /*4160*/  @P0 LOP3.LUT R199, R199, 0x8000, RZ, 0xfc, !PT ;  /* 0x00008000c7c70812 */ /* 0x000fe400078efcff */
[----:B------:R-:W-:Y:S02]  /*4170*/  LOP3.LUT P0, RZ, R151, R21, RZ, 0x30, !PT ;  /* 0x0000001597ff7212 */ /* 0x000fe400078030ff */
[----:B------:R-:W-:-:S02]  /*4180*/  LOP3.LUT R199, R199, 0xffffefff, RZ, 0xc0, !PT ;  /* 0xffffefffc7c77812 */ /* 0x000fc400078ec0ff */
[----:B------:R-:W-:Y:S02]  /*4190*/  FSEL R5, RZ, 1, P0 ;  /* 0x3f800000ff057808 */ /* 0x000fe40000000000 */
[----:B------:R-:W-:Y:S02]  /*41a0*/  P2R R123, PR, RZ, 0x1 ;  /* 0x00000001ff7b7803 */ /* 0x000fe40000000000 */
[----:B-1----:R-:W-:Y:S01]  /*41b0*/  LOP3.LUT P0, RZ, R151, R19, RZ, 0x30, !PT ;  /* 0x0000001397ff7212 */ /* 0x002fe200078030ff */
[----:B------:R-:W-:Y:S01]  /*41c0*/  FFMA.FTZ R0, R21, R5, R0 ;  /* 0x0000000515007223 */ /* 0x000fe20000010000 */
[----:B------:R-:W-:Y:S01]  /*41d0*/  @P2 LOP3.LUT R199, R199, 0x1000, RZ, 0xfc, !PT ;  /* 0x00001000c7c72812 */ /* 0x000fe200078efcff */
[----:B------:R-:W1:Y:S01]  /*41e0*/  LDS R21, [R150+0x13c00] ;  /* 0x013c000096157984 */ /* 0x000e620000000800 */
[----:B------:R-:W-:Y:S01]  /*41f0*/  FSEL R5, RZ, 1, P2 ;  /* 0x3f800000ff057808 */ /* 0x000fe20001000000 */
[----:B------:R-:W-:Y:S01]  /*4200*/  FFMA.FTZ R0, R11, R4, R0 ;  /* 0x000000040b007223 */ /* 0x000fe20000010000 */
[----:B------:R-:W-:Y:S01]  /*4210*/  LOP3.LUT R199, R199, 0xfffff7ff, RZ, 0xc0, !PT ;  /* 0xfffff7ffc7c77812 */ /* 0x000fe200078ec0ff */
[----:B------:R-:W3:Y:S01]  /*4220*/  LDS R11, [R150+0x14000] ;  /* 0x01400000960b7984 */ /* 0x000ee20000000800 */
[----:B------:R-:W-:Y:S01]  /*4230*/  FSEL R4, RZ, 1, P0 ;  /* 0x3f800000ff047808 */ /* 0x000fe20000000000 */
[----:B------:R-:W-:Y:S01]  /*4240*/  FFMA.FTZ R0, R13, R5, R0 ;  /* 0x000000050d007223 */ /* 0x000fe20000010000 */
[----:B------:R-:W-:Y:S01]  /*4250*/  P2R R127, PR, RZ, 0x2 ;  /* 0x00000002ff7f7803 */ /* 0x000fe20000000000 */
[----:B------:R-:W4:Y:S01]  /*4260*/  LDS R13, [R150+0x14400] ;  /* 0x01440000960d7984 */ /* 0x000f220000000800 */
[----:B------:R-:W-:Y:S01]  /*4270*/  LOP3.LUT P1, RZ, R151, R22, RZ, 0x30, !PT ;  /* 0x0000001697ff7212 */ /* 0x000fe200078230ff */
[----:B------:R-:W-:Y:S01]  /*4280*/  FFMA.FTZ R0, R19, R4, R0 ;  /* 0x0000000413007223 */ /* 0x000fe20000010000 */
[----:B------:R-:W-:Y:S01]  /*4290*/  @P0 LOP3.LUT R199, R199, 0x800, RZ, 0xfc, !PT ;  /* 0x00000800c7c70812 */ /* 0x000fe200078efcff */
[----:B------:R-:W-:Y:S01]  /*42a0*/  LDS R19, [R150+0x14800] ;  /* 0x0148000096137984 */ /* 0x000fe20000000800 */
[----:B------:R-:W-:-:S02]  /*42b0*/  LOP3.LUT P0, RZ, R151, R15, RZ, 0x30, !PT ;  /* 0x0000000f97ff7212 */ /* 0x000fc400078030ff */
[----:B------:R-:W-:Y:S02]  /*42c0*/  LOP3.LUT R199, R199, 0xfffffbff, RZ, 0xc0, !PT ;  /* 0xfffffbffc7c77812 */ /* 0x000fe400078ec0ff */
[----:B------:R-:W-:Y:S02]  /*42d0*/  FSEL R5, RZ, 1, P0 ;  /* 0x3f800000ff057808 */ /* 0x000fe40000000000 */
[----:B------:R-:W-:Y:S02]  /*42e0*/  SEL R23, RZ, 0x100, P1 ;  /* 0x00000100ff177807 */ /* 0x000fe40000800000 */
[----:B------:R-:W-:Y:S01]  /*42f0*/  LOP3.LUT P1, RZ, R151, R30, RZ, 0x30, !PT ;  /* 0x0000001e97ff7212 */ /* 0x000fe200078230ff */
[----:B------:R-:W-:Y:S01]  /*4300*/  FFMA.FTZ R0, R15, R5, R0 ;  /* 0x000000050f007223 */ /* 0x000fe20000010000 */
[----:B------:R-:W-:Y:S01]  /*4310*/  LOP3.LUT P2, RZ, R151, R20, RZ, 0x30, !PT ;  /* 0x0000001497ff7212 */ /* 0x000fe200078430ff */
[----:B------:R-:W-:Y:S01]  /*4320*/  LDS R15, [R150+0x14c00] ;  /* 0x014c0000960f7984 */ /* 0x000fe20000000800 */
        /* <DEDUP_REMOVED lines=8> */
[----:B------:R-:W-:Y:S01]  /*43b0*/  LDS R9, [R150+0x15000] ;  /* 0x0150000096097984 */ /* 0x000fe20000000800 */
[----:B------:R-:W-:Y:S02]  /*43c0*/  LOP3.LUT P1, RZ, R151, R46, RZ, 0x30, !PT ;  /* 0x0000002e97ff7212 */ /* 0x000fe400078230ff */
[----:B------:R-:W-:Y:S02]  /*43d0*/  @P0 LOP3.LUT R199, R199, 0x200, RZ, 0xfc, !PT ;  /* 0x00000200c7c70812 */ /* 0x000fe400078efcff */
[----:B--2---:R-:W-:Y:S02]  /*43e0*/  LOP3.LUT P0, RZ, R151, R17, RZ, 0x30, !PT ;  /* 0x0000001197ff7212 */ /* 0x004fe400078030ff */
        /* <DEDUP_REMOVED lines=8> */
[----:B-1----:R-:W-:-:S02]  /*4470*/  LOP3.LUT P0, RZ, R151, R21, RZ, 0x30, !PT ;  /* 0x0000001597ff7212 */ /* 0x002fc400078030ff */
[----:B------:R-:W-:Y:S02]  /*4480*/  LOP3.LUT R199, R199, 0xffffff7f, RZ, 0xc0, !PT ;  /* 0xffffff7fc7c77812 */ /* 0x000fe400078ec0ff */
[----:B------:R-:W-:Y:S02]  /*4490*/  FSEL R4, RZ, 1, P0 ;  /* 0x3f800000ff047808 */ /* 0x000fe40000000000 */
[----:B------:R-:W-:-:S03]  /*44a0*/  LOP3.LUT P1, RZ, R151, R62, RZ, 0x30, !PT ;  /* 0x0000003e97ff7212 */ /* 0x000fc600078230ff */
[----:B------:R-:W-:Y:S02]  /*44b0*/  FFMA.FTZ R0, R21, R4, R0 ;  /* 0x0000000415007223 */ /* 0x000fe40000010000 */
[----:B------:R-:W1:Y:S02]  /*44c0*/  LDS R21, [R150+0x15800] ;  /* 0x0158000096157984 */ /* 0x000e640000000800 */
[----:B------:R-:W-:Y:S02]  /*44d0*/  @P0 LOP3.LUT R199, R199, 0x80, RZ, 0xfc, !PT ;  /* 0x00000080c7c70812 */ /* 0x000fe400078efcff */
[----:B---3--:R-:W-:Y:S02]  /*44e0*/  LOP3.LUT P0, RZ, R151, R11, RZ, 0x30, !PT ;  /* 0x0000000b97ff7212 */ /* 0x008fe400078030ff */
        /* <DEDUP_REMOVED lines=8> */
[----:B0-----:R-:W-:-:S03]  /*4570*/  LOP3.LUT P4, RZ, R151, R17, RZ, 0x30, !PT ;  /* 0x0000001197ff7212 */ /* 0x001fc600078830ff */
[----:B------:R-:W-:Y:S01]  /*4580*/  FFMA.FTZ R0, R13, R4, R0 ;  /* 0x000000040d007223 */ /* 0x000fe20000010000 */
[----:B------:R-:W-:-:S03]  /*4590*/  P2R R129, PR, RZ, 0x10 ;  /* 0x00000010ff817803 */ /* 0x000fc60000000000 */
[----:B------:R-:W-:Y:S02]  /*45a0*/  @P0 LOP3.LUT R199, R199, 0x10, RZ, 0xfc, !PT ;  /* 0x00000010c7c70812 */ /* 0x000fe400078efcff */
[----:B------:R-:W-:Y:S02]  /*45b0*/  LOP3.LUT P0, RZ, R151, R19, RZ, 0x30, !PT ;  /* 0x0000001397ff7212 */ /* 0x000fe400078030ff */
[----:B------:R-:W-:Y:S02]  /*45c0*/  LOP3.LUT R199, R199, 0xfffffff7, RZ, 0xc0, !PT ;  /* 0xfffffff7c7c77812 */ /* 0x000fe400078ec0ff */
[----:B------:R-:W-:Y:S02]  /*45d0*/  FSEL R5, RZ, 1, P0 ;  /* 0x3f800000ff057808 */ /* 0x000fe40000000000 */
[----:B-1----:R-:W-:-:S03]  /*45e0*/  LOP3.LUT P5, RZ, R151, R21, RZ, 0x30, !PT ;  /* 0x0000001597ff7212 */ /* 0x002fc600078a30ff */
[----:B------:R-:W-:Y:S01]  /*45f0*/  FFMA.FTZ R0, R19, R5, R0 ;  /* 0x0000000513007223 */ /* 0x000fe20000010000 */
[----:B------:R-:W-:Y:S02]  /*4600*/  SEL R19, RZ, 0x40, P3 ;  /* 0x00000040ff137807 */ /* 0x000fe40001800000 */
[----:B------:R-:W-:Y:S02]  /*4610*/  LOP3.LUT P3, RZ, R151, R26, RZ, 0x30, !PT ;  /* 0x0000001a97ff7212 */ /* 0x000fe400078630ff */
[----:B------:R-:W-:Y:S02]  /*4620*/  @P0 LOP3.LUT R199, R199, 0x8, RZ, 0xfc, !PT ;  /* 0x00000008c7c70812 */ /* 0x000fe400078efcff */
[----:B------:R-:W-:Y:S02]  /*4630*/  LOP3.LUT P0, RZ, R151, R15, RZ, 0x30, !PT ;  /* 0x0000000f97ff7212 */ /* 0x000fe400078030ff */
[----:B------:R-:W-:Y:S02]  /*4640*/  LOP3.LUT R199, R199, 0xfffffffb, RZ, 0xc0, !PT ;  /* 0xfffffffbc7c77812 */ /* 0x000fe400078ec0ff */
[----:B------:R-:W-:-:S02]  /*4650*/  FSEL R4, RZ, 1, P0 ;  /* 0x3f800000ff047808 */ /* 0x000fc40000000000 */
[----:B--2---:R-:W-:Y:S02]  /*4660*/  LOP3.LUT P6, RZ, R151, R11, RZ, 0x30, !PT ;  /* 0x0000000b97ff7212 */ /* 0x004fe400078c30ff */
[----:B------:R-:W-:Y:S01]  /*4670*/  SEL R27, RZ, 0x400, P3 ;  /* 0x00000400ff1b7807 */ /* 0x000fe20001800000 */
[----:B------:R-:W-:Y:S01]  /*4680*/  FFMA.FTZ R0, R15, R4, R0 ;  /* 0x000000040f007223 */ /* 0x000fe20000010000 */
[----:B------:R-:W-:Y:S02]  /*4690*/  FSEL R4, RZ, 1, P4 ;  /* 0x3f800000ff047808 */ /* 0x000fe40002000000 */
[----:B------:R-:W-:Y:S02]  /*46a0*/  P2R R133, PR, RZ, 0x40 ;  /* 0x00000040ff857803 */ /* 0x000fe40000000000 */
[----:B------:R-:W-:Y:S02]  /*46b0*/  @P0 LOP3.LUT R199, R199, 0x4, RZ, 0xfc, !PT ;  /* 0x00000004c7c70812 */ /* 0x000fe400078efcff */
[----:B------:R-:W-:-:S02]  /*46c0*/  LOP3.LUT P0, RZ, R151, R9, RZ, 0x30, !PT ;  /* 0x0000000997ff7212 */ /* 0x000fc400078030ff */
[----:B------:R-:W-:Y:S02]  /*46d0*/  LOP3.LUT R199, R199, 0xfffffffd, RZ, 0xc0, !PT ;  /* 0xfffffffdc7c77812 */ /* 0x000fe400078ec0ff */
[----:B------:R-:W-:Y:S02]  /*46e0*/  FSEL R5, RZ, 1, P0 ;  /* 0x3f800000ff057808 */ /* 0x000fe40000000000 */
[----:B------:R-:W-:Y:S02]  /*46f0*/  LOP3.LUT P4, RZ, R7, 0x10, RZ, 0xc0, !PT ;  /* 0x0000001007ff7812 */ /* 0x000fe4000788c0ff */
[----:B------:R-:W-:Y:S01]  /*4700*/  LOP3.LUT P3, RZ, R151, R34, RZ, 0x30, !PT ;  /* 0x0000002297ff7212 */ /* 0x000fe200078630ff */
[----:B------:R-:W-:Y:S01]  /*4710*/  FFMA.FTZ R0, R9, R5, R0 ;  /* 0x0000000509007223 */ /* 0x000fe20000010000 */
[----:B------:R-:W-:Y:S02]  /*4720*/  FSEL R5, RZ, 1, P5 ;  /* 0x3f800000ff057808 */ /* 0x000fe40002800000 */
[----:B------:R-:W-:Y:S01]  /*4730*/  SEL R35, RZ, 0x4000, P3 ;  /* 0x00004000ff237807 */ /* 0x000fe20001800000 */
[----:B------:R-:W-:Y:S01]  /*4740*/  FFMA.FTZ R0, R17, R4, R0 ;  /* 0x0000000411007223 */ /* 0x000fe20000010000 */
[----:B------:R-:W-:-:S02]  /*4750*/  FSEL R4, RZ, 1, P6 ;  /* 0x3f800000ff047808 */ /* 0x000fc40003000000 */
[----:B------:R-:W-:Y:S01]  /*4760*/  @P0 LOP3.LUT R199, R199, 0x2, RZ, 0xfc, !PT ;  /* 0x00000002c7c70812 */ /* 0x000fe200078efcff */
[----:B------:R-:W-:Y:S01]  /*4770*/  FFMA.FTZ R0, R21, R5, R0 ;  /* 0x0000000515007223 */ /* 0x000fe20000010000 */
[----:B------:R-:W-:Y:S02]  /*4780*/  LOP3.LUT P6, RZ, R151, R82, RZ, 0x30, !PT ;  /* 0x0000005297ff7212 */ /* 0x000fe400078c30ff */
[----:B------:R-:W-:Y:S01]  /*4790*/  SEL R21, RZ, 0x80, P2 ;  /* 0x00000080ff157807 */ /* 0x000fe20001000000 */
[----:B------:R-:W-:Y:S01]  /*47a0*/  FFMA.FTZ R0, R11, R4, R0 ;  /* 0x000000040b007223 */ /* 0x000fe20000010000 */
[----:B------:R-:W-:Y:S02]  /*47b0*/  SEL R73, RZ, 0x40, P6 ;  /* 0x00000040ff497807 */ /* 0x000fe40003000000 */
[C---:B------:R-:W-:Y:S02]  /*47c0*/  LOP3.LUT P6, RZ, R151.reuse, R90, RZ, 0x30, !PT ;  /* 0x0000005a97ff7212 */ /* 0x040fe400078c30ff */
[----:B------:R-:W0:Y:S01]  /*47d0*/  SHFL.DOWN P0, R5, R0, 0x1, 0x1f ;  /* 0x08201f0000057f89 */ /* 0x000e220000000000 */
[----:B------:R-:W-:-:S02]  /*47e0*/  LOP3.LUT P2, RZ, R151, R28, RZ, 0x30, !PT ;  /* 0x0000001c97ff7212 */ /* 0x000fc400078430ff */
[----:B------:R-:W-:Y:S02]  /*47f0*/  SEL R81, RZ, 0x400, P6 ;  /* 0x00000400ff517807 */ /* 0x000fe40003000000 */
[C---:B------:R-:W-:Y:S02]  /*4800*/  LOP3.LUT P6, RZ, R151.reuse, R98, RZ, 0x30, !PT ;  /* 0x0000006297ff7212 */ /* 0x040fe400078c30ff */
[----:B------:R-:W-:Y:S02]  /*4810*/  SEL R29, RZ, 0x800, P2 ;  /* 0x00000800ff1d7807 */ /* 0x000fe40001000000 */
[----:B------:R-:W-:Y:S02]  /*4820*/  SEL R89, RZ, 0x4000, P6 ;  /* 0x00004000ff597807 */ /* 0x000fe40003000000 */
[C---:B------:R-:W-:Y:S02]  /*4830*/  LOP3.LUT P6, RZ, R151.reuse, R106, RZ, 0x30, !PT ;  /* 0x0000006a97ff7212 */ /* 0x040fe400078c30ff */
[----:B------:R-:W-:-:S02]  /*4840*/  LOP3.LUT P2, RZ, R151, R36, RZ, 0x30, !PT ;  /* 0x0000002497ff7212 */ /* 0x000fc400078430ff */
[----:B------:R-:W-:Y:S02]  /*4850*/  SEL R97, RZ, 0x40000, P6 ;  /* 0x00040000ff617807 */ /* 0x000fe40003000000 */
[C---:B------:R-:W-:Y:S02]  /*4860*/  LOP3.LUT P6, RZ, R151.reuse, R114, RZ, 0x30, !PT ;  /* 0x0000007297ff7212 */ /* 0x040fe400078c30ff */
[----:B------:R-:W-:Y:S02]  /*4870*/  SEL R37, RZ, 0x8000, P2 ;  /* 0x00008000ff257807 */ /* 0x000fe40001000000 */
[----:B------:R-:W-:Y:S02]  /*4880*/  SEL R250, RZ, 0x400000, P6 ;  /* 0x00400000fffa7807 */ /* 0x000fe40003000000 */
[C---:B------:R-:W-:Y:S01]  /*4890*/  LOP3.LUT P6, RZ, R151.reuse, R122, RZ, 0x30, !PT ;  /* 0x0000007a97ff7212 */ /* 0x040fe200078c30ff */
[----:B0-----:R-:W-:Y:S01]  /*48a0*/  @P0 FADD R5, R0, R5 ;  /* 0x0000000500050221 */ /* 0x001fe20000000000 */
[----:B------:R-:W-:-:S02]  /*48b0*/  LOP3.LUT P3, RZ, R151, R42, RZ, 0x30, !PT ;  /* 0x0000002a97ff7212 */ /* 0x000fc400078630ff */
[----:B------:R-:W-:Y:S02]  /*48c0*/  SEL R230, RZ, 0x4000000, P6 ;  /* 0x04000000ffe67807 */ /* 0x000fe40003000000 */
[----:B------:R-:W0:Y:S01]  /*48d0*/  SHFL.DOWN P0, R4, R5, 0x2, 0x1f ;  /* 0x08401f0005047f89 */ /* 0x000e220000000000 */
[C---:B------:R-:W-:Y:S02]  /*48e0*/  LOP3.LUT P6, RZ, R151.reuse, R130, RZ, 0x30, !PT ;  /* 0x0000008297ff7212 */ /* 0x040fe400078c30ff */
        /* <DEDUP_REMOVED lines=10> */
[----:B------:R-:W-:Y:S01]  /*4990*/  SEL R220, RZ, 0x8000000, P2 ;  /* 0x08000000ffdc7807 */ /* 0x000fe20001000000 */
[----:B0-----:R-:W-:Y:S01]  /*49a0*/  @P0 FADD R4, R5, R4 ;  /* 0x0000000405040221 */ /* 0x001fe20000000000 */
[----:B------:R-:W-:Y:S02]  /*49b0*/  P2R R5, PR, RZ, 0x10 ;  /* 0x00000010ff057803 */ /* 0x000fe40000000000 */
[C---:B------:R-:W-:Y:S02]  /*49c0*/  LOP3.LUT P4, RZ, R151.reuse, R88, RZ, 0x30, !PT ;  /* 0x0000005897ff7212 */ /* 0x040fe400078830ff */
[----:B------:R-:W0:Y:S01]  /*49d0*/  SHFL.DOWN P0, R11, R4, 0x4, 0x1f ;  /* 0x08801f00040b7f89 */ /* 0x000e220000000000 */
[C---:B------:R-:W-:Y:S02]  /*49e0*/  LOP3.LUT P3, RZ, R151.reuse, R66, RZ, 0x30, !PT ;  /* 0x0000004297ff7212 */ /* 0x040fe400078630ff */
        /* <DEDUP_REMOVED lines=8> */
[----:B------:R-:W-:Y:S02]  /*4a70*/  SEL R15, RZ, 0x80000000, P2 ;  /* 0x80000000ff0f7807 */ /* 0x000fe40001000000 */
[----:B------:R-:W-:Y:S02]  /*4a80*/  SEL R103, RZ, 0x200000, P4 ;  /* 0x00200000ff677807 */ /* 0x000fe40002000000 */
[----:B------:R-:W-:Y:S01]  /*4a90*/  LOP3.LUT P4, RZ, R151, R120, RZ, 0x30, !PT ;  /* 0x0000007897ff7212 */ /* 0x000fe200078830ff */
[----:B0-----:R-:W-:Y:S01]  /*4aa0*/  @P0 FADD R11, R4, R11 ;  /* 0x0000000b040b0221 */ /* 0x001fe20000000000 */
[C---:B------:R-:W-:Y:S02]  /*4ab0*/  LOP3.LUT P3, RZ, R7.reuse, 0x2, RZ, 0xc0, !PT ;  /* 0x0000000207ff7812 */ /* 0x040fe4000786c0ff */
[----:B------:R-:W-:Y:S02]  /*4ac0*/  SEL R236, RZ, 0x2000000, P4 ;  /* 0x02000000ffec7807 */ /* 0x000fe40002000000 */
[----:B------:R-:W0:Y:S01]  /*4ad0*/  SHFL.DOWN P0, R6, R11, 0x8, 0x1f ;  /* 0x09001f000b067f89 */ /* 0x000e220000000000 */
[----:B------:R-:W-:-:S02]  /*4ae0*/  LOP3.LUT P2, RZ, R7, 0x1, RZ, 0xc0, !PT ;  /* 0x0000000107ff7812 */ /* 0x000fc4000784c0ff */
[----:B------:R-:W-:Y:S02]  /*4af0*/  LOP3.LUT P4, RZ, R151, R128, RZ, 0x30, !PT ;  /* 0x0000008097ff7212 */ /* 0x000fe400078830ff */
[----:B------:R-:W-:Y:S02]  /*4b00*/  SEL R61, RZ, 0x8, P3 ;  /* 0x00000008ff3d7807 */ /* 0x000fe40001800000 */
[----:B------:R-:W-:Y:S02]  /*4b10*/  SEL R178, RZ, 0x20000000, P4 ;  /* 0x20000000ffb27807 */ /* 0x000fe40002000000 */
[----:B------:R-:W-:Y:S02]  /*4b20*/  ISETP.NE.AND P4, PT, R5, RZ, PT ;  /* 0x000000ff0500720c */ /* 0x000fe40003f85270 */
[----:B------:R-:W-:Y:S02]  /*4b30*/  LOP3.LUT P3, RZ, R199, 0x20000000, RZ, 0xc0, !PT ;  /* 0x20000000c7ff7812 */ /* 0x000fe4000786c0ff */
[----:B------:R-:W-:-:S02]  /*4b40*/  P2R R131, PR, RZ, 0x20 ;  /* 0x00000020ff837803 */ /* 0x000fc40000000000 */
[C---:B------:R-:W-:Y:S02]  /*4b50*/  LOP3.LUT P5, RZ, R151.reuse, R84, RZ, 0x30, !PT ;  /* 0x0000005497ff7212 */ /* 0x040fe400078a30ff */
[----:B------:R-:W-:Y:S02]  /*4b60*/  SEL R53, RZ, 0x10, P2 ;  /* 0x00000010ff357807 */ /* 0x000fe40001000000 */
[----:B------:R-:W-:Y:S02]  /*4b70*/  SEL R75, RZ, 0x80, P5 ;  /* 0x00000080ff4b7807 */ /* 0x000fe40002800000 */
[----:B------:R-:W-:Y:S02]  /*4b80*/  LOP3.LUT P5, RZ, R151, R92, RZ, 0x30, !PT ;  /* 0x0000005c97ff7212 */ /* 0x000fe400078a30ff */
[----:B------:R-:W-:Y:S01]  /*4b90*/  LOP3.LUT P2, RZ, R199, 0x10000000, RZ, 0xc0, !PT ;  /* 0x10000000c7ff7812 */ /* 0x000fe2000784c0ff */
[----:B0-----:R-:W-:Y:S01]  /*4ba0*/  @P0 FADD R6, R11, R6 ;  /* 0x000000060b060221 */ /* 0x001fe20000000000 */
[----:B------:R-:W-:-:S02]  /*4bb0*/  SEL R83, RZ, 0x800, P5 ;  /* 0x00000800ff537807 */ /* 0x000fc40002800000 */
[C---:B------:R-:W-:Y:S02]  /*4bc0*/  LOP3.LUT P5, RZ, R151.reuse, R100, RZ, 0x30, !PT ;  /* 0x0000006497ff7212 */ /* 0x040fe400078a30ff */
[----:B------:R-:W0:Y:S01]  /*4bd0*/  SHFL.DOWN P0, R9, R6, 0x10, 0x1f ;  /* 0x0a001f0006097f89 */ /* 0x000e220000000000 */
[----:B------:R-:W-:Y:S02]  /*4be0*/  SEL R71, RZ, 0x1, P4 ;  /* 0x00000001ff477807 */ /* 0x000fe40002000000 */
[----:B------:R-:W-:Y:S02]  /*4bf0*/  SEL R91, RZ, 0x8000, P5 ;  /* 0x00008000ff5b7807 */ /* 0x000fe40002800000 */
[----:B------:R-:W-:Y:S02]  /*4c00*/  LOP3.LUT P5, RZ, R151, R108, RZ, 0x30, !PT ;  /* 0x0000006c97ff7212 */ /* 0x000fe400078a30ff */
[----:B------:R-:W-:Y:S02]  /*4c10*/  LOP3.LUT P4, RZ, R200, 0x2, RZ, 0xc0, !PT ;  /* 0x00000002c8ff7812 */ /* 0x000fe4000788c0ff */
[----:B------:R-:W-:-:S02]  /*4c20*/  SEL R99, RZ, 0x80000, P5 ;  /* 0x00080000ff637807 */ /* 0x000fc40002800000 */
[----:B------:R-:W-:-:S04]  /*4c30*/  LOP3.LUT P5, RZ, R151, R116, RZ, 0x30, !PT ;  /* 0x0000007497ff7212 */ /* 0x000fc800078a30ff */
[----:B------:R-:W-:Y:S02]  /*4c40*/  SEL R244, RZ, 0x800000, P5 ;  /* 0x00800000fff47807 */ /* 0x000fe40002800000 */
[----:B------:R-:W-:-:S04]  /*4c50*/  LOP3.LUT P5, RZ, R151, R124, RZ, 0x30, !PT ;  /* 0x0000007c97ff7212 */ /* 0x000fc800078a30ff */
[----:B------:R-:W-:Y:S02]  /*4c60*/  SEL R226, RZ, 0x8000000, P5 ;  /* 0x08000000ffe27807 */ /* 0x000fe40002800000 */
[----:B------:R-:W-:Y:S01]  /*4c70*/  LOP3.LUT P5, RZ, R151, R132, RZ, 0x30, !PT ;  /* 0x0000008497ff7212 */ /* 0x000fe200078a30ff */
[----:B0-----:R-:W-:Y:S01]  /*4c80*/  @P0 FADD R9, R6, R9 ;  /* 0x0000000906090221 */ /* 0x001fe20000000000 */
[----:B------:R-:W-:Y:S02]  /*4c90*/  SEL R6, RZ, 0x10000000, P1 ;  /* 0x10000000ff067807 */ /* 0x000fe40000800000 */
[----:B------:R-:W-:Y:S02]  /*4ca0*/  LOP3.LUT P1, RZ, R7, 0x8, RZ, 0xc0, !PT ;  /* 0x0000000807ff7812 */ /* 0x000fe4000782c0ff */
[----:B------:R-:W-:Y:S02]  /*4cb0*/  LOP3.LUT P0, RZ, R151, R24, RZ, 0x30, !PT ;  /* 0x0000001897ff7212 */ /* 0x000fe400078030ff */
[----:B------:R-:W-:-:S02]  /*4cc0*/  P2R R4, PR, RZ, 0x2 ;  /* 0x00000002ff047803 */ /* 0x000fc40000000000 */
        /* <DEDUP_REMOVED lines=21> */
[----:B------:R-:W-:Y:S02]  /*4e20*/  SEL R67, RZ, 0x20000000, P0 ;  /* 0x20000000ff437807 */ /* 0x000fe40000000000 */
[----:B------:R-:W-:Y:S02]  /*4e30*/  SEL R222, RZ, 0x10000000, P1 ;  /* 0x10000000ffde7807 */ /* 0x000fe40000800000 */
[----:B------:R-:W-:-:S02]  /*4e40*/  LOP3.LUT P0, RZ, R7, 0x4, RZ, 0xc0, !PT ;  /* 0x0000000407ff7812 */ /* 0x000fc4000780c0ff */
[----:B------:R-:W-:Y:S02]  /*4e50*/  ISETP.NE.AND P1, PT, R4, RZ, PT ;  /* 0x000000ff0400720c */ /* 0x000fe40003f25270 */
[----:B------:R-:W-:Y:S02]  /*4e60*/  SEL R4, RZ, 0x40000000, P6 ;  /* 0x40000000ff047807 */ /* 0x000fe40003000000 */
[C---:B------:R-:W-:Y:S02]  /*4e70*/  LOP3.LUT P6, RZ, R200.reuse, 0x20, RZ, 0xc0, !PT ;  /* 0x00000020c8ff7812 */ /* 0x040fe400078cc0ff */
[----:B------:R-:W-:Y:S02]  /*4e80*/  SEL R59, RZ, 0x4, P0 ;  /* 0x00000004ff3b7807 */ /* 0x000fe40000000000 */
[----:B------:R-:W-:Y:S02]  /*4e90*/  LOP3.LUT P0, RZ, R200, 0x100000, RZ, 0xc0, !PT ;  /* 0x00100000c8ff7812 */ /* 0x000fe4000780c0ff */
[----:B------:R-:W-:-:S02]  /*4ea0*/  P2R R143, PR, RZ, 0x40 ;  /* 0x00000040ff8f7803 */ /* 0x000fc40000000000 */
[C---:B------:R-:W-:Y:S02]  /*4eb0*/  LOP3.LUT P6, RZ, R200.reuse, 0x80, RZ, 0xc0, !PT ;  /* 0x00000080c8ff7812 */ /* 0x040fe400078cc0ff */
[----:B------:R-:W-:Y:S02]  /*4ec0*/  P2R R69, PR, RZ, 0x1 ;  /* 0x00000001ff457803 */ /* 0x000fe40000000000 */
[C---:B------:R-:W-:Y:S02]  /*4ed0*/  LOP3.LUT P0, RZ, R200.reuse, 0x200000, RZ, 0xc0, !PT ;  /* 0x00200000c8ff7812 */ /* 0x040fe4000780c0ff */
[----:B------:R-:W-:Y:S02]  /*4ee0*/  P2R R142, PR, RZ, 0x40 ;  /* 0x00000040ff8e7803 */ /* 0x000fe40000000000 */
        /* <DEDUP_REMOVED lines=40> */
[----:B------:R-:W-:Y:S02]  /*5170*/  LOP3.LUT P6, RZ, R200, 0x80000, RZ, 0xc0, !PT ;  /* 0x00080000c8ff7812 */ /* 0x000fe400078cc0ff */
        /* <DEDUP_REMOVED lines=46> */
[----:B------:R-:W-:Y:S01]  /*5460*/  ISETP.NE.AND P6, PT, R143, RZ, PT ;  /* 0x000000ff8f00720c */ /* 0x000fe20003fc5270 */
[----:B------:R-:W-:Y:S01]  /*5470*/  IMAD.SHL.U32 R107, R107, 0x2, RZ ;  /* 0x000000026b6b7824 */ /* 0x000fe200078e00ff */
[C---:B------:R-:W-:Y:S02]  /*5480*/  LOP3.LUT P3, RZ, R199.reuse, 0x200000, RZ, 0xc0, !PT ;  /* 0x00200000c7ff7812 */ /* 0x040fe4000786c0ff */
[----:B------:R-:W-:Y:S02]  /*5490*/  SEL R17, RZ, 0x20000000, P6 ;  /* 0x20000000ff117807 */ /* 0x000fe40003000000 */
[----:B------:R-:W-:Y:S02]  /*54a0*/  LOP3.LUT P6, RZ, R199, 0x8, RZ, 0xc0, !PT ;  /* 0x00000008c7ff7812 */ /* 0x000fe400078cc0ff */
[----:B------:R-:W-:-:S02]  /*54b0*/  P2R R137, PR, RZ, 0x8 ;  /* 0x00000008ff897803 */ /* 0x000fc40000000000 */
[----:B------:R-:W-:Y:S02]  /*54c0*/  P2R R179, PR, RZ, 0x40 ;  /* 0x00000040ffb37803 */ /* 0x000fe40000000000 */
[C---:B------:R-:W-:Y:S02]  /*54d0*/  LOP3.LUT P6, RZ, R199.reuse, 0x10, RZ, 0xc0, !PT ;  /* 0x00000010c7ff7812 */ /* 0x040fe400078cc0ff */
        /* <DEDUP_REMOVED lines=21> */
[----:B------:R-:W-:-:S02]  /*5630*/  P2R R169, PR, RZ, 0x40 ;  /* 0x00000040ffa97803 */ /* 0x000fc40000000000 */
[C---:B------:R-:W-:Y:S02]  /*5640*/  LOP3.LUT P6, RZ, R199.reuse, 0x800, RZ, 0xc0, !PT ;  /* 0x00000800c7ff7812 */ /* 0x040fe400078cc0ff */
[----:B------:R-:W-:Y:S02]  /*5650*/  SEL R47, RZ, 0x20, P3 ;  /* 0x00000020ff2f7807 */ /* 0x000fe40001800000 */
[----:B------:R-:W-:Y:S02]  /*5660*/  ISETP.NE.AND P3, PT, R134, RZ, PT ;  /* 0x000000ff8600720c */ /* 0x000fe40003f65270 */
[----:B------:R-:W-:Y:S02]  /*5670*/  P2R R167, PR, RZ, 0x40 ;  /* 0x00000040ffa77803 */ /* 0x000fe40000000000 */
[----:B------:R-:W-:Y:S02]  /*5680*/  LOP3.LUT P6, RZ, R199, 0x1000, RZ, 0xc0, !PT ;  /* 0x00001000c7ff7812 */ /* 0x000fe400078cc0ff */
[----:B------:R-:W-:-:S02]  /*5690*/  SEL R143, RZ, 0x40, P3 ;  /* 0x00000040ff8f7807 */ /* 0x000fc40001800000 */
[----:B------:R-:W-:Y:S02]  /*56a0*/  ISETP.NE.AND P3, PT, R135, RZ, PT ;  /* 0x000000ff8700720c */ /* 0x000fe40003f65270 */
[----:B------:R-:W-:Y:S02]  /*56b0*/  SEL R55, RZ, 0x4, P2 ;  /* 0x00000004ff377807 */ /* 0x000fe40001000000 */
[----:B------:R-:W-:Y:S02]  /*56c0*/  LOP3.LUT P2, RZ, R199, 0x100000, RZ, 0xc0, !PT ;  /* 0x00100000c7ff7812 */ /* 0x000fe4000784c0ff */
[----:B------:R-:W-:Y:S02]  /*56d0*/  SEL R248, RZ, 0x40000, P6 ;  /* 0x00040000fff87807 */ /* 0x000fe40003000000 */
[----:B------:R-:W-:Y:S02]  /*56e0*/  SEL R11, RZ, 0x80000000, P4 ;  /* 0x80000000ff0b7807 */ /* 0x000fe40002000000 */
[----:B------:R-:W-:-:S02]  /*56f0*/  ISETP.NE.AND P6, PT, R167, RZ, PT ;  /* 0x000000ffa700720c */ /* 0x000fc40003fc5270 */
[----:B------:R-:W-:Y:S02]  /*5700*/  LOP3.LUT P4, RZ, R199, 0x2, RZ, 0xc0, !PT ;  /* 0x00000002c7ff7812 */ /* 0x000fe4000788c0ff */
[----:B------:R-:W-:Y:S02]  /*5710*/  SEL R142, RZ, 0x80, P3 ;  /* 0x00000080ff8e7807 */ /* 0x000fe40001800000 */
[----:B------:R-:W-:Y:S02]  /*5720*/  ISETP.NE.AND P3, PT, R136, RZ, PT ;  /* 0x000000ff8800720c */ /* 0x000fe40003f65270 */
[----:B------:R-:W-:Y:S02]  /*5730*/  SEL R139, RZ, 0x400, P2 ;  /* 0x00000400ff8b7807 */ /* 0x000fe40001000000 */
[----:B------:R-:W-:Y:S02]  /*5740*/  ISETP.NE.AND P2, PT, R111, RZ, PT ;  /* 0x000000ff6f00720c */ /* 0x000fe40003f45270 */
[----:B------:R-:W-:-:S02]  /*5750*/  SEL R168, RZ, 0x80000, P6 ;  /* 0x00080000ffa87807 */ /* 0x000fc40003000000 */
[----:B------:R-:W-:Y:S02]  /*5760*/  ISETP.NE.AND P6, PT, R169, RZ, PT ;  /* 0x000000ffa900720c */ /* 0x000fe40003fc5270 */
[----:B------:R-:W-:Y:S02]  /*5770*/  SEL R186, RZ, 0x10000000, P4 ;  /* 0x10000000ffba7807 */ /* 0x000fe40002000000 */
[----:B------:R-:W-:Y:S02]  /*5780*/  SEL R101, RZ, 0xffffffff, P1 ;  /* 0xffffffffff657807 */ /* 0x000fe40000800000 */
[----:B------:R-:W-:Y:S02]  /*5790*/  SEL R141, RZ, 0x100, P3 ;  /* 0x00000100ff8d7807 */ /* 0x000fe40001800000 */
[----:B------:R-:W-:Y:S02]  /*57a0*/  ISETP.NE.AND P4, PT, R129, RZ, PT ;  /* 0x000000ff8100720c */ /* 0x000fe40003f85270 */
[----:B------:R-:W-:-:S02]  /*57b0*/  LOP3.LUT P1, RZ, R199, 0x80000000, RZ, 0xc0, !PT ;  /* 0x80000000c7ff7812 */ /* 0x000fc4000782c0ff */
[----:B------:R-:W-:Y:S02]  /*57c0*/  ISETP.NE.AND P3, PT, R137, RZ, PT ;  /* 0x000000ff8900720c */ /* 0x000fe40003f65270 */
[----:B------:R-:W-:Y:S02]  /*57d0*/  SEL R138, RZ, 0x800, P2 ;  /* 0x00000800ff8a7807 */ /* 0x000fe40001000000 */
[----:B------:R-:W-:Y:S02]  /*57e0*/  LOP3.LUT P2, RZ, R200, 0x1, RZ, 0xc0, !PT ;  /* 0x00000001c8ff7812 */ /* 0x000fe4000784c0ff */
[----:B------:R-:W-:Y:S02]  /*57f0*/  SEL R169, RZ, 0x100000, P6 ;  /* 0x00100000ffa97807 */ /* 0x000fe40003000000 */
[----:B------:R-:W-:Y:S02]  /*5800*/  ISETP.NE.AND P6, PT, R170, RZ, PT ;  /* 0x000000ffaa00720c */ /* 0x000fe40003fc5270 */
[----:B------:R-:W-:-:S02]  /*5810*/  SEL R188, RZ, 0x20000000, P4 ;  /* 0x20000000ffbc7807 */ /* 0x000fc40002000000 */
[----:B------:R-:W-:Y:S02]  /*5820*/  SEL R105, RZ, 0x1, P1 ;  /* 0x00000001ff697807 */ /* 0x000fe40000800000 */
[----:B------:R-:W-:Y:S02]  /*5830*/  SEL R140, RZ, 0x200, P3 ;  /* 0x00000200ff8c7807 */ /* 0x000fe40001800000 */
[----:B------:R-:W-:Y:S02]  /*5840*/  ISETP.NE.AND P4, PT, R109, RZ, PT ;  /* 0x000000ff6d00720c */ /* 0x000fe40003f85270 */
[----:B------:R-:W-:Y:S02]  /*5850*/  LOP3.LUT P1, RZ, R199, 0x10000, RZ, 0xc0, !PT ;  /* 0x00010000c7ff7812 */ /* 0x000fe4000782c0ff */
[----:B------:R-:W-:Y:S02]  /*5860*/  ISETP.NE.AND P3, PT, R121, RZ, PT ;  /* 0x000000ff7900720c */ /* 0x000fe40003f65270 */
[----:B------:R-:W-:-:S02]  /*5870*/  P2R R121, PR, RZ, 0x4 ;  /* 0x00000004ff797803 */ /* 0x000fc40000000000 */
[----:B------:R-:W-:Y:S02]  /*5880*/  LOP3.LUT P2, RZ, R199, 0x40, RZ, 0xc0, !PT ;  /* 0x00000040c7ff7812 */ /* 0x000fe4000784c0ff */
[----:B------:R-:W-:Y:S02]  /*5890*/  SEL R170, RZ, 0x200000, P6 ;  /* 0x00200000ffaa7807 */ /* 0x000fe40003000000 */
[----:B------:R-:W-:Y:S02]  /*58a0*/  SEL R218, RZ, 0x80000000, P5 ;  /* 0x80000000ffda7807 */ /* 0x000fe40002800000 */
[----:B------:R-:W-:Y:S02]  /*58b0*/  ISETP.NE.AND P6, PT, R171, RZ, PT ;  /* 0x000000ffab00720c */ /* 0x000fe40003fc5270 */
[----:B------:R-:W-:Y:S02]  /*58c0*/  SEL R111, RZ, 0xffffffff, P4 ;  /* 0xffffffffff6f7807 */ /* 0x000fe40002000000 */
[----:B------:R-:W-:-:S02]  /*58d0*/  LOP3.LUT P5, RZ, R200, 0x8, RZ, 0xc0, !PT ;  /* 0x00000008c8ff7812 */ /* 0x000fc400078ac0ff */
[----:B------:R-:W-:Y:S02]  /*58e0*/  SEL R202, RZ, 0x10000, P0 ;  /* 0x00010000ffca7807 */ /* 0x000fe40000000000 */
[----:B------:R-:W-:Y:S02]  /*58f0*/  P2R R165, PR, RZ, 0x2 ;  /* 0x00000002ffa57803 */ /* 0x000fe40000000000 */
[C---:B------:R-:W-:Y:S02]  /*5900*/  LOP3.LUT P0, RZ, R199.reuse, 0x8000000, RZ, 0xc0, !PT ;  /* 0x08000000c7ff7812 */ /* 0x040fe4000780c0ff */
[----:B------:R-:W-:Y:S02]  /*5910*/  LOP3.LUT P1, RZ, R199, 0x20000, RZ, 0xc0, !PT ;  /* 0x00020000c7ff7812 */ /* 0x000fe4000782c0ff */
[----:B------:R-:W-:Y:S02]  /*5920*/  SEL R109, RZ, 0x1, P2 ;  /* 0x00000001ff6d7807 */ /* 0x000fe40001000000 */
[----:B------:R-:W-:-:S02]  /*5930*/  SEL R171, RZ, 0x400000, P6 ;  /* 0x00400000ffab7807 */ /* 0x000fc40003000000 */
[----:B------:R-:W-:Y:S01]  /*5940*/  ISETP.NE.AND P2, PT, R121, RZ, PT ;  /* 0x000000ff7900720c */ /* 0x000fe20003f45270 */
[----:B------:R-:W-:Y:S01]  /*5950*/  IMAD.SHL.U32 R121, R111, 0x2, RZ ;  /* 0x000000026f797824 */ /* 0x000fe200078e00ff */
[----:B------:R-:W-:Y:S02]  /*5960*/  SEL R13, RZ, 0x40000000, P5 ;  /* 0x40000000ff0d7807 */ /* 0x000fe40002800000 */
[----:B------:R-:W-:Y:S02]  /*5970*/  ISETP.NE.AND P6, PT, R172, RZ, PT ;  /* 0x000000ffac00720c */ /* 0x000fe40003fc5270 */
[----:B------:R-:W-:Y:S02]  /*5980*/  SEL R57, RZ, 0x8, P0 ;  /* 0x00000008ff397807 */ /* 0x000fe40000000000 */
[----:B------:R-:W-:Y:S02]  /*5990*/  LOP3.LUT P5, RZ, R199, 0x4, RZ, 0xc0, !PT ;  /* 0x00000004c7ff7812 */ /* 0x000fe400078ac0ff */
[----:B------:R-:W-:-:S02]  /*59a0*/  SEL R137, RZ, 0x1000, P3 ;  /* 0x00001000ff897807 */ /* 0x000fc40001800000 */
[----:B------:R-:W-:Y:S02]  /*59b0*/  SEL R136, RZ, 0x2000, P1 ;  /* 0x00002000ff887807 */ /* 0x000fe40000800000 */
[C---:B------:R-:W-:Y:S02]  /*59c0*/  LOP3.LUT P0, RZ, R199.reuse, 0x8000, RZ, 0xc0, !PT ;  /* 0x00008000c7ff7812 */ /* 0x040fe4000780c0ff */
[----:B------:R-:W-:Y:S02]  /*59d0*/  LOP3.LUT P3, RZ, R199, 0x40000000, RZ, 0xc0, !PT ;  /* 0x40000000c7ff7812 */ /* 0x000fe4000786c0ff */
[----:B------:R-:W-:Y:S02]  /*59e0*/  ISETP.NE.AND P1, PT, R165, RZ, PT ;  /* 0x000000ffa500720c */ /* 0x000fe40003f25270 */
[----:B------:R-:W-:Y:S02]  /*59f0*/  SEL R111, RZ, 0xffffffff, P2 ;  /* 0xffffffffff6f7807 */ /* 0x000fe40001000000 */
[----:B------:R-:W-:-:S02]  /*5a00*/  SEL R172, RZ, 0x800000, P6 ;  /* 0x00800000ffac7807 */ /* 0x000fc40003000000 */
[----:B------:R-:W-:Y:S02]  /*5a10*/  ISETP.NE.AND P2, PT, R113, RZ, PT ;  /* 0x000000ff7100720c */ /* 0x000fe40003f45270 */
[----:B------:R-:W-:Y:S02]  /*5a20*/  ISETP.NE.AND P6, PT, R173, RZ, PT ;  /* 0x000000ffad00720c */ /* 0x000fe40003fc5270 */
[----:B------:R-:W-:Y:S02]  /*5a30*/  SEL R184, RZ, 0x8000000, P5 ;  /* 0x08000000ffb87807 */ /* 0x000fe40002800000 */
[----:B------:R-:W-:Y:S01]  /*5a40*/  LOP3.LUT R113, R121, 0x2, R109, 0xe2, !PT ;  /* 0x0000000279717812 */ /* 0x000fe200078ee26d */
[----:B------:R-:W-:Y:S01]  /*5a50*/  IMAD.SHL.U32 R121, R111, 0x2, RZ ;  /* 0x000000026f797824 */ /* 0x000fe200078e00ff */
[----:B------:R-:W-:Y:S02]  /*5a60*/  SEL R135, RZ, 0x4000, P1 ;  /* 0x00004000ff877807 */ /* 0x000fe40000800000 */
[----:B------:R-:W-:-:S02]  /*5a70*/  SEL R134, RZ, 0x8000, P0 ;  /* 0x00008000ff867807 */ /* 0x000fc40000000000 */
[----:B------:R-:W-:Y:S02]  /*5a80*/  ISETP.NE.AND P5, PT, R131, RZ, PT ;  /* 0x000000ff8300720c */ /* 0x000fe40003fa5270 */
        /* <DEDUP_REMOVED lines=10> */
[----:B------:R-:W-:-:S02]  /*5b30*/  SEL R115, RZ, 0x4, P3 ;  /* 0x00000004ff737807 */ /* 0x000fc40001800000 */
[----:B------:R-:W-:Y:S02]  /*5b40*/  SEL R111, RZ, 0x8, P2 ;  /* 0x00000008ff6f7807 */ /* 0x000fe40001000000 */
[C---:B------:R-:W-:Y:S02]  /*5b50*/  LOP3.LUT P0, RZ, R200.reuse, 0x4, RZ, 0xc0, !PT ;  /* 0x00000004c8ff7812 */ /* 0x040fe4000780c0ff */
[----:B------:R-:W-:Y:S02]  /*5b60*/  LOP3.LUT P1, RZ, R200, 0x10, RZ, 0xc0, !PT ;  /* 0x00000010c8ff7812 */ /* 0x000fe4000782c0ff */
[----:B------:R-:W-:Y:S02]  /*5b70*/  SEL R176, RZ, 0x2000000, P6 ;  /* 0x02000000ffb07807 */ /* 0x000fe40003000000 */
[----:B------:R-:W-:Y:S01]  /*5b80*/  ISETP.NE.AND P6, PT, R179, RZ, PT ;  /* 0x000000ffb300720c */ /* 0x000fe20003fc5270 */
[----:B------:R0:W-:Y:S01]  /*5b90*/  @!P5 STS [R152+0x8], R9 ;  /* 0x000008099800d388 */ /* 0x0001e20000000800 */
[----:B------:R-:W-:-:S02]  /*5ba0*/  LOP3.LUT R115, R111, R115, R113, 0xfe, !PT ;  /* 0x000000736f737212 */ /* 0x000fc400078efe71 */
[----:B------:R-:W-:Y:S02]  /*5bb0*/  SEL R111, RZ, 0x4, P0 ;  /* 0x00000004ff6f7807 */ /* 0x000fe40000000000 */
[----:B------:R-:W-:Y:S01]  /*5bc0*/  SEL R113, RZ, 0x8, P1 ;  /* 0x00000008ff717807 */ /* 0x000fe20000800000 */
[----:B------:R-:W-:Y:S01]  /*5bd0*/  BAR.SYNC.DEFER_BLOCKING 0x0 ;  /* 0x0000000000007b1d */ /* 0x000fe20000010000 */
[----:B------:R-:W-:Y:S02]  /*5be0*/  ISETP.NE.AND P0, PT, R119, RZ, PT ;  /* 0x000000ff7700720c */ /* 0x000fe40003f05270 */
[----:B------:R-:W-:Y:S02]  /*5bf0*/  ISETP.NE.AND P1, PT, R117, RZ, PT ;  /* 0x000000ff7500720c */ /* 0x000fe40003f25270 */
[----:B------:R-:W-:Y:S02]  /*5c00*/  SEL R182, RZ, 0x4000000, P6 ;  /* 0x04000000ffb67807 */ /* 0x000fe40003000000 */
[----:B------:R-:W-:-:S02]  /*5c10*/  ISETP.NE.AND P6, PT, R133, RZ, PT ;  /* 0x000000ff8500720c */ /* 0x000fc40003fc5270 */
[----:B------:R-:W-:Y:S02]  /*5c20*/  SEL R117, RZ, 0x10, P1 ;  /* 0x00000010ff757807 */ /* 0x000fe40000800000 */
[----:B------:R-:W-:Y:S02]  /*5c30*/  SEL R119, RZ, 0x20, P0 ;  /* 0x00000020ff777807 */ /* 0x000fe40000000000 */
[----:B------:R-:W-:Y:S02]  /*5c40*/  LOP3.LUT R109, R121, 0x2, R109, 0xe2, !PT ;  /* 0x00000002796d7812 */ /* 0x000fe400078ee26d */
[----:B------:R-:W-:Y:S02]  /*5c50*/  SEL R190, RZ, 0x80000000, P6 ;  /* 0x80000000ffbe7807 */ /* 0x000fe40003000000 */
[C---:B------:R-:W-:Y:S02]  /*5c60*/  LOP3.LUT P6, RZ, R200.reuse, 0x100, RZ, 0xc0, !PT ;  /* 0x00000100c8ff7812 */ /* 0x040fe400078cc0ff */
[----:B------:R-:W-:-:S02]  /*5c70*/  LOP3.LUT P5, RZ, R200, 0x40, RZ, 0xc0, !PT ;  /* 0x00000040c8ff7812 */ /* 0x000fc400078ac0ff */
[----:B------:R-:W-:Y:S02]  /*5c80*/  LOP3.LUT R115, R119, R117, R115, 0xfe, !PT ;  /* 0x0000007577737212 */ /* 0x000fe400078efe73 */
[----:B------:R-:W-:Y:S01]  /*5c90*/  LOP3.LUT R109, R113, R111, R109, 0xfe, !PT ;  /* 0x0000006f716d7212 */ /* 0x000fe200078efe6d */
[----:B------:R-:W-:Y:S01]  /*5ca0*/  IMAD.SHL.U32 R113, R101, 0x2, RZ ;  /* 0x0000000265717824 */ /* 0x000fe200078e00ff */
[----:B------:R-:W-:Y:S02]  /*5cb0*/  SEL R111, RZ, 0x10, P5 ;  /* 0x00000010ff6f7807 */ /* 0x000fe40002800000 */
[----:B------:R-:W-:Y:S02]  /*5cc0*/  SEL R101, RZ, 0x20, P6 ;  /* 0x00000020ff657807 */ /* 0x000fe40003000000 */
[----:B------:R-:W-:Y:S02]  /*5cd0*/  LOP3.LUT R73, R73, R115, RZ, 0xfc, !PT ;  /* 0x0000007349497212 */ /* 0x000fe400078efcff */
[----:B------:R-:W-:-:S02]  /*5ce0*/  LOP3.LUT R71, R113, 0x2, R71, 0xe2, !PT ;  /* 0x0000000271477812 */ /* 0x000fc400078ee247 */
[----:B------:R-:W-:Y:S02]  /*5cf0*/  LOP3.LUT R101, R101, R111, R109, 0xfe, !PT ;  /* 0x0000006f65657212 */ /* 0x000fe400078efe6d */
[----:B------:R-:W-:Y:S02]  /*5d00*/  LOP3.LUT R75, R75, R73, RZ, 0xfc, !PT ;  /* 0x000000494b4b7212 */ /* 0x000fe400078efcff */
[----:B------:R-:W-:Y:S02]  /*5d10*/  LOP3.LUT R105, R107, 0x2, R105, 0xe2, !PT ;  /* 0x000000026b697812 */ /* 0x000fe400078ee269 */
[----:B------:R-:W-:Y:S02]  /*5d20*/  LOP3.LUT R59, R61, R59, R71, 0xfe, !PT ;  /* 0x0000003b3d3b7212 */ /* 0x000fe400078efe47 */
[----:B------:R-:W-:Y:S02]  /*5d30*/  LOP3.LUT R19, R19, R101, RZ, 0xfc, !PT ;  /* 0x0000006513137212 */ /* 0x000fe400078efcff */
[----:B------:R-:W-:-:S02]  /*5d40*/  LOP3.LUT R77, R77, R75, RZ, 0xfc, !PT ;  /* 0x0000004b4d4d7212 */ /* 0x000fc400078efcff */
[----:B------:R-:W-:Y:S02]  /*5d50*/  LOP3.LUT R55, R57, R55, R105, 0xfe, !PT ;  /* 0x0000003739377212 */ /* 0x000fe400078efe69 */
[----:B------:R-:W-:Y:S02]  /*5d60*/  LOP3.LUT R51, R51, R53, R59, 0xfe, !PT ;  /* 0x0000003533337212 */ /* 0x000fe400078efe3b */
        /* <DEDUP_REMOVED lines=70> */
[----:B------:R-:W-:Y:S02]  /*61d0*/  LOP3.LUT P5, RZ, R197, 0x2000000, RZ, 0xc0, !PT ;  /* 0x02000000c5ff7812 */ /* 0x000fe400078ac0ff */
        /* <DEDUP_REMOVED lines=31> */
.L_x_814:
[----:B------:R-:W-:Y:S05]  /*63d0*/  BSYNC B0 ;  /* 0x0000000000007941 */ /* 0x000fea0003800000 */
.L_x_813:
[----:B------:R-:W0:Y:S01]  /*63e0*/  S2UR UR5, SR_CgaCtaId ;  /* 0x00000000000579c3 */ /* 0x000e220000008800 */
[----:B------:R-:W-:Y:S01]  /*63f0*/  UMOV UR4, 0x400 ;  /* 0x0000040000047882 */ /* 0x000fe20000000000 */
[----:B------:R-:W-:Y:S01]  /*6400*/  @!P5 FADD.FTZ R9, R9, R157 ;  /* 0x0000009d0909d221 */ /* 0x000fe20000010000 */
        /* <DEDUP_REMOVED lines=10> */
[----:B------:R-:W-:Y:S01]  /*64b0*/  POPC R222, R4 ;  /* 0x0000000400de7309 */ /* 0x000fe20000000000 */
[----:B------:R-:W-:Y:S01]  /*64c0*/  LOP3.LUT R187, R188, R185, RZ, 0xfc, !PT ;  /* 0x000000b9bcbb7212 */ /* 0x000fe200078efcff */
[----:B0-----:R-:W-:Y:S01]  /*64d0*/  ULEA UR4, UR5, UR4, 0x18 ;  /* 0x0000000405047291 */ /* 0x001fe2000f8ec03f */
[----:B------:R-:W-:-:S02]  /*64e0*/  LOP3.LUT R5, R15, R218, RZ, 0xfc, !PT ;  /* 0x000000da0f057212 */ /* 0x000fc400078efcff */
[----:B------:R-:W-:Y:S02]  /*64f0*/  LOP3.LUT R188, R11, R186, RZ, 0xfc, !PT ;  /* 0x000000ba0bbc7212 */ /* 0x000fe400078efcff */
[----:B------:R-:W-:Y:S01]  /*6500*/  LOP3.LUT R189, R192, R187, RZ, 0xfc, !PT ;  /* 0x000000bbc0bd7212 */ /* 0x000fe200078efcff */
[----:B------:R-:W-:Y:S01]  /*6510*/  POPC R15, R5 ;  /* 0x00000005000f7309 */ /* 0x000fe20000000000 */
[----:B------:R-:W-:Y:S02]  /*6520*/  LEA.HI R7, R164, R164, RZ, 0x1d ;  /* 0x000000a4a4077211 */ /* 0x000fe400078fe8ff */
[----:B------:R0:W-:Y:S01]  /*6530*/  @!P5 STS [UR4+0x4], R9 ;  /* 0x00000409ff00d988 */ /* 0x0001e20008000804 */
[----:B------:R-:W-:Y:S01]  /*6540*/  LOP3.LUT R190, R190, R189, RZ, 0xfc, !PT ;  /* 0x000000bdbebe7212 */ /* 0x000fe200078efcff */
[----:B------:R-:W-:Y:S01]  /*6550*/  BAR.SYNC.DEFER_BLOCKING 0x0 ;  /* 0x0000000000007b1d */ /* 0x000fe20000010000 */
[----:B------:R-:W-:Y:S01]  /*6560*/  ISETP.GT.U32.AND P5, PT, R164, 0x1f, PT ;  /* 0x0000001fa400780c */ /* 0x000fe20003fa4070 */
[----:B------:R-:W-:-:S04]  /*6570*/  IMAD R232, R7, 0x4, R160 ;  /* 0x0000000407e87824 */ /* 0x000fc800078e02a0 */
[----:B------:R-:W1:Y:S08]  /*6580*/  POPC R13, R188 ;  /* 0x000000bc000d7309 */ /* 0x000e700000000000 */
[----:B------:R-:W2:Y:S01]  /*6590*/  POPC R11, R190 ;  /* 0x000000be000b7309 */ /* 0x000ea20000000000 */
[----:B-1----:R-:W-:Y:S01]  /*65a0*/  IADD3 R222, R13, R222, R15 ;  /* 0x000000de0dde7210 */ /* 0x002fe20007ffe00f */
[----:B------:R-:W1:Y:S04]  /*65b0*/  LDS R157, [UR4+0x4] ;  /* 0x00000404ff9d7984 */ /* 0x000e680008000800 */
[----:B--2---:R-:W-:Y:S01]  /*65c0*/  IMAD.IADD R11, R11, 0x1, R222 ;  /* 0x000000010b0b7824 */ /* 0x004fe200078e02de */
        /* <DEDUP_REMOVED lines=8> */
[----:B0-----:R-:W-:Y:S04]  /*6650*/  LDS R9, [R7+0x14] ;  /* 0x0000140007097984 */ /* 0x001fe80000000800 */
        /* <DEDUP_REMOVED lines=25> */
.L_x_833:
        /* <DEDUP_REMOVED lines=18> */
.L_x_815:
[----:B------:R-:W-:Y:S05]  /*6910*/  WARPSYNC.ALL ;  /* 0x0000000000007948 */ /* 0x000fea0003800000 */
[----:B------:R-:W-:Y:S01]  /*6920*/  BAR.SYNC.DEFER_BLOCKING 0x0 ;  /* 0x0000000000007b1d */ /* 0x000fe20000010000 */
[----:B------:R-:W-:Y:S01]  /*6930*/  LOP3.LUT P5, RZ, R197, 0x2000000, RZ, 0xc0, !PT ;  /* 0x02000000c5ff7812 */ /* 0x000fe200078ac0ff */
[----:B--2---:R-:W-:Y:S01]  /*6940*/  FADD.FTZ R222, R162, 0.0099999997764825820923 ;  /* 0x3c23d70aa2de7421 */ /* 0x004fe20000010000 */
[----:B-1----:R-:W-:Y:S02]  /*6950*/  FSETP.GT.FTZ.AND P6, PT, R157, RZ, PT ;  /* 0x000000ff9d00720b */ /* 0x002fe40003fd4000 */
[----:B------:R-:W-:-:S11]  /*6960*/  LOP3.LUT R199, R199, 0xfffffffe, RZ, 0xc0, !PT ;  /* 0xfffffffec7c77812 */ /* 0x000fd600078ec0ff */
[----:B------:R-:W-:Y:S01]  /*6970*/  @P6 LOP3.LUT R199, R199, 0x1, RZ, 0xfc, !PT ;  /* 0x00000001c7c76812 */ /* 0x000fe200078efcff */
[----:B------:R1:W2:Y:S04]  /*6980*/  LDS R192, [R232+0x10] ;  /* 0x00001000e8c07984 */ /* 0x0002a80000000800 */
[----:B------:R1:W-:Y:S01]  /*6990*/  @!P5 STS [UR4], R158 ;  /* 0x0000009eff00d988 */ /* 0x0003e20008000804 */
[----:B------:R-:W-:Y:S01]  /*69a0*/  BAR.SYNC.DEFER_BLOCKING 0x0 ;  /* 0x0000000000007b1d */ /* 0x000fe20000010000 */
[----:B------:R-:W-:-:S05]  /*69b0*/  FSETP.GTU.FTZ.AND P5, PT, R157, R222, PT ;  /* 0x000000de9d00720b */ /* 0x000fca0003fbc000 */
[----:B------:R-:W3:Y:S02]  /*69c0*/  LDS R191, [UR4] ;  /* 0x00000004ffbf7984 */ /* 0x000ee40008000800 */
[----:B------:R-:W-:Y:S06]  /*69d0*/  BAR.SYNC.DEFER_BLOCKING 0x0 ;  /* 0x0000000000007b1d */ /* 0x000fec0000010000 */
[----:B-1----:R-:W-:Y:S05]  /*69e0*/  @P6 BRA !P5, `(.L_x_817) ;  /* 0x0000000000146947 */ /* 0x002fea0006800000 */
[----:B------:R-:W-:Y:S02]  /*69f0*/  ISETP.EQ.AND P5, PT, RZ, UR8, P6 ;  /* 0x00000008ff007c0c */ /* 0x000fe4000b7a2270 */
[----:B------:R-:W-:-:S04]  /*6a00*/  FSETP.GT.FTZ.AND P6, PT, R157, R162, PT ;  /* 0x000000a29d00720b */ /* 0x000fc80003fd4000 */
[----:B---3--:R-:W-:-:S04]  /*6a10*/  ISETP.LT.U32.AND P6, PT, R191, 0xc01, P6 ;  /* 0x00000c01bf00780c */ /* 0x008fc800037c1070 */
[----:B------:R-:W-:-:S13]  /*6a20*/  PLOP3.LUT P5, PT, P5, P6, PT, 0xa8, 0x0 ;  /* 0x000000000000781c */ /* 0x000fda0002fad570 */
[----:B------:R-:W-:Y:S05]  /*6a30*/  @!P5 BRA `(.L_x_818) ;  /* 0x0000003800fcd947 */ /* 0x000fea0003800000 */
.L_x_817:
[----:B------:R-:W-:Y:S02]  /*6a40*/  LOP3.LUT P5, RZ, R199, 0x40000000, RZ, 0xc0, !PT ;  /* 0x40000000c7ff7812 */ /* 0x000fe400078ac0ff */
[----:B------:R-:W-:Y:S02]  /*6a50*/  LOP3.LUT P6, RZ, R200, 0x100, RZ, 0xc0, !PT ;  /* 0x00000100c8ff7812 */ /* 0x000fe400078cc0ff */
[----:B--2---:R-:W-:-:S13]  /*6a60*/  ISETP.GT.U32.OR P5, PT, R192, 0xbff, P5 ;  /* 0x00000bffc000780c */ /* 0x004fda0002fa4470 */
[----:B0-----:R-:W0:Y:S01]  /*6a70*/  @!P5 S2R R9, SR_TID.X ;  /* 0x000000000009d919 */ /* 0x001e220000002100 */
[C---:B------:R-:W-:Y:S02]  /*6a80*/  @!P5 IMAD R7, R192.reuse, 0x8, R159 ;  /* 0x00000008c007d824 */ /* 0x040fe400078e029f */
[----:B------:R-:W-:Y:S02]  /*6a90*/  @!P5 VIADD R192, R192, 0x1 ;  /* 0x00000001c0c0d836 */ /* 0x000fe40000000000 */
[----:B0-----:R-:W-:-:S05]  /*6aa0*/  @!P5 IMAD.SHL.U32 R3, R9, 0x80, RZ ;  /* 0x000000800903d824 */ /* 0x001fca00078e00ff */
        /* <DEDUP_REMOVED lines=86> */
[----:B------:R-:W-:Y:S02]  /*7010*/  LOP3.LUT P5, RZ, R33, 0x2000, RZ, 0xc0, !PT ;  /* 0x0000200021ff7812 */ /* 0x000fe400078ac0ff */
[----:B------:R-:W-:Y:S02]  /*7020*/  PRMT R7, R37, 0x9910, RZ ;  /* 0x0000991025077816 */ /* 0x000fe400000000ff */
        /* <DEDUP_REMOVED lines=324> */
[----:B------:R-:W-:Y:S01]  /*8470*/  ISETP.NE.AND P3, PT, R125, RZ, PT ;  /* 0x000000ff7d00720c */ /* 0x000fe20003f65270 */
[----:B------:R-:W-:Y:S01]  /*8480*/  @!P2 VIADD R125, R3, 0x3b ;  /* 0x0000003b037da836 */ /* 0x000fe20000000000 */
[----:B------:R-:W-:-:S04]  /*8490*/  ISETP.GT.U32.OR P1, PT, R192, 0xbff, !P1 ;  /* 0x00000bffc000780c */ /* 0x000fc80004f24470 */
[----:B------:R0:W-:Y:S09]  /*84a0*/  @!P2 STS.64 [R15], R124 ;  /* 0x0000007c0f00a388 */ /* 0x0001f20000000a00 */
[C---:B------:R-:W-:Y:S02]  /*84b0*/  @!P1 IMAD R17, R192.reuse, 0x8, R159 ;  /* 0x00000008c0119824 */ /* 0x040fe400078e029f */
[----:B------:R-:W-:-:S02]  /*84c0*/  @!P1 VIADD R192, R192, 0x1 ;  /* 0x00000001c0c09836 */ /* 0x000fc40000000000 */
[----:B------:R-:W-:Y:S02]  /*84d0*/  @!P1 VIADD R127, R3, 0x3c ;  /* 0x0000003c037f9836 */ /* 0x000fe40000000000 */
[----:B0-----:R-:W-:Y:S01]  /*84e0*/  @!P2 IMAD.MOV.U32 R124, RZ, RZ, RZ ;  /* 0x000000ffff7ca224 */ /* 0x001fe200078e00ff */
[C---:B------:R-:W-:Y:S02]  /*84f0*/  ISETP.GT.U32.OR P0, PT, R192.reuse, 0xbff, !P0 ;  /* 0x00000bffc000780c */ /* 0x040fe40004704470 */
[----:B------:R0:W-:Y:S11]  /*8500*/  @!P1 STS.64 [R17], R126 ;  /* 0x0000007e11009388 */ /* 0x0001f60000000a00 */
[----:B------:R-:W-:-:S02]  /*8510*/  @!P0 IMAD R6, R192, 0x8, R159 ;  /* 0x00000008c0068824 */ /* 0x000fc400078e029f */
[----:B------:R-:W-:Y:S02]  /*8520*/  @!P0 VIADD R192, R192, 0x1 ;  /* 0x00000001c0c08836 */ /* 0x000fe40000000000 */
        /* <DEDUP_REMOVED lines=8> */
[C---:B------:R-:W-:Y:S02]  /*85b0*/  ISETP.GT.U32.OR P4, PT, R192.reuse, 0xbff, P4 ;  /* 0x00000bffc000780c */ /* 0x040fe40002784470 */
[----:B------:R0:W-:Y:S11]  /*85c0*/  @!P5 STS.64 [R7], R130 ;  /* 0x000000820700d388 */ /* 0x0001f60000000a00 */
[----:B------:R-:W-:-:S02]  /*85d0*/  @!P4 IMAD R9, R192, 0x8, R159 ;  /* 0x00000008c009c824 */ /* 0x000fc400078e029f */
[----:B------:R-:W-:Y:S02]  /*85e0*/  @!P4 VIADD R192, R192, 0x1 ;  /* 0x00000001c0c0c836 */ /* 0x000fe40000000000 */
[----:B------:R-:W-:Y:S02]  /*85f0*/  @!P4 VIADD R133, R3, 0x3f ;  /* 0x0000003f0385c836 */ /* 0x000fe40000000000 */
[----:B0-----:R-:W-:Y:S01]  /*8600*/  @!P5 IMAD.MOV.U32 R130, RZ, RZ, RZ ;  /* 0x000000ffff82d224 */ /* 0x001fe200078e00ff */
[C---:B------:R-:W-:Y:S02]  /*8610*/  ISETP.GT.U32.OR P3, PT, R192.reuse, 0xbff, P3 ;  /* 0x00000bffc000780c */ /* 0x040fe40001f64470 */
[----:B------:R0:W-:Y:S11]  /*8620*/  @!P4 STS.64 [R9], R132 ;  /* 0x000000840900c388 */ /* 0x0001f60000000a00 */
[----:B------:R-:W1:Y:S01]  /*8630*/  @!P3 LDS R4, [R150+0x6000] ;  /* 0x006000009604b984 */ /* 0x000e620000000800 */
[----:B------:R-:W-:-:S02]  /*8640*/  @!P3 IMAD R11, R192, 0x8, R159 ;  /* 0x00000008c00bb824 */ /* 0x000fc400078e029f */
[----:B------:R-:W-:Y:S02]  /*8650*/  @!P3 VIADD R5, R3, 0x40 ;  /* 0x000000400305b836 */ /* 0x000fe40000000000 */
[----:B------:R-:W-:Y:S02]  /*8660*/  @!P3 VIADD R192, R192, 0x1 ;  /* 0x00000001c0c0b836 */ /* 0x000fe40000000000 */
[----:B0-----:R-:W-:Y:S01]  /*8670*/  @!P4 IMAD.MOV.U32 R132, RZ, RZ, RZ ;  /* 0x000000ffff84c224 */ /* 0x001fe200078e00ff */
[----:B-1----:R-:W-:Y:S04]  /*8680*/  @!P3 STS.64 [R11], R4 ;  /* 0x000000040b00b388 */ /* 0x002fe80000000a00 */
[----:B------:R-:W-:Y:S01]  /*8690*/  @!P3 STS [R150+0x6000], RZ ;  /* 0x006000ff9600b388 */ /* 0x000fe20000000800 */
[----:B------:R-:W-:-:S04]  /*86a0*/  ISETP.NE.AND P3, PT, R217, RZ, PT ;  /* 0x000000ffd900720c */ /* 0x000fc80003f65270 */
[----:B------:R-:W-:-:S13]  /*86b0*/  ISETP.GT.U32.OR P3, PT, R192, 0xbff, P3 ;  /* 0x00000bffc000780c */ /* 0x000fda0001f64470 */
[----:B------:R-:W0:Y:S01]  /*86c0*/  @!P3 LDS R6, [R150+0x6400] ;  /* 0x006400009606b984 */ /* 0x000e220000000800 */
[C---:B------:R-:W-:Y:S02]  /*86d0*/  @!P3 IMAD R13, R192.reuse, 0x8, R159 ;  /* 0x00000008c00db824 */ /* 0x040fe400078e029f */
[----:B------:R-:W-:Y:S02]  /*86e0*/  @!P3 VIADD R7, R3, 0x41 ;  /* 0x000000410307b836 */ /* 0x000fe40000000000 */
[----:B------:R-:W-:-:S03]  /*86f0*/  @!P3 VIADD R192, R192, 0x1 ;  /* 0x00000001c0c0b836 */ /* 0x000fc60000000000 */
[----:B0-----:R-:W-:Y:S04]  /*8700*/  @!P3 STS.64 [R13], R6 ;  /* 0x000000060d00b388 */ /* 0x001fe80000000a00 */
        /* <DEDUP_REMOVED lines=498> */
.L_x_818:
[----:B------:R-:W-:-:S05]  /*a630*/  FADD.FTZ R0, R157, -R162 ;  /* 0x800000a29d007221 */ /* 0x000fca0000010000 */
[C---:B------:R-:W-:Y:S02]  /*a640*/  FSETP.GTU.FTZ.AND P1, PT, R0.reuse, 0.0099999997764825820923, PT ;  /* 0x3c23d70a0000780b */ /* 0x040fe40003f3c000 */
[----:B------:R-:W-:-:S04]  /*a650*/  FSETP.GE.FTZ.AND P0, PT, R0, RZ, PT ;  /* 0x000000ff0000720b */ /* 0x000fc80003f16000 */
[----:B------:R-:W-:Y:S02]  /*a660*/  PLOP3.LUT P1, PT, P1, P0, PT, 0x8, 0x0 ;  /* 0x000000000000781c */ /* 0x000fe40000f20170 */
[----:B------:R-:W-:-:S11]  /*a670*/  PLOP3.LUT P0, PT, PT, PT, PT, 0x80, 0x0 ;  /* 0x000000000000781c */ /* 0x000fd60003f0f070 */
[----:B------:R-:W-:-:S04]  /*a680*/  @!P1 FSETP.GT.FTZ.AND P2, PT, R157, R162, PT ;  /* 0x000000a29d00920b */ /* 0x000fc80003f54000 */
[----:B---3--:R-:W-:-:S04]  /*a690*/  @!P1 ISETP.LT.U32.AND P0, PT, R191, 0xc01, P2 ;  /* 0x00000c01bf00980c */ /* 0x008fc80001701070 */
[----:B------:R-:W-:-:S13]  /*a6a0*/  ISETP.EQ.OR P0, PT, RZ, UR8, P0 ;  /* 0x00000008ff007c0c */ /* 0x000fda0008702670 */
[----:B------:R-:W-:Y:S05]  /*a6b0*/  @P0 BRA `(.L_x_819) ;  /* 0x0000000000500947 */ /* 0x000fea0003800000 */
[----:B------:R-:W-:-:S13]  /*a6c0*/  FSETP.GT.FTZ.AND P0, PT, R0, 0.0099999997764825820923, PT ;  /* 0x3c23d70a0000780b */ /* 0x000fda0003f14000 */
[----:B------:R-:W-:Y:S05]  /*a6d0*/  @P0 BRA `(.L_x_820) ;  /* 0x0000000000200947 */ /* 0x000fea0003800000 */
[----:B------:R-:W3:Y:S01]  /*a6e0*/  S2R R0, SR_TID.X ;  /* 0x0000000000007919 */ /* 0x000ee20000002100 */
[----:B------:R-:W-:-:S04]  /*a6f0*/  ISETP.NE.AND P0, PT, R155, RZ, PT ;  /* 0x000000ff9b00720c */ /* 0x000fc80003f05270 */
[----:B------:R-:W-:Y:S01]  /*a700*/  SEL R156, R156, R155, !P0 ;  /* 0x0000009b9c9c7207 */ /* 0x000fe20004000000 */
[----:B------:R-:W-:Y:S01]  /*a710*/  IMAD.MOV.U32 R155, RZ, RZ, RZ ;  /* 0x000000ffff9b7224 */ /* 0x000fe200078e00ff */
[----:B---3--:R-:W-:-:S04]  /*a720*/  ISETP.NE.AND P1, PT, R0, RZ, PT ;  /* 0x000000ff0000720c */ /* 0x008fc80003f25270 */
[----:B------:R-:W-:-:S09]  /*a730*/  FSEL R154, R157, R154, !P1 ;  /* 0x0000009a9d9a7208 */ /* 0x000fd20004800000 */
[----:B------:R-:W3:Y:S01]  /*a740*/  @!P1 LDS R153, [UR4] ;  /* 0x00000004ff999984 */ /* 0x000ee20008000800 */
[----:B------:R-:W-:Y:S05]  /*a750*/  BRA `(.L_x_821) ;  /* 0x0000000000207947 */ /* 0x000fea0003800000 */
.L_x_820:
[----:B------:R-:W3:Y:S01]  /*a760*/  S2R R0, SR_TID.X ;  /* 0x0000000000007919 */ /* 0x000ee20000002100 */
[--C-:B------:R-:W-:Y:S02]  /*a770*/  IMAD.MOV.U32 R155, RZ, RZ, R151.reuse ;  /* 0x000000ffff9b7224 */ /* 0x100fe400078e0097 */
[----:B------:R-:W-:Y:S01]  /*a780*/  IMAD.MOV.U32 R156, RZ, RZ, R151 ;  /* 0x000000ffff9c7224 */ /* 0x000fe200078e0097 */
[----:B---3--:R-:W-:-:S13]  /*a790*/  ISETP.NE.AND P0, PT, R0, RZ, PT ;  /* 0x000000ff0000720c */ /* 0x008fda0003f05270 */
[----:B------:R4:W-:Y:S01]  /*a7a0*/  @!P0 STS [UR4], R153 ;  /* 0x00000099ff008988 */ /* 0x0009e20008000804 */
[----:B------:R-:W-:Y:S02]  /*a7b0*/  @!P0 IMAD.MOV.U32 R155, RZ, RZ, R151 ;  /* 0x000000ffff9b8224 */ /* 0x000fe400078e0097 */
[----:B------:R-:W-:Y:S02]  /*a7c0*/  @!P0 IMAD.MOV.U32 R158, RZ, RZ, R153 ;  /* 0x000000ffff9e8224 */ /* 0x000fe400078e0099 */
[----:B------:R-:W-:-:S07]  /*a7d0*/  @!P0 IMAD.MOV.U32 R157, RZ, RZ, R154 ;  /* 0x000000ffff9d8224 */ /* 0x000fce00078e009a */
.L_x_821:
[----:B------:R-:W-:Y:S01]  /*a7e0*/  UIADD3 UR8, UR8, -0x1, URZ ;  /* 0xffffffff08087890 */ /* 0x000fe2000fffe03f */
[----:B------:R-:W-:Y:S11]  /*a7f0*/  BRA `(.L_x_822) ;  /* 0xffffff7800287947 */ /* 0x000ff6000383ffff */
.L_x_819:
        /* <DEDUP_REMOVED lines=9> */
[----:B-1----:R-:W0:Y:S01]  /*a890*/  S2R R6, SR_LANEID ;  /* 0x0000000000067919 */ /* 0x002e220000000000 */
        /* <DEDUP_REMOVED lines=14> */
.L_x_824:
[----:B------:R-:W-:Y:S05]  /*a980*/  BSYNC B0 ;  /* 0x0000000000007941 */ /* 0x000fea0003800000 */
.L_x_823:
[----:B------:R-:W-:Y:S05]  /*a990*/  @P0 EXIT ;  /* 0x000000000000094d */ /* 0x000fea0003800000 */
[----:B------:R-:W-:Y:S01]  /*a9a0*/  ULDC UR4, c[0x0][0x0] ;  /* 0x0000000000047ab9 */ /* 0x000fe20000000800 */
[----:B------:R-:W-:Y:S01]  /*a9b0*/  ULDC.64 UR8, c[0x0][0x218] ;  /* 0x0000860000087ab9 */ /* 0x000fe20000000a00 */
[----:B------:R-:W-:-:S05]  /*a9c0*/  ULDC.64 UR10, c[0x0][0x220] ;  /* 0x00008800000a7ab9 */ /* 0x000fca0000000a00 */
.L_x_825:
[----:B------:R-:W-:Y:S01]  /*a9d0*/  IMAD R0, R164, 0x8, R159 ;  /* 0x00000008a4007824 */ /* 0x000fe200078e029f */
[----:B0--3--:R-:W-:-:S04]  /*a9e0*/  IADD3 R5, P0, R163, R164, RZ ;  /* 0x000000a4a3057210 */ /* 0x009fc80007f1e0ff */
[----:B-1----:R-:W0:Y:S01]  /*a9f0*/  LDS.64 R6, [R0] ;  /* 0x0000000000067984 */ /* 0x002e220000000a00 */
[C---:B------:R-:W-:Y:S01]  /*aa00*/  LEA.HI.X.SX32 R2, R164.reuse, R161, 0x1, P0 ;  /* 0x000000a1a4027211 */ /* 0x040fe200000f0eff */
[C---:B------:R-:W-:Y:S02]  /*aa10*/  IMAD.SHL.U32 R4, R5.reuse, 0x4, RZ ;  /* 0x0000000405047824 */ /* 0x040fe400078e00ff */
        /* <DEDUP_REMOVED lines=11> */
.L_x_803:
        /* <DEDUP_REMOVED lines=8> */
.L_x_816:
[----:B------:R-:W-:Y:S02]  /*ab50*/  IMAD.MOV.U32 R234, RZ, RZ, R13 ;  /* 0x000000ffffea7224 */ /* 0x000fe400078e000d */
[----:B------:R-:W-:Y:S02]  /*ab60*/  IMAD.MOV.U32 R69, RZ, RZ, 0x1 ;  /* 0x00000001ff457424 */ /* 0x000fe400078e00ff */
[----:B------:R-:W-:Y:S02]  /*ab70*/  IMAD.MOV.U32 R236, RZ, RZ, RZ ;  /* 0x000000ffffec7224 */ /* 0x000fe400078e00ff */
[----:B------:R-:W-:-:S07]  /*ab80*/  IMAD.MOV.U32 R71, RZ, RZ, -0x1 ;  /* 0xffffffffff477424 */ /* 0x000fce00078e00ff */
[----:B-1----:R-:W-:Y:S05]  /*ab90*/  WARPSYNC.COLLECTIVE R71, `(.L_x_826) ;  /* 0x0000000047087348 */ /* 0x002fea0003c00000 */
[----:B------:R0:W2:Y:S02]  /*aba0*/  SHFL.UP P5, R230, R234, R69, R236 ;  /* 0x04000045eae67389 */ /* 0x0000a400000a00ec */
[----:B012---:R-:W-:Y:S01]  /*abb0*/  ENDCOLLECTIVE ;  /* 0x000000000000791b */ /* 0x007fe20003800000 */
.L_x_826:
[----:B------:R-:W-:Y:S02]  /*abc0*/  IMAD.MOV.U32 R69, RZ, RZ, 0x2 ;  /* 0x00000002ff457424 */ /* 0x000fe400078e00ff */
[----:B------:R-:W-:-:S04]  /*abd0*/  IMAD.MOV.U32 R226, RZ, RZ, R230 ;  /* 0x000000ffffe27224 */ /* 0x000fc800078e00e6 */
[----:B------:R-:W-:-:S04]  /*abe0*/  @P5 IMAD.IADD R226, R13, 0x1, R226 ;  /* 0x000000010de25824 */ /* 0x000fc800078e02e2 */
[----:B------:R-:W-:-:S07]  /*abf0*/  IMAD.MOV.U32 R234, RZ, RZ, R226 ;  /* 0x000000ffffea7224 */ /* 0x000fce00078e00e2 */
[----:B------:R-:W-:Y:S05]  /*ac00*/  WARPSYNC.COLLECTIVE R71, `(.L_x_827) ;  /* 0x0000000047087348 */ /* 0x000fea0003c00000 */
[----:B------:R0:W1:Y:S02]  /*ac10*/  SHFL.UP P5, R230, R234, R69, R236 ;  /* 0x04000045eae67389 */ /* 0x00006400000a00ec */
[----:B01----:R-:W-:Y:S01]  /*ac20*/  ENDCOLLECTIVE ;  /* 0x000000000000791b */ /* 0x003fe20003800000 */
.L_x_827:
[----:B------:R-:W-:Y:S02]  /*ac30*/  IMAD.MOV.U32 R69, RZ, RZ, 0x4 ;  /* 0x00000004ff457424 */ /* 0x000fe400078e00ff */
[----:B------:R-:W-:-:S04]  /*ac40*/  IMAD.MOV.U32 R63, RZ, RZ, R230 ;  /* 0x000000ffff3f7224 */ /* 0x000fc800078e00e6 */
[----:B------:R-:W-:-:S04]  /*ac50*/  @P5 IMAD.IADD R63, R226, 0x1, R63 ;  /* 0x00000001e23f5824 */ /* 0x000fc800078e023f */
[----:B------:R-:W-:-:S07]  /*ac60*/  IMAD.MOV.U32 R234, RZ, RZ, R63 ;  /* 0x000000ffffea7224 */ /* 0x000fce00078e003f */
[----:B------:R-:W-:Y:S05]  /*ac70*/  WARPSYNC.COLLECTIVE R71, `(.L_x_828) ;  /* 0x0000000047087348 */ /* 0x000fea0003c00000 */
[----:B------:R0:W1:Y:S02]  /*ac80*/  SHFL.UP P5, R230, R234, R69, R236 ;  /* 0x04000045eae67389 */ /* 0x00006400000a00ec */
[----:B01----:R-:W-:Y:S01]  /*ac90*/  ENDCOLLECTIVE ;  /* 0x000000000000791b */ /* 0x003fe20003800000 */
.L_x_828:
[----:B------:R-:W-:Y:S02]  /*aca0*/  IMAD.MOV.U32 R69, RZ, RZ, 0x8 ;  /* 0x00000008ff457424 */ /* 0x000fe400078e00ff */
[----:B------:R-:W-:-:S04]  /*acb0*/  IMAD.MOV.U32 R228, RZ, RZ, R230 ;  /* 0x000000ffffe47224 */ /* 0x000fc800078e00e6 */
[----:B------:R-:W-:-:S04]  /*acc0*/  @P5 IMAD.IADD R228, R63, 0x1, R228 ;  /* 0x000000013fe45824 */ /* 0x000fc800078e02e4 */
[----:B------:R-:W-:-:S07]  /*acd0*/  IMAD.MOV.U32 R234, RZ, RZ, R228 ;  /* 0x000000ffffea7224 */ /* 0x000fce00078e00e4 */
[----:B------:R-:W-:Y:S05]  /*ace0*/  WARPSYNC.COLLECTIVE R71, `(.L_x_829) ;  /* 0x0000000047087348 */ /* 0x000fea0003c00000 */
[----:B------:R0:W1:Y:S02]  /*acf0*/  SHFL.UP P5, R230, R234, R69, R236 ;  /* 0x04000045eae67389 */ /* 0x00006400000a00ec */
[----:B01----:R-:W-:Y:S01]  /*ad00*/  ENDCOLLECTIVE ;  /* 0x000000000000791b */ /* 0x003fe20003800000 */
.L_x_829:
        /* <DEDUP_REMOVED lines=8> */
.L_x_830:
[----:B------:R-:W-:Y:S02]  /*ad90*/  @P5 IMAD.IADD R230, R65, 0x1, R230 ;  /* 0x0000000141e65824 */ /* 0x000fe400078e02e6 */
[----:B------:R-:W-:Y:S02]  /*ada0*/  IMAD.MOV.U32 R65, RZ, RZ, 0x1f ;  /* 0x0000001fff417424 */ /* 0x000fe400078e00ff */
[----:B------:R-:W-:Y:S02]  /*adb0*/  IMAD.MOV.U32 R226, RZ, RZ, R230 ;  /* 0x000000ffffe27224 */ /* 0x000fe400078e00e6 */
[----:B------:R-:W-:-:S07]  /*adc0*/  IMAD.IADD R13, R230, 0x1, -R13 ;  /* 0x00000001e60d7824 */ /* 0x000fce00078e0a0d */
[----:B------:R-:W-:Y:S05]  /*add0*/  WARPSYNC.COLLECTIVE R71, `(.L_x_831) ;  /* 0x0000000047087348 */ /* 0x000fea0003c00000 */
[----:B------:R0:W1:Y:S02]  /*ade0*/  SHFL.IDX P5, R63, R226, R65, R228 ;  /* 0x00000041e23f7389 */ /* 0x00006400000a00e4 */
[----:B01----:R-:W-:Y:S01]  /*adf0*/  ENDCOLLECTIVE ;  /* 0x000000000000791b */ /* 0x003fe20003800000 */
.L_x_831:
[----:B------:R-:W-:Y:S02]  /*ae00*/  IMAD.MOV.U32 R226, RZ, RZ, R158 ;  /* 0x000000ffffe27224 */ /* 0x000fe400078e009e */
[----:B------:R-:W-:Y:S02]  /*ae10*/  IMAD.MOV.U32 R65, RZ, RZ, RZ ;  /* 0x000000ffff417224 */ /* 0x000fe400078e00ff */
[----:B------:R-:W-:-:S07]  /*ae20*/  IMAD.MOV.U32 R67, RZ, RZ, R63 ;  /* 0x000000ffff437224 */ /* 0x000fce00078e003f */
[----:B------:R-:W-:Y:S05]  /*ae30*/  WARPSYNC.COLLECTIVE R71, `(.L_x_832) ;  /* 0x0000000047087348 */ /* 0x000fea0003c00000 */
[----:B------:R0:W1:Y:S02]  /*ae40*/  SHFL.IDX P5, R63, R226, R65, R228 ;  /* 0x00000041e23f7389 */ /* 0x00006400000a00e4 */
[----:B01----:R-:W-:Y:S01]  /*ae50*/  ENDCOLLECTIVE ;  /* 0x000000000000791b */ /* 0x003fe20003800000 */
.L_x_832:
[----:B------:R-:W-:Y:S01]  /*ae60*/  IMAD.MOV.U32 R69, RZ, RZ, R63 ;  /* 0x000000ffff457224 */ /* 0x000fe200078e003f */
[----:B------:R-:W-:Y:S06]  /*ae70*/  BRA `(.L_x_833) ;  /* 0xffffffb8005c7947 */ /* 0x000fec000383ffff */
.L_x_834:
        /* <DEDUP_REMOVED lines=16> */
.L_x_2018:


//--------------------- .text._ZN17fastertransformer19segmented_topp_impl27segmented_top_p_single_passINS0_28Segmented_topk_kernel_paramsIfiLi256ELi1EEELi96EEEvNS0_20TopKPerSegmentParamsE --------------------------
	.section	.text._ZN17fastertransformer19segmented_topp_impl27segmented_top_p_single_passINS0_28Segmented_topk_kernel_paramsIfiLi256ELi1EEELi96EEEvNS0_20TopKPerSegmentParamsE,"ax",@progbits
	.align	128
        .global         _ZN17fastertransformer19segmented_topp_impl27segmented_top_p_single_passINS0_28Segmented_topk_kernel_paramsIfiLi256ELi1EEELi96EEEvNS0_20TopKPerSegmentParamsE
        .type           _ZN17fastertransformer19segmented_topp_impl27segmented_top_p_single_passINS0_28Segmented_topk_kernel_paramsIfiLi256ELi1EEELi96EEEvNS0_20TopKPerSegmentParamsE,@function
        .size           _ZN17fastertransformer19segmented_topp_impl27segmented_top_p_single_passINS0_28Segmented_topk_kernel_paramsIfiLi256ELi1EEELi96EEEvNS0_20TopKPerSegmentParamsE,(.L_x_2019 - _ZN17fastertransformer19segmented_topp_impl27segmented_top_p_single_passINS0_28Segmented_topk_kernel_paramsIfiLi256ELi1EEELi96EEEvNS0_20TopKPerSegmentParamsE)
        .other          _ZN17fastertransformer19segmented_topp_impl27segmented_top_p_single_passINS0_28Segmented_topk_kernel_paramsIfiLi256ELi1EEELi96EEEvNS0_20TopKPerSegmentParamsE,@"STO_CUDA_ENTRY STV_DEFAULT"
_ZN17fastertransformer19segmented_topp_impl27segmented_top_p_single_passINS0_28Segmented_topk_kernel_paramsIfiLi256ELi1EEELi96EEEvNS0_20TopKPerSegmentParamsE:
.text._ZN17fastertransformer19segmented_topp_impl27segmented_top_p_single_passINS0_28Segmented_topk_kernel_paramsIfiLi256ELi1EEELi96EEEvNS0_20TopKPerSegmentParamsE:
        /* <DEDUP_REMOVED lines=51> */
[----:B------:R-:W-:Y:S01]  /*0330*/  SHF.R.S32.HI R9, RZ, 0x1f, R3 ;  /* 0x0000001fff097819 */ /* 0x000fe20000011403 */
[----:B------:R-:W-:Y:S01]  /*0340*/  VIADD R5, R3, 0x4 ;  /* 0x0000000403057836 */ /* 0x000fe20000000000 */
[-C--:B------:R-:W-:Y:S02]  /*0350*/  ISETP.GE.AND P4, PT, R11, R108.reuse, PT ;  /* 0x0000006c0b00720c */ /* 0x080fe40003f86270 */
[----:B------:R-:W-:Y:S02]  /*0360*/  SHF.R.S32.HI R104, RZ, 0x1f, R0 ;  /* 0x0000001fff687819 */ /* 0x000fe40000011400 */
[----:B------:R-:W-:Y:S02]  /*0370*/  IADD3 R2, P2, R0, R3, RZ ;  /* 0x0000000300027210 */ /* 0x000fe40007f5e0ff */
[----:B------:R-:W-:-:S02]  /*0380*/  ISETP.GE.AND P5, PT, R3, R108, PT ;  /* 0x0000006c0300720c */ /* 0x000fc40003fa6270 */
        /* <DEDUP_REMOVED lines=8> */
[-C--:B------:R-:W-:Y:S01]  /*0410*/  ISETP.GE.AND P2, PT, R7, R108.reuse, PT ;  /* 0x0000006c0700720c */ /* 0x080fe20003f46270 */
[----:B------:R-:W-:Y:S01]  /*0420*/  VIADD R7, R3, 0x7 ;  /* 0x0000000703077836 */ /* 0x000fe20000000000 */
[----:B------:R-:W-:Y:S01]  /*0430*/  ISETP.GE.AND P6, PT, R9, R108, PT ;  /* 0x0000006c0900720c */ /* 0x000fe20003fc6270 */
[----:B------:R-:W-:Y:S01]  /*0440*/  IMAD.MOV.U32 R90, RZ, RZ, RZ ;  /* 0x000000ffff5a7224 */ /* 0x000fe200078e00ff */
[----:B------:R0:W5:Y:S01]  /*0450*/  @!P1 LDG.E R84, desc[UR8][R4.64+0x4] ;  /* 0x0000040804549981 */ /* 0x000162000c1e1900 */
[----:B------:R-:W-:-:S03]  /*0460*/  VIADD R9, R3, 0x8 ;  /* 0x0000000803097836 */ /* 0x000fc60000000000 */
[----:B------:R0:W5:Y:S01]  /*0470*/  @!P5 LDG.E R2, desc[UR8][R4.64] ;  /* 0x000000080402d981 */ /* 0x000162000c1e1900 */
[-C--:B------:R-:W-:Y:S01]  /*0480*/  ISETP.GE.AND P5, PT, R7, R108.reuse, PT ;  /* 0x0000006c0700720c */ /* 0x080fe20003fa6270 */
[----:B------:R-:W-:Y:S02]  /*0490*/  VIADD R7, R3, 0x9 ;  /* 0x0000000903077836 */ /* 0x000fe40000000000 */
[----:B------:R0:W5:Y:S03]  /*04a0*/  @!P0 LDG.E R86, desc[UR8][R4.64+0x8] ;  /* 0x0000080804568981 */ /* 0x000166000c1e1900 */
[----:B------:R-:W-:Y:S01]  /*04b0*/  ISETP.GE.AND P0, PT, R7, R108, PT ;  /* 0x0000006c0700720c */ /* 0x000fe20003f06270 */
[----:B------:R-:W-:Y:S01]  /*04c0*/  VIADD R7, R3, 0xb ;  /* 0x0000000b03077836 */ /* 0x000fe20000000000 */
[----:B------:R0:W5:Y:S01]  /*04d0*/  @!P3 LDG.E R90, desc[UR8][R4.64+0x10] ;  /* 0x00001008045ab981 */ /* 0x000162000c1e1900 */
[----:B------:R-:W-:-:S03]  /*04e0*/  IMAD.MOV.U32 R92, RZ, RZ, RZ ;  /* 0x000000ffff5c7224 */ /* 0x000fc600078e00ff */
[-C--:B------:R-:W-:Y:S01]  /*04f0*/  ISETP.GE.AND P3, PT, R7, R108.reuse, PT ;  /* 0x0000006c0700720c */ /* 0x080fe20003f66270 */
[----:B------:R-:W-:Y:S01]  /*0500*/  VIADD R7, R3, 0xc ;  /* 0x0000000c03077836 */ /* 0x000fe20000000000 */
[-C--:B------:R-:W-:Y:S01]  /*0510*/  ISETP.GE.AND P1, PT, R9, R108.reuse, PT ;  /* 0x0000006c0900720c */ /* 0x080fe20003f26270 */
        /* <DEDUP_REMOVED lines=169> */
.L_x_844:
[----:B01----:R-:W-:-:S04]  /*0fb0*/  IMAD.MOV.U32 R4, RZ, RZ, 0x60 ;  /* 0x00000060ff047424 */ /* 0x003fc800078e00ff */
[----:B------:R-:W-:-:S04]  /*0fc0*/  IMAD R110, R13, R4, 0x30 ;  /* 0x000000300d6e7424 */ /* 0x000fc800078e0204 */
[----:B------:R-:W-:-:S05]  /*0fd0*/  IMAD.IADD R5, R6, 0x1, R110 ;  /* 0x0000000106057824 */ /* 0x000fca00078e026e */
[----:B--2---:R-:W-:Y:S02]  /*0fe0*/  IADD3 R15, P1, R0, R5, RZ ;  /* 0x00000005000f7210 */ /* 0x004fe40007f3e0ff */
[C---:B------:R-:W-:Y:S02]  /*0ff0*/  ISETP.GE.AND P0, PT, R5.reuse, R108, PT ;  /* 0x0000006c0500720c */ /* 0x040fe40003f06270 */
[----:B------:R-:W-:Y:S02]  /*1000*/  LEA.HI.X.SX32 R82, R5, R104, 0x1, P1 ;  /* 0x0000006805527211 */ /* 0x000fe400008f0eff */
[----:B------:R-:W-:-:S04]  /*1010*/  LEA R4, P1, R15, UR6, 0x2 ;  /* 0x000000060f047c11 */ /* 0x000fc8000f8210ff */
[----:B------:R-:W-:Y:S01]  /*1020*/  LEA.HI.X R5, R15, UR7, R82, 0x2, P1 ;  /* 0x000000070f057c11 */ /* 0x000fe200088f1452 */
[----:B------:R-:W-:-:S06]  /*1030*/  IMAD.MOV.U32 R15, RZ, RZ, RZ ;  /* 0x000000ffff0f7224 */ /* 0x000fcc00078e00ff */
[----:B------:R-:W2:Y:S01]  /*1040*/  @!P0 LDG.E R15, desc[UR8][R4.64] ;  /* 0x00000008040f8981 */ /* 0x000ea2000c1e1900 */
        /* <DEDUP_REMOVED lines=8> */
[----:B--2---:R0:W-:Y:S01]  /*10d0*/  STS [R82+0x6000], R15 ;  /* 0x0060000f52007388 */ /* 0x0041e20000000800 */
[----:B------:R-:W-:Y:S05]  /*10e0*/  @!P0 BRA `(.L_x_839) ;  /* 0x0000000000488947 */ /* 0x000fea0003800000 */
[----:B0-----:R-:W-:Y:S01]  /*10f0*/  IMAD.IADD R15, R9, 0x1, R110 ;  /* 0x00000001090f7824 */ /* 0x001fe200078e026e */
[----:B------:R-:W-:Y:S04]  /*1100*/  BSSY B2, `(.L_x_840) ;  /* 0x0000005000027945 */ /* 0x000fe80003800000 */
[----:B------:R-:W-:Y:S01]  /*1110*/  ISETP.GE.AND P0, PT, R15, R108, PT ;  /* 0x0000006c0f00720c */ /* 0x000fe20003f06270 */
[----:B------:R-:W-:-:S12]  /*1120*/  IMAD.MOV.U32 R15, RZ, RZ, RZ ;  /* 0x000000ffff0f7224 */ /* 0x000fd800078e00ff */
[----:B------:R-:W-:Y:S05]  /*1130*/  @P0 BRA `(.L_x_841) ;  /* 0x0000000000040947 */ /* 0x000fea0003800000 */
[----:B------:R0:W5:Y:S02]  /*1140*/  LDG.E R15, desc[UR8][R4.64+0x80] ;  /* 0x00008008040f7981 */ /* 0x000164000c1e1900 */
.L_x_841:
[----:B------:R-:W-:Y:S05]  /*1150*/  BSYNC B2 ;  /* 0x0000000000027941 */ /* 0x000fea0003800000 */
.L_x_840:
[----:B-----5:R1:W-:Y:S01]  /*1160*/  STS [R82+0xe000], R15 ;  /* 0x00e0000f52007388 */ /* 0x0203e20000000800 */
[----:B------:R-:W-:-:S13]  /*1170*/  ISETP.NE.AND P0, PT, R7, RZ, PT ;  /* 0x000000ff0700720c */ /* 0x000fda0003f05270 */
[----:B-1----:R-:W-:Y:S05]  /*1180*/  @P0 BRA `(.L_x_839) ;  /* 0x0000000000200947 */ /* 0x002fea0003800000 */
[----:B------:R-:W-:Y:S01]  /*1190*/  IMAD.IADD R15, R11, 0x1, R110 ;  /* 0x000000010b0f7824 */ /* 0x000fe200078e026e */
[----:B------:R-:W-:Y:S04]  /*11a0*/  BSSY B2, `(.L_x_842) ;  /* 0x0000005000027945 */ /* 0x000fe80003800000 */
[----:B------:R-:W-:Y:S01]  /*11b0*/  ISETP.GE.AND P0, PT, R15, R108, PT ;  /* 0x0000006c0f00720c */ /* 0x000fe20003f06270 */
[----:B------:R-:W-:-:S12]  /*11c0*/  IMAD.MOV.U32 R15, RZ, RZ, RZ ;  /* 0x000000ffff0f7224 */ /* 0x000fd800078e00ff */
[----:B------:R-:W-:Y:S05]  /*11d0*/  @P0 BRA `(.L_x_843) ;  /* 0x0000000000040947 */ /* 0x000fea0003800000 */
[----:B------:R1:W5:Y:S02]  /*11e0*/  LDG.E R15, desc[UR8][R4.64+0x100] ;  /* 0x00010008040f7981 */ /* 0x000364000c1e1900 */
.L_x_843:
[----:B------:R-:W-:Y:S05]  /*11f0*/  BSYNC B2 ;  /* 0x0000000000027941 */ /* 0x000fea0003800000 */
.L_x_842:
[----:B-----5:R2:W-:Y:S02]  /*1200*/  STS [R82+0x16000], R15 ;  /* 0x0160000f52007388 */ /* 0x0205e40000000800 */
.L_x_839:
[----:B------:R-:W-:Y:S05]  /*1210*/  BSYNC B0 ;  /* 0x0000000000007941 */ /* 0x000fea0003800000 */
.L_x_838:
[----:B------:R-:W-:-:S05]  /*1220*/  VIADD R13, R13, 0x8 ;  /* 0x000000080d0d7836 */ /* 0x000fca0000000000 */
[----:B------:R-:W-:-:S13]  /*1230*/  ISETP.GE.U32.AND P0, PT, R13, 0x100, PT ;  /* 0x000001000d00780c */ /* 0x000fda0003f06070 */
[----:B------:R-:W-:Y:S05]  /*1240*/  @!P0 BRA `(.L_x_844) ;  /* 0xfffffffc00588947 */ /* 0x000fea000383ffff */
.L_x_837:
[----:B------:R-:W-:Y:S05]  /*1250*/  BSYNC B1 ;  /* 0x0000000000017941 */ /* 0x000fea0003800000 */
.L_x_836:
[----:B------:R-:W3:Y:S01]  /*1260*/  S2R R6, SR_CgaCtaId ;  /* 0x0000000000067919 */ /* 0x000ee20000008800 */
[----:B------:R-:W-:Y:S01]  /*1270*/  ISETP.NE.AND P0, PT, R106, RZ, PT ;  /* 0x000000ff6a00720c */ /* 0x000fe20003f05270 */
[----:B------:R-:W4:Y:S01]  /*1280*/  LDC R107, c[0x0][0x264] ;  /* 0x00009900ff6b7b82 */ /* 0x000f220000000800 */
[----:B01----:R-:W-:Y:S01]  /*1290*/  MOV R5, 0x400 ;  /* 0x0000040000057802 */ /* 0x003fe20000000f00 */
[----:B------:R-:W0:Y:S01]  /*12a0*/  S2R R173, SR_LANEID ;  /* 0x0000000000ad7919 */ /* 0x000e220000000000 */
[----:B------:R-:W-:Y:S02]  /*12b0*/  LOP3.LUT R175, R175, 0xfdffffff, RZ, 0xc0, !PT ;  /* 0xfdffffffafaf7812 */ /* 0x000fe400078ec0ff */
[----:B------:R-:W-:Y:S02]  /*12c0*/  CS2R R110, SRZ ;  /* 0x00000000006e7805 */ /* 0x000fe4000001ff00 */
[----:B------:R-:W-:Y:S01]  /*12d0*/  CS2R R114, SRZ ;  /* 0x0000000000727805 */ /* 0x000fe2000001ff00 */
[C---:B------:R-:W-:Y:S01]  /*12e0*/  VIADD R109, R5.reuse, 0x10 ;  /* 0x00000010056d7836 */ /* 0x040fe20000000000 */
[----:B------:R-:W-:Y:S01]  /*12f0*/  CS2R R112, SRZ ;  /* 0x0000000000707805 */ /* 0x000fe2000001ff00 */
[----:B------:R-:W-:Y:S01]  /*1300*/  VIADD R105, R5, 0x4b0 ;  /* 0x000004b005697836 */ /* 0x000fe20000000000 */
[----:B------:R-:W-:Y:S01]  /*1310*/  UMOV UR6, 0x1d ;  /* 0x0000001d00067882 */ /* 0x000fe20000000000 */
[----:B------:R-:W-:-:S02]  /*1320*/  @P0 LOP3.LUT R175, R175, 0x2000000, RZ, 0xfc, !PT ;  /* 0x02000000afaf0812 */ /* 0x000fc400078efcff */
[C---:B---3--:R-:W-:Y:S02]  /*1330*/  @!P0 LEA R4, R6.reuse, R5, 0x18 ;  /* 0x0000000506048211 */ /* 0x048fe400078ec0ff */
[----:B------:R-:W-:Y:S02]  /*1340*/  SHF.R.S32.HI R5, RZ, 0x1f, R106 ;  /* 0x0000001fff057819 */ /* 0x000fe4000001146a */
[C---:B------:R-:W-:Y:S01]  /*1350*/  LEA R109, R6.reuse, R109, 0x18 ;  /* 0x0000006d066d7211 */ /* 0x040fe200078ec0ff */
[----:B------:R1:W-:Y:S01]  /*1360*/  @!P0 STS [R4], RZ ;  /* 0x000000ff04008388 */ /* 0x0003e20000000800 */
[----:B------:R-:W-:Y:S02]  /*1370*/  LEA.HI R5, R5, R106, RZ, 0x5 ;  /* 0x0000006a05057211 */ /* 0x000fe400078f28ff */
[----:B------:R-:W-:Y:S02]  /*1380*/  LEA R105, R6, R105, 0x18 ;  /* 0x0000006906697211 */ /* 0x000fe400078ec0ff */
[----:B------:R-:W-:-:S03]  /*1390*/  SHF.R.S32.HI R116, RZ, 0x5, R5 ;  /* 0x00000005ff747819 */ /* 0x000fc60000011405 */
[----:B------:R-:W-:Y:S02]  /*13a0*/  IMAD R117, R106, 0x4, R105 ;  /* 0x000000046a757824 */ /* 0x000fe400078e0269 */
[----:B01----:R-:W-:-:S07]  /*13b0*/  IMAD R116, R116, 0x4, R109 ;  /* 0x0000000474747824 */ /* 0x003fce00078e026d */
.L_x_854:
[----:B------:R-:W-:Y:S01]  /*13c0*/  UMOV UR4, 0x1 ;  /* 0x0000000100047882 */ /* 0x000fe20000000000 */
[----:B------:R-:W-:Y:S01]  /*13d0*/  LOP3.LUT R179, R179, 0xbfffffff, RZ, 0xc0, !PT ;  /* 0xbfffffffb3b37812 */ /* 0x000fe200078ec0ff */
[----:B------:R-:W-:Y:S01]  /*13e0*/  USHF.L.U32 UR4, UR4, UR6, URZ ;  /* 0x0000000604047299 */ /* 0x000fe2000800063f */
[----:B------:R-:W-:Y:S01]  /*13f0*/  LOP3.LUT R177, R177, 0xfffffffe, RZ, 0xc0, !PT ;  /* 0xfffffffeb1b17812 */ /* 0x000fe200078ec0ff */
[----:B------:R-:W-:Y:S04]  /*1400*/  BAR.SYNC.DEFER_BLOCKING 0x0 ;  /* 0x0000000000007b1d */ /* 0x000fe80000010000 */
[----:B------:R-:W-:Y:S02]  /*1410*/  LOP3.LUT R119, R115, UR4, RZ, 0xfc, !PT ;  /* 0x0000000473777c12 */ /* 0x000fe4000f8efcff */
[----:B------:R-:W-:Y:S02]  /*1420*/  BSSY B0, `(.L_x_845) ;  /* 0x0000328000007945 */ /* 0x000fe40003800000 */
[----:B-----5:R-:W-:-:S02]  /*1430*/  LOP3.LUT P1, RZ, R119, R2, RZ, 0x30, !PT ;  /* 0x0000000277ff7212 */ /* 0x020fc400078230ff */
[C---:B------:R-:W-:Y:S02]  /*1440*/  LOP3.LUT P0, RZ, R119.reuse, R84, RZ, 0x30, !PT ;  /* 0x0000005477ff7212 */ /* 0x040fe400078030ff */
[----:B------:R-:W-:Y:S02]  /*1450*/  FSEL R5, RZ, 1, P1 ;  /* 0x3f800000ff057808 */ /* 0x000fe40000800000 */
[----:B------:R-:W-:Y:S02]  /*1460*/  FSEL R4, RZ, 1, P0 ;  /* 0x3f800000ff047808 */ /* 0x000fe40000000000 */
[C---:B------:R-:W-:Y:S01]  /*1470*/  LOP3.LUT P4, RZ, R119.reuse, R36, RZ, 0x30, !PT ;  /* 0x0000002477ff7212 */ /* 0x040fe200078830ff */
[----:B------:R-:W-:Y:S01]  /*1480*/  FFMA.FTZ R5, R2, R5, RZ ;  /* 0x0000000502057223 */ /* 0x000fe200000100ff */
[C---:B------:R-:W-:Y:S02]  /*1490*/  LOP3.LUT P3, RZ, R119.reuse, R34, RZ, 0x30, !PT ;  /* 0x0000002277ff7212 */ /* 0x040fe400078630ff */
[----:B------:R-:W-:Y:S01]  /*14a0*/  LOP3.LUT P2, RZ, R119, R32, RZ, 0x30, !PT ;  /* 0x0000002077ff7212 */ /* 0x000fe200078430ff */
[----:B------:R-:W-:Y:S01]  /*14b0*/  FFMA.FTZ R5, R84, R4, R5 ;  /* 0x0000000454057223 */ /* 0x000fe20000010005 */
[----:B------:R-:W-:-:S02]  /*14c0*/  @P1 LOP3.LUT R179, R179, 0x40000000, RZ, 0xfc, !PT ;  /* 0x40000000b3b31812 */ /* 0x000fc400078efcff */
[----:B------:R-:W-:Y:S01]  /*14d0*/  LOP3.LUT P1, RZ, R119, R86, RZ, 0x30, !PT ;  /* 0x0000005677ff7212 */ /* 0x000fe200078230ff */
[----:B0-2---:R-:W0:Y:S01]  /*14e0*/  LDS R82, [R117+0x6000] ;  /* 0x0060000075527984 */ /* 0x005e220000000800 */
[----:B------:R-:W-:Y:S02]  /*14f0*/  @P0 LOP3.LUT R177, R177, 0x1, RZ, 0xfc, !PT ;  /* 0x00000001b1b10812 */ /* 0x000fe400078efcff */
[----:B------:R-:W-:Y:S01]  /*1500*/  LOP3.LUT P0, RZ, R119, R88, RZ, 0x30, !PT ;  /* 0x0000005877ff7212 */ /* 0x000fe200078030ff */
[----:B-1----:R-:W1:Y:S01]  /*1510*/  LDS R7, [R117+0x6400] ;  /* 0x0064000075077984 */ /* 0x002e620000000800 */
[----:B------:R-:W-:Y:S02]  /*1520*/  LOP3.LUT R177, R177, 0xfffffffb, RZ, 0xc0, !PT ;  /* 0xfffffffbb1b17812 */ /* 0x000fe400078ec0ff */
[----:B------:R-:W-:Y:S01]  /*1530*/  FSEL R6, RZ, 1, P1 ;  /* 0x3f800000ff067808 */ /* 0x000fe20000800000 */
[----:B------:R-:W2:Y:S01]  /*1540*/  LDS R9, [R117+0x6800] ;  /* 0x0068000075097984 */ /* 0x000ea20000000800 */
[----:B------:R-:W-:-:S02]  /*1550*/  FSEL R4, RZ, 1, P0 ;  /* 0x3f800000ff047808 */ /* 0x000fc40000000000 */
[----:B------:R-:W-:Y:S01]  /*1560*/  LOP3.LUT R179, R179, 0xffffffbf, RZ, 0xc0, !PT ;  /* 0xffffffbfb3b37812 */ /* 0x000fe200078ec0ff */
[----:B------:R-:W-:Y:S01]  /*1570*/  FFMA.FTZ R5, R86, R6, R5 ;  /* 0x0000000656057223 */ /* 0x000fe20000010005 */
[----:B------:R-:W-:Y:S01]  /*1580*/  @P1 LOP3.LUT R177, R177, 0x4, RZ, 0xfc, !PT ;  /* 0x00000004b1b11812 */ /* 0x000fe200078efcff */
[----:B------:R-:W3:Y:S01]  /*1590*/  LDS R11, [R117+0x6c00] ;  /* 0x006c0000750b7984 */ /* 0x000ee20000000800 */
[----:B------:R-:W-:Y:S01]  /*15a0*/  LOP3.LUT P1, RZ, R119, R90, RZ, 0x30, !PT ;  /* 0x0000005a77ff7212 */ /* 0x000fe200078230ff */
[----:B------:R-:W-:Y:S01]  /*15b0*/  FFMA.FTZ R5, R88, R4, R5 ;  /* 0x0000000458057223 */ /* 0x000fe20000010005 */
[----:B------:R-:W-:Y:S01]  /*15c0*/  LOP3.LUT R177, R177, 0xffffffef, RZ, 0xc0, !PT ;  /* 0xffffffefb1b17812 */ /* 0x000fe200078ec0ff */
[----:B------:R-:W4:Y:S01]  /*15d0*/  LDS R13, [R117+0x7000] ;  /* 0x00700000750d7984 */ /* 0x000f220000000800 */
[----:B------:R-:W-:Y:S02]  /*15e0*/  FSEL R6, RZ, 1, P1 ;  /* 0x3f800000ff067808 */ /* 0x000fe40000800000 */
[----:B------:R-:W-:Y:S01]  /*15f0*/  @P0 LOP3.LUT R177, R177, 0x10, RZ, 0xfc, !PT ;  /* 0x00000010b1b10812 */ /* 0x000fe200078efcff */
[----:B------:R-:W4:Y:S01]  /*1600*/  LDS R15, [R117+0x7400] ;  /* 0x00740000750f7984 */ /* 0x000f220000000800 */
[----:B------:R-:W-:Y:S01]  /*1610*/  LOP3.LUT P0, RZ, R119, R92, RZ, 0x30, !PT ;  /* 0x0000005c77ff7212 */ /* 0x000fe200078030ff */
[----:B------:R-:W-:Y:S01]  /*1620*/  FFMA.FTZ R5, R90, R6, R5 ;  /* 0x000000065a057223 */ /* 0x000fe20000010005 */
[----:B------:R-:W-:Y:S01]  /*1630*/  LOP3.LUT R177, R177, 0xffffffbf, RZ, 0xc0, !PT ;  /* 0xffffffbfb1b17812 */ /* 0x000fe200078ec0ff */
[----:B------:R-:W4:Y:S01]  /*1640*/  LDS R17, [R117+0x7800] ;  /* 0x0078000075117984 */ /* 0x000f220000000800 */
[----:B------:R-:W-:-:S02]  /*1650*/  FSEL R4, RZ, 1, P0 ;  /* 0x3f800000ff047808 */ /* 0x000fc40000000000 */
[----:B------:R-:W-:Y:S01]  /*1660*/  @P1 LOP3.LUT R177, R177, 0x40, RZ, 0xfc, !PT ;  /* 0x00000040b1b11812 */ /* 0x000fe200078efcff */
[----:B------:R-:W4:Y:S01]  /*1670*/  LDS R19, [R117+0x7c00] ;  /* 0x007c000075137984 */ /* 0x000f220000000800 */
[----:B------:R-:W-:Y:S01]  /*1680*/  LOP3.LUT P1, RZ, R119, R30, RZ, 0x30, !PT ;  /* 0x0000001e77ff7212 */ /* 0x000fe200078230ff */
[----:B------:R-:W-:Y:S01]  /*1690*/  FFMA.FTZ R5, R92, R4, R5 ;  /* 0x000000045c057223 */ /* 0x000fe20000010005 */
[----:B------:R-:W-:Y:S01]  /*16a0*/  LOP3.LUT R177, R177, 0xfffffeff, RZ, 0xc0, !PT ;  /* 0xfffffeffb1b17812 */ /* 0x000fe200078ec0ff */
[----:B------:R-:W-:Y:S01]  /*16b0*/  LDS R21, [R117+0xa800] ;  /* 0x00a8000075157984 */ /* 0x000fe20000000800 */
[----:B------:R-:W-:Y:S02]  /*16c0*/  LOP3.LUT P5, RZ, R119, R26, RZ, 0x30, !PT ;  /* 0x0000001a77ff7212 */ /* 0x000fe400078a30ff */
[----:B------:R-:W-:Y:S02]  /*16d0*/  @P0 LOP3.LUT R177, R177, 0x100, RZ, 0xfc, !PT ;  /* 0x00000100b1b10812 */ /* 0x000fe400078efcff */
[----:B------:R-:W-:-:S02]  /*16e0*/  LOP3.LUT P0, RZ, R119, R94, RZ, 0x30, !PT ;  /* 0x0000005e77ff7212 */ /* 0x000fc400078030ff */
[----:B------:R-:W-:Y:S02]  /*16f0*/  LOP3.LUT R177, R177, 0xffefffff, RZ, 0xc0, !PT ;  /* 0xffefffffb1b17812 */ /* 0x000fe400078ec0ff */
        /* <DEDUP_REMOVED lines=131> */
[----:B-1----:R-:W-:Y:S02]  /*1f30*/  LOP3.LUT P0, RZ, R119, R7, RZ, 0x30, !PT ;  /* 0x0000000777ff7212 */ /* 0x002fe400078030ff */
        /* <DEDUP_REMOVED lines=68> */
[----:B0-----:R-:W-:-:S03]  /*2380*/  LOP3.LUT R118, RZ, R9, RZ, 0x33, !PT ;  /* 0x00000009ff767212 */ /* 0x001fc600078e33ff */
[----:B------:R-:W-:Y:S02]  /*2390*/  FFMA.FTZ R4, R15, R6, R4 ;  /* 0x000000060f047223 */ /* 0x000fe40000010004 */
[----:B------:R-:W-:Y:S02]  /*23a0*/  LDS R15, [R117+0xb000] ;  /* 0x00b00000750f7984 */ /* 0x000fe40000000800 */
[----:B------:R-:W-:Y:S02]  /*23b0*/  @P0 LOP3.LUT R177, R177, 0x80, RZ, 0xfc, !PT ;  /* 0x00000080b1b10812 */ /* 0x000fe400078efcff */
[----:B------:R-:W-:Y:S02]  /*23c0*/  LOP3.LUT P0, RZ, R119, R17, RZ, 0x30, !PT ;  /* 0x0000001177ff7212 */ /* 0x000fe400078030ff */
[----:B------:R-:W-:Y:S02]  /*23d0*/  LOP3.LUT R177, R177, 0xffffffdf, RZ, 0xc0, !PT ;  /* 0xffffffdfb1b17812 */ /* 0x000fe400078ec0ff */
[----:B------:R-:W-:-:S02]  /*23e0*/  FSEL R5, RZ, 1, P0 ;  /* 0x3f800000ff057808 */ /* 0x000fc40000000000 */
[----:B-1----:R-:W-:-:S03]  /*23f0*/  LOP3.LUT R120, RZ, R11, RZ, 0x33, !PT ;  /* 0x0000000bff787212 */ /* 0x002fc600078e33ff */
[----:B------:R-:W-:Y:S02]  /*2400*/  FFMA.FTZ R4, R17, R5, R4 ;  /* 0x0000000511047223 */ /* 0x000fe40000010004 */
[----:B------:R-:W0:Y:S02]  /*2410*/  LDS R17, [R117+0xb400] ;  /* 0x00b4000075117984 */ /* 0x000e240000000800 */
[----:B------:R-:W-:Y:S02]  /*2420*/  @P0 LOP3.LUT R177, R177, 0x20, RZ, 0xfc, !PT ;  /* 0x00000020b1b10812 */ /* 0x000fe400078efcff */
[----:B------:R-:W-:Y:S02]  /*2430*/  LOP3.LUT P0, RZ, R119, R19, RZ, 0x30, !PT ;  /* 0x0000001377ff7212 */ /* 0x000fe400078030ff */
[----:B------:R-:W-:Y:S02]  /*2440*/  LOP3.LUT R177, R177, 0xfffffff7, RZ, 0xc0, !PT ;  /* 0xfffffff7b1b17812 */ /* 0x000fe400078ec0ff */
[----:B------:R-:W-:-:S02]  /*2450*/  FSEL R6, RZ, 1, P0 ;  /* 0x3f800000ff067808 */ /* 0x000fc40000000000 */
[----:B--2---:R-:W-:-:S03]  /*2460*/  LOP3.LUT R122, RZ, R13, RZ, 0x33, !PT ;  /* 0x0000000dff7a7212 */ /* 0x004fc600078e33ff */
        /* <DEDUP_REMOVED lines=9> */
[----:B------:R-:W-:-:S04]  /*2500*/  LOP3.LUT P0, R118, R119, RZ, R118, 0xa0, !PT ;  /* 0x000000ff77767212 */ /* 0x000fc8000780a076 */
[----:B------:R-:W-:Y:S02]  /*2510*/  FSEL R6, RZ, 1, P0 ;  /* 0x3f800000ff067808 */ /* 0x000fe40000000000 */
[----:B0-----:R-:W-:-:S03]  /*2520*/  LOP3.LUT R124, RZ, R17, RZ, 0x33, !PT ;  /* 0x00000011ff7c7212 */ /* 0x001fc600078e33ff */
[----:B------:R-:W-:Y:S01]  /*2530*/  FFMA.FTZ R4, R9, R6, R4 ;  /* 0x0000000609047223 */ /* 0x000fe20000010004 */
[----:B------:R-:W-:Y:S01]  /*2540*/  LOP3.LUT R6, RZ, R21, RZ, 0x33, !PT ;  /* 0x00000015ff067212 */ /* 0x000fe200078e33ff */
[----:B------:R-:W-:Y:S02]  /*2550*/  LDS R9, [R117+0xbc00] ;  /* 0x00bc000075097984 */ /* 0x000fe40000000800 */
[----:B------:R-:W-:Y:S02]  /*2560*/  @P0 LOP3.LUT R179, R179, 0x80000000, RZ, 0xfc, !PT ;  /* 0x80000000b3b30812 */ /* 0x000fe400078efcff */
[----:B------:R-:W-:Y:S02]  /*2570*/  LOP3.LUT P0, R120, R119, RZ, R120, 0xa0, !PT ;  /* 0x000000ff77787212 */ /* 0x000fe4000780a078 */
[----:B------:R-:W-:Y:S02]  /*2580*/  LOP3.LUT R179, R179, 0xdfffffff, RZ, 0xc0, !PT ;  /* 0xdfffffffb3b37812 */ /* 0x000fe400078ec0ff */
[----:B------:R-:W-:-:S02]  /*2590*/  FSEL R5, RZ, 1, P0 ;  /* 0x3f800000ff057808 */ /* 0x000fc40000000000 */
[----:B-1----:R-:W-:-:S03]  /*25a0*/  LOP3.LUT P4, RZ, R119, R19, RZ, 0x30, !PT ;  /* 0x0000001377ff7212 */ /* 0x002fc600078830ff */
[----:B------:R-:W-:Y:S01]  /*25b0*/  FFMA.FTZ R4, R11, R5, R4 ;  /* 0x000000050b047223 */ /* 0x000fe20000010004 */
[----:B------:R-:W-:Y:S01]  /*25c0*/  P2R R67, PR, RZ, 0x10 ;  /* 0x00000010ff437803 */ /* 0x000fe20000000000 */
[----:B------:R-:W-:Y:S02]  /*25d0*/  LDS R11, [R117+0xc000] ;  /* 0x00c00000750b7984 */ /* 0x000fe40000000800 */
[----:B------:R-:W-:Y:S02]  /*25e0*/  @P0 LOP3.LUT R179, R179, 0x20000000, RZ, 0xfc, !PT ;  /* 0x20000000b3b30812 */ /* 0x000fe400078efcff */
[----:B------:R-:W-:Y:S02]  /*25f0*/  LOP3.LUT P0, R121, R119, RZ, R6, 0xa0, !PT ;  /* 0x000000ff77797212 */ /* 0x000fe4000780a006 */
[----:B------:R-:W-:Y:S02]  /*2600*/  LOP3.LUT R179, R179, 0xefffffff, RZ, 0xc0, !PT ;  /* 0xefffffffb3b37812 */ /* 0x000fe400078ec0ff */
[----:B------:R-:W-:-:S05]  /*2610*/  FSEL R6, RZ, 1, P0 ;  /* 0x3f800000ff067808 */ /* 0x000fca0000000000 */
[----:B------:R-:W-:Y:S01]  /*2620*/  FFMA.FTZ R4, R21, R6, R4 ;  /* 0x0000000615047223 */ /* 0x000fe20000010004 */
[----:B------:R-:W-:-:S03]  /*2630*/  LOP3.LUT R6, RZ, R15, RZ, 0x33, !PT ;  /* 0x0000000fff067212 */ /* 0x000fc600078e33ff */
        /* <DEDUP_REMOVED lines=10> */
[----:B------:R-:W-:Y:S02]  /*26e0*/  FFMA.FTZ R4, R15, R6, R4 ;  /* 0x000000060f047223 */ /* 0x000fe40000010004 */
[----:B------:R-:W1:Y:S02]  /*26f0*/  LDS R15, [R117+0xcc00] ;  /* 0x00cc0000750f7984 */ /* 0x000e640000000800 */
[----:B------:R-:W-:Y:S02]  /*2700*/  @P0 LOP3.LUT R179, R179, 0x4000000, RZ, 0xfc, !PT ;  /* 0x04000000b3b30812 */ /* 0x000fe400078efcff */
[----:B------:R-:W-:Y:S02]  /*2710*/  LOP3.LUT P0, R124, R119, RZ, R124, 0xa0, !PT ;  /* 0x000000ff777c7212 */ /* 0x000fe4000780a07c */
[----:B------:R-:W-:Y:S02]  /*2720*/  LOP3.LUT R179, R179, 0xfdffffff, RZ, 0xc0, !PT ;  /* 0xfdffffffb3b37812 */ /* 0x000fe400078ec0ff */
[----:B------:R-:W-:-:S05]  /*2730*/  FSEL R5, RZ, 1, P0 ;  /* 0x3f800000ff057808 */ /* 0x000fca0000000000 */
[----:B------:R-:W-:Y:S02]  /*2740*/  FFMA.FTZ R4, R17, R5, R4 ;  /* 0x0000000511047223 */ /* 0x000fe40000010004 */
[----:B------:R-:W3:Y:S02]  /*2750*/  LDS R17, [R117+0xd000] ;  /* 0x00d0000075117984 */ /* 0x000ee40000000800 */
[----:B------:R-:W-:Y:S02]  /*2760*/  @P0 LOP3.LUT R179, R179, 0x2000000, RZ, 0xfc, !PT ;  /* 0x02000000b3b30812 */ /* 0x000fe400078efcff */
[----:B--2---:R-:W-:Y:S02]  /*2770*/  LOP3.LUT P0, RZ, R119, R7, RZ, 0x30, !PT ;  /* 0x0000000777ff7212 */ /* 0x004fe400078030ff */
        /* <DEDUP_REMOVED lines=8> */
[----:B------:R-:W-:-:S05]  /*2800*/  FSEL R5, RZ, 1, P0 ;  /* 0x3f800000ff057808 */ /* 0x000fca0000000000 */
[----:B------:R-:W-:Y:S01]  /*2810*/  FFMA.FTZ R4, R9, R5, R4 ;  /* 0x0000000509047223 */ /* 0x000fe20000010004 */
[----:B------:R-:W-:Y:S01]  /*2820*/  FSEL R5, RZ, 1, P4 ;  /* 0x3f800000ff057808 */ /* 0x000fe20002000000 */
[----:B------:R-:W2:Y:S01]  /*2830*/  LDS R9, [R117+0xd800] ;  /* 0x00d8000075097984 */ /* 0x000ea20000000800 */
[----:B------:R-:W-:Y:S02]  /*2840*/  LOP3.LUT P4, RZ, R119, R94, RZ, 0x30, !PT ;  /* 0x0000005e77ff7212 */ /* 0x000fe400078830ff */
[----:B------:R-:W-:Y:S02]  /*2850*/  @P0 LOP3.LUT R179, R179, 0x800000, RZ, 0xfc, !PT ;  /* 0x00800000b3b30812 */ /* 0x000fe400078efcff */
[----:B------:R-:W-:Y:S02]  /*2860*/  LOP3.LUT P0, RZ, R119, R11, RZ, 0x30, !PT ;  /* 0x0000000b77ff7212 */ /* 0x000fe400078030ff */
[----:B------:R-:W-:Y:S02]  /*2870*/  LOP3.LUT R179, R179, 0xffefffff, RZ, 0xc0, !PT ;  /* 0xffefffffb3b37812 */ /* 0x000fe400078ec0ff */
[----:B------:R-:W-:-:S02]  /*2880*/  FSEL R6, RZ, 1, P0 ;  /* 0x3f800000ff067808 */ /* 0x000fc40000000000 */
[----:B------:R-:W-:Y:S02]  /*2890*/  @P1 LOP3.LUT R179, R179, 0x100000, RZ, 0xfc, !PT ;  /* 0x00100000b3b31812 */ /* 0x000fe400078efcff */
[----:B------:R-:W-:Y:S01]  /*28a0*/  P2R R21, PR, RZ, 0x1 ;  /* 0x00000001ff157803 */ /* 0x000fe20000000000 */
[----:B------:R-:W-:Y:S01]  /*28b0*/  FFMA.FTZ R4, R11, R6, R4 ;  /* 0x000000060b047223 */ /* 0x000fe20000010004 */
[----:B------:R-:W-:Y:S01]  /*28c0*/  FSEL R6, RZ, 1, P1 ;  /* 0x3f800000ff067808 */ /* 0x000fe20000800000 */
[----:B------:R-:W4:Y:S01]  /*28d0*/  LDS R11, [R117+0xdc00] ;  /* 0x00dc0000750b7984 */ /* 0x000f220000000800 */
[----:B-1----:R-:W-:Y:S01]  /*28e0*/  LOP3.LUT P1, RZ, R119, R15, RZ, 0x30, !PT ;  /* 0x0000000f77ff7212 */ /* 0x002fe200078230ff */
[----:B------:R-:W-:Y:S01]  /*28f0*/  FFMA.FTZ R4, R19, R5, R4 ;  /* 0x0000000513047223 */ /* 0x000fe20000010004 */
[----:B---3--:R-:W-:Y:S01]  /*2900*/  LOP3.LUT P2, RZ, R119, R17, RZ, 0x30, !PT ;  /* 0x0000001177ff7212 */ /* 0x008fe200078430ff */
[----:B------:R-:W1:Y:S01]  /*2910*/  LDS R19, [R117+0xe000] ;  /* 0x00e0000075137984 */ /* 0x000e620000000800 */
[----:B------:R-:W-:Y:S01]  /*2920*/  FSEL R5, RZ, 1, P1 ;  /* 0x3f800000ff057808 */ /* 0x000fe20000800000 */
[----:B------:R-:W-:Y:S01]  /*2930*/  FFMA.FTZ R4, R13, R6, R4 ;  /* 0x000000060d047223 */ /* 0x000fe20000010004 */
[----:B------:R-:W-:Y:S01]  /*2940*/  FSEL R6, RZ, 1, P2 ;  /* 0x3f800000ff067808 */ /* 0x000fe20001000000 */
[----:B------:R-:W3:Y:S01]  /*2950*/  LDS R13, [R117+0xe400] ;  /* 0x00e40000750d7984 */ /* 0x000ee20000000800 */
[----:B------:R-:W-:Y:S01]  /*2960*/  LOP3.LUT R179, R179, 0xfffeffff, RZ, 0xc0, !PT ;  /* 0xfffeffffb3b37812 */ /* 0x000fe200078ec0ff */
[----:B------:R-:W-:Y:S01]  /*2970*/  FFMA.FTZ R4, R15, R5, R4 ;  /* 0x000000050f047223 */ /* 0x000fe20000010004 */
[----:B0-----:R-:W-:Y:S01]  /*2980*/  LOP3.LUT P3, RZ, R119, R7, RZ, 0x30, !PT ;  /* 0x0000000777ff7212 */ /* 0x001fe200078630ff */
[----:B------:R-:W0:Y:S01]  /*2990*/  LDS R15, [R117+0xe800] ;  /* 0x00e80000750f7984 */ /* 0x000e220000000800 */
[----:B------:R-:W-:Y:S01]  /*29a0*/  P2R R69, PR, RZ, 0x2 ;  /* 0x00000002ff457803 */ /* 0x000fe20000000000 */
[----:B------:R-:W-:Y:S01]  /*29b0*/  FFMA.FTZ R4, R17, R6, R4 ;  /* 0x0000000611047223 */ /* 0x000fe20000010004 */
[----:B------:R-:W-:Y:S01]  /*29c0*/  FSEL R5, RZ, 1, P3 ;  /* 0x3f800000ff057808 */ /* 0x000fe20001800000 */
[----:B------:R-:W0:Y:S01]  /*29d0*/  LDS R17, [R117+0xec00] ;  /* 0x00ec000075117984 */ /* 0x000e220000000800 */
[----:B------:R-:W-:-:S02]  /*29e0*/  P2R R61, PR, RZ, 0x4 ;  /* 0x00000004ff3d7803 */ /* 0x000fc40000000000 */
[----:B------:R-:W-:Y:S01]  /*29f0*/  P2R R53, PR, RZ, 0x8 ;  /* 0x00000008ff357803 */ /* 0x000fe20000000000 */
[----:B------:R-:W-:Y:S01]  /*2a00*/  FFMA.FTZ R4, R7, R5, R4 ;  /* 0x0000000507047223 */ /* 0x000fe20000010004 */
[----:B------:R-:W-:Y:S01]  /*2a10*/  LOP3.LUT P3, RZ, R177, 0x2, RZ, 0xc0, !PT ;  /* 0x00000002b1ff7812 */ /* 0x000fe2000786c0ff */
[----:B------:R-:W0:Y:S01]  /*2a20*/  LDS R7, [R117+0xf000] ;  /* 0x00f0000075077984 */ /* 0x000e220000000800 */
[----:B------:R-:W-:Y:S02]  /*2a30*/  SEL R128, RZ, 0x40, P4 ;  /* 0x00000040ff807807 */ /* 0x000fe40002000000 */
[C---:B--2---:R-:W-:Y:S02]  /*2a40*/  LOP3.LUT P0, RZ, R119.reuse, R9, RZ, 0x30, !PT ;  /* 0x0000000977ff7212 */ /* 0x044fe400078030ff */
[----:B------:R-:W-:Y:S02]  /*2a50*/  LOP3.LUT P4, RZ, R119, R100, RZ, 0x30, !PT ;  /* 0x0000006477ff7212 */ /* 0x000fe400078830ff */
[----:B------:R-:W-:-:S02]  /*2a60*/  FSEL R6, RZ, 1, P0 ;  /* 0x3f800000ff067808 */ /* 0x000fc40000000000 */
[----:B------:R-:W-:Y:S02]  /*2a70*/  SEL R134, RZ, 0x200, P4 ;  /* 0x00000200ff867807 */ /* 0x000fe40002000000 */
[----:B------:R-:W-:Y:S01]  /*2a80*/  LOP3.LUT P4, RZ, R119, R76, RZ, 0x30, !PT ;  /* 0x0000004c77ff7212 */ /* 0x000fe200078830ff */
[----:B------:R-:W-:Y:S02]  /*2a90*/  FFMA.FTZ R4, R9, R6, R4 ;  /* 0x0000000609047223 */ /* 0x000fe40000010004 */
[----:B------:R-:W2:Y:S01]  /*2aa0*/  LDS R9, [R117+0xf400] ;  /* 0x00f4000075097984 */ /* 0x000ea20000000800 */
[----:B------:R-:W-:Y:S02]  /*2ab0*/  SEL R174, RZ, 0x2000, P4 ;  /* 0x00002000ffae7807 */ /* 0x000fe40002000000 */
[----:B------:R-:W-:Y:S02]  /*2ac0*/  @P0 LOP3.LUT R179, R179, 0x10000, RZ, 0xfc, !PT ;  /* 0x00010000b3b30812 */ /* 0x000fe400078efcff */
[----:B----4-:R-:W-:-:S02]  /*2ad0*/  LOP3.LUT P0, RZ, R119, R11, RZ, 0x30, !PT ;  /* 0x0000000b77ff7212 */ /* 0x010fc400078030ff */
[----:B------:R-:W-:Y:S02]  /*2ae0*/  LOP3.LUT R179, R179, 0xffff7fff, RZ, 0xc0, !PT ;  /* 0xffff7fffb3b37812 */ /* 0x000fe400078ec0ff */
[----:B------:R-:W-:Y:S02]  /*2af0*/  FSEL R5, RZ, 1, P0 ;  /* 0x3f800000ff057808 */ /* 0x000fe40000000000 */
[----:B------:R-:W-:-:S03]  /*2b00*/  LOP3.LUT P4, RZ, R119, R68, RZ, 0x30, !PT ;  /* 0x0000004477ff7212 */ /* 0x000fc600078830ff */
[----:B------:R-:W-:Y:S01]  /*2b10*/  FFMA.FTZ R4, R11, R5, R4 ;  /* 0x000000050b047223 */ /* 0x000fe20000010004 */
[----:B------:R-:W-:Y:S01]  /*2b20*/  SEL R156, RZ, 0x20000, P4 ;  /* 0x00020000ff9c7807 */ /* 0x000fe20002000000 */
[----:B------:R-:W4:Y:S01]  /*2b30*/  LDS R11, [R117+0xf800] ;  /* 0x00f80000750b7984 */ /* 0x000f220000000800 */
        /* <DEDUP_REMOVED lines=15> */
[----:B------:R-:W-:Y:S01]  /*2c30*/  FFMA.FTZ R4, R13, R5, R4 ;  /* 0x000000050d047223 */ /* 0x000fe20000010004 */
[----:B------:R-:W-:Y:S01]  /*2c40*/  SEL R43, RZ, 0x20000000, P4 ;  /* 0x20000000ff2b7807 */ /* 0x000fe20002000000 */
        /* <DEDUP_REMOVED lines=51> */
[----:B------:R-:W-:Y:S02]  /*2f80*/  FSEL R6, RZ, 1, P0 ;  /* 0x3f800000ff067808 */ /* 0x000fe40000000000 */
[----:B-1----:R-:W-:-:S03]  /*2f90*/  LOP3.LUT P5, RZ, R119, R19, RZ, 0x30, !PT ;  /* 0x0000001377ff7212 */ /* 0x002fc600078a30ff */
[----:B------:R-:W-:Y:S01]  /*2fa0*/  FFMA.FTZ R4, R17, R6, R4 ;  /* 0x0000000611047223 */ /* 0x000fe20000010004 */
[----:B------:R-:W-:-:S03]  /*2fb0*/  P2R R97, PR, RZ, 0x20 ;  /* 0x00000020ff617803 */ /* 0x000fc60000000000 */
[----:B------:R-:W-:Y:S02]  /*2fc0*/  @P0 LOP3.LUT R179, R179, 0x8, RZ, 0xfc, !PT ;  /* 0x00000008b3b30812 */ /* 0x000fe400078efcff */
[----:B------:R-:W-:Y:S02]  /*2fd0*/  LOP3.LUT P0, RZ, R119, R7, RZ, 0x30, !PT ;  /* 0x0000000777ff7212 */ /* 0x000fe400078030ff */
[----:B------:R-:W-:Y:S02]  /*2fe0*/  LOP3.LUT R179, R179, 0xfffffffb, RZ, 0xc0, !PT ;  /* 0xfffffffbb3b37812 */ /* 0x000fe400078ec0ff */
[----:B------:R-:W-:Y:S02]  /*2ff0*/  FSEL R5, RZ, 1, P0 ;  /* 0x3f800000ff057808 */ /* 0x000fe40000000000 */
[----:B--2---:R-:W-:-:S03]  /*3000*/  LOP3.LUT P6, RZ, R119, R13, RZ, 0x30, !PT ;  /* 0x0000000d77ff7212 */ /* 0x004fc600078c30ff */
[----:B------:R-:W-:Y:S01]  /*3010*/  FFMA.FTZ R4, R7, R5, R4 ;  /* 0x0000000507047223 */ /* 0x000fe20000010004 */
[----:B------:R-:W-:-:S03]  /*3020*/  P2R R95, PR, RZ, 0x40 ;  /* 0x00000040ff5f7803 */ /* 0x000fc60000000000 */
[----:B------:R-:W-:Y:S02]  /*3030*/  @P0 LOP3.LUT R179, R179, 0x4, RZ, 0xfc, !PT ;  /* 0x00000004b3b30812 */ /* 0x000fe400078efcff */
[----:B------:R-:W-:Y:S02]  /*3040*/  LOP3.LUT P0, RZ, R119, R9, RZ, 0x30, !PT ;  /* 0x0000000977ff7212 */ /* 0x000fe400078030ff */
[----:B------:R-:W-:Y:S02]  /*3050*/  LOP3.LUT R179, R179, 0xfffffffd, RZ, 0xc0, !PT ;  /* 0xfffffffdb3b37812 */ /* 0x000fe400078ec0ff */
[----:B------:R-:W-:-:S05]  /*3060*/  FSEL R6, RZ, 1, P0 ;  /* 0x3f800000ff067808 */ /* 0x000fca0000000000 */
[----:B------:R-:W-:Y:S01]  /*3070*/  FFMA.FTZ R4, R9, R6, R4 ;  /* 0x0000000609047223 */ /* 0x000fe20000010004 */
[----:B------:R-:W-:Y:S02]  /*3080*/  FSEL R6, RZ, 1, P5 ;  /* 0x3f800000ff067808 */ /* 0x000fe40002800000 */
[----:B------:R-:W-:Y:S02]  /*3090*/  LOP3.LUT P5, RZ, R177, 0x8, RZ, 0xc0, !PT ;  /* 0x00000008b1ff7812 */ /* 0x000fe400078ac0ff */
[----:B------:R-:W-:Y:S02]  /*30a0*/  @P0 LOP3.LUT R179, R179, 0x2, RZ, 0xfc, !PT ;  /* 0x00000002b3b30812 */ /* 0x000fe400078efcff */
[----:B------:R-:W-:Y:S02]  /*30b0*/  LOP3.LUT P0, RZ, R119, R11, RZ, 0x30, !PT ;  /* 0x0000000b77ff7212 */ /* 0x000fe400078030ff */
[----:B------:R-:W-:Y:S02]  /*30c0*/  LOP3.LUT R179, R179, 0xfffffffe, RZ, 0xc0, !PT ;  /* 0xfffffffeb3b37812 */ /* 0x000fe400078ec0ff */
[----:B------:R-:W-:-:S05]  /*30d0*/  FSEL R5, RZ, 1, P0 ;  /* 0x3f800000ff057808 */ /* 0x000fca0000000000 */
[----:B------:R-:W-:Y:S01]  /*30e0*/  FFMA.FTZ R4, R11, R5, R4 ;  /* 0x000000050b047223 */ /* 0x000fe20000010004 */
[----:B------:R-:W-:Y:S02]  /*30f0*/  FSEL R5, RZ, 1, P6 ;  /* 0x3f800000ff057808 */ /* 0x000fe40003000000 */
[----:B------:R-:W-:Y:S01]  /*3100*/  LOP3.LUT P6, RZ, R177, 0x20, RZ, 0xc0, !PT ;  /* 0x00000020b1ff7812 */ /* 0x000fe200078cc0ff */
[----:B------:R-:W-:Y:S01]  /*3110*/  FFMA.FTZ R4, R19, R6, R4 ;  /* 0x0000000613047223 */ /* 0x000fe20000010004 */
[----:B------:R-:W-:Y:S02]  /*3120*/  @P0 LOP3.LUT R179, R179, 0x1, RZ, 0xfc, !PT ;  /* 0x00000001b3b30812 */ /* 0x000fe400078efcff */
[----:B------:R-:W-:Y:S01]  /*3130*/  P2R R49, PR, RZ, 0x40 ;  /* 0x00000040ff317803 */ /* 0x000fe20000000000 */
[----:B------:R-:W-:Y:S01]  /*3140*/  FFMA.FTZ R4, R13, R5, R4 ;  /* 0x000000050d047223 */ /* 0x000fe20000010004 */
[----:B------:R-:W-:Y:S02]  /*3150*/  LOP3.LUT P6, RZ, R177, 0x80, RZ, 0xc0, !PT ;  /* 0x00000080b1ff7812 */ /* 0x000fe400078cc0ff */
[----:B------:R-:W-:-:S02]  /*3160*/  LOP3.LUT P4, RZ, R179, 0x10000000, RZ, 0xc0, !PT ;  /* 0x10000000b3ff7812 */ /* 0x000fc4000788c0ff */
[----:B------:R-:W0:Y:S01]  /*3170*/  SHFL.DOWN P0, R5, R4, 0x1, 0x1f ;  /* 0x08201f0004057f89 */ /* 0x000e220000000000 */
[----:B------:R-:W-:Y:S02]  /*3180*/  P2R R47, PR, RZ, 0x40 ;  /* 0x00000040ff2f7803 */ /* 0x000fe40000000000 */
[C---:B------:R-:W-:Y:S02]  /*3190*/  LOP3.LUT P6, RZ, R177.reuse, 0x200, RZ, 0xc0, !PT ;  /* 0x00000200b1ff7812 */ /* 0x040fe400078cc0ff */
[----:B------:R-:W-:Y:S02]  /*31a0*/  SEL R196, RZ, 0x4, P4 ;  /* 0x00000004ffc47807 */ /* 0x000fe40002000000 */
[----:B------:R-:W-:Y:S02]  /*31b0*/  P2R R41, PR, RZ, 0x40 ;  /* 0x00000040ff297803 */ /* 0x000fe40000000000 */
[----:B------:R-:W-:Y:S02]  /*31c0*/  LOP3.LUT P6, RZ, R177, 0x400, RZ, 0xc0, !PT ;  /* 0x00000400b1ff7812 */ /* 0x000fe400078cc0ff */
[----:B------:R-:W-:-:S02]  /*31d0*/  LOP3.LUT P4, RZ, R179, 0x1000000, RZ, 0xc0, !PT ;  /* 0x01000000b3ff7812 */ /* 0x000fc4000788c0ff */
[----:B------:R-:W-:Y:S02]  /*31e0*/  P2R R39, PR, RZ, 0x40 ;  /* 0x00000040ff277803 */ /* 0x000fe40000000000 */
[C---:B------:R-:W-:Y:S02]  /*31f0*/  LOP3.LUT P6, RZ, R177.reuse, 0x800, RZ, 0xc0, !PT ;  /* 0x00000800b1ff7812 */ /* 0x040fe400078cc0ff */
[----:B------:R-:W-:Y:S02]  /*3200*/  SEL R200, RZ, 0x40, P4 ;  /* 0x00000040ffc87807 */ /* 0x000fe40002000000 */
[----:B------:R-:W-:Y:S02]  /*3210*/  P2R R35, PR, RZ, 0x40 ;  /* 0x00000040ff237803 */ /* 0x000fe40000000000 */
[----:B------:R-:W-:Y:S02]  /*3220*/  LOP3.LUT P6, RZ, R177, 0x1000, RZ, 0xc0, !PT ;  /* 0x00001000b1ff7812 */ /* 0x000fe400078cc0ff */
[----:B------:R-:W-:Y:S01]  /*3230*/  ISETP.NE.AND P4, PT, R67, RZ, PT ;  /* 0x000000ff4300720c */ /* 0x000fe20003f85270 */
[----:B0-----:R-:W-:Y:S01]  /*3240*/  @P0 FADD R5, R4, R5 ;  /* 0x0000000504050221 */ /* 0x001fe20000000000 */
[----:B------:R-:W-:-:S02]  /*3250*/  P2R R33, PR, RZ, 0x40 ;  /* 0x00000040ff217803 */ /* 0x000fc40000000000 */
[C---:B------:R-:W-:Y:S02]  /*3260*/  LOP3.LUT P6, RZ, R177.reuse, 0x2000, RZ, 0xc0, !PT ;  /* 0x00002000b1ff7812 */ /* 0x040fe400078cc0ff */
[----:B------:R-:W0:Y:S01]  /*3270*/  SHFL.DOWN P0, R6, R5, 0x2, 0x1f ;  /* 0x08401f0005067f89 */ /* 0x000e220000000000 */
[----:B------:R-:W-:Y:S02]  /*3280*/  SEL R204, RZ, 0x200, P4 ;  /* 0x00000200ffcc7807 */ /* 0x000fe40002000000 */
[----:B------:R-:W-:Y:S02]  /*3290*/  P2R R27, PR, RZ, 0x40 ;  /* 0x00000040ff1b7803 */ /* 0x000fe40000000000 */
[----:B------:R-:W-:Y:S02]  /*32a0*/  LOP3.LUT P6, RZ, R177, 0x4000, RZ, 0xc0, !PT ;  /* 0x00004000b1ff7812 */ /* 0x000fe400078cc0ff */
[----:B------:R-:W-:Y:S02]  /*32b0*/  LOP3.LUT P4, RZ, R179, 0x40000000, RZ, 0xc0, !PT ;  /* 0x40000000b3ff7812 */ /* 0x000fe4000788c0ff */
[----:B------:R-:W-:-:S02]  /*32c0*/  P2R R25, PR, RZ, 0x40 ;  /* 0x00000040ff197803 */ /* 0x000fc40000000000 */
[----:B------:R-:W-:-:S04]  /*32d0*/  LOP3.LUT P6, RZ, R177, 0x8000, RZ, 0xc0, !PT ;  /* 0x00008000b1ff7812 */ /* 0x000fc800078cc0ff */
[----:B------:R-:W-:Y:S02]  /*32e0*/  P2R R19, PR, RZ, 0x40 ;  /* 0x00000040ff137803 */ /* 0x000fe40000000000 */
[----:B------:R-:W-:-:S04]  /*32f0*/  LOP3.LUT P6, RZ, R177, 0x10000, RZ, 0xc0, !PT ;  /* 0x00010000b1ff7812 */ /* 0x000fc800078cc0ff */
[----:B------:R-:W-:Y:S02]  /*3300*/  P2R R17, PR, RZ, 0x40 ;  /* 0x00000040ff117803 */ /* 0x000fe40000000000 */
[----:B------:R-:W-:Y:S01]  /*3310*/  LOP3.LUT P6, RZ, R177, 0x20000, RZ, 0xc0, !PT ;  /* 0x00020000b1ff7812 */ /* 0x000fe200078cc0ff */
[----:B0-----:R-:W-:Y:S01]  /*3320*/  @P0 FADD R6, R5, R6 ;  /* 0x0000000605060221 */ /* 0x001fe20000000000 */
[----:B------:R-:W-:Y:S02]  /*3330*/  P2R R5, PR, RZ, 0x8 ;  /* 0x00000008ff057803 */ /* 0x000fe40000000000 */
[----:B------:R-:W-:Y:S02]  /*3340*/  P2R R15, PR, RZ, 0x40 ;  /* 0x00000040ff0f7803 */ /* 0x000fe40000000000 */
[----:B------:R-:W0:Y:S01]  /*3350*/  SHFL.DOWN P0, R7, R6, 0x4, 0x1f ;  /* 0x08801f0006077f89 */ /* 0x000e220000000000 */
[----:B------:R-:W-:Y:S02]  /*3360*/  LOP3.LUT P6, RZ, R177, 0x40000, RZ, 0xc0, !PT ;  /* 0x00040000b1ff7812 */ /* 0x000fe400078cc0ff */
[----:B------:R-:W-:-:S02]  /*3370*/  LOP3.LUT P3, RZ, R119, R40, RZ, 0x30, !PT ;  /* 0x0000002877ff7212 */ /* 0x000fc400078630ff */
[----:B------:R-:W-:Y:S02]  /*3380*/  P2R R13, PR, RZ, 0x40 ;  /* 0x00000040ff0d7803 */ /* 0x000fe40000000000 */
[C---:B------:R-:W-:Y:S02]  /*3390*/  LOP3.LUT P6, RZ, R177.reuse, 0x80000, RZ, 0xc0, !PT ;  /* 0x00080000b1ff7812 */ /* 0x040fe400078cc0ff */
[----:B------:R-:W-:Y:S02]  /*33a0*/  SEL R31, RZ, 0x80000000, P3 ;  /* 0x80000000ff1f7807 */ /* 0x000fe40001800000 */
[----:B------:R-:W-:Y:S02]  /*33b0*/  P2R R9, PR, RZ, 0x40 ;  /* 0x00000040ff097803 */ /* 0x000fe40000000000 */
[----:B------:R-:W-:Y:S02]  /*33c0*/  LOP3.LUT P6, RZ, R177, 0x100000, RZ, 0xc0, !PT ;  /* 0x00100000b1ff7812 */ /* 0x000fe400078cc0ff */
[----:B------:R-:W-:-:S04]  /*33d0*/  LOP3.LUT P3, RZ, R119, R20, RZ, 0x30, !PT ;  /* 0x0000001477ff7212 */ /* 0x000fc800078630ff */
[----:B------:R-:W-:Y:S02]  /*33e0*/  SEL R190, RZ, 0x200, P3 ;  /* 0x00000200ffbe7807 */ /* 0x000fe40001800000 */
[C---:B------:R-:W-:Y:S01]  /*33f0*/  LOP3.LUT P3, RZ, R119.reuse, R12, RZ, 0x30, !PT ;  /* 0x0000000c77ff7212 */ /* 0x040fe200078630ff */
[----:B0-----:R-:W-:Y:S01]  /*3400*/  @P0 FADD R7, R6, R7 ;  /* 0x0000000706070221 */ /* 0x001fe20000000000 */
[----:B------:R-:W-:Y:S02]  /*3410*/  P2R R6, PR, RZ, 0x20 ;  /* 0x00000020ff067803 */ /* 0x000fe40000000000 */
[----:B------:R-:W-:Y:S02]  /*3420*/  LOP3.LUT P5, RZ, R119, R26, RZ, 0x30, !PT ;  /* 0x0000001a77ff7212 */ /* 0x000fe400078a30ff */
[----:B------:R-:W0:Y:S01]  /*3430*/  SHFL.DOWN P1, R82, R7, 0x8, 0x1f ;  /* 0x09001f0007527f89 */ /* 0x000e220000020000 */
[----:B------:R-:W-:Y:S02]  /*3440*/  SEL R65, RZ, 0x2000, P3 ;  /* 0x00002000ff417807 */ /* 0x000fe40001800000 */
[----:B------:R-:W-:-:S02]  /*3450*/  SEL R182, RZ, 0x40, P5 ;  /* 0x00000040ffb67807 */ /* 0x000fc40002800000 */
[----:B------:R-:W-:Y:S02]  /*3460*/  LOP3.LUT P5, RZ, R119, R18, RZ, 0x30, !PT ;  /* 0x0000001277ff7212 */ /* 0x000fe400078a30ff */
[----:B------:R-:W-:Y:S02]  /*3470*/  ISETP.NE.AND P3, PT, R5, RZ, PT ;  /* 0x000000ff0500720c */ /* 0x000fe40003f65270 */
[----:B------:R-:W-:Y:S02]  /*3480*/  SEL R192, RZ, 0x400, P5 ;  /* 0x00000400ffc07807 */ /* 0x000fe40002800000 */
[C---:B------:R-:W-:Y:S02]  /*3490*/  LOP3.LUT P5, RZ, R119.reuse, R10, RZ, 0x30, !PT ;  /* 0x0000000a77ff7212 */ /* 0x040fe400078a30ff */
[----:B------:R-:W-:Y:S02]  /*34a0*/  LOP3.LUT P0, RZ, R119, R96, RZ, 0x30, !PT ;  /* 0x0000006077ff7212 */ /* 0x000fe400078030ff */
[----:B------:R-:W-:-:S02]  /*34b0*/  SEL R139, RZ, 0x4000, P5 ;  /* 0x00004000ff8b7807 */ /* 0x000fc40002800000 */
[----:B------:R-:W-:Y:S02]  /*34c0*/  ISETP.NE.AND P5, PT, R6, RZ, PT ;  /* 0x000000ff0600720c */ /* 0x000fe40003fa5270 */
[----:B------:R-:W-:Y:S02]  /*34d0*/  SEL R130, RZ, 0x80, P0 ;  /* 0x00000080ff827807 */ /* 0x000fe40000000000 */
[----:B------:R-:W-:Y:S01]  /*34e0*/  LOP3.LUT P0, RZ, R119, R102, RZ, 0x30, !PT ;  /* 0x0000006677ff7212 */ /* 0x000fe200078030ff */
[----:B0-----:R-:W-:Y:S01]  /*34f0*/  @P1 FADD R82, R7, R82 ;  /* 0x0000005207521221 */ /* 0x001fe20000000000 */
[----:B------:R-:W-:Y:S02]  /*3500*/  P2R R7, PR, RZ, 0x40 ;  /* 0x00000040ff077803 */ /* 0x000fe40000000000 */
[----:B------:R-:W-:Y:S02]  /*3510*/  LOP3.LUT P6, RZ, R119, R24, RZ, 0x30, !PT ;  /* 0x0000001877ff7212 */ /* 0x000fe400078c30ff */
[----:B------:R-:W0:Y:S01]  /*3520*/  SHFL.DOWN P2, R11, R82, 0x10, 0x1f ;  /* 0x0a001f00520b7f89 */ /* 0x000e220000040000 */
[----:B------:R-:W-:-:S02]  /*3530*/  SEL R136, RZ, 0x400, P0 ;  /* 0x00000400ff887807 */ /* 0x000fc40000000000 */
[----:B------:R-:W-:Y:S02]  /*3540*/  SEL R184, RZ, 0x80, P6 ;  /* 0x00000080ffb87807 */ /* 0x000fe40003000000 */
[C---:B------:R-:W-:Y:S02]  /*3550*/  LOP3.LUT P6, RZ, R119.reuse, R16, RZ, 0x30, !PT ;  /* 0x0000001077ff7212 */ /* 0x040fe400078c30ff */
[C---:B------:R-:W-:Y:S02]  /*3560*/  LOP3.LUT P0, RZ, R119.reuse, R74, RZ, 0x30, !PT ;  /* 0x0000004a77ff7212 */ /* 0x040fe400078030ff */
[----:B------:R-:W-:Y:S02]  /*3570*/  SEL R194, RZ, 0x800, P6 ;  /* 0x00000800ffc27807 */ /* 0x000fe40003000000 */
[----:B------:R-:W-:Y:S02]  /*3580*/  LOP3.LUT P6, RZ, R119, R8, RZ, 0x30, !PT ;  /* 0x0000000877ff7212 */ /* 0x000fe400078c30ff */
[----:B------:R-:W-:-:S02]  /*3590*/  SEL R176, RZ, 0x4000, P0 ;  /* 0x00004000ffb07807 */ /* 0x000fc40000000000 */
[----:B------:R-:W-:Y:S02]  /*35a0*/  SEL R160, RZ, 0x8000, P6 ;  /* 0x00008000ffa07807 */ /* 0x000fe40003000000 */
[----:B------:R-:W-:Y:S02]  /*35b0*/  ISETP.NE.AND P6, PT, R7, RZ, PT ;  /* 0x000000ff0700720c */ /* 0x000fe40003fc5270 */
[----:B------:R-:W-:Y:S02]  /*35c0*/  LOP3.LUT P0, RZ, R119, R66, RZ, 0x30, !PT ;  /* 0x0000004277ff7212 */ /* 0x000fe400078030ff */
[----:B------:R-:W-:Y:S02]  /*35d0*/  SEL R143, RZ, 0x10000, P6 ;  /* 0x00010000ff8f7807 */ /* 0x000fe40003000000 */
[----:B------:R-:W-:Y:S01]  /*35e0*/  ISETP.NE.AND P6, PT, R9, RZ, PT ;  /* 0x000000ff0900720c */ /* 0x000fe20003fc5270 */
[----:B0-----:R-:W-:Y:S01]  /*35f0*/  @P2 FADD R11, R82, R11 ;  /* 0x0000000b520b2221 */ /* 0x001fe20000000000 */
[----:B------:R-:W-:-:S02]  /*3600*/  LOP3.LUT P2, RZ, R119, R80, RZ, 0x30, !PT ;  /* 0x0000005077ff7212 */ /* 0x000fc400078430ff */
[----:B------:R-:W-:Y:S02]  /*3610*/  SEL R158, RZ, 0x20000, P6 ;  /* 0x00020000ff9e7807 */ /* 0x000fe40003000000 */
[----:B------:R-:W-:Y:S02]  /*3620*/  ISETP.NE.AND P6, PT, R13, RZ, PT ;  /* 0x000000ff0d00720c */ /* 0x000fe40003fc5270 */
[----:B------:R-:W-:Y:S02]  /*3630*/  SEL R138, RZ, 0x800, P2 ;  /* 0x00000800ff8a7807 */ /* 0x000fe40001000000 */
[----:B------:R-:W-:Y:S02]  /*3640*/  LOP3.LUT P2, RZ, R119, R72, RZ, 0x30, !PT ;  /* 0x0000004877ff7212 */ /* 0x000fe400078430ff */
[----:B------:R-:W-:Y:S02]  /*3650*/  SEL R146, RZ, 0x40000, P6 ;  /* 0x00040000ff927807 */ /* 0x000fe40003000000 */
[----:B------:R-:W-:-:S02]  /*3660*/  ISETP.NE.AND P6, PT, R15, RZ, PT ;  /* 0x000000ff0f00720c */ /* 0x000fc40003fc5270 */
[----:B------:R-:W-:Y:S02]  /*3670*/  SEL R178, RZ, 0x8000, P2 ;  /* 0x00008000ffb27807 */ /* 0x000fe40001000000 */
[----:B------:R-:W-:Y:S02]  /*3680*/  LOP3.LUT P2, RZ, R119, R64, RZ, 0x30, !PT ;  /* 0x0000004077ff7212 */ /* 0x000fe400078430ff */
[----:B------:R-:W-:Y:S02]  /*3690*/  SEL R148, RZ, 0x80000, P6 ;  /* 0x00080000ff947807 */ /* 0x000fe40003000000 */
[----:B------:R-:W-:Y:S02]  /*36a0*/  ISETP.NE.AND P6, PT, R17, RZ, PT ;  /* 0x000000ff1100720c */ /* 0x000fe40003fc5270 */
[----:B------:R-:W-:Y:S02]  /*36b0*/  SEL R144, RZ, 0x80000, P2 ;  /* 0x00080000ff907807 */ /* 0x000fe40001000000 */
        /* <DEDUP_REMOVED lines=8> */
[----:B------:R-:W-:Y:S02]  /*3740*/  LOP3.LUT P2, RZ, R179, 0x80000000, RZ, 0xc0, !PT ;  /* 0x80000000b3ff7812 */ /* 0x000fe4000784c0ff */
[----:B------:R-:W-:Y:S02]  /*3750*/  SEL R154, RZ, 0x400000, P6 ;  /* 0x00400000ff9a7807 */ /* 0x000fe40003000000 */
[----:B------:R-:W-:Y:S02]  /*3760*/  ISETP.NE.AND P6, PT, R27, RZ, PT ;  /* 0x000000ff1b00720c */ /* 0x000fe40003fc5270 */
[----:B------:R-:W-:Y:S02]  /*3770*/  P2R R4, PR, RZ, 0x4 ;  /* 0x00000004ff047803 */ /* 0x000fe40000000000 */
        /* <DEDUP_REMOVED lines=8> */
[----:B------:R-:W-:Y:S02]  /*3800*/  ISETP.NE.AND P2, PT, R4, RZ, PT ;  /* 0x000000ff0400720c */ /* 0x000fe40003f45270 */
[----:B------:R-:W-:Y:S02]  /*3810*/  SEL R4, RZ, 0x2000000, P6 ;  /* 0x02000000ff047807 */ /* 0x000fe40003000000 */
[----:B------:R-:W-:Y:S02]  /*3820*/  ISETP.NE.AND P6, PT, R39, RZ, PT ;  /* 0x000000ff2700720c */ /* 0x000fe40003fc5270 */
[----:B------:R-:W-:Y:S02]  /*3830*/  LOP3.LUT P1, RZ, R119, R98, RZ, 0x30, !PT ;  /* 0x0000006277ff7212 */ /* 0x000fe400078230ff */
[----:B------:R-:W-:-:S02]  /*3840*/  SEL R162, RZ, 0x4000000, P6 ;  /* 0x04000000ffa27807 */ /* 0x000fc40003000000 */
[----:B------:R-:W-:Y:S02]  /*3850*/  ISETP.NE.AND P6, PT, R41, RZ, PT ;  /* 0x000000ff2900720c */ /* 0x000fe40003fc5270 */
[----:B------:R-:W-:Y:S02]  /*3860*/  SEL R140, RZ, 0x40000, P0 ;  /* 0x00040000ff8c7807 */ /* 0x000fe40000000000 */
[----:B------:R-:W-:Y:S02]  /*3870*/  SEL R45, RZ, 0x8000000, P6 ;  /* 0x08000000ff2d7807 */ /* 0x000fe40003000000 */
[----:B------:R-:W-:Y:S02]  /*3880*/  ISETP.NE.AND P6, PT, R47, RZ, PT ;  /* 0x000000ff2f00720c */ /* 0x000fe40003fc5270 */
[----:B------:R-:W-:Y:S02]  /*3890*/  LOP3.LUT P0, RZ, R119, R58, RZ, 0x30, !PT ;  /* 0x0000003a77ff7212 */ /* 0x000fe400078030ff */
[----:B------:R-:W-:-:S02]  /*38a0*/  SEL R39, RZ, 0x10000000, P6 ;  /* 0x10000000ff277807 */ /* 0x000fc40003000000 */
[----:B------:R-:W-:Y:S02]  /*38b0*/  ISETP.NE.AND P6, PT, R49, RZ, PT ;  /* 0x000000ff3100720c */ /* 0x000fe40003fc5270 */
[----:B------:R-:W-:Y:S02]  /*38c0*/  SEL R132, RZ, 0x100, P1 ;  /* 0x00000100ff847807 */ /* 0x000fe40000800000 */
[----:B------:R-:W-:Y:S02]  /*38d0*/  SEL R33, RZ, 0x20000000, P6 ;  /* 0x20000000ff217807 */ /* 0x000fe40003000000 */
[----:B------:R-:W-:Y:S02]  /*38e0*/  LOP3.LUT P6, RZ, R179, 0x2, RZ, 0xc0, !PT ;  /* 0x00000002b3ff7812 */ /* 0x000fe400078cc0ff */
[----:B------:R-:W-:Y:S02]  /*38f0*/  LOP3.LUT P1, RZ, R119, R78, RZ, 0x30, !PT ;  /* 0x0000004e77ff7212 */ /* 0x000fe400078230ff */
[----:B------:R-:W-:-:S02]  /*3900*/  P2R R93, PR, RZ, 0x40 ;  /* 0x00000040ff5d7803 */ /* 0x000fc40000000000 */
[C---:B------:R-:W-:Y:S02]  /*3910*/  LOP3.LUT P6, RZ, R179.reuse, 0x4, RZ, 0xc0, !PT ;  /* 0x00000004b3ff7812 */ /* 0x040fe400078cc0ff */
[----:B------:R-:W-:Y:S02]  /*3920*/  SEL R166, RZ, 0x400000, P0 ;  /* 0x00400000ffa67807 */ /* 0x000fe40000000000 */
[----:B------:R-:W-:Y:S02]  /*3930*/  P2R R91, PR, RZ, 0x40 ;  /* 0x00000040ff5b7803 */ /* 0x000fe40000000000 */
        /* <DEDUP_REMOVED lines=49> */
[----:B------:R-:W-:Y:S02]  /*3c50*/  LOP3.LUT P5, RZ, R179, 0x1, RZ, 0xc0, !PT ;  /* 0x00000001b3ff7812 */ /* 0x000fe400078ac0ff */
        /* <DEDUP_REMOVED lines=25> */
[----:B------:R-:W-:Y:S02]  /*3df0*/  SEL R49, RZ, 0xffffffff, P1 ;  /* 0xffffffffff317807 */ /* 0x000fe40000800000 */
[----:B------:R-:W-:Y:S02]  /*3e00*/  SEL R41, RZ, 0x4000000, P6 ;  /* 0x04000000ff297807 */ /* 0x000fe40003000000 */
[----:B------:R-:W-:Y:S01]  /*3e10*/  LOP3.LUT P3, RZ, R179, 0x4000000, RZ, 0xc0, !PT ;  /* 0x04000000b3ff7812 */ /* 0x000fe2000786c0ff */
[----:B------:R-:W-:Y:S01]  /*3e20*/  IMAD.SHL.U32 R214, R49, 0x2, RZ ;  /* 0x0000000231d67824 */ /* 0x000fe200078e00ff */
[----:B------:R-:W-:Y:S02]  /*3e30*/  LOP3.LUT P1, RZ, R179, 0x100000, RZ, 0xc0, !PT ;  /* 0x00100000b3ff7812 */ /* 0x000fe4000782c0ff */
[----:B------:R-:W-:Y:S02]  /*3e40*/  ISETP.NE.AND P6, PT, R91, RZ, PT ;  /* 0x000000ff5b00720c */ /* 0x000fe40003fc5270 */
[----:B------:R-:W-:-:S02]  /*3e50*/  SEL R15, RZ, 0x40000000, P5 ;  /* 0x40000000ff0f7807 */ /* 0x000fc40002800000 */
[----:B------:R-:W-:Y:S02]  /*3e60*/  SEL R47, RZ, 0x1, P2 ;  /* 0x00000001ff2f7807 */ /* 0x000fe40001000000 */
[----:B------:R-:W-:Y:S02]  /*3e70*/  ISETP.NE.AND P5, PT, R173, RZ, PT ;  /* 0x000000ffad00720c */ /* 0x000fe40003fa5270 */
[----:B------:R-:W-:Y:S02]  /*3e80*/  LOP3.LUT P2, RZ, R179, 0x2000000, RZ, 0xc0, !PT ;  /* 0x02000000b3ff7812 */ /* 0x000fe4000784c0ff */
[----:B------:R-:W-:Y:S02]  /*3e90*/  SEL R17, RZ, 0xffffffff, P0 ;  /* 0xffffffffff117807 */ /* 0x000fe40000000000 */
[----:B------:R-:W-:Y:S02]  /*3ea0*/  SEL R9, RZ, 0x1, P4 ;  /* 0x00000001ff097807 */ /* 0x000fe40002000000 */
[----:B------:R-:W-:Y:S01]  /*3eb0*/  SEL R198, RZ, 0x10, P3 ;  /* 0x00000010ffc67807 */ /* 0x000fe20001800000 */
[----:B------:R-:W-:Y:S01]  /*3ec0*/  IMAD.SHL.U32 R126, R17, 0x2, RZ ;  /* 0x00000002117e7824 */ /* 0x000fe200078e00ff */
[----:B------:R-:W-:-:S02]  /*3ed0*/  SEL R129, RZ, 0x400, P1 ;  /* 0x00000400ff817807 */ /* 0x000fc40000800000 */
[----:B------:R-:W-:Y:S01]  /*3ee0*/  SEL R35, RZ, 0x8000000, P6 ;  /* 0x08000000ff237807 */ /* 0x000fe20003000000 */
[----:B------:R0:W-:Y:S01]  /*3ef0*/  @!P5 STS [R116+0x8], R11 ;  /* 0x0000080b7400d388 */ /* 0x0001e20000000800 */
[----:B------:R-:W-:Y:S01]  /*3f00*/  BAR.SYNC.DEFER_BLOCKING 0x0 ;  /* 0x0000000000007b1d */ /* 0x000fe20000010000 */
[----:B------:R-:W-:Y:S02]  /*3f10*/  ISETP.NE.AND P4, PT, R23, RZ, PT ;  /* 0x000000ff1700720c */ /* 0x000fe40003f85270 */
[----:B------:R-:W-:Y:S02]  /*3f20*/  ISETP.NE.AND P3, PT, R53, RZ, PT ;  /* 0x000000ff3500720c */ /* 0x000fe40003f65270 */
[----:B------:R-:W-:Y:S02]  /*3f30*/  ISETP.NE.AND P1, PT, R69, RZ, PT ;  /* 0x000000ff4500720c */ /* 0x000fe40003f25270 */
[----:B------:R-:W-:Y:S02]  /*3f40*/  ISETP.NE.AND P6, PT, R93, RZ, PT ;  /* 0x000000ff5d00720c */ /* 0x000fe40003fc5270 */
[----:B------:R-:W-:-:S02]  /*3f50*/  SEL R53, RZ, 0x20, P2 ;  /* 0x00000020ff357807 */ /* 0x000fc40001000000 */
[----:B------:R-:W-:Y:S02]  /*3f60*/  ISETP.NE.AND P2, PT, R61, RZ, PT ;  /* 0x000000ff3d00720c */ /* 0x000fe40003f45270 */
[----:B------:R-:W-:Y:S02]  /*3f70*/  SEL R17, RZ, 0xffffffff, P4 ;  /* 0xffffffffff117807 */ /* 0x000fe40002000000 */
[----:B------:R-:W-:Y:S02]  /*3f80*/  SEL R206, RZ, 0x800, P1 ;  /* 0x00000800ffce7807 */ /* 0x000fe40000800000 */
[----:B------:R-:W-:Y:S01]  /*3f90*/  SEL R208, RZ, 0x2000, P3 ;  /* 0x00002000ffd07807 */ /* 0x000fe20001800000 */
[----:B------:R-:W-:Y:S01]  /*3fa0*/  IMAD.SHL.U32 R180, R17, 0x2, RZ ;  /* 0x0000000211b47824 */ /* 0x000fe200078e00ff */
[----:B------:R-:W-:Y:S02]  /*3fb0*/  SEL R27, RZ, 0x10000000, P6 ;  /* 0x10000000ff1b7807 */ /* 0x000fe40003000000 */
[----:B------:R-:W-:-:S02]  /*3fc0*/  LOP3.LUT P1, RZ, R177, 0x4, RZ, 0xc0, !PT ;  /* 0x00000004b1ff7812 */ /* 0x000fc4000782c0ff */
[----:B------:R-:W-:Y:S02]  /*3fd0*/  LOP3.LUT P3, RZ, R177, 0x10, RZ, 0xc0, !PT ;  /* 0x00000010b1ff7812 */ /* 0x000fe4000786c0ff */
[----:B------:R-:W-:Y:S02]  /*3fe0*/  ISETP.NE.AND P6, PT, R95, RZ, PT ;  /* 0x000000ff5f00720c */ /* 0x000fe40003fc5270 */
[----:B------:R-:W-:Y:S02]  /*3ff0*/  SEL R131, RZ, 0x1000, P2 ;  /* 0x00001000ff837807 */ /* 0x000fe40001000000 */
[----:B------:R-:W-:Y:S02]  /*4000*/  LOP3.LUT P2, RZ, R179, 0x40, RZ, 0xc0, !PT ;  /* 0x00000040b3ff7812 */ /* 0x000fe4000784c0ff */
[----:B------:R-:W-:Y:S02]  /*4010*/  LOP3.LUT R9, R126, 0x2, R9, 0xe2, !PT ;  /* 0x000000027e097812 */ /* 0x000fe400078ee209 */
[----:B------:R-:W-:-:S02]  /*4020*/  SEL R13, RZ, 0x80000000, P6 ;  /* 0x80000000ff0d7807 */ /* 0x000fc40003000000 */
[----:B------:R-:W-:Y:S02]  /*4030*/  SEL R126, RZ, 0x4, P1 ;  /* 0x00000004ff7e7807 */ /* 0x000fe40000800000 */
[----:B------:R-:W-:Y:S02]  /*4040*/  SEL R17, RZ, 0x8, P3 ;  /* 0x00000008ff117807 */ /* 0x000fe40001800000 */
[C---:B------:R-:W-:Y:S02]  /*4050*/  LOP3.LUT P6, RZ, R177.reuse, 0x100, RZ, 0xc0, !PT ;  /* 0x00000100b1ff7812 */ /* 0x040fe400078cc0ff */
[----:B------:R-:W-:Y:S02]  /*4060*/  LOP3.LUT P5, RZ, R177, 0x40, RZ, 0xc0, !PT ;  /* 0x00000040b1ff7812 */ /* 0x000fe400078ac0ff */
[----:B------:R-:W-:Y:S02]  /*4070*/  SEL R23, RZ, 0x1, P2 ;  /* 0x00000001ff177807 */ /* 0x000fe40001000000 */
[----:B------:R-:W-:-:S02]  /*4080*/  ISETP.NE.AND P2, PT, R55, RZ, PT ;  /* 0x000000ff3700720c */ /* 0x000fc40003f45270 */
[----:B------:R-:W-:Y:S02]  /*4090*/  ISETP.NE.AND P3, PT, R29, RZ, PT ;  /* 0x000000ff1d00720c */ /* 0x000fe40003f65270 */
[----:B------:R-:W-:Y:S02]  /*40a0*/  LOP3.LUT R9, R17, R126, R9, 0xfe, !PT ;  /* 0x0000007e11097212 */ /* 0x000fe400078efe09 */
[----:B------:R-:W-:Y:S02]  /*40b0*/  SEL R126, RZ, 0x10, P5 ;  /* 0x00000010ff7e7807 */ /* 0x000fe40002800000 */
[----:B------:R-:W-:Y:S02]  /*40c0*/  SEL R17, RZ, 0x20, P6 ;  /* 0x00000020ff117807 */ /* 0x000fe40003000000 */
[----:B------:R-:W-:Y:S02]  /*40d0*/  LOP3.LUT R23, R180, 0x2, R23, 0xe2, !PT ;  /* 0x00000002b4177812 */ /* 0x000fe400078ee217 */
[----:B------:R-:W-:-:S02]  /*40e0*/  SEL R180, RZ, 0x4, P3 ;  /* 0x00000004ffb47807 */ /* 0x000fc40001800000 */
[----:B------:R-:W-:Y:S02]  /*40f0*/  SEL R29, RZ, 0x8, P2 ;  /* 0x00000008ff1d7807 */ /* 0x000fe40001000000 */
[----:B------:R-:W-:Y:S02]  /*4100*/  ISETP.NE.AND P0, PT, R59, RZ, PT ;  /* 0x000000ff3b00720c */ /* 0x000fe40003f05270 */
[----:B------:R-:W-:Y:S02]  /*4110*/  ISETP.NE.AND P1, PT, R57, RZ, PT ;  /* 0x000000ff3900720c */ /* 0x000fe40003f25270 */
[----:B------:R-:W-:Y:S02]  /*4120*/  LOP3.LUT R9, R17, R126, R9, 0xfe, !PT ;  /* 0x0000007e11097212 */ /* 0x000fe400078efe09 */
[----:B------:R-:W-:Y:S02]  /*4130*/  LOP3.LUT R23, R29, R180, R23, 0xfe, !PT ;  /* 0x000000b41d177212 */ /* 0x000fe400078efe17 */
[----:B------:R-:W-:-:S02]  /*4140*/  LOP3.LUT R29, R214, 0x2, R47, 0xe2, !PT ;  /* 0x00000002d61d7812 */ /* 0x000fc400078ee22f */
[----:B------:R-:W-:Y:S02]  /*4150*/  SEL R126, RZ, 0x10, P1 ;  /* 0x00000010ff7e7807 */ /* 0x000fe40000800000 */
[----:B------:R-:W-:Y:S02]  /*4160*/  SEL R17, RZ, 0x20, P0 ;  /* 0x00000020ff117807 */ /* 0x000fe40000000000 */
[----:B------:R-:W-:Y:S02]  /*4170*/  LOP3.LUT R47, R128, R9, RZ, 0xfc, !PT ;  /* 0x00000009802f7212 */ /* 0x000fe400078efcff */
[----:B------:R-:W-:Y:S02]  /*4180*/  LOP3.LUT R9, R17, R126, R23, 0xfe, !PT ;  /* 0x0000007e11097212 */ /* 0x000fe400078efe17 */
[----:B------:R-:W-:Y:S02]  /*4190*/  LOP3.LUT R29, R51, R196, R29, 0xfe, !PT ;  /* 0x000000c4331d7212 */ /* 0x000fe400078efe1d */
[----:B------:R-:W-:-:S02]  /*41a0*/  LOP3.LUT R49, R130, R47, RZ, 0xfc, !PT ;  /* 0x0000002f82317212 */ /* 0x000fc400078efcff */
[----:B------:R-:W-:Y:S02]  /*41b0*/  LOP3.LUT R9, R182, R9, RZ, 0xfc, !PT ;  /* 0x00000009b6097212 */ /* 0x000fe400078efcff */
[----:B------:R-:W-:Y:S02]  /*41c0*/  LOP3.LUT R29, R53, R198, R29, 0xfe, !PT ;  /* 0x000000c6351d7212 */ /* 0x000fe400078efe1d */
        /* <DEDUP_REMOVED lines=49> */
[----:B------:R-:W-:Y:S02]  /*44e0*/  LOP3.LUT P5, RZ, R175, 0x2000000, RZ, 0xc0, !PT ;  /* 0x02000000afff7812 */ /* 0x000fe400078ac0ff */
        /* <DEDUP_REMOVED lines=27> */
.L_x_846:
[----:B------:R-:W-:Y:S05]  /*46a0*/  BSYNC B0 ;  /* 0x0000000000007941 */ /* 0x000fea0003800000 */
.L_x_845:
        /* <DEDUP_REMOVED lines=14> */
[----:B0-----:R-:W-:Y:S01]  /*4790*/  ULEA UR4, UR5, UR4, 0x18 ;  /* 0x0000000405047291 */ /* 0x001fe2000f8ec03f */
[----:B------:R-:W-:-:S02]  /*47a0*/  LOP3.LUT R31, R31, R190, RZ, 0xfc, !PT ;  /* 0x000000be1f1f7212 */ /* 0x000fc400078efcff */
[----:B------:R-:W-:Y:S02]  /*47b0*/  LOP3.LUT R5, R19, R178, RZ, 0xfc, !PT ;  /* 0x000000b213057212 */ /* 0x000fe400078efcff */
[----:B------:R-:W-:Y:S01]  /*47c0*/  LOP3.LUT R7, R13, R182, RZ, 0xfc, !PT ;  /* 0x000000b60d077212 */ /* 0x000fe200078efcff */
[----:B------:R-:W-:Y:S01]  /*47d0*/  POPC R25, R31 ;  /* 0x0000001f00197309 */ /* 0x000fe20000000000 */
[C---:B------:R-:W-:Y:S02]  /*47e0*/  LEA.HI R184, R106.reuse, R106, RZ, 0x1d ;  /* 0x0000006a6ab87211 */ /* 0x040fe400078fe8ff */
[----:B------:R0:W-:Y:S01]  /*47f0*/  @!P5 STS [UR4+0x4], R11 ;  /* 0x0000040bff00d988 */ /* 0x0001e20008000804 */
[----:B------:R-:W-:Y:S01]  /*4800*/  BAR.SYNC.DEFER_BLOCKING 0x0 ;  /* 0x0000000000007b1d */ /* 0x000fe20000010000 */
[----:B------:R-:W-:Y:S01]  /*4810*/  ISETP.GT.U32.AND P5, PT, R106, 0x1f, PT ;  /* 0x0000001f6a00780c */ /* 0x000fe20003fa4070 */
[----:B------:R-:W-:-:S04]  /*4820*/  IMAD R204, R184, 0x4, R109 ;  /* 0x00000004b8cc7824 */ /* 0x000fc800078e026d */
[----:B------:R-:W-:Y:S08]  /*4830*/  POPC R192, R5 ;  /* 0x0000000500c07309 */ /* 0x000ff00000000000 */
        /* <DEDUP_REMOVED lines=37> */
.L_x_865:
        /* <DEDUP_REMOVED lines=18> */
.L_x_847:
[----:B------:R-:W-:Y:S05]  /*4bb0*/  WARPSYNC.ALL ;  /* 0x0000000000007948 */ /* 0x000fea0003800000 */
[----:B------:R-:W-:Y:S01]  /*4bc0*/  BAR.SYNC.DEFER_BLOCKING 0x0 ;  /* 0x0000000000007b1d */ /* 0x000fe20000010000 */
[----:B------:R-:W-:Y:S01]  /*4bd0*/  LOP3.LUT P5, RZ, R175, 0x2000000, RZ, 0xc0, !PT ;  /* 0x02000000afff7812 */ /* 0x000fe200078ac0ff */
[----:B01----:R-:W-:Y:S01]  /*4be0*/  FADD.FTZ R11, R107, 0.0099999997764825820923 ;  /* 0x3c23d70a6b0b7421 */ /* 0x003fe20000010000 */
[----:B--2---:R-:W-:Y:S02]  /*4bf0*/  FSETP.GT.FTZ.AND P6, PT, R110, RZ, PT ;  /* 0x000000ff6e00720b */ /* 0x004fe40003fd4000 */
[----:B------:R-:W-:-:S11]  /*4c00*/  LOP3.LUT R179, R179, 0xfffffffe, RZ, 0xc0, !PT ;  /* 0xfffffffeb3b37812 */ /* 0x000fd600078ec0ff */
[----:B------:R-:W-:Y:S01]  /*4c10*/  @P6 LOP3.LUT R179, R179, 0x1, RZ, 0xfc, !PT ;  /* 0x00000001b3b36812 */ /* 0x000fe200078efcff */
[----:B------:R0:W1:Y:S04]  /*4c20*/  LDS R184, [R204+0x10] ;  /* 0x00001000ccb87984 */ /* 0x0000680000000800 */
[----:B------:R0:W-:Y:S01]  /*4c30*/  @!P5 STS [UR4], R111 ;  /* 0x0000006fff00d988 */ /* 0x0001e20008000804 */
[----:B------:R-:W-:Y:S01]  /*4c40*/  BAR.SYNC.DEFER_BLOCKING 0x0 ;  /* 0x0000000000007b1d */ /* 0x000fe20000010000 */
[----:B------:R-:W-:-:S05]  /*4c50*/  FSETP.GTU.FTZ.AND P5, PT, R110, R11, PT ;  /* 0x0000000b6e00720b */ /* 0x000fca0003fbc000 */
[----:B------:R-:W2:Y:S02]  /*4c60*/  LDS R83, [UR4] ;  /* 0x00000004ff537984 */ /* 0x000ea40008000800 */
[----:B------:R-:W-:Y:S06]  /*4c70*/  BAR.SYNC.DEFER_BLOCKING 0x0 ;  /* 0x0000000000007b1d */ /* 0x000fec0000010000 */
[----:B0-----:R-:W-:Y:S05]  /*4c80*/  @P6 BRA !P5, `(.L_x_849) ;  /* 0x0000000000146947 */ /* 0x001fea0006800000 */
[----:B------:R-:W-:Y:S02]  /*4c90*/  ISETP.EQ.AND P5, PT, RZ, UR6, P6 ;  /* 0x00000006ff007c0c */ /* 0x000fe4000b7a2270 */
[----:B------:R-:W-:-:S04]  /*4ca0*/  FSETP.GT.FTZ.AND P6, PT, R110, R107, PT ;  /* 0x0000006b6e00720b */ /* 0x000fc80003fd4000 */
[----:B--2---:R-:W-:-:S04]  /*4cb0*/  ISETP.LT.U32.AND P6, PT, R83, 0xc01, P6 ;  /* 0x00000c015300780c */ /* 0x004fc800037c1070 */
[----:B------:R-:W-:-:S13]  /*4cc0*/  PLOP3.LUT P5, PT, P5, P6, PT, 0xa8, 0x0 ;  /* 0x000000000000781c */ /* 0x000fda0002fad570 */
[----:B------:R-:W-:Y:S05]  /*4cd0*/  @!P5 BRA `(.L_x_850) ;  /* 0x0000002c0038d947 */ /* 0x000fea0003800000 */
.L_x_849:
[----:B------:R-:W-:Y:S02]  /*4ce0*/  LOP3.LUT P5, RZ, R179, 0x40000000, RZ, 0xc0, !PT ;  /* 0x40000000b3ff7812 */ /* 0x000fe400078ac0ff */
[----:B------:R-:W-:Y:S02]  /*4cf0*/  LOP3.LUT P6, RZ, R177, 0x100, RZ, 0xc0, !PT ;  /* 0x00000100b1ff7812 */ /* 0x000fe400078cc0ff */
[----:B-1----:R-:W-:-:S13]  /*4d00*/  ISETP.GT.U32.OR P5, PT, R184, 0xbff, P5 ;  /* 0x00000bffb800780c */ /* 0x002fda0002fa4470 */
        /* <DEDUP_REMOVED lines=330> */
[C---:B------:R-:W-:Y:S02]  /*61b0*/  ISETP.GT.U32.OR P1, PT, R184.reuse, 0xbff, !P1 ;  /* 0x00000bffb800780c */ /* 0x040fe40004f24470 */
        /* <DEDUP_REMOVED lines=384> */
.L_x_850:
[----:B0-----:R-:W-:-:S05]  /*79c0*/  FADD.FTZ R4, R110, -R107 ;  /* 0x8000006b6e047221 */ /* 0x001fca0000010000 */
        /* <DEDUP_REMOVED lines=18> */
.L_x_852:
[----:B------:R-:W0:Y:S01]  /*7af0*/  S2R R4, SR_TID.X ;  /* 0x0000000000047919 */ /* 0x000e220000002100 */
[--C-:B------:R-:W-:Y:S02]  /*7b00*/  IMAD.MOV.U32 R114, RZ, RZ, R119.reuse ;  /* 0x000000ffff727224 */ /* 0x100fe400078e0077 */
[----:B------:R-:W-:Y:S01]  /*7b10*/  IMAD.MOV.U32 R115, RZ, RZ, R119 ;  /* 0x000000ffff737224 */ /* 0x000fe200078e0077 */
[----:B0-----:R-:W-:-:S13]  /*7b20*/  ISETP.NE.AND P0, PT, R4, RZ, PT ;  /* 0x000000ff0400720c */ /* 0x001fda0003f05270 */
[----:B------:R2:W-:Y:S01]  /*7b30*/  @!P0 STS [UR4], R112 ;  /* 0x00000070ff008988 */ /* 0x0005e20008000804 */
[----:B------:R-:W-:Y:S02]  /*7b40*/  @!P0 IMAD.MOV.U32 R114, RZ, RZ, R119 ;  /* 0x000000ffff728224 */ /* 0x000fe400078e0077 */
[----:B------:R-:W-:Y:S02]  /*7b50*/  @!P0 IMAD.MOV.U32 R111, RZ, RZ, R112 ;  /* 0x000000ffff6f8224 */ /* 0x000fe400078e0070 */
[----:B------:R-:W-:-:S07]  /*7b60*/  @!P0 IMAD.MOV.U32 R110, RZ, RZ, R113 ;  /* 0x000000ffff6e8224 */ /* 0x000fce00078e0071 */
.L_x_853:
[----:B------:R-:W-:Y:S01]  /*7b70*/  UIADD3 UR6, UR6, -0x1, URZ ;  /* 0xffffffff06067890 */ /* 0x000fe2000fffe03f */
[----:B------:R-:W-:Y:S11]  /*7b80*/  BRA `(.L_x_854) ;  /* 0xffffff98000c7947 */ /* 0x000ff6000383ffff */
.L_x_851:
        /* <DEDUP_REMOVED lines=18> */
[----:B0-----:R-:W-:Y:S01]  /*7cb0*/  ISETP.EQ.U32.AND P1, PT, R8, UR4, PT ;  /* 0x0000000408007c0c */ /* 0x001fe2000bf22070 */
[----:B--2---:R-:W-:-:S04]  /*7cc0*/  IMAD R7, R6, R7, UR5 ;  /* 0x0000000506077e24 */ /* 0x004fc8000f8e0207 */
[----:B----4-:R-:W-:-:S04]  /*7cd0*/  IMAD.WIDE.U32 R2, R7, 0x4, R2 ;  /* 0x0000000407027825 */ /* 0x010fc800078e0002 */
[----:B---3--:R-:W-:Y:S01]  /*7ce0*/  IMAD.U32 R7, RZ, RZ, UR6 ;  /* 0x00000006ff077e24 */ /* 0x008fe2000f8e00ff */
[----:B------:R0:W-:Y:S04]  /*7cf0*/  STG.E desc[UR8][R2.64], R9 ;  /* 0x0000000902007986 */ /* 0x0001e8000c101908 */
[----:B-----5:R0:W-:Y:S02]  /*7d00*/  @P1 REDG.E.MAX.S32.STRONG.GPU desc[UR8][R4.64], R7 ;  /* 0x000000070400198e */ /* 0x0201e4000d10e388 */
.L_x_856:
[----:B------:R-:W-:Y:S05]  /*7d10*/  BSYNC B0 ;  /* 0x0000000000007941 */ /* 0x000fea0003800000 */
.L_x_855:
[----:B------:R-:W-:Y:S05]  /*7d20*/  @P0 EXIT ;  /* 0x000000000000094d */ /* 0x000fea0003800000 */
[----:B------:R-:W-:Y:S01]  /*7d30*/  ULDC UR4, c[0x0][0x0] ;  /* 0x0000000000047ab9 */ /* 0x000fe20000000800 */
[----:B------:R-:W-:Y:S01]  /*7d40*/  ULDC.64 UR6, c[0x0][0x218] ;  /* 0x0000860000067ab9 */ /* 0x000fe20000000a00 */
[----:B------:R-:W-:-:S05]  /*7d50*/  ULDC.64 UR10, c[0x0][0x220] ;  /* 0x00008800000a7ab9 */ /* 0x000fca0000000a00 */
.L_x_857:
[----:B--2---:R-:W-:Y:S01]  /*7d60*/  IMAD R6, R106, 0x8, R105 ;  /* 0x000000086a067824 */ /* 0x004fe200078e0269 */
[----:B0-----:R-:W-:-:S04]  /*7d70*/  IADD3 R5, P0, R0, R106, RZ ;  /* 0x0000006a00057210 */ /* 0x001fc80007f1e0ff */
[C---:B------:R-:W-:Y:S01]  /*7d80*/  LEA.HI.X.SX32 R2, R106.reuse, R104, 0x1, P0 ;  /* 0x000000686a027211 */ /* 0x040fe200000f0eff */
[----:B------:R-:W0:Y:S01]  /*7d90*/  LDS.64 R6, [R6] ;  /* 0x0000000006067984 */ /* 0x000e220000000a00 */
[C---:B------:R-:W-:Y:S02]  /*7da0*/  IMAD.SHL.U32 R4, R5.reuse, 0x4, RZ ;  /* 0x0000000405047824 */ /* 0x040fe400078e00ff */
[----:B------:R-:W-:Y:S01]  /*7db0*/  SHF.L.U64.HI R5, R5, 0x2, R2 ;  /* 0x0000000205057819 */ /* 0x000fe20000010202 */
[----:B------:R-:W-:Y:S02]  /*7dc0*/  VIADD R106, R106, UR4 ;  /* 0x000000046a6a7c36 */ /* 0x000fe40008000000 */
        /* <DEDUP_REMOVED lines=9> */
.L_x_835:
        /* <DEDUP_REMOVED lines=8> */
.L_x_848:
[----:B------:R-:W-:Y:S02]  /*7ee0*/  IMAD.MOV.U32 R206, RZ, RZ, R19 ;  /* 0x000000ffffce7224 */ /* 0x000fe400078e0013 */
[----:B------:R-:W-:Y:S02]  /*7ef0*/  IMAD.MOV.U32 R35, RZ, RZ, 0x1 ;  /* 0x00000001ff237424 */ /* 0x000fe400078e00ff */
[----:B------:R-:W-:Y:S02]  /*7f00*/  IMAD.MOV.U32 R208, RZ, RZ, RZ ;  /* 0x000000ffffd07224 */ /* 0x000fe400078e00ff */
[----:B------:R-:W-:-:S07]  /*7f10*/  IMAD.MOV.U32 R37, RZ, RZ, -0x1 ;  /* 0xffffffffff257424 */ /* 0x000fce00078e00ff */
[----:B--2---:R-:W-:Y:S05]  /*7f20*/  WARPSYNC.COLLECTIVE R37, `(.L_x_858) ;  /* 0x0000000025087348 */ /* 0x004fea0003c00000 */
[----:B------:R0:W1:Y:S02]  /*7f30*/  SHFL.UP P5, R200, R206, R35, R208 ;  /* 0x04000023cec87389 */ /* 0x00006400000a00d0 */
[----:B012---:R-:W-:Y:S01]  /*7f40*/  ENDCOLLECTIVE ;  /* 0x000000000000791b */ /* 0x007fe20003800000 */
.L_x_858:
[----:B------:R-:W-:Y:S02]  /*7f50*/  IMAD.MOV.U32 R35, RZ, RZ, 0x2 ;  /* 0x00000002ff237424 */ /* 0x000fe400078e00ff */
[----:B------:R-:W-:-:S04]  /*7f60*/  IMAD.MOV.U32 R196, RZ, RZ, R200 ;  /* 0x000000ffffc47224 */ /* 0x000fc800078e00c8 */
[----:B------:R-:W-:-:S04]  /*7f70*/  @P5 IMAD.IADD R196, R19, 0x1, R196 ;  /* 0x0000000113c45824 */ /* 0x000fc800078e02c4 */
[----:B------:R-:W-:-:S07]  /*7f80*/  IMAD.MOV.U32 R206, RZ, RZ, R196 ;  /* 0x000000ffffce7224 */ /* 0x000fce00078e00c4 */
[----:B------:R-:W-:Y:S05]  /*7f90*/  WARPSYNC.COLLECTIVE R37, `(.L_x_859) ;  /* 0x0000000025087348 */ /* 0x000fea0003c00000 */
[----:B------:R0:W1:Y:S02]  /*7fa0*/  SHFL.UP P5, R200, R206, R35, R208 ;  /* 0x04000023cec87389 */ /* 0x00006400000a00d0 */
[----:B01----:R-:W-:Y:S01]  /*7fb0*/  ENDCOLLECTIVE ;  /* 0x000000000000791b */ /* 0x003fe20003800000 */
.L_x_859:
[----:B------:R-:W-:Y:S02]  /*7fc0*/  IMAD.MOV.U32 R35, RZ, RZ, 0x4 ;  /* 0x00000004ff237424 */ /* 0x000fe400078e00ff */
[----:B------:R-:W-:-:S04]  /*7fd0*/  IMAD.MOV.U32 R27, RZ, RZ, R200 ;  /* 0x000000ffff1b7224 */ /* 0x000fc800078e00c8 */
[----:B------:R-:W-:-:S04]  /*7fe0*/  @P5 IMAD.IADD R27, R196, 0x1, R27 ;  /* 0x00000001c41b5824 */ /* 0x000fc800078e021b */
[----:B------:R-:W-:-:S07]  /*7ff0*/  IMAD.MOV.U32 R206, RZ, RZ, R27 ;  /* 0x000000ffffce7224 */ /* 0x000fce00078e001b */
[----:B------:R-:W-:Y:S05]  /*8000*/  WARPSYNC.COLLECTIVE R37, `(.L_x_860) ;  /* 0x0000000025087348 */ /* 0x000fea0003c00000 */
[----:B------:R0:W1:Y:S02]  /*8010*/  SHFL.UP P5, R200, R206, R35, R208 ;  /* 0x04000023cec87389 */ /* 0x00006400000a00d0 */
[----:B01----:R-:W-:Y:S01]  /*8020*/  ENDCOLLECTIVE ;  /* 0x000000000000791b */ /* 0x003fe20003800000 */
.L_x_860:
[----:B------:R-:W-:Y:S02]  /*8030*/  IMAD.MOV.U32 R35, RZ, RZ, 0x8 ;  /* 0x00000008ff237424 */ /* 0x000fe400078e00ff */
[----:B------:R-:W-:-:S04]  /*8040*/  IMAD.MOV.U32 R198, RZ, RZ, R200 ;  /* 0x000000ffffc67224 */ /* 0x000fc800078e00c8 */
[----:B------:R-:W-:-:S04]  /*8050*/  @P5 IMAD.IADD R198, R27, 0x1, R198 ;  /* 0x000000011bc65824 */ /* 0x000fc800078e02c6 */
[----:B------:R-:W-:-:S07]  /*8060*/  IMAD.MOV.U32 R206, RZ, RZ, R198 ;  /* 0x000000ffffce7224 */ /* 0x000fce00078e00c6 */
[----:B------:R-:W-:Y:S05]  /*8070*/  WARPSYNC.COLLECTIVE R37, `(.L_x_861) ;  /* 0x0000000025087348 */ /* 0x000fea0003c00000 */
[----:B------:R0:W1:Y:S02]  /*8080*/  SHFL.UP P5, R200, R206, R35, R208 ;  /* 0x04000023cec87389 */ /* 0x00006400000a00d0 */
[----:B01----:R-:W-:Y:S01]  /*8090*/  ENDCOLLECTIVE ;  /* 0x000000000000791b */ /* 0x003fe20003800000 */
.L_x_861:
        /* <DEDUP_REMOVED lines=8> */
.L_x_862:
[----:B------:R-:W-:Y:S02]  /*8120*/  @P5 IMAD.IADD R200, R33, 0x1, R200 ;  /* 0x0000000121c85824 */ /* 0x000fe400078e02c8 */
[----:B------:R-:W-:Y:S02]  /*8130*/  IMAD.MOV.U32 R33, RZ, RZ, 0x1f ;  /* 0x0000001fff217424 */ /* 0x000fe400078e00ff */
[----:B------:R-:W-:Y:S02]  /*8140*/  IMAD.MOV.U32 R196, RZ, RZ, R200 ;  /* 0x000000ffffc47224 */ /* 0x000fe400078e00c8 */
[----:B------:R-:W-:-:S07]  /*8150*/  IMAD.IADD R19, R200, 0x1, -R19 ;  /* 0x00000001c8137824 */ /* 0x000fce00078e0a13 */
[----:B------:R-:W-:Y:S05]  /*8160*/  WARPSYNC.COLLECTIVE R37, `(.L_x_863) ;  /* 0x0000000025087348 */ /* 0x000fea0003c00000 */
[----:B------:R0:W1:Y:S02]  /*8170*/  SHFL.IDX P5, R27, R196, R33, R198 ;  /* 0x00000021c41b7389 */ /* 0x00006400000a00c6 */
[----:B01----:R-:W-:Y:S01]  /*8180*/  ENDCOLLECTIVE ;  /* 0x000000000000791b */ /* 0x003fe20003800000 */
.L_x_863:
[----:B------:R-:W-:Y:S02]  /*8190*/  IMAD.MOV.U32 R196, RZ, RZ, R111 ;  /* 0x000000ffffc47224 */ /* 0x000fe400078e006f */
[----:B------:R-:W-:Y:S02]  /*81a0*/  IMAD.MOV.U32 R33, RZ, RZ, RZ ;  /* 0x000000ffff217224 */ /* 0x000fe400078e00ff */
[----:B------:R-:W-:-:S07]  /*81b0*/  IMAD.MOV.U32 R202, RZ, RZ, R27 ;  /* 0x000000ffffca7224 */ /* 0x000fce00078e001b */
[----:B------:R-:W-:Y:S05]  /*81c0*/  WARPSYNC.COLLECTIVE R37, `(.L_x_864) ;  /* 0x0000000025087348 */ /* 0x000fea0003c00000 */
[----:B------:R0:W1:Y:S02]  /*81d0*/  SHFL.IDX P5, R27, R196, R33, R198 ;  /* 0x00000021c41b7389 */ /* 0x00006400000a00c6 */
[----:B01----:R-:W-:Y:S01]  /*81e0*/  ENDCOLLECTIVE ;  /* 0x000000000000791b */ /* 0x003fe20003800000 */
.L_x_864:
[----:B------:R-:W-:Y:S01]  /*81f0*/  IMAD.MOV.U32 R35, RZ, RZ, R27 ;  /* 0x000000ffff237224 */ /* 0x000fe200078e001b */
[----:B------:R-:W-:Y:S06]  /*8200*/  BRA `(.L_x_865) ;  /* 0xffffffc800207947 */ /* 0x000fec000383ffff */
.L_x_866:
        /* <DEDUP_REMOVED lines=15> */
.L_x_2019:


//--------------------- .text._ZN17fastertransformer19segmented_topp_impl27segmented_top_p_single_passINS0_28Segmented_topk_kernel_paramsIfiLi256ELi1EEELi64EEEvNS0_20TopKPerSegmentParamsE --------------------------
	.section	.text._ZN17fastertransformer19segmented_topp_impl27segmented_top_p_single_passINS0_28Segmented_topk_kernel_paramsIfiLi256ELi1EEELi64EEEvNS0_20TopKPerSegmentParamsE,"ax",@progbits
	.align	128
        .global         _ZN17fastertransformer19segmented_topp_impl27segmented_top_p_single_passINS0_28Segmented_topk_kernel_paramsIfiLi256ELi1EEELi64EEEvNS0_20TopKPerSegmentParamsE
        .type           _ZN17fastertransformer19segmented_topp_impl27segmented_top_p_single_passINS0_28Segmented_topk_kernel_paramsIfiLi256ELi1EEELi64EEEvNS0_20TopKPerSegmentParamsE,@function
        .size           _ZN17fastertransformer19segmented_topp_impl27segmented_top_p_single_passINS0_28Segmented_topk_kernel_paramsIfiLi256ELi1EEELi64EEEvNS0_20TopKPerSegmentParamsE,(.L_x_2020 - _ZN17fastertransformer19segmented_topp_impl27segmented_top_p_single_passINS0_28Segmented_topk_kernel_paramsIfiLi256ELi1EEELi64EEEvNS0_20TopKPerSegmentParamsE)
        .other          _ZN17fastertransformer19segmented_topp_impl27segmented_top_p_single_passINS0_28Segmented_topk_kernel_paramsIfiLi256ELi1EEELi64EEEvNS0_20TopKPerSegmentParamsE,@"STO_CUDA_ENTRY STV_DEFAULT"
_ZN17fastertransformer19segmented_topp_impl27segmented_top_p_single_passINS0_28Segmented_topk_kernel_paramsIfiLi256ELi1EEELi64EEEvNS0_20TopKPerSegmentParamsE:
.text._ZN17fastertransformer19segmented_topp_impl27segmented_top_p_single_passINS0_28Segmented_topk_kernel_paramsIfiLi256ELi1EEELi64EEEvNS0_20TopKPerSegmentParamsE:
        /* <DEDUP_REMOVED lines=48> */
[-C--:B------:R-:W-:Y:S01]  /*0300*/  ISETP.GE.AND P3, PT, R5, R106.reuse, PT ;  /* 0x0000006a0500720c */ /* 0x080fe20003f66270 */
[C---:B------:R-:W-:Y:S01]  /*0310*/  VIADD R7, R3.reuse, 0x4 ;  /* 0x0000000403077836 */ /* 0x040fe20000000000 */
[CC--:B------:R-:W-:Y:S01]  /*0320*/  ISETP.GE.AND P4, PT, R3.reuse, R106.reuse, PT ;  /* 0x0000006a0300720c */ /* 0x0c0fe20003f86270 */
[----:B------:R-:W-:Y:S01]  /*0330*/  VIADD R5, R3, 0x3 ;  /* 0x0000000303057836 */ /* 0x000fe20000000000 */
[----:B------:R-:W-:Y:S02]  /*0340*/  SHF.R.S32.HI R101, RZ, 0x1f, R103 ;  /* 0x0000001fff657819 */ /* 0x000fe40000011467 */
[----:B------:R-:W-:Y:S02]  /*0350*/  IADD3 R2, P0, R103, R3, RZ ;  /* 0x0000000367027210 */ /* 0x000fe40007f1e0ff */
[----:B------:R-:W-:-:S02]  /*0360*/  ISETP.GE.AND P1, PT, R5, R106, PT ;  /* 0x0000006a0500720c */ /* 0x000fc40003f26270 */
[----:B------:R-:W-:Y:S01]  /*0370*/  LEA R4, P5, R2, UR4, 0x2 ;  /* 0x0000000402047c11 */ /* 0x000fe2000f8a10ff */
[----:B------:R-:W-:Y:S01]  /*0380*/  IMAD.X R9, R101, 0x1, R0, P0 ;  /* 0x0000000165097824 */ /* 0x000fe200000e0600 */
[----:B------:R-:W-:Y:S01]  /*0390*/  ISETP.GE.AND P0, PT, R7, R106, PT ;  /* 0x0000006a0700720c */ /* 0x000fe20003f06270 */
[----:B------:R-:W-:-:S03]  /*03a0*/  VIADD R7, R3, 0x5 ;  /* 0x0000000503077836 */ /* 0x000fc60000000000 */
[----:B------:R-:W-:Y:S01]  /*03b0*/  LEA.HI.X R5, R2, UR5, R9, 0x2, P5 ;  /* 0x0000000502057c11 */ /* 0x000fe2000a8f1409 */
[----:B------:R-:W-:Y:S01]  /*03c0*/  IMAD.MOV.U32 R2, RZ, RZ, RZ ;  /* 0x000000ffff027224 */ /* 0x000fe200078e00ff */
[-C--:B------:R-:W-:Y:S01]  /*03d0*/  ISETP.GE.AND P6, PT, R7, R106.reuse, PT ;  /* 0x0000006a0700720c */ /* 0x080fe20003fc6270 */
[----:B------:R-:W-:Y:S02]  /*03e0*/  VIADD R7, R3, 0x7 ;  /* 0x0000000703077836 */ /* 0x000fe40000000000 */
[----:B------:R-:W-:Y:S02]  /*03f0*/  IMAD.MOV.U32 R68, RZ, RZ, RZ ;  /* 0x000000ffff447224 */ /* 0x000fe400078e00ff */
[----:B------:R0:W5:Y:S01]  /*0400*/  @!P4 LDG.E R2, desc[UR8][R4.64] ;  /* 0x000000080402c981 */ /* 0x000162000c1e1900 */
[-C--:B------:R-:W-:Y:S01]  /*0410*/  ISETP.GE.AND P4, PT, R7, R106.reuse, PT ;  /* 0x0000006a0700720c */ /* 0x080fe20003f86270 */
[C---:B------:R-:W-:Y:S02]  /*0420*/  VIADD R7, R3.reuse, 0x8 ;  /* 0x0000000803077836 */ /* 0x040fe40000000000 */
[----:B------:R-:W-:Y:S01]  /*0430*/  VIADD R9, R3, 0x6 ;  /* 0x0000000603097836 */ /* 0x000fe20000000000 */
[----:B------:R0:W5:Y:S01]  /*0440*/  @!P3 LDG.E R68, desc[UR8][R4.64+0x4] ;  /* 0x000004080444b981 */ /* 0x000162000c1e1900 */
[----:B------:R-:W-:Y:S01]  /*0450*/  IMAD.MOV.U32 R64, RZ, RZ, RZ ;  /* 0x000000ffff407224 */ /* 0x000fe200078e00ff */
[-C--:B------:R-:W-:Y:S01]  /*0460*/  ISETP.GE.AND P3, PT, R7, R106.reuse, PT ;  /* 0x0000006a0700720c */ /* 0x080fe20003f66270 */
[----:B------:R-:W-:Y:S01]  /*0470*/  VIADD R7, R3, 0xa ;  /* 0x0000000a03077836 */ /* 0x000fe20000000000 */
        /* <DEDUP_REMOVED lines=120> */
[----:B------:R-:W-:Y:S01]  /*0c00*/  MOV R5, 0x400 ;  /* 0x0000040000057802 */ /* 0x000fe20000000f00 */
[----:B------:R-:W-:-:S04]  /*0c10*/  IMAD.MOV.U32 R6, RZ, RZ, R4 ;  /* 0x000000ffff067224 */ /* 0x000fc800078e0004 */
[----:B------:R-:W-:-:S05]  /*0c20*/  VIADD R5, R5, 0x4b0 ;  /* 0x000004b005057836 */ /* 0x000fca0000000000 */
[----:B0-----:R-:W-:-:S07]  /*0c30*/  LEA R70, R70, R5, 0x18 ;  /* 0x0000000546467211 */ /* 0x001fce00078ec0ff */
.L_x_872:
[----:B------:R-:W-:Y:S02]  /*0c40*/  IMAD R4, R9, 0x40, R0 ;  /* 0x0000004009047824 */ /* 0x000fe400078e0200 */
[----:B0-----:R-:W-:Y:S02]  /*0c50*/  IMAD.MOV.U32 R7, RZ, RZ, RZ ;  /* 0x000000ffff077224 */ /* 0x001fe400078e00ff */
[----:B------:R-:W-:-:S05]  /*0c60*/  VIADD R4, R4, 0x20 ;  /* 0x0000002004047836 */ /* 0x000fca0000000000 */
[----:B------:R-:W-:-:S13]  /*0c70*/  ISETP.GE.AND P0, PT, R4, R106, PT ;  /* 0x0000006a0400720c */ /* 0x000fda0003f06270 */
[----:B------:R-:W0:Y:S01]  /*0c80*/  @!P0 LDC.64 R74, c[0x0][0x210] ;  /* 0x00008400ff4a8b82 */ /* 0x000e220000000a00 */
[----:B------:R-:W-:-:S04]  /*0c90*/  @!P0 IADD3 R5, P2, R103, R4, RZ ;  /* 0x0000000467058210 */ /* 0x000fc80007f5e0ff */
[----:B------:R-:W-:Y:S02]  /*0ca0*/  @!P0 LEA.HI.X.SX32 R72, R4, R101, 0x1, P2 ;  /* 0x0000006504488211 */ /* 0x000fe400010f0eff */
[----:B0-----:R-:W-:-:S04]  /*0cb0*/  @!P0 LEA R4, P2, R5, R74, 0x2 ;  /* 0x0000004a05048211 */ /* 0x001fc800078410ff */
[----:B------:R-:W-:-:S05]  /*0cc0*/  @!P0 LEA.HI.X R5, R5, R75, R72, 0x2, P2 ;  /* 0x0000004b05058211 */ /* 0x000fca00010f1448 */
[----:B------:R-:W2:Y:S01]  /*0cd0*/  @!P0 LDG.E R7, desc[UR8][R4.64] ;  /* 0x0000000804078981 */ /* 0x000ea2000c1e1900 */
[----:B------:R-:W-:Y:S02]  /*0ce0*/  IMAD R11, R0, 0x100, R9 ;  /* 0x00000100000b7824 */ /* 0x000fe400078e0209 */
[----:B------:R-:W-:Y:S02]  /*0cf0*/  VIADD R6, R6, 0xffffffff ;  /* 0xffffffff06067836 */ /* 0x000fe40000000000 */
[----:B------:R-:W-:Y:S02]  /*0d00*/  IMAD R72, R11, 0x4, R70 ;  /* 0x000000040b487824 */ /* 0x000fe400078e0246 */
[----:B------:R-:W-:Y:S01]  /*0d10*/  VIADD R9, R9, 0x8 ;  /* 0x0000000809097836 */ /* 0x000fe20000000000 */
[----:B------:R-:W-:Y:S02]  /*0d20*/  ISETP.NE.AND P0, PT, R6, RZ, PT ;  /* 0x000000ff0600720c */ /* 0x000fe40003f05270 */
[----:B--2---:R0:W-:Y:S11]  /*0d30*/  STS [R72+0x6000], R7 ;  /* 0x0060000748007388 */ /* 0x0041f60000000800 */
[----:B------:R-:W-:Y:S05]  /*0d40*/  @P0 BRA `(.L_x_872) ;  /* 0xfffffffc00bc0947 */ /* 0x000fea000383ffff */
.L_x_871:
[----:B------:R-:W-:Y:S05]  /*0d50*/  BSYNC B1 ;  /* 0x0000000000017941 */ /* 0x000fea0003800000 */
.L_x_870:
        /* <DEDUP_REMOVED lines=12> */
[----:B------:R-:W-:Y:S01]  /*0e20*/  IMAD.SHL.U32 R13, R9, 0x40, RZ ;  /* 0x00000040090d7824 */ /* 0x000fe200078e00ff */
[----:B------:R-:W-:Y:S01]  /*0e30*/  ULDC.64 UR4, c[0x0][0x210] ;  /* 0x0000840000047ab9 */ /* 0x000fe20000000a00 */
[----:B------:R-:W-:-:S03]  /*0e40*/  IMAD.MOV.U32 R15, RZ, RZ, RZ ;  /* 0x000000ffff0f7224 */ /* 0x000fc600078e00ff */
[C-C-:B------:R-:W-:Y:S02]  /*0e50*/  IADD3 R6, R0.reuse, 0x200, R13.reuse ;  /* 0x0000020000067810 */ /* 0x140fe40007ffe00d */
[--C-:B------:R-:W-:Y:S02]  /*0e60*/  IADD3 R11, R0, 0x400, R13.reuse ;  /* 0x00000400000b7810 */ /* 0x100fe40007ffe00d */
[----:B------:R-:W-:Y:S01]  /*0e70*/  LOP3.LUT R5, R13, 0x1f, R104, 0xf8, !PT ;  /* 0x0000001f0d057812 */ /* 0x000fe200078ef868 */
[----:B0-----:R-:W-:Y:S01]  /*0e80*/  VIADD R7, R6, 0x20 ;  /* 0x0000002006077836 */ /* 0x001fe20000000000 */
[----:B------:R-:W-:Y:S01]  /*0e90*/  IADD3 R13, R0, 0x600, R13 ;  /* 0x00000600000d7810 */ /* 0x000fe20007ffe00d */
[----:B------:R-:W-:Y:S01]  /*0ea0*/  VIADD R11, R11, 0x20 ;  /* 0x000000200b0b7836 */ /* 0x000fe20000000000 */
[----:B------:R-:W-:Y:S02]  /*0eb0*/  LOP3.LUT R6, R5, 0x20, RZ, 0xfc, !PT ;  /* 0x0000002005067812 */ /* 0x000fe400078efcff */
[----:B------:R-:W-:Y:S01]  /*0ec0*/  ISETP.GE.AND P1, PT, R7, R106, PT ;  /* 0x0000006a0700720c */ /* 0x000fe20003f26270 */
[----:B------:R-:W-:Y:S01]  /*0ed0*/  VIADD R13, R13, 0x20 ;  /* 0x000000200d0d7836 */ /* 0x000fe20000000000 */
[----:B------:R-:W-:-:S02]  /*0ee0*/  IADD3 R5, P4, R103, R6, RZ ;  /* 0x0000000667057210 */ /* 0x000fc40007f9e0ff */
[-C--:B------:R-:W-:Y:S01]  /*0ef0*/  ISETP.GE.AND P2, PT, R11, R106.reuse, PT ;  /* 0x0000006a0b00720c */ /* 0x080fe20003f46270 */
[----:B------:R-:W-:Y:S01]  /*0f00*/  IMAD.MOV.U32 R11, RZ, RZ, RZ ;  /* 0x000000ffff0b7224 */ /* 0x000fe200078e00ff */
[-C--:B------:R-:W-:Y:S01]  /*0f10*/  ISETP.GE.AND P3, PT, R13, R106.reuse, PT ;  /* 0x0000006a0d00720c */ /* 0x080fe20003f66270 */
[----:B------:R-:W-:Y:S01]  /*0f20*/  IMAD.MOV.U32 R13, RZ, RZ, RZ ;  /* 0x000000ffff0d7224 */ /* 0x000fe200078e00ff */
[C---:B------:R-:W-:Y:S02]  /*0f30*/  ISETP.GE.AND P0, PT, R6.reuse, R106, PT ;  /* 0x0000006a0600720c */ /* 0x040fe40003f06270 */
[----:B------:R-:W-:Y:S02]  /*0f40*/  LEA.HI.X.SX32 R70, R6, R101, 0x1, P4 ;  /* 0x0000006506467211 */ /* 0x000fe400020f0eff */
[----:B------:R-:W-:-:S04]  /*0f50*/  LEA R6, P4, R5, UR4, 0x2 ;  /* 0x0000000405067c11 */ /* 0x000fc8000f8810ff */
[----:B------:R-:W-:Y:S01]  /*0f60*/  LEA.HI.X R7, R5, UR5, R70, 0x2, P4 ;  /* 0x0000000505077c11 */ /* 0x000fe2000a0f1446 */
[----:B------:R-:W-:-:S04]  /*0f70*/  IMAD.MOV.U32 R5, RZ, RZ, RZ ;  /* 0x000000ffff057224 */ /* 0x000fc800078e00ff */
[----:B------:R-:W2:Y:S04]  /*0f80*/  @!P0 LDG.E R11, desc[UR8][R6.64] ;  /* 0x00000008060b8981 */ /* 0x000ea8000c1e1900 */
[----:B------:R-:W3:Y:S04]  /*0f90*/  @!P1 LDG.E R5, desc[UR8][R6.64+0x800] ;  /* 0x0008000806059981 */ /* 0x000ee8000c1e1900 */
[----:B------:R-:W4:Y:S04]  /*0fa0*/  @!P2 LDG.E R15, desc[UR8][R6.64+0x1000] ;  /* 0x00100008060fa981 */ /* 0x000f28000c1e1900 */
[----:B------:R-:W4:Y:S01]  /*0fb0*/  @!P3 LDG.E R13, desc[UR8][R6.64+0x1800] ;  /* 0x00180008060db981 */ /* 0x000f22000c1e1900 */
[----:B------:R-:W-:Y:S01]  /*0fc0*/  VIADD R17, R4, 0x80 ;  /* 0x0000008004117836 */ /* 0x000fe20000000000 */
[----:B------:R-:W-:Y:S01]  /*0fd0*/  PLOP3.LUT P0, PT, PT, PT, PT, 0x8, 0x0 ;  /* 0x000000000000781c */ /* 0x000fe20003f0e170 */
[----:B------:R-:W-:Y:S01]  /*0fe0*/  VIADD R9, R9, 0x20 ;  /* 0x0000002009097836 */ /* 0x000fe20000000000 */
[----:B--2---:R-:W-:Y:S04]  /*0ff0*/  STS [R4], R11 ;  /* 0x0000000b04007388 */ /* 0x004fe80000000800 */
[----:B---3--:R-:W-:Y:S04]  /*1000*/  STS [R4+0x20], R5 ;  /* 0x0000200504007388 */ /* 0x008fe80000000800 */
[----:B----4-:R-:W-:Y:S04]  /*1010*/  STS [R4+0x40], R15 ;  /* 0x0000400f04007388 */ /* 0x010fe80000000800 */
[----:B------:R0:W-:Y:S02]  /*1020*/  STS [R4+0x60], R13 ;  /* 0x0000600d04007388 */ /* 0x0001e40000000800 */
[----:B0-----:R-:W-:-:S07]  /*1030*/  IMAD.MOV.U32 R4, RZ, RZ, R17 ;  /* 0x000000ffff047224 */ /* 0x001fce00078e0011 */
.L_x_874:
[----:B------:R-:W-:Y:S05]  /*1040*/  BSYNC B1 ;  /* 0x0000000000017941 */ /* 0x000fea0003800000 */
.L_x_873:
[C---:B------:R-:W-:Y:S01]  /*1050*/  ISETP.GE.U32.AND P1, PT, R9.reuse, 0x100, PT ;  /* 0x000001000900780c */ /* 0x040fe20003f26070 */
[----:B------:R-:W-:Y:S01]  /*1060*/  BSSY B1, `(.L_x_875) ;  /* 0x0000082000017945 */ /* 0x000fe20003800000 */
[----:B------:R-:W-:-:S04]  /*1070*/  IADD3 R5, -R9, 0x100, RZ ;  /* 0x0000010009057810 */ /* 0x000fc80007ffe1ff */
[----:B------:R-:W-:-:S13]  /*1080*/  ISETP.LE.U32.OR P1, PT, R5, 0x60, P1 ;  /* 0x000000600500780c */ /* 0x000fda0000f23470 */
[----:B------:R-:W-:Y:S05]  /*1090*/  @P1 BRA `(.L_x_876) ;  /* 0x0000000400f81947 */ /* 0x000fea0003800000 */
[----:B------:R-:W-:-:S13]  /*10a0*/  PLOP3.LUT P0, PT, PT, PT, PT, 0x8, 0x0 ;  /* 0x000000000000781c */ /* 0x000fda0003f0e170 */
.L_x_877:
[----:B------:R-:W-:Y:S01]  /*10b0*/  IMAD.SHL.U32 R35, R9, 0x40, RZ ;  /* 0x0000004009237824 */ /* 0x000fe200078e00ff */
[----:B------:R-:W-:Y:S01]  /*10c0*/  ULDC.64 UR4, c[0x0][0x210] ;  /* 0x0000840000047ab9 */ /* 0x000fe20000000a00 */
[----:B------:R-:W-:-:S03]  /*10d0*/  IMAD.MOV.U32 R15, RZ, RZ, RZ ;  /* 0x000000ffff0f7224 */ /* 0x000fc600078e00ff */
[C-C-:B------:R-:W-:Y:S02]  /*10e0*/  IADD3 R5, R0.reuse, 0x200, R35.reuse ;  /* 0x0000020000057810 */ /* 0x140fe40007ffe023 */
[C-C-:B------:R-:W-:Y:S02]  /*10f0*/  IADD3 R6, R0.reuse, 0x400, R35.reuse ;  /* 0x0000040000067810 */ /* 0x140fe40007ffe023 */
[----:B------:R-:W-:Y:S01]  /*1100*/  IADD3 R13, R0, 0x600, R35 ;  /* 0x00000600000d7810 */ /* 0x000fe20007ffe023 */
[----:B0-----:R-:W-:Y:S01]  /*1110*/  VIADD R7, R5, 0x20 ;  /* 0x0000002005077836 */ /* 0x001fe20000000000 */
[----:B------:R-:W-:Y:S01]  /*1120*/  LOP3.LUT R5, R35, 0x1f, R104, 0xf8, !PT ;  /* 0x0000001f23057812 */ /* 0x000fe200078ef868 */
[----:B------:R-:W-:Y:S02]  /*1130*/  VIADD R11, R6, 0x20 ;  /* 0x00000020060b7836 */ /* 0x000fe40000000000 */
[----:B------:R-:W-:Y:S01]  /*1140*/  VIADD R13, R13, 0x20 ;  /* 0x000000200d0d7836 */ /* 0x000fe20000000000 */
[----:B------:R-:W-:-:S02]  /*1150*/  LOP3.LUT R6, R5, 0x20, RZ, 0xfc, !PT ;  /* 0x0000002005067812 */ /* 0x000fc400078efcff */
[----:B------:R-:W-:Y:S02]  /*1160*/  IADD3 R5, R0, 0xa00, R35 ;  /* 0x00000a0000057810 */ /* 0x000fe40007ffe023 */
[----:B------:R-:W-:Y:S02]  /*1170*/  ISETP.GE.AND P2, PT, R7, R106, PT ;  /* 0x0000006a0700720c */ /* 0x000fe40003f46270 */
[----:B------:R-:W-:Y:S01]  /*1180*/  IADD3 R7, P4, R103, R6, RZ ;  /* 0x0000000667077210 */ /* 0x000fe20007f9e0ff */
[----:B------:R-:W-:Y:S01]  /*1190*/  VIADD R5, R5, 0x20 ;  /* 0x0000002005057836 */ /* 0x000fe20000000000 */
[CC--:B------:R-:W-:Y:S02]  /*11a0*/  ISETP.GE.AND P6, PT, R6.reuse, R106.reuse, PT ;  /* 0x0000006a0600720c */ /* 0x0c0fe40003fc6270 */
[----:B------:R-:W-:Y:S02]  /*11b0*/  LEA.HI.X.SX32 R70, R6, R101, 0x1, P4 ;  /* 0x0000006506467211 */ /* 0x000fe400020f0eff */
[-C--:B------:R-:W-:Y:S01]  /*11c0*/  ISETP.GE.AND P4, PT, R5, R106.reuse, PT ;  /* 0x0000006a0500720c */ /* 0x080fe20003f86270 */
[----:B------:R-:W-:Y:S01]  /*11d0*/  VIADD R5, R9, 0x20 ;  /* 0x0000002009057836 */ /* 0x000fe20000000000 */
[----:B------:R-:W-:-:S02]  /*11e0*/  ISETP.GE.AND P1, PT, R13, R106, PT ;  /* 0x0000006a0d00720c */ /* 0x000fc40003f26270 */
[----:B------:R-:W-:Y:S01]  /*11f0*/  LEA R6, P5, R7, UR4, 0x2 ;  /* 0x0000000407067c11 */ /* 0x000fe2000f8a10ff */
[----:B------:R-:W-:Y:S01]  /*1200*/  IMAD.SHL.U32 R5, R5, 0x40, RZ ;  /* 0x0000004005057824 */ /* 0x000fe200078e00ff */
[----:B------:R-:W-:Y:S02]  /*1210*/  IADD3 R13, R0, 0xe00, R35 ;  /* 0x00000e00000d7810 */ /* 0x000fe40007ffe023 */
[----:B------:R-:W-:Y:S02]  /*1220*/  LEA.HI.X R7, R7, UR5, R70, 0x2, P5 ;  /* 0x0000000507077c11 */ /* 0x000fe4000a8f1446 */
[----:B------:R-:W-:Y:S01]  /*1230*/  LOP3.LUT R5, R5, 0x1f, R104, 0xf8, !PT ;  /* 0x0000001f05057812 */ /* 0x000fe200078ef868 */
[----:B------:R-:W-:Y:S01]  /*1240*/  VIADD R13, R13, 0x20 ;  /* 0x000000200d0d7836 */ /* 0x000fe20000000000 */
[----:B------:R-:W-:Y:S01]  /*1250*/  ISETP.GE.AND P3, PT, R11, R106, PT ;  /* 0x0000006a0b00720c */ /* 0x000fe20003f66270 */
[----:B------:R-:W2:Y:S01]  /*1260*/  @!P6 LDG.E R15, desc[UR8][R6.64] ;  /* 0x00000008060fe981 */ /* 0x000ea2000c1e1900 */
[----:B------:R-:W-:-:S02]  /*1270*/  LOP3.LUT R72, R5, 0x20, RZ, 0xfc, !PT ;  /* 0x0000002005487812 */ /* 0x000fc400078efcff */
[----:B------:R-:W-:Y:S01]  /*1280*/  ISETP.GE.AND P6, PT, R13, R106, PT ;  /* 0x0000006a0d00720c */ /* 0x000fe20003fc6270 */
[----:B------:R-:W-:Y:S01]  /*1290*/  IMAD.MOV.U32 R13, RZ, RZ, RZ ;  /* 0x000000ffff0d7224 */ /* 0x000fe200078e00ff */
[C-C-:B------:R-:W-:Y:S01]  /*12a0*/  IADD3 R5, R0.reuse, 0x1200, R35.reuse ;  /* 0x0000120000057810 */ /* 0x140fe20007ffe023 */
[----:B------:R-:W-:Y:S01]  /*12b0*/  IMAD.MOV.U32 R17, RZ, RZ, RZ ;  /* 0x000000ffff117224 */ /* 0x000fe200078e00ff */
[----:B------:R-:W-:-:S03]  /*12c0*/  IADD3 R11, R0, 0xc00, R35 ;  /* 0x00000c00000b7810 */ /* 0x000fc60007ffe023 */
[----:B------:R-:W3:Y:S01]  /*12d0*/  @!P2 LDG.E R13, desc[UR8][R6.64+0x800] ;  /* 0x00080008060da981 */ /* 0x000ee2000c1e1900 */
[----:B------:R-:W-:Y:S01]  /*12e0*/  IADD3 R21, P2, R103, R72, RZ ;  /* 0x0000004867157210 */ /* 0x000fe20007f5e0ff */
[----:B------:R-:W-:Y:S02]  /*12f0*/  VIADD R5, R5, 0x20 ;  /* 0x0000002005057836 */ /* 0x000fe40000000000 */
[----:B------:R-:W-:Y:S01]  /*1300*/  IMAD.MOV.U32 R19, RZ, RZ, RZ ;  /* 0x000000ffff137224 */ /* 0x000fe200078e00ff */
[C---:B------:R-:W-:Y:S01]  /*1310*/  LEA.HI.X.SX32 R74, R72.reuse, R101, 0x1, P2 ;  /* 0x00000065484a7211 */ /* 0x040fe200010f0eff */
[----:B------:R-:W4:Y:S01]  /*1320*/  @!P1 LDG.E R17, desc[UR8][R6.64+0x1800] ;  /* 0x0018000806119981 */ /* 0x000f22000c1e1900 */
[-C--:B------:R-:W-:Y:S01]  /*1330*/  ISETP.GE.AND P2, PT, R5, R106.reuse, PT ;  /* 0x0000006a0500720c */ /* 0x080fe20003f46270 */
[----:B------:R-:W-:Y:S01]  /*1340*/  VIADD R5, R9, 0x40 ;  /* 0x0000004009057836 */ /* 0x000fe20000000000 */
[-C--:B------:R-:W-:Y:S01]  /*1350*/  ISETP.GE.AND P1, PT, R72, R106.reuse, PT ;  /* 0x0000006a4800720c */ /* 0x080fe20003f26270 */
[----:B------:R-:W-:Y:S01]  /*1360*/  VIADD R11, R11, 0x20 ;  /* 0x000000200b0b7836 */ /* 0x000fe20000000000 */
[----:B------:R0:W4:Y:S01]  /*1370*/  @!P3 LDG.E R19, desc[UR8][R6.64+0x1000] ;  /* 0x001000080613b981 */ /* 0x000122000c1e1900 */
[----:B------:R-:W-:Y:S01]  /*1380*/  IMAD.SHL.U32 R5, R5, 0x40, RZ ;  /* 0x0000004005057824 */ /* 0x000fe200078e00ff */
[----:B------:R-:W-:Y:S01]  /*1390*/  LEA R70, P3, R21, UR4, 0x2 ;  /* 0x0000000415467c11 */ /* 0x000fe2000f8610ff */
[----:B------:R-:W-:Y:S01]  /*13a0*/  IMAD.MOV.U32 R23, RZ, RZ, RZ ;  /* 0x000000ffff177224 */ /* 0x000fe200078e00ff */
[----:B------:R-:W-:-:S02]  /*13b0*/  ISETP.GE.AND P5, PT, R11, R106, PT ;  /* 0x0000006a0b00720c */ /* 0x000fc40003fa6270 */
[C-C-:B------:R-:W-:Y:S02]  /*13c0*/  IADD3 R11, R0.reuse, 0x1400, R35.reuse ;  /* 0x00001400000b7810 */ /* 0x140fe40007ffe023 */
[--C-:B0-----:R-:W-:Y:S02]  /*13d0*/  IADD3 R6, R0, 0x1600, R35.reuse ;  /* 0x0000160000067810 */ /* 0x101fe40007ffe023 */
[----:B------:R-:W-:Y:S02]  /*13e0*/  LEA.HI.X R71, R21, UR5, R74, 0x2, P3 ;  /* 0x0000000515477c11 */ /* 0x000fe400098f144a */
[----:B------:R-:W-:Y:S01]  /*13f0*/  LOP3.LUT R5, R5, 0x1f, R104, 0xf8, !PT ;  /* 0x0000001f05057812 */ /* 0x000fe200078ef868 */
[----:B------:R-:W-:Y:S02]  /*1400*/  VIADD R7, R6, 0x20 ;  /* 0x0000002006077836 */ /* 0x000fe40000000000 */
[----:B------:R-:W-:Y:S01]  /*1410*/  IMAD.MOV.U32 R21, RZ, RZ, RZ ;  /* 0x000000ffff157224 */ /* 0x000fe200078e00ff */
[----:B------:R-:W-:Y:S01]  /*1420*/  LOP3.LUT R6, R5, 0x20, RZ, 0xfc, !PT ;  /* 0x0000002005067812 */ /* 0x000fe200078efcff */
[----:B------:R-:W-:Y:S01]  /*1430*/  VIADD R11, R11, 0x20 ;  /* 0x000000200b0b7836 */ /* 0x000fe20000000000 */
[----:B------:R-:W4:Y:S01]  /*1440*/  @!P1 LDG.E R23, desc[UR8][R70.64] ;  /* 0x0000000846179981 */ /* 0x000f22000c1e1900 */
[----:B------:R-:W-:Y:S01]  /*1450*/  IMAD.MOV.U32 R25, RZ, RZ, RZ ;  /* 0x000000ffff197224 */ /* 0x000fe200078e00ff */
[----:B------:R-:W-:Y:S01]  /*1460*/  ISETP.GE.AND P1, PT, R7, R106, PT ;  /* 0x0000006a0700720c */ /* 0x000fe20003f26270 */
[----:B------:R-:W-:Y:S01]  /*1470*/  VIADD R5, R9, 0x60 ;  /* 0x0000006009057836 */ /* 0x000fe20000000000 */
[C-C-:B------:R-:W-:Y:S01]  /*1480*/  IADD3 R7, R0.reuse, 0x1a00, R35.reuse ;  /* 0x00001a0000077810 */ /* 0x140fe20007ffe023 */
[----:B------:R-:W4:Y:S01]  /*1490*/  @!P4 LDG.E R21, desc[UR8][R70.64+0x800] ;  /* 0x000800084615c981 */ /* 0x000f22000c1e1900 */
[----:B------:R-:W-:Y:S01]  /*14a0*/  IADD3 R29, P4, R103, R6, RZ ;  /* 0x00000006671d7210 */ /* 0x000fe20007f9e0ff */
[----:B------:R-:W-:Y:S01]  /*14b0*/  IMAD.SHL.U32 R5, R5, 0x40, RZ ;  /* 0x0000004005057824 */ /* 0x000fe200078e00ff */
[-C--:B------:R-:W-:Y:S01]  /*14c0*/  ISETP.GE.AND P3, PT, R11, R106.reuse, PT ;  /* 0x0000006a0b00720c */ /* 0x080fe20003f66270 */
[----:B------:R-:W-:Y:S01]  /*14d0*/  IMAD.MOV.U32 R27, RZ, RZ, RZ ;  /* 0x000000ffff1b7224 */ /* 0x000fe200078e00ff */
[----:B------:R-:W4:Y:S01]  /*14e0*/  @!P6 LDG.E R25, desc[UR8][R70.64+0x1800] ;  /* 0x001800084619e981 */ /* 0x000f22000c1e1900 */
[----:B------:R-:W-:Y:S01]  /*14f0*/  IADD3 R11, R0, 0x1c00, R35 ;  /* 0x00001c00000b7810 */ /* 0x000fe20007ffe023 */
[----:B------:R-:W-:Y:S01]  /*1500*/  VIADD R7, R7, 0x20 ;  /* 0x0000002007077836 */ /* 0x000fe20000000000 */
[----:B------:R-:W-:-:S02]  /*1510*/  ISETP.GE.AND P6, PT, R6, R106, PT ;  /* 0x0000006a0600720c */ /* 0x000fc40003fc6270 */
[----:B------:R-:W-:Y:S01]  /*1520*/  LEA.HI.X.SX32 R72, R6, R101, 0x1, P4 ;  /* 0x0000006506487211 */ /* 0x000fe200020f0eff */
[----:B------:R0:W4:Y:S01]  /*1530*/  @!P5 LDG.E R27, desc[UR8][R70.64+0x1000] ;  /* 0x00100008461bd981 */ /* 0x000122000c1e1900 */
[----:B------:R-:W-:Y:S02]  /*1540*/  LEA R6, P4, R29, UR4, 0x2 ;  /* 0x000000041d067c11 */ /* 0x000fe4000f8810ff */
[----:B------:R-:W-:Y:S01]  /*1550*/  LOP3.LUT R5, R5, 0x1f, R104, 0xf8, !PT ;  /* 0x0000001f05057812 */ /* 0x000fe200078ef868 */
[----:B------:R-:W-:Y:S01]  /*1560*/  VIADD R11, R11, 0x20 ;  /* 0x000000200b0b7836 */ /* 0x000fe20000000000 */
[----:B------:R-:W-:Y:S02]  /*1570*/  ISETP.GE.AND P5, PT, R7, R106, PT ;  /* 0x0000006a0700720c */ /* 0x000fe40003fa6270 */
[----:B------:R-:W-:Y:S01]  /*1580*/  LEA.HI.X R7, R29, UR5, R72, 0x2, P4 ;  /* 0x000000051d077c11 */ /* 0x000fe2000a0f1448 */
[----:B------:R-:W-:Y:S01]  /*1590*/  IMAD.MOV.U32 R29, RZ, RZ, RZ ;  /* 0x000000ffff1d7224 */ /* 0x000fe200078e00ff */
[----:B0-----:R-:W-:-:S02]  /*15a0*/  LOP3.LUT R70, R5, 0x20, RZ, 0xfc, !PT ;  /* 0x0000002005467812 */ /* 0x001fc400078efcff */
[----:B------:R-:W-:Y:S01]  /*15b0*/  IADD3 R5, R0, 0x1e00, R35 ;  /* 0x00001e0000057810 */ /* 0x000fe20007ffe023 */
[----:B------:R-:W-:Y:S01]  /*15c0*/  IMAD.MOV.U32 R33, RZ, RZ, RZ ;  /* 0x000000ffff217224 */ /* 0x000fe200078e00ff */
[----:B------:R-:W-:Y:S01]  /*15d0*/  ISETP.GE.AND P4, PT, R11, R106, PT ;  /* 0x0000006a0b00720c */ /* 0x000fe20003f86270 */
[----:B------:R-:W-:Y:S01]  /*15e0*/  IMAD.MOV.U32 R11, RZ, RZ, RZ ;  /* 0x000000ffff0b7224 */ /* 0x000fe200078e00ff */
[----:B------:R-:W4:Y:S01]  /*15f0*/  @!P6 LDG.E R29, desc[UR8][R6.64] ;  /* 0x00000008061de981 */ /* 0x000f22000c1e1900 */
[----:B------:R-:W-:Y:S01]  /*1600*/  VIADD R5, R5, 0x20 ;  /* 0x0000002005057836 */ /* 0x000fe20000000000 */
[----:B------:R-:W-:Y:S02]  /*1610*/  IADD3 R35, P6, R103, R70, RZ ;  /* 0x0000004667237210 */ /* 0x000fe40007fde0ff */
[----:B------:R-:W4:Y:S02]  /*1620*/  @!P3 LDG.E R33, desc[UR8][R6.64+0x1000] ;  /* 0x001000080621b981 */ /* 0x000f24000c1e1900 */
[----:B------:R-:W-:-:S02]  /*1630*/  ISETP.GE.AND P3, PT, R5, R106, PT ;  /* 0x0000006a0500720c */ /* 0x000fc40003f66270 */
[----:B------:R-:W4:Y:S01]  /*1640*/  @!P2 LDG.E R11, desc[UR8][R6.64+0x800] ;  /* 0x00080008060ba981 */ /* 0x000f22000c1e1900 */
[C---:B------:R-:W-:Y:S02]  /*1650*/  ISETP.GE.AND P2, PT, R70.reuse, R106, PT ;  /* 0x0000006a4600720c */ /* 0x040fe40003f46270 */
[----:B------:R-:W-:Y:S02]  /*1660*/  LEA.HI.X.SX32 R72, R70, R101, 0x1, P6 ;  /* 0x0000006546487211 */ /* 0x000fe400030f0eff */
[C---:B------:R-:W-:Y:S01]  /*1670*/  LEA R70, P6, R35.reuse, UR4, 0x2 ;  /* 0x0000000423467c11 */ /* 0x040fe2000f8c10ff */
[----:B------:R-:W-:Y:S02]  /*1680*/  IMAD.MOV.U32 R31, RZ, RZ, RZ ;  /* 0x000000ffff1f7224 */ /* 0x000fe400078e00ff */
[----:B------:R-:W-:Y:S01]  /*1690*/  IMAD.MOV.U32 R37, RZ, RZ, RZ ;  /* 0x000000ffff257224 */ /* 0x000fe200078e00ff */
[----:B------:R-:W-:Y:S01]  /*16a0*/  LEA.HI.X R71, R35, UR5, R72, 0x2, P6 ;  /* 0x0000000523477c11 */ /* 0x000fe2000b0f1448 */
[----:B------:R-:W-:-:S02]  /*16b0*/  IMAD.MOV.U32 R35, RZ, RZ, RZ ;  /* 0x000000ffff237224 */ /* 0x000fc400078e00ff */
[----:B------:R-:W-:Y:S01]  /*16c0*/  IMAD.MOV.U32 R41, RZ, RZ, RZ ;  /* 0x000000ffff297224 */ /* 0x000fe200078e00ff */
[----:B------:R-:W4:Y:S01]  /*16d0*/  @!P1 LDG.E R31, desc[UR8][R6.64+0x1800] ;  /* 0x00180008061f9981 */ /* 0x000f22000c1e1900 */
[----:B------:R-:W-:-:S03]  /*16e0*/  IMAD.MOV.U32 R39, RZ, RZ, RZ ;  /* 0x000000ffff277224 */ /* 0x000fc600078e00ff */
[----:B------:R-:W4:Y:S04]  /*16f0*/  @!P2 LDG.E R37, desc[UR8][R70.64] ;  /* 0x000000084625a981 */ /* 0x000f28000c1e1900 */
[----:B------:R-:W4:Y:S04]  /*1700*/  @!P5 LDG.E R35, desc[UR8][R70.64+0x800] ;  /* 0x000800084623d981 */ /* 0x000f28000c1e1900 */
[----:B------:R-:W4:Y:S04]  /*1710*/  @!P4 LDG.E R41, desc[UR8][R70.64+0x1000] ;  /* 0x001000084629c981 */ /* 0x000f28000c1e1900 */
[----:B------:R-:W4:Y:S01]  /*1720*/  @!P3 LDG.E R39, desc[UR8][R70.64+0x1800] ;  /* 0x001800084627b981 */ /* 0x000f22000c1e1900 */
[----:B------:R-:W-:-:S05]  /*1730*/  VIADD R9, R9, 0x80 ;  /* 0x0000008009097836 */ /* 0x000fca0000000000 */
[----:B------:R-:W-:Y:S01]  /*1740*/  ISETP.GE.U32.AND P1, PT, R9, 0xa0, PT ;  /* 0x000000a00900780c */ /* 0x000fe20003f26070 */
[----:B------:R-:W-:Y:S01]  /*1750*/  VIADD R5, R4, 0x200 ;  /* 0x0000020004057836 */ /* 0x000fe20000000000 */
[----:B--2---:R-:W-:Y:S04]  /*1760*/  STS [R4], R15 ;  /* 0x0000000f04007388 */ /* 0x004fe80000000800 */
[----:B---3--:R-:W-:Y:S04]  /*1770*/  STS [R4+0x20], R13 ;  /* 0x0000200d04007388 */ /* 0x008fe80000000800 */
[----:B----4-:R-:W-:Y:S04]  /*1780*/  STS [R4+0x60], R17 ;  /* 0x0000601104007388 */ /* 0x010fe80000000800 */
[----:B------:R-:W-:Y:S04]  /*1790*/  STS [R4+0x40], R19 ;  /* 0x0000401304007388 */ /* 0x000fe80000000800 */
        /* <DEDUP_REMOVED lines=11> */
[----:B------:R0:W-:Y:S02]  /*1850*/  STS [R4+0x1e0], R39 ;  /* 0x0001e02704007388 */ /* 0x0001e40000000800 */
[----:B0-----:R-:W-:Y:S01]  /*1860*/  IMAD.MOV.U32 R4, RZ, RZ, R5 ;  /* 0x000000ffff047224 */ /* 0x001fe200078e0005 */
[----:B------:R-:W-:Y:S06]  /*1870*/  @!P1 BRA `(.L_x_877) ;  /* 0xfffffff8000c9947 */ /* 0x000fec000383ffff */
.L_x_876:
[----:B------:R-:W-:Y:S05]  /*1880*/  BSYNC B1 ;  /* 0x0000000000017941 */ /* 0x000fea0003800000 */
.L_x_875:
[C---:B------:R-:W-:Y:S01]  /*1890*/  ISETP.GE.U32.AND P1, PT, R9.reuse, 0x100, PT ;  /* 0x000001000900780c */ /* 0x040fe20003f26070 */
[----:B------:R-:W-:Y:S01]  /*18a0*/  BSSY B1, `(.L_x_878) ;  /* 0x0000045000017945 */ /* 0x000fe20003800000 */
[----:B------:R-:W-:-:S04]  /*18b0*/  IADD3 R5, -R9, 0x100, RZ ;  /* 0x0000010009057810 */ /* 0x000fc80007ffe1ff */
[----:B------:R-:W-:-:S13]  /*18c0*/  ISETP.LE.U32.OR P1, PT, R5, 0x20, P1 ;  /* 0x000000200500780c */ /* 0x000fda0000f23470 */
[----:B------:R-:W-:Y:S05]  /*18d0*/  @P1 BRA `(.L_x_879) ;  /* 0x0000000400041947 */ /* 0x000fea0003800000 */
[C---:B------:R-:W-:Y:S01]  /*18e0*/  IMAD.SHL.U32 R13, R9.reuse, 0x40, RZ ;  /* 0x00000040090d7824 */ /* 0x040fe200078e00ff */
[----:B------:R-:W-:Y:S01]  /*18f0*/  ULDC.64 UR4, c[0x0][0x210] ;  /* 0x0000840000047ab9 */ /* 0x000fe20000000a00 */
[----:B------:R-:W-:Y:S02]  /*1900*/  VIADD R27, R9, 0x20 ;  /* 0x00000020091b7836 */ /* 0x000fe40000000000 */
[----:B------:R-:W-:Y:S01]  /*1910*/  IMAD.MOV.U32 R17, RZ, RZ, RZ ;  /* 0x000000ffff117224 */ /* 0x000fe200078e00ff */
[C-C-:B------:R-:W-:Y:S01]  /*1920*/  IADD3 R5, R0.reuse, 0x200, R13.reuse ;  /* 0x0000020000057810 */ /* 0x140fe20007ffe00d */
[----:B------:R-:W-:Y:S01]  /*1930*/  IMAD.SHL.U32 R15, R27, 0x40, RZ ;  /* 0x000000401b0f7824 */ /* 0x000fe200078e00ff */
[C-C-:B------:R-:W-:Y:S02]  /*1940*/  IADD3 R6, R0.reuse, 0x400, R13.reuse ;  /* 0x0000040000067810 */ /* 0x140fe40007ffe00d */
[----:B------:R-:W-:Y:S01]  /*1950*/  IADD3 R11, R0, 0x600, R13 ;  /* 0x00000600000b7810 */ /* 0x000fe20007ffe00d */
[----:B------:R-:W-:-:S02]  /*1960*/  VIADD R5, R5, 0x20 ;  /* 0x0000002005057836 */ /* 0x000fc40000000000 */
[----:B0-----:R-:W-:Y:S02]  /*1970*/  VIADD R7, R6, 0x20 ;  /* 0x0000002006077836 */ /* 0x001fe40000000000 */
[----:B------:R-:W-:Y:S01]  /*1980*/  VIADD R11, R11, 0x20 ;  /* 0x000000200b0b7836 */ /* 0x000fe20000000000 */
[-C--:B------:R-:W-:Y:S02]  /*1990*/  ISETP.GE.AND P2, PT, R5, R106.reuse, PT ;  /* 0x0000006a0500720c */ /* 0x080fe40003f46270 */
[----:B------:R-:W-:Y:S01]  /*19a0*/  LOP3.LUT R5, R13, 0x1f, R104, 0xf8, !PT ;  /* 0x0000001f0d057812 */ /* 0x000fe200078ef868 */
[----:B------:R-:W-:Y:S01]  /*19b0*/  IMAD.MOV.U32 R13, RZ, RZ, RZ ;  /* 0x000000ffff0d7224 */ /* 0x000fe200078e00ff */
[----:B------:R-:W-:Y:S02]  /*19c0*/  ISETP.GE.AND P0, PT, R7, R106, PT ;  /* 0x0000006a0700720c */ /* 0x000fe40003f06270 */
[----:B------:R-:W-:Y:S02]  /*19d0*/  LOP3.LUT R6, R5, 0x20, RZ, 0xfc, !PT ;  /* 0x0000002005067812 */ /* 0x000fe400078efcff */
[----:B------:R-:W-:-:S02]  /*19e0*/  IADD3 R7, R0, 0x400, R15 ;  /* 0x0000040000077810 */ /* 0x000fc40007ffe00f */
[----:B------:R-:W-:Y:S02]  /*19f0*/  IADD3 R5, R0, 0x200, R15 ;  /* 0x0000020000057810 */ /* 0x000fe40007ffe00f */
[----:B------:R-:W-:Y:S01]  /*1a00*/  IADD3 R9, P3, R103, R6, RZ ;  /* 0x0000000667097210 */ /* 0x000fe20007f7e0ff */
[----:B------:R-:W-:Y:S01]  /*1a10*/  VIADD R7, R7, 0x20 ;  /* 0x0000002007077836 */ /* 0x000fe20000000000 */
[CC--:B------:R-:W-:Y:S01]  /*1a20*/  ISETP.GE.AND P6, PT, R6.reuse, R106.reuse, PT ;  /* 0x0000006a0600720c */ /* 0x0c0fe20003fc6270 */
[----:B------:R-:W-:Y:S01]  /*1a30*/  VIADD R5, R5, 0x20 ;  /* 0x0000002005057836 */ /* 0x000fe20000000000 */
[----:B------:R-:W-:Y:S02]  /*1a40*/  LEA.HI.X.SX32 R70, R6, R101, 0x1, P3 ;  /* 0x0000006506467211 */ /* 0x000fe400018f0eff */
[----:B------:R-:W-:Y:S02]  /*1a50*/  LEA R6, P5, R9, UR4, 0x2 ;  /* 0x0000000409067c11 */ /* 0x000fe4000f8a10ff */
[----:B------:R-:W-:-:S02]  /*1a60*/  ISETP.GE.AND P4, PT, R7, R106, PT ;  /* 0x0000006a0700720c */ /* 0x000fc40003f86270 */
[----:B------:R-:W-:Y:S02]  /*1a70*/  LEA.HI.X R7, R9, UR5, R70, 0x2, P5 ;  /* 0x0000000509077c11 */ /* 0x000fe4000a8f1446 */
[-C--:B------:R-:W-:Y:S02]  /*1a80*/  ISETP.GE.AND P3, PT, R5, R106.reuse, PT ;  /* 0x0000006a0500720c */ /* 0x080fe40003f66270 */
[----:B------:R-:W-:Y:S01]  /*1a90*/  IADD3 R9, R0, 0x600, R15 ;  /* 0x0000060000097810 */ /* 0x000fe20007ffe00f */
[----:B------:R-:W2:Y:S01]  /*1aa0*/  @!P6 LDG.E R13, desc[UR8][R6.64] ;  /* 0x00000008060de981 */ /* 0x000ea2000c1e1900 */
[----:B------:R-:W-:Y:S02]  /*1ab0*/  LOP3.LUT R5, R15, 0x1f, R104, 0xf8, !PT ;  /* 0x0000001f0f057812 */ /* 0x000fe400078ef868 */
[----:B------:R-:W-:Y:S01]  /*1ac0*/  ISETP.GE.AND P1, PT, R11, R106, PT ;  /* 0x0000006a0b00720c */ /* 0x000fe20003f26270 */
[----:B------:R-:W-:Y:S01]  /*1ad0*/  IMAD.MOV.U32 R11, RZ, RZ, RZ ;  /* 0x000000ffff0b7224 */ /* 0x000fe200078e00ff */
[----:B------:R-:W-:Y:S01]  /*1ae0*/  LOP3.LUT R70, R5, 0x20, RZ, 0xfc, !PT ;  /* 0x0000002005467812 */ /* 0x000fe200078efcff */
[----:B------:R-:W-:Y:S01]  /*1af0*/  VIADD R9, R9, 0x20 ;  /* 0x0000002009097836 */ /* 0x000fe20000000000 */
[----:B------:R-:W3:Y:S02]  /*1b00*/  @!P0 LDG.E R17, desc[UR8][R6.64+0x1000] ;  /* 0x0010000806118981 */ /* 0x000ee4000c1e1900 */
[----:B------:R-:W-:-:S02]  /*1b10*/  IADD3 R5, P5, R103, R70, RZ ;  /* 0x0000004667057210 */ /* 0x000fc40007fbe0ff */
[----:B------:R-:W4:Y:S01]  /*1b20*/  @!P2 LDG.E R11, desc[UR8][R6.64+0x800] ;  /* 0x00080008060ba981 */ /* 0x000f22000c1e1900 */
[CC--:B------:R-:W-:Y:S02]  /*1b30*/  ISETP.GE.AND P6, PT, R70.reuse, R106.reuse, PT ;  /* 0x0000006a4600720c */ /* 0x0c0fe40003fc6270 */
[----:B------:R-:W-:Y:S02]  /*1b40*/  ISETP.GE.AND P2, PT, R9, R106, PT ;  /* 0x0000006a0900720c */ /* 0x000fe40003f46270 */
        /* <DEDUP_REMOVED lines=13> */
[----:B------:R-:W-:-:S04]  /*1c20*/  VIADD R5, R4, 0x80 ;  /* 0x0000008004057836 */ /* 0x000fc80000000000 */
[----:B------:R-:W-:Y:S01]  /*1c30*/  VIADD R5, R5, 0x80 ;  /* 0x0000008005057836 */ /* 0x000fe20000000000 */
[----:B------:R-:W-:Y:S01]  /*1c40*/  PLOP3.LUT P0, PT, PT, PT, PT, 0x8, 0x0 ;  /* 0x000000000000781c */ /* 0x000fe20003f0e170 */
        /* <DEDUP_REMOVED lines=8> */
[----:B------:R0:W-:Y:S02]  /*1cd0*/  STS [R4+0xe0], R23 ;  /* 0x0000e01704007388 */ /* 0x0001e40000000800 */
[----:B0-----:R-:W-:-:S07]  /*1ce0*/  IMAD.MOV.U32 R4, RZ, RZ, R5 ;  /* 0x000000ffff047224 */ /* 0x001fce00078e0005 */
.L_x_879:
[----:B------:R-:W-:Y:S05]  /*1cf0*/  BSYNC B1 ;  /* 0x0000000000017941 */ /* 0x000fea0003800000 */
.L_x_878:
[----:B------:R-:W-:-:S13]  /*1d00*/  ISETP.LT.U32.OR P0, PT, R9, 0x100, P0 ;  /* 0x000001000900780c */ /* 0x000fda0000701470 */
[----:B------:R-:W-:Y:S05]  /*1d10*/  @!P0 BRA `(.L_x_869) ;  /* 0x0000000000788947 */ /* 0x000fea0003800000 */
        /* <DEDUP_REMOVED lines=25> */
[----:B------:R-:W4:Y:S04]  /*1eb0*/  @!P3 LDG.E R11, desc[UR8][R6.64+0x1800] ;  /* 0x00180008060bb981 */ /* 0x000f28000c1e1900 */
[----:B--2---:R1:W-:Y:S04]  /*1ec0*/  STS [R4], R9 ;  /* 0x0000000904007388 */ /* 0x0043e80000000800 */
[----:B---3--:R1:W-:Y:S04]  /*1ed0*/  STS [R4+0x20], R5 ;  /* 0x0000200504007388 */ /* 0x0083e80000000800 */
[----:B----4-:R1:W-:Y:S04]  /*1ee0*/  STS [R4+0x40], R13 ;  /* 0x0000400d04007388 */ /* 0x0103e80000000800 */
[----:B------:R1:W-:Y:S02]  /*1ef0*/  STS [R4+0x60], R11 ;  /* 0x0000600b04007388 */ /* 0x0003e40000000800 */
.L_x_869:
[----:B------:R-:W-:Y:S05]  /*1f00*/  BSYNC B0 ;  /* 0x0000000000007941 */ /* 0x000fea0003800000 */
.L_x_868:
[----:B------:R-:W2:Y:S01]  /*1f10*/  S2R R99, SR_CgaCtaId ;  /* 0x0000000000637919 */ /* 0x000ea20000008800 */
[----:B------:R-:W-:Y:S01]  /*1f20*/  ISETP.NE.AND P0, PT, R104, RZ, PT ;  /* 0x000000ff6800720c */ /* 0x000fe20003f05270 */
[----:B------:R-:W3:Y:S01]  /*1f30*/  LDC R102, c[0x0][0x264] ;  /* 0x00009900ff667b82 */ /* 0x000ee20000000800 */
[----:B-1----:R-:W-:Y:S01]  /*1f40*/  MOV R4, 0x400 ;  /* 0x0000040000047802 */ /* 0x002fe20000000f00 */
[----:B------:R-:W1:Y:S01]  /*1f50*/  S2R R125, SR_LANEID ;  /* 0x00000000007d7919 */ /* 0x000e620000000000 */
        /* <DEDUP_REMOVED lines=17> */
[----:B-1----:R-:W-:-:S07]  /*2070*/  IMAD R90, R104, 0x4, R99 ;  /* 0x00000004685a7824 */ /* 0x002fce00078e0263 */
.L_x_889:
[----:B------:R-:W-:Y:S01]  /*2080*/  UMOV UR4, 0x1 ;  /* 0x0000000100047882 */ /* 0x000fe20000000000 */
[----:B------:R-:W-:Y:S01]  /*2090*/  LOP3.LUT R127, R127, 0xffffffbf, RZ, 0xc0, !PT ;  /* 0xffffffbf7f7f7812 */ /* 0x000fe200078ec0ff */
[----:B------:R-:W-:Y:S01]  /*20a0*/  USHF.L.U32 UR4, UR4, UR6, URZ ;  /* 0x0000000604047299 */ /* 0x000fe2000800063f */
[----:B------:R-:W-:Y:S05]  /*20b0*/  BAR.SYNC.DEFER_BLOCKING 0x0 ;  /* 0x0000000000007b1d */ /* 0x000fea0000010000 */
[----:B------:R-:W-:Y:S01]  /*20c0*/  LOP3.LUT R91, R96, UR4, RZ, 0xfc, !PT ;  /* 0x00000004605b7c12 */ /* 0x000fe2000f8efcff */
[----:B------:R-:W-:Y:S03]  /*20d0*/  BSSY B0, `(.L_x_880) ;  /* 0x0000220000007945 */ /* 0x000fe60003800000 */
[----:B-----5:R-:W-:-:S02]  /*20e0*/  LOP3.LUT P0, RZ, R91, R2, RZ, 0x30, !PT ;  /* 0x000000025bff7212 */ /* 0x020fc400078030ff */
[C---:B------:R-:W-:Y:S02]  /*20f0*/  LOP3.LUT P4, RZ, R91.reuse, R68, RZ, 0x30, !PT ;  /* 0x000000445bff7212 */ /* 0x040fe400078830ff */
[----:B------:R-:W-:Y:S02]  /*2100*/  FSEL R5, RZ, 1, P0 ;  /* 0x3f800000ff057808 */ /* 0x000fe40000000000 */
[C---:B------:R-:W-:Y:S02]  /*2110*/  LOP3.LUT P3, RZ, R91.reuse, R66, RZ, 0x30, !PT ;  /* 0x000000425bff7212 */ /* 0x040fe400078630ff */
[----:B--2---:R-:W-:Y:S01]  /*2120*/  FSEL R0, RZ, 1, P4 ;  /* 0x3f800000ff007808 */ /* 0x004fe20002000000 */
[----:B------:R-:W-:Y:S01]  /*2130*/  FFMA.FTZ R5, R2, R5, RZ ;  /* 0x0000000502057223 */ /* 0x000fe200000100ff */
[C---:B------:R-:W-:Y:S02]  /*2140*/  LOP3.LUT P2, RZ, R91.reuse, R64, RZ, 0x30, !PT ;  /* 0x000000405bff7212 */ /* 0x040fe400078430ff */
[----:B------:R-:W-:Y:S01]  /*2150*/  FSEL R4, RZ, 1, P3 ;  /* 0x3f800000ff047808 */ /* 0x000fe20001800000 */
[----:B------:R-:W-:Y:S01]  /*2160*/  FFMA.FTZ R5, R68, R0, R5 ;  /* 0x0000000044057223 */ /* 0x000fe20000010005 */
[----:B------:R-:W-:Y:S01]  /*2170*/  LOP3.LUT P1, RZ, R91, R62, RZ, 0x30, !PT ;  /* 0x0000003e5bff7212 */ /* 0x000fe200078230ff */
[----:B01----:R-:W-:Y:S01]  /*2180*/  LDS R7, [R90+0x6000] ;  /* 0x006000005a077984 */ /* 0x003fe20000000800 */
[----:B------:R-:W-:Y:S01]  /*2190*/  FSEL R0, RZ, 1, P2 ;  /* 0x3f800000ff007808 */ /* 0x000fe20001000000 */
[----:B------:R-:W-:Y:S01]  /*21a0*/  FFMA.FTZ R5, R66, R4, R5 ;  /* 0x0000000442057223 */ /* 0x000fe20000010005 */
[----:B------:R-:W-:Y:S01]  /*21b0*/  @P0 LOP3.LUT R127, R127, 0x40, RZ, 0xfc, !PT ;  /* 0x000000407f7f0812 */ /* 0x000fe200078efcff */
[----:B------:R-:W0:Y:S01]  /*21c0*/  LDS R11, [R90+0x6400] ;  /* 0x006400005a0b7984 */ /* 0x000e220000000800 */
[----:B------:R-:W-:Y:S01]  /*21d0*/  LOP3.LUT P0, RZ, R91, R60, RZ, 0x30, !PT ;  /* 0x0000003c5bff7212 */ /* 0x000fe200078030ff */
[----:B------:R-:W-:Y:S01]  /*21e0*/  FFMA.FTZ R5, R64, R0, R5 ;  /* 0x0000000040057223 */ /* 0x000fe20000010005 */
[----:B------:R-:W-:Y:S01]  /*21f0*/  FSEL R4, RZ, 1, P1 ;  /* 0x3f800000ff047808 */ /* 0x000fe20000800000 */
[----:B------:R-:W1:Y:S01]  /*2200*/  LDS R17, [R90+0x6800] ;  /* 0x006800005a117984 */ /* 0x000e620000000800 */
[----:B------:R-:W-:-:S02]  /*2210*/  FSEL R0, RZ, 1, P0 ;  /* 0x3f800000ff007808 */ /* 0x000fc40000000000 */
[----:B------:R-:W-:Y:S01]  /*2220*/  P2R R29, PR, RZ, 0x1 ;  /* 0x00000001ff1d7803 */ /* 0x000fe20000000000 */
[----:B------:R-:W-:Y:S01]  /*2230*/  FFMA.FTZ R5, R62, R4, R5 ;  /* 0x000000043e057223 */ /* 0x000fe20000010005 */
[C---:B------:R-:W-:Y:S01]  /*2240*/  LOP3.LUT P5, RZ, R91.reuse, R58, RZ, 0x30, !PT ;  /* 0x0000003a5bff7212 */ /* 0x040fe200078a30ff */
[----:B------:R-:W-:Y:S01]  /*2250*/  LDS R21, [R90+0x6c00] ;  /* 0x006c00005a157984 */ /* 0x000fe20000000800 */
[C---:B------:R-:W-:Y:S01]  /*2260*/  LOP3.LUT P0, RZ, R91.reuse, R56, RZ, 0x30, !PT ;  /* 0x000000385bff7212 */ /* 0x040fe200078030ff */
[----:B------:R-:W-:Y:S01]  /*2270*/  FFMA.FTZ R5, R60, R0, R5 ;  /* 0x000000003c057223 */ /* 0x000fe20000010005 */
[----:B------:R-:W-:Y:S01]  /*2280*/  FSEL R4, RZ, 1, P5 ;  /* 0x3f800000ff047808 */ /* 0x000fe20002800000 */
[----:B------:R-:W2:Y:S01]  /*2290*/  LDS R23, [R90+0x7000] ;  /* 0x007000005a177984 */ /* 0x000ea20000000800 */
[----:B------:R-:W-:Y:S02]  /*22a0*/  FSEL R0, RZ, 1, P0 ;  /* 0x3f800000ff007808 */ /* 0x000fe40000000000 */
[----:B------:R-:W-:Y:S01]  /*22b0*/  LOP3.LUT P0, RZ, R91, R54, RZ, 0x30, !PT ;  /* 0x000000365bff7212 */ /* 0x000fe200078030ff */
[----:B------:R-:W-:Y:S01]  /*22c0*/  FFMA.FTZ R5, R58, R4, R5 ;  /* 0x000000043a057223 */ /* 0x000fe20000010005 */
[----:B------:R-:W-:Y:S01]  /*22d0*/  LOP3.LUT R127, R127, 0xbfffffff, RZ, 0xc0, !PT ;  /* 0xbfffffff7f7f7812 */ /* 0x000fe200078ec0ff */
[----:B----4-:R-:W4:Y:S01]  /*22e0*/  LDS R27, [R90+0x7400] ;  /* 0x007400005a1b7984 */ /* 0x010f220000000800 */
[----:B------:R-:W-:Y:S01]  /*22f0*/  FSEL R4, RZ, 1, P0 ;  /* 0x3f800000ff047808 */ /* 0x000fe20000000000 */
[----:B------:R-:W-:Y:S01]  /*2300*/  FFMA.FTZ R5, R56, R0, R5 ;  /* 0x0000000038057223 */ /* 0x000fe20000010005 */
[----:B------:R-:W-:Y:S01]  /*2310*/  LOP3.LUT P0, RZ, R91, R52, RZ, 0x30, !PT ;  /* 0x000000345bff7212 */ /* 0x000fe200078030ff */
[----:B------:R-:W-:Y:S01]  /*2320*/  LDS R31, [R90+0x8400] ;  /* 0x008400005a1f7984 */ /* 0x000fe20000000800 */
        /* <DEDUP_REMOVED lines=12> */
[----:B0-----:R-:W-:Y:S01]  /*23f0*/  LOP3.LUT R6, RZ, R11, RZ, 0x33, !PT ;  /* 0x0000000bff067212 */ /* 0x001fe200078e33ff */
[----:B------:R-:W-:Y:S01]  /*2400*/  FFMA.FTZ R5, R48, R0, R5 ;  /* 0x0000000030057223 */ /* 0x000fe20000010005 */
[----:B------:R-:W-:Y:S02]  /*2410*/  FSEL R4, RZ, 1, P0 ;  /* 0x3f800000ff047808 */ /* 0x000fe40000000000 */
[----:B------:R-:W-:Y:S02]  /*2420*/  LOP3.LUT P0, RZ, R91, R44, RZ, 0x30, !PT ;  /* 0x0000002c5bff7212 */ /* 0x000fe400078030ff */
[----:B-1----:R-:W-:Y:S01]  /*2430*/  LOP3.LUT R70, RZ, R17, RZ, 0x33, !PT ;  /* 0x00000011ff467212 */ /* 0x002fe200078e33ff */
[----:B------:R-:W-:Y:S01]  /*2440*/  FFMA.FTZ R5, R46, R4, R5 ;  /* 0x000000042e057223 */ /* 0x000fe20000010005 */
[----:B------:R-:W-:-:S02]  /*2450*/  FSEL R0, RZ, 1, P0 ;  /* 0x3f800000ff007808 */ /* 0x000fc40000000000 */
[C---:B------:R-:W-:Y:S02]  /*2460*/  LOP3.LUT P0, RZ, R91.reuse, R42, RZ, 0x30, !PT ;  /* 0x0000002a5bff7212 */ /* 0x040fe400078030ff */
[----:B--2---:R-:W-:Y:S01]  /*2470*/  LOP3.LUT R88, RZ, R23, RZ, 0x33, !PT ;  /* 0x00000017ff587212 */ /* 0x004fe200078e33ff */
[----:B------:R-:W-:Y:S01]  /*2480*/  FFMA.FTZ R5, R44, R0, R5 ;  /* 0x000000002c057223 */ /* 0x000fe20000010005 */
[----:B------:R-:W-:Y:S02]  /*2490*/  FSEL R4, RZ, 1, P0 ;  /* 0x3f800000ff047808 */ /* 0x000fe40000000000 */
[----:B------:R-:W-:Y:S02]  /*24a0*/  LOP3.LUT P0, RZ, R91, R40, RZ, 0x30, !PT ;  /* 0x000000285bff7212 */ /* 0x000fe400078030ff */
[----:B------:R-:W-:Y:S01]  /*24b0*/  P2R R13, PR, RZ, 0x10 ;  /* 0x00000010ff0d7803 */ /* 0x000fe20000000000 */
        /* <DEDUP_REMOVED lines=83> */
[----:B------:R-:W-:Y:S02]  /*29f0*/  LOP3.LUT P0, R87, R91, RZ, R4, 0xa0, !PT ;  /* 0x000000ff5b577212 */ /* 0x000fe4000780a004 */
        /* <DEDUP_REMOVED lines=116> */
[----:B------:R-:W-:Y:S02]  /*3140*/  @P0 LOP3.LUT R127, R127, 0x80, RZ, 0xfc, !PT ;  /* 0x000000807f7f0812 */ /* 0x000fe400078efcff */
        /* <DEDUP_REMOVED lines=9> */
[C---:B------:R-:W-:Y:S02]  /*31e0*/  LOP3.LUT P0, RZ, R91.reuse, R23, RZ, 0x30, !PT ;  /* 0x000000175bff7212 */ /* 0x040fe400078030ff */
[----:B------:R-:W-:Y:S02]  /*31f0*/  LOP3.LUT P1, RZ, R91, R58, RZ, 0x30, !PT ;  /* 0x0000003a5bff7212 */ /* 0x000fe400078230ff */
[----:B------:R-:W-:-:S02]  /*3200*/  FSEL R4, RZ, 1, P0 ;  /* 0x3f800000ff047808 */ /* 0x000fc40000000000 */
[----:B--2---:R-:W-:Y:S02]  /*3210*/  LOP3.LUT P4, RZ, R91, R17, RZ, 0x30, !PT ;  /* 0x000000115bff7212 */ /* 0x004fe400078830ff */
[----:B------:R-:W-:Y:S01]  /*3220*/  P2R R35, PR, RZ, 0x1 ;  /* 0x00000001ff237803 */ /* 0x000fe20000000000 */
[----:B------:R-:W-:Y:S01]  /*3230*/  FFMA.FTZ R0, R23, R4, R0 ;  /* 0x0000000417007223 */ /* 0x000fe20000010000 */
[----:B------:R-:W-:Y:S02]  /*3240*/  FSEL R4, RZ, 1, P2 ;  /* 0x3f800000ff047808 */ /* 0x000fe40001000000 */
[----:B------:R-:W-:Y:S01]  /*3250*/  P2R R113, PR, RZ, 0x10 ;  /* 0x00000010ff717803 */ /* 0x000fe20000000000 */
[----:B------:R-:W-:Y:S01]  /*3260*/  FFMA.FTZ R0, R27, R5, R0 ;  /* 0x000000051b007223 */ /* 0x000fe20000010000 */
[----:B------:R-:W-:Y:S02]  /*3270*/  FSEL R5, RZ, 1, P3 ;  /* 0x3f800000ff057808 */ /* 0x000fe40001800000 */
[----:B------:R-:W-:Y:S01]  /*3280*/  LOP3.LUT P3, RZ, R91, R50, RZ, 0x30, !PT ;  /* 0x000000325bff7212 */ /* 0x000fe200078630ff */
[----:B------:R-:W-:Y:S01]  /*3290*/  FFMA.FTZ R0, R7, R4, R0 ;  /* 0x0000000407007223 */ /* 0x000fe20000010000 */
[----:B------:R-:W-:-:S02]  /*32a0*/  FSEL R4, RZ, 1, P4 ;  /* 0x3f800000ff047808 */ /* 0x000fc40002000000 */
[----:B0-----:R-:W-:Y:S01]  /*32b0*/  LOP3.LUT P5, RZ, R91, R31, RZ, 0x30, !PT ;  /* 0x0000001f5bff7212 */ /* 0x001fe200078a30ff */
[----:B------:R-:W-:Y:S01]  /*32c0*/  FFMA.FTZ R0, R11, R5, R0 ;  /* 0x000000050b007223 */ /* 0x000fe20000010000 */
[----:B------:R-:W-:Y:S02]  /*32d0*/  LOP3.LUT P4, RZ, R127, 0x400, RZ, 0xc0, !PT ;  /* 0x000004007fff7812 */ /* 0x000fe4000788c0ff */
[----:B------:R-:W-:Y:S01]  /*32e0*/  FSEL R5, RZ, 1, P5 ;  /* 0x3f800000ff057808 */ /* 0x000fe20002800000 */
[----:B------:R-:W-:Y:S01]  /*32f0*/  FFMA.FTZ R0, R17, R4, R0 ;  /* 0x0000000411007223 */ /* 0x000fe20000010000 */
[----:B------:R-:W-:Y:S02]  /*3300*/  P2R R112, PR, RZ, 0x20 ;  /* 0x00000020ff707803 */ /* 0x000fe40000000000 */
[----:B------:R-:W-:Y:S01]  /*3310*/  LOP3.LUT P5, RZ, R127, 0x800, RZ, 0xc0, !PT ;  /* 0x000008007fff7812 */ /* 0x000fe200078ac0ff */
[----:B------:R-:W-:Y:S01]  /*3320*/  FFMA.FTZ R0, R31, R5, R0 ;  /* 0x000000051f007223 */ /* 0x000fe20000010000 */
[----:B------:R-:W-:-:S02]  /*3330*/  P2R R17, PR, RZ, 0x10 ;  /* 0x00000010ff117803 */ /* 0x000fc40000000000 */
[----:B------:R-:W-:Y:S02]  /*3340*/  P2R R41, PR, RZ, 0x20 ;  /* 0x00000020ff297803 */ /* 0x000fe40000000000 */
[C---:B------:R-:W-:Y:S02]  /*3350*/  LOP3.LUT P5, RZ, R91.reuse, R18, RZ, 0x30, !PT ;  /* 0x000000125bff7212 */ /* 0x040fe400078a30ff */
[C---:B-1----:R-:W-:Y:S02]  /*3360*/  LOP3.LUT P6, RZ, R91.reuse, R21, RZ, 0x30, !PT ;  /* 0x000000155bff7212 */ /* 0x042fe400078c30ff */
[----:B------:R-:W-:Y:S02]  /*3370*/  LOP3.LUT P4, RZ, R91, R12, RZ, 0x30, !PT ;  /* 0x0000000c5bff7212 */ /* 0x000fe400078830ff */
[----:B------:R-:W-:Y:S02]  /*3380*/  FSEL R4, RZ, 1, P6 ;  /* 0x3f800000ff047808 */ /* 0x000fe40003000000 */
[----:B------:R-:W-:-:S02]  /*3390*/  P2R R111, PR, RZ, 0x40 ;  /* 0x00000040ff6f7803 */ /* 0x000fc40000000000 */
[----:B------:R-:W-:Y:S01]  /*33a0*/  LOP3.LUT P6, RZ, R127, 0x1000, RZ, 0xc0, !PT ;  /* 0x000010007fff7812 */ /* 0x000fe200078cc0ff */
[----:B------:R-:W-:Y:S01]  /*33b0*/  FFMA.FTZ R0, R21, R4, R0 ;  /* 0x0000000415007223 */ /* 0x000fe20000010000 */
[----:B------:R-:W-:Y:S02]  /*33c0*/  SEL R23, RZ, 0x20000000, P4 ;  /* 0x20000000ff177807 */ /* 0x000fe40002000000 */
[----:B------:R-:W-:Y:S02]  /*33d0*/  P2R R108, PR, RZ, 0x40 ;  /* 0x00000040ff6c7803 */ /* 0x000fe40000000000 */
[----:B------:R-:W-:Y:S01]  /*33e0*/  LOP3.LUT P6, RZ, R127, 0x2000, RZ, 0xc0, !PT ;  /* 0x000020007fff7812 */ /* 0x000fe200078cc0ff */
[----:B------:R-:W0:Y:S01]  /*33f0*/  SHFL.DOWN P0, R5, R0, 0x1, 0x1f ;  /* 0x08201f0000057f89 */ /* 0x000e220000000000 */
[----:B------:R-:W-:Y:S02]  /*3400*/  ISETP.NE.AND P4, PT, R17, RZ, PT ;  /* 0x000000ff1100720c */ /* 0x000fe40003f85270 */
        /* <DEDUP_REMOVED lines=10> */
[----:B------:R-:W-:Y:S01]  /*34b0*/  LOP3.LUT P6, RZ, R127, 0x20000, RZ, 0xc0, !PT ;  /* 0x000200007fff7812 */ /* 0x000fe200078cc0ff */
[----:B0-----:R-:W-:Y:S01]  /*34c0*/  @P0 FADD R5, R0, R5 ;  /* 0x0000000500050221 */ /* 0x001fe20000000000 */
[----:B------:R-:W-:Y:S02]  /*34d0*/  LOP3.LUT P3, RZ, R91, R34, RZ, 0x30, !PT ;  /* 0x000000225bff7212 */ /* 0x000fe400078630ff */
[----:B------:R-:W-:-:S02]  /*34e0*/  P2R R72, PR, RZ, 0x40 ;  /* 0x00000040ff487803 */ /* 0x000fc40000000000 */
[C---:B------:R-:W-:Y:S01]  /*34f0*/  LOP3.LUT P6, RZ, R127.reuse, 0x40000, RZ, 0xc0, !PT ;  /* 0x000400007fff7812 */ /* 0x040fe200078cc0ff */
[----:B------:R-:W0:Y:S01]  /*3500*/  SHFL.DOWN P0, R4, R5, 0x2, 0x1f ;  /* 0x08401f0005047f89 */ /* 0x000e220000000000 */
        /* <DEDUP_REMOVED lines=11> */
[----:B------:R-:W-:Y:S01]  /*35c0*/  LOP3.LUT P6, RZ, R127, 0x400000, RZ, 0xc0, !PT ;  /* 0x004000007fff7812 */ /* 0x000fe200078cc0ff */
[----:B0-----:R-:W-:Y:S01]  /*35d0*/  @P0 FADD R4, R5, R4 ;  /* 0x0000000405040221 */ /* 0x001fe20000000000 */
[----:B------:R-:W-:Y:S02]  /*35e0*/  SEL R84, RZ, 0x100, P1 ;  /* 0x00000100ff547807 */ /* 0x000fe40000800000 */
[----:B------:R-:W-:Y:S02]  /*35f0*/  P2R R63, PR, RZ, 0x40 ;  /* 0x00000040ff3f7803 */ /* 0x000fe40000000000 */
[----:B------:R-:W-:Y:S01]  /*3600*/  LOP3.LUT P6, RZ, R127, 0x800000, RZ, 0xc0, !PT ;  /* 0x008000007fff7812 */ /* 0x000fe200078cc0ff */
[----:B------:R-:W0:Y:S01]  /*3610*/  SHFL.DOWN P0, R7, R4, 0x4, 0x1f ;  /* 0x08801f0004077f89 */ /* 0x000e220000000000 */
        /* <DEDUP_REMOVED lines=11> */
[----:B------:R-:W-:Y:S01]  /*36d0*/  LOP3.LUT P6, RZ, R127, 0x8000000, RZ, 0xc0, !PT ;  /* 0x080000007fff7812 */ /* 0x000fe200078cc0ff */
[----:B0-----:R-:W-:Y:S01]  /*36e0*/  @P0 FADD R7, R4, R7 ;  /* 0x0000000704070221 */ /* 0x001fe20000000000 */
[----:B------:R-:W-:Y:S02]  /*36f0*/  SEL R4, RZ, 0x4000000, P5 ;  /* 0x04000000ff047807 */ /* 0x000fe40002800000 */
[----:B------:R-:W-:-:S02]  /*3700*/  P2R R51, PR, RZ, 0x40 ;  /* 0x00000040ff337803 */ /* 0x000fc40000000000 */
[----:B------:R-:W-:Y:S01]  /*3710*/  LOP3.LUT P6, RZ, R127, 0x10000000, RZ, 0xc0, !PT ;  /* 0x100000007fff7812 */ /* 0x000fe200078cc0ff */
[----:B------:R-:W0:Y:S01]  /*3720*/  SHFL.DOWN P2, R6, R7, 0x8, 0x1f ;  /* 0x09001f0007067f89 */ /* 0x000e220000040000 */
[----:B------:R-:W-:Y:S02]  /*3730*/  LOP3.LUT P5, RZ, R91, R10, RZ, 0x30, !PT ;  /* 0x0000000a5bff7212 */ /* 0x000fe400078a30ff */
[----:B------:R-:W-:Y:S02]  /*3740*/  P2R R49, PR, RZ, 0x40 ;  /* 0x00000040ff317803 */ /* 0x000fe40000000000 */
[----:B------:R-:W-:Y:S02]  /*3750*/  LOP3.LUT P6, RZ, R127, 0x20000000, RZ, 0xc0, !PT ;  /* 0x200000007fff7812 */ /* 0x000fe400078cc0ff */
[----:B------:R-:W-:Y:S02]  /*3760*/  SEL R21, RZ, 0x40000000, P5 ;  /* 0x40000000ff157807 */ /* 0x000fe40002800000 */
[----:B------:R-:W-:-:S02]  /*3770*/  P2R R47, PR, RZ, 0x40 ;  /* 0x00000040ff2f7803 */ /* 0x000fc40000000000 */
[----:B------:R-:W-:Y:S02]  /*3780*/  LOP3.LUT P6, RZ, R127, 0x40000000, RZ, 0xc0, !PT ;  /* 0x400000007fff7812 */ /* 0x000fe400078cc0ff */
[----:B------:R-:W-:Y:S02]  /*3790*/  ISETP.NE.AND P5, PT, R41, RZ, PT ;  /* 0x000000ff2900720c */ /* 0x000fe40003fa5270 */
[----:B------:R-:W-:Y:S02]  /*37a0*/  P2R R43, PR, RZ, 0x40 ;  /* 0x00000040ff2b7803 */ /* 0x000fe40000000000 */
[C---:B------:R-:W-:Y:S02]  /*37b0*/  LOP3.LUT P6, RZ, R91.reuse, R16, RZ, 0x30, !PT ;  /* 0x000000105bff7212 */ /* 0x040fe400078c30ff */
[----:B------:R-:W-:Y:S02]  /*37c0*/  LOP3.LUT P0, RZ, R91, R56, RZ, 0x30, !PT ;  /* 0x000000385bff7212 */ /* 0x000fe400078030ff */
[----:B------:R-:W-:-:S02]  /*37d0*/  SEL R31, RZ, 0x8000000, P6 ;  /* 0x08000000ff1f7807 */ /* 0x000fc40003000000 */
[----:B------:R-:W-:Y:S01]  /*37e0*/  LOP3.LUT P6, RZ, R91, R8, RZ, 0x30, !PT ;  /* 0x000000085bff7212 */ /* 0x000fe200078c30ff */
[----:B0-----:R-:W-:Y:S01]  /*37f0*/  @P2 FADD R6, R7, R6 ;  /* 0x0000000607062221 */ /* 0x001fe20000000000 */
[----:B------:R-:W-:Y:S02]  /*3800*/  SEL R110, RZ, 0x80, P0 ;  /* 0x00000080ff6e7807 */ /* 0x000fe40000000000 */
[----:B------:R-:W-:Y:S02]  /*3810*/  SEL R17, RZ, 0x80000000, P6 ;  /* 0x80000000ff117807 */ /* 0x000fe40003000000 */
[----:B------:R-:W-:Y:S01]  /*3820*/  ISETP.NE.AND P6, PT, R43, RZ, PT ;  /* 0x000000ff2b00720c */ /* 0x000fe20003fc5270 */
[----:B------:R-:W0:Y:S01]  /*3830*/  SHFL.DOWN P2, R11, R6, 0x10, 0x1f ;  /* 0x0a001f00060b7f89 */ /* 0x000e220000040000 */
[----:B------:R-:W-:Y:S02]  /*3840*/  LOP3.LUT P0, RZ, R91, R52, RZ, 0x30, !PT ;  /* 0x000000345bff7212 */ /* 0x000fe400078030ff */
[----:B------:R-:W-:-:S02]  /*3850*/  SEL R41, RZ, 0x1, P6 ;  /* 0x00000001ff297807 */ /* 0x000fc40003000000 */
[----:B------:R-:W-:Y:S02]  /*3860*/  ISETP.NE.AND P6, PT, R47, RZ, PT ;  /* 0x000000ff2f00720c */ /* 0x000fe40003fc5270 */
[----:B------:R-:W-:Y:S02]  /*3870*/  SEL R82, RZ, 0x200, P0 ;  /* 0x00000200ff527807 */ /* 0x000fe40000000000 */
[----:B------:R-:W-:Y:S02]  /*3880*/  SEL R43, RZ, 0xffffffff, P6 ;  /* 0xffffffffff2b7807 */ /* 0x000fe40003000000 */
[----:B------:R-:W-:Y:S02]  /*3890*/  ISETP.NE.AND P6, PT, R49, RZ, PT ;  /* 0x000000ff3100720c */ /* 0x000fe40003fc5270 */
[----:B------:R-:W-:Y:S01]  /*38a0*/  LOP3.LUT P0, RZ, R91, R44, RZ, 0x30, !PT ;  /* 0x0000002c5bff7212 */ /* 0x000fe200078030ff */
[----:B------:R-:W-:Y:S01]  /*38b0*/  IMAD.SHL.U32 R138, R43, 0x2, RZ ;  /* 0x000000022b8a7824 */ /* 0x000fe200078e00ff */
[----:B------:R-:W-:-:S02]  /*38c0*/  SEL R124, RZ, 0x4, P6 ;  /* 0x00000004ff7c7807 */ /* 0x000fc40003000000 */
[----:B------:R-:W-:Y:S02]  /*38d0*/  ISETP.NE.AND P6, PT, R51, RZ, PT ;  /* 0x000000ff3300720c */ /* 0x000fe40003fc5270 */
[----:B------:R-:W-:Y:S02]  /*38e0*/  SEL R74, RZ, 0x2000, P0 ;  /* 0x00002000ff4a7807 */ /* 0x000fe40000000000 */
[----:B------:R-:W-:Y:S02]  /*38f0*/  SEL R47, RZ, 0x8, P6 ;  /* 0x00000008ff2f7807 */ /* 0x000fe40003000000 */
[----:B------:R-:W-:Y:S01]  /*3900*/  ISETP.NE.AND P6, PT, R53, RZ, PT ;  /* 0x000000ff3500720c */ /* 0x000fe20003fc5270 */
[----:B0-----:R-:W-:Y:S01]  /*3910*/  @P2 FADD R11, R6, R11 ;  /* 0x0000000b060b2221 */ /* 0x001fe20000000000 */
[----:B------:R-:W-:Y:S02]  /*3920*/  LOP3.LUT P2, RZ, R91, R48, RZ, 0x30, !PT ;  /* 0x000000305bff7212 */ /* 0x000fe400078430ff */
[----:B------:R-:W-:-:S02]  /*3930*/  SEL R126, RZ, 0x10, P6 ;  /* 0x00000010ff7e7807 */ /* 0x000fc40003000000 */
[----:B------:R-:W-:Y:S02]  /*3940*/  ISETP.NE.AND P6, PT, R55, RZ, PT ;  /* 0x000000ff3700720c */ /* 0x000fe40003fc5270 */
[----:B------:R-:W-:Y:S02]  /*3950*/  LOP3.LUT P0, RZ, R91, R36, RZ, 0x30, !PT ;  /* 0x000000245bff7212 */ /* 0x000fe400078030ff */
[----:B------:R-:W-:Y:S02]  /*3960*/  SEL R49, RZ, 0x20, P6 ;  /* 0x00000020ff317807 */ /* 0x000fe40003000000 */
[----:B------:R-:W-:Y:S02]  /*3970*/  ISETP.NE.AND P6, PT, R59, RZ, PT ;  /* 0x000000ff3b00720c */ /* 0x000fe40003fc5270 */
[----:B------:R-:W-:Y:S02]  /*3980*/  SEL R78, RZ, 0x800, P2 ;  /* 0x00000800ff4e7807 */ /* 0x000fe40001000000 */
        /* <DEDUP_REMOVED lines=26> */
[C---:B------:R-:W-:Y:S02]  /*3b30*/  LOP3.LUT P1, RZ, R91.reuse, R38, RZ, 0x30, !PT ;  /* 0x000000265bff7212 */ /* 0x040fe400078230ff */
[----:B------:R-:W-:Y:S02]  /*3b40*/  SEL R77, RZ, 0x8000, P6 ;  /* 0x00008000ff4d7807 */ /* 0x000fe40003000000 */
[----:B------:R-:W-:Y:S02]  /*3b50*/  ISETP.NE.AND P6, PT, R86, RZ, PT ;  /* 0x000000ff5600720c */ /* 0x000fe40003fc5270 */
[----:B------:R-:W-:Y:S02]  /*3b60*/  LOP3.LUT P2, RZ, R91, R24, RZ, 0x30, !PT ;  /* 0x000000185bff7212 */ /* 0x000fe400078430ff */
[----:B------:R-:W-:-:S02]  /*3b70*/  P2R R7, PR, RZ, 0x8 ;  /* 0x00000008ff077803 */ /* 0x000fc40000000000 */
[----:B------:R-:W-:Y:S02]  /*3b80*/  SEL R122, RZ, 0x10000, P6 ;  /* 0x00010000ff7a7807 */ /* 0x000fe40003000000 */
[----:B------:R-:W-:Y:S02]  /*3b90*/  LOP3.LUT P3, RZ, R91, R14, RZ, 0x30, !PT ;  /* 0x0000000e5bff7212 */ /* 0x000fe400078630ff */
[----:B------:R-:W-:Y:S02]  /*3ba0*/  ISETP.NE.AND P6, PT, R105, RZ, PT ;  /* 0x000000ff6900720c */ /* 0x000fe40003fc5270 */
[----:B------:R-:W-:Y:S02]  /*3bb0*/  SEL R5, RZ, 0x2000000, P0 ;  /* 0x02000000ff057807 */ /* 0x000fe40000000000 */
[----:B------:R-:W-:Y:S02]  /*3bc0*/  LOP3.LUT P0, RZ, R127, 0x20, RZ, 0xc0, !PT ;  /* 0x000000207fff7812 */ /* 0x000fe4000780c0ff */
[----:B------:R-:W-:-:S02]  /*3bd0*/  SEL R114, RZ, 0x10000, P1 ;  /* 0x00010000ff727807 */ /* 0x000fc40000800000 */
[----:B------:R-:W-:Y:S02]  /*3be0*/  SEL R39, RZ, 0x800000, P2 ;  /* 0x00800000ff277807 */ /* 0x000fe40001000000 */
[----:B------:R-:W-:Y:S02]  /*3bf0*/  LOP3.LUT P1, RZ, R91, R30, RZ, 0x30, !PT ;  /* 0x0000001e5bff7212 */ /* 0x000fe400078230ff */
[----:B------:R-:W-:Y:S02]  /*3c00*/  LOP3.LUT P2, RZ, R127, 0x100, RZ, 0xc0, !PT ;  /* 0x000001007fff7812 */ /* 0x000fe4000784c0ff */
        /* <DEDUP_REMOVED lines=8> */
[----:B------:R-:W-:-:S02]  /*3c90*/  LOP3.LUT P1, RZ, R91, R22, RZ, 0x30, !PT ;  /* 0x000000165bff7212 */ /* 0x000fc400078230ff */
        /* <DEDUP_REMOVED lines=9> */
[----:B------:R-:W-:Y:S02]  /*3d30*/  LOP3.LUT P1, RZ, R127, 0x80, RZ, 0xc0, !PT ;  /* 0x000000807fff7812 */ /* 0x000fe4000782c0ff */
[----:B------:R-:W-:Y:S02]  /*3d40*/  ISETP.NE.AND P2, PT, R19, RZ, PT ;  /* 0x000000ff1300720c */ /* 0x000fe40003f45270 */
[----:B------:R-:W-:-:S02]  /*3d50*/  SEL R19, RZ, 0x20000000, P4 ;  /* 0x20000000ff137807 */ /* 0x000fc40002000000 */
[----:B------:R-:W-:Y:S02]  /*3d60*/  ISETP.NE.AND P4, PT, R13, RZ, PT ;  /* 0x000000ff0d00720c */ /* 0x000fe40003f85270 */
[----:B------:R-:W-:Y:S02]  /*3d70*/  SEL R108, RZ, 0x800000, P1 ;  /* 0x00800000ff6c7807 */ /* 0x000fe40000800000 */
[----:B------:R-:W-:Y:S02]  /*3d80*/  ISETP.NE.AND P1, PT, R37, RZ, PT ;  /* 0x000000ff2500720c */ /* 0x000fe40003f25270 */
[----:B------:R-:W-:Y:S02]  /*3d90*/  SEL R37, RZ, 0xffffffff, P4 ;  /* 0xffffffffff257807 */ /* 0x000fe40002000000 */
[----:B------:R-:W-:Y:S02]  /*3da0*/  SEL R55, RZ, 0x200000, P3 ;  /* 0x00200000ff377807 */ /* 0x000fe40001800000 */
[----:B------:R-:W-:Y:S01]  /*3db0*/  SEL R13, RZ, 0x80000000, P6 ;  /* 0x80000000ff0d7807 */ /* 0x000fe20003000000 */
[----:B------:R-:W-:Y:S01]  /*3dc0*/  IMAD.SHL.U32 R86, R37, 0x2, RZ ;  /* 0x0000000225567824 */ /* 0x000fe200078e00ff */
[----:B------:R-:W-:-:S02]  /*3dd0*/  SEL R73, RZ, 0x80000, P5 ;  /* 0x00080000ff497807 */ /* 0x000fc40002800000 */
[----:B------:R-:W-:Y:S02]  /*3de0*/  ISETP.NE.AND P3, PT, R119, RZ, PT ;  /* 0x000000ff7700720c */ /* 0x000fe40003f65270 */
[----:B------:R-:W-:Y:S02]  /*3df0*/  LOP3.LUT P6, RZ, R127, 0x40, RZ, 0xc0, !PT ;  /* 0x000000407fff7812 */ /* 0x000fe400078cc0ff */
[----:B------:R-:W-:Y:S02]  /*3e00*/  ISETP.NE.AND P5, PT, R112, RZ, PT ;  /* 0x000000ff7000720c */ /* 0x000fe40003fa5270 */
[----:B------:R-:W-:Y:S02]  /*3e10*/  SEL R112, RZ, 0x4000000, P1 ;  /* 0x04000000ff707807 */ /* 0x000fe40000800000 */
[----:B------:R-:W-:Y:S02]  /*3e20*/  ISETP.NE.AND P1, PT, R25, RZ, PT ;  /* 0x000000ff1900720c */ /* 0x000fe40003f25270 */
[----:B------:R-:W-:-:S02]  /*3e30*/  SEL R25, RZ, 0x10000000, P3 ;  /* 0x10000000ff197807 */ /* 0x000fc40001800000 */
[----:B------:R-:W-:Y:S02]  /*3e40*/  SEL R35, RZ, 0x1, P6 ;  /* 0x00000001ff237807 */ /* 0x000fe40003000000 */
[----:B------:R-:W-:Y:S02]  /*3e50*/  ISETP.NE.AND P3, PT, R15, RZ, PT ;  /* 0x000000ff0f00720c */ /* 0x000fe40003f65270 */
[----:B------:R-:W-:Y:S02]  /*3e60*/  LOP3.LUT R35, R86, 0x2, R35, 0xe2, !PT ;  /* 0x0000000256237812 */ /* 0x000fe400078ee223 */
[----:B------:R-:W-:Y:S02]  /*3e70*/  SEL R86, RZ, 0x4, P3 ;  /* 0x00000004ff567807 */ /* 0x000fe40001800000 */
[----:B------:R-:W-:Y:S02]  /*3e80*/  SEL R37, RZ, 0x8, P2 ;  /* 0x00000008ff257807 */ /* 0x000fe40001000000 */
[----:B------:R-:W-:-:S02]  /*3e90*/  LOP3.LUT R41, R138, 0x2, R41, 0xe2, !PT ;  /* 0x000000028a297812 */ /* 0x000fc400078ee229 */
[----:B------:R-:W-:Y:S02]  /*3ea0*/  LOP3.LUT R35, R37, R86, R35, 0xfe, !PT ;  /* 0x0000005625237212 */ /* 0x000fe400078efe23 */
[----:B------:R-:W-:Y:S02]  /*3eb0*/  SEL R86, RZ, 0x10, P1 ;  /* 0x00000010ff567807 */ /* 0x000fe40000800000 */
[----:B------:R-:W-:Y:S02]  /*3ec0*/  SEL R37, RZ, 0x20, P0 ;  /* 0x00000020ff257807 */ /* 0x000fe40000000000 */
[----:B------:R-:W-:Y:S02]  /*3ed0*/  LOP3.LUT R41, R47, R124, R41, 0xfe, !PT ;  /* 0x0000007c2f297212 */ /* 0x000fe400078efe29 */
[----:B------:R-:W-:Y:S02]  /*3ee0*/  LOP3.LUT R86, R37, R86, R35, 0xfe, !PT ;  /* 0x0000005625567212 */ /* 0x000fe400078efe23 */
[----:B------:R-:W-:-:S02]  /*3ef0*/  LOP3.LUT R41, R49, R126, R41, 0xfe, !PT ;  /* 0x0000007e31297212 */ /* 0x000fc400078efe29 */
        /* <DEDUP_REMOVED lines=35> */
[----:B------:R-:W-:Y:S01]  /*4130*/  LOP3.LUT R122, R45, R120, RZ, 0xfc, !PT ;  /* 0x000000782d7a7212 */ /* 0x000fe200078efcff */
[----:B------:R-:W-:Y:S01]  /*4140*/  BAR.SYNC.DEFER_BLOCKING 0x0 ;  /* 0x0000000000007b1d */ /* 0x000fe20000010000 */
[----:B------:R-:W-:-:S02]  /*4150*/  LOP3.LUT P5, RZ, R123, 0x100, RZ, 0xc0, !PT ;  /* 0x000001007bff7812 */ /* 0x000fc400078ac0ff */
        /* <DEDUP_REMOVED lines=23> */
.L_x_881:
[----:B------:R-:W-:Y:S05]  /*42d0*/  BSYNC B0 ;  /* 0x0000000000007941 */ /* 0x000fea0003800000 */
.L_x_880:
        /* <DEDUP_REMOVED lines=15> */
[----:B------:R-:W-:Y:S01]  /*43d0*/  POPC R138, R17 ;  /* 0x00000011008a7309 */ /* 0x000fe20000000000 */
[----:B------:R-:W-:-:S05]  /*43e0*/  LEA.HI R5, R104, R104, RZ, 0x1d ;  /* 0x0000006868057211 */ /* 0x000fca00078fe8ff */
[----:B------:R-:W-:Y:S02]  /*43f0*/  IMAD R150, R5, 0x4, R100 ;  /* 0x0000000405967824 */ /* 0x000fe400078e0264 */
[----:B------:R0:W-:Y:S01]  /*4400*/  @!P5 STS [UR4+0x4], R11 ;  /* 0x0000040bff00d988 */ /* 0x0001e20008000804 */
[----:B------:R-:W1:Y:S01]  /*4410*/  POPC R7, R71 ;  /* 0x0000004700077309 */ /* 0x000e620000000000 */
[----:B------:R-:W-:Y:S01]  /*4420*/  BAR.SYNC.DEFER_BLOCKING 0x0 ;  /* 0x0000000000007b1d */ /* 0x000fe20000010000 */
[----:B------:R-:W-:Y:S01]  /*4430*/  ISETP.GT.U32.AND P5, PT, R104, 0x1f, PT ;  /* 0x0000001f6800780c */ /* 0x000fe20003fa4070 */
[----:B-1----:R-:W-:-:S04]  /*4440*/  IMAD.IADD R7, R7, 0x1, R138 ;  /* 0x0000000107077824 */ /* 0x002fc800078e028a */
[----:B------:R-:W1:Y:S02]  /*4450*/  LDS R97, [UR4+0x4] ;  /* 0x00000404ff617984 */ /* 0x000e640008000800 */
        /* <DEDUP_REMOVED lines=34> */
.L_x_900:
        /* <DEDUP_REMOVED lines=18> */
.L_x_882:
        /* <DEDUP_REMOVED lines=19> */
.L_x_884:
[----:B------:R-:W-:-:S04]  /*48d0*/  LOP3.LUT P5, RZ, R127, 0x40, RZ, 0xc0, !PT ;  /* 0x000000407fff7812 */ /* 0x000fc800078ac0ff */
[----:B--2---:R-:W-:-:S13]  /*48e0*/  ISETP.GT.U32.OR P5, PT, R138, 0xbff, P5 ;  /* 0x00000bff8a00780c */ /* 0x004fda0002fa4470 */
[C---:B------:R-:W-:Y:S01]  /*48f0*/  @!P5 IMAD R5, R138.reuse, 0x8, R99 ;  /* 0x000000088a05d824 */ /* 0x040fe200078e0263 */
[----:B------:R-:W1:Y:S01]  /*4900*/  @!P5 S2R R19, SR_TID.X ;  /* 0x000000000013d919 */ /* 0x000e620000002100 */
[----:B------:R-:W-:-:S05]  /*4910*/  @!P5 VIADD R138, R138, 0x1 ;  /* 0x000000018a8ad836 */ /* 0x000fca0000000000 */
[----:B------:R-:W-:-:S13]  /*4920*/  ISETP.GT.U32.OR P4, PT, R138, 0xbff, P4 ;  /* 0x00000bff8a00780c */ /* 0x000fda0002784470 */
[C---:B0-----:R-:W-:Y:S02]  /*4930*/  @!P4 IMAD R7, R138.reuse, 0x8, R99 ;  /* 0x000000088a07c824 */ /* 0x041fe400078e0263 */
[----:B------:R-:W-:-:S05]  /*4940*/  @!P4 VIADD R138, R138, 0x1 ;  /* 0x000000018a8ac836 */ /* 0x000fca0000000000 */
[----:B------:R-:W-:Y:S01]  /*4950*/  ISETP.GT.U32.OR P3, PT, R138, 0xbff, P3 ;  /* 0x00000bff8a00780c */ /* 0x000fe20001f64470 */
[----:B-1----:R-:W-:-:S04]  /*4960*/  @!P5 IMAD.SHL.U32 R3, R19, 0x40, RZ ;  /* 0x000000401303d824 */ /* 0x002fc800078e00ff */
[C---:B------:R-:W-:Y:S01]  /*4970*/  @!P4 VIADD R69, R3.reuse, 0x1 ;  /* 0x000000010345c836 */ /* 0x040fe20000000000 */
[----:B------:R0:W-:Y:S07]  /*4980*/  @!P5 STS.64 [R5], R2 ;  /* 0x000000020500d388 */ /* 0x0001ee0000000a00 */
[C---:B------:R-:W-:Y:S02]  /*4990*/  @!P3 IMAD R11, R138.reuse, 0x8, R99 ;  /* 0x000000088a0bb824 */ /* 0x040fe400078e0263 */
[----:B------:R-:W-:Y:S01]  /*49a0*/  @!P3 VIADD R138, R138, 0x1 ;  /* 0x000000018a8ab836 */ /* 0x000fe20000000000 */
[----:B------:R1:W-:Y:S01]  /*49b0*/  @!P4 STS.64 [R7], R68 ;  /* 0x000000440700c388 */ /* 0x0003e20000000a00 */
[----:B------:R-:W-:-:S03]  /*49c0*/  @!P3 VIADD R67, R3, 0x2 ;  /* 0x000000020343b836 */ /* 0x000fc60000000000 */
[----:B------:R-:W-:Y:S02]  /*49d0*/  ISETP.GT.U32.OR P2, PT, R138, 0xbff, P2 ;  /* 0x00000bff8a00780c */ /* 0x000fe40001744470 */
[----:B------:R2:W-:Y:S01]  /*49e0*/  @!P3 STS.64 [R11], R66 ;  /* 0x000000420b00b388 */ /* 0x0005e20000000a00 */
[----:B0-----:R-:W-:Y:S01]  /*49f0*/  @!P5 IMAD.MOV.U32 R2, RZ, RZ, RZ ;  /* 0x000000ffff02d224 */ /* 0x001fe200078e00ff */
[----:B------:R-:W-:Y:S01]  /*4a00*/  LOP3.LUT P5, RZ, R33, 0x40, RZ, 0xc0, !PT ;  /* 0x0000004021ff7812 */ /* 0x000fe200078ac0ff */
[----:B-1----:R-:W-:Y:S01]  /*4a10*/  @!P4 IMAD.MOV.U32 R68, RZ, RZ, RZ ;  /* 0x000000ffff44c224 */ /* 0x002fe200078e00ff */
[----:B------:R-:W-:-:S07]  /*4a20*/  LOP3.LUT P4, RZ, R35, 0x80, RZ, 0xc0, !PT ;  /* 0x0000008023ff7812 */ /* 0x000fce000788c0ff */
[C---:B------:R-:W-:Y:S02]  /*4a30*/  @!P2 IMAD R13, R138.reuse, 0x8, R99 ;  /* 0x000000088a0da824 */ /* 0x040fe400078e0263 */
[----:B------:R-:W-:Y:S02]  /*4a40*/  @!P2 VIADD R138, R138, 0x1 ;  /* 0x000000018a8aa836 */ /* 0x000fe40000000000 */
[----:B--2---:R-:W-:Y:S01]  /*4a50*/  @!P3 IMAD.MOV.U32 R66, RZ, RZ, RZ ;  /* 0x000000ffff42b224 */ /* 0x004fe200078e00ff */
        /* <DEDUP_REMOVED lines=452> */
.L_x_885:
        /* <DEDUP_REMOVED lines=17> */
[----:B------:R-:W4:Y:S01]  /*67b0*/  @!P1 LDS R93, [UR4] ;  /* 0x00000004ff5d9984 */ /* 0x000f220008000800 */
[----:B------:R-:W-:Y:S05]  /*67c0*/  BRA `(.L_x_888) ;  /* 0x0000000000207947 */ /* 0x000fea0003800000 */
.L_x_887:
        /* <DEDUP_REMOVED lines=8> */
.L_x_888:
[----:B------:R-:W-:Y:S01]  /*6850*/  UIADD3 UR6, UR6, -0x1, URZ ;  /* 0xffffffff06067890 */ /* 0x000fe2000fffe03f */
[----:B------:R-:W-:Y:S11]  /*6860*/  BRA `(.L_x_889) ;  /* 0xffffffb800047947 */ /* 0x000ff6000383ffff */
.L_x_886:
[----:B------:R-:W-:Y:S01]  /*6870*/  BAR.SYNC.DEFER_BLOCKING 0x0 ;  /* 0x0000000000007b1d */ /* 0x000fe20000010000 */
[----:B------:R-:W-:Y:S02]  /*6880*/  LOP3.LUT P1, RZ, R123, 0x100, RZ, 0xc0, !PT ;  /* 0x000001007bff7812 */ /* 0x000fe4000782c0ff */
[----:B------:R-:W-:-:S03]  /*6890*/  FSETP.GEU.FTZ.AND P0, PT, R97, R102, PT ;  /* 0x000000666100720b */ /* 0x000fc60003f1e000 */
[----:B------:R-:W-:Y:S01]  /*68a0*/  BSSY B0, `(.L_x_890) ;  /* 0x0000015000007945 */ /* 0x000fe20003800000 */
[----:B------:R-:W3:Y:S02]  /*68b0*/  LDS R3, [UR4] ;  /* 0x00000004ff037984 */ /* 0x000ee40008000800 */
[----:B---3--:R-:W-:-:S04]  /*68c0*/  SEL R9, R106, R3, !P0 ;  /* 0x000000036a097207 */ /* 0x008fc80004000000 */
[----:B------:R-:W-:-:S04]  /*68d0*/  ISETP.GE.U32.AND P0, PT, R104, R9, PT ;  /* 0x000000096800720c */ /* 0x000fc80003f06070 */
[----:B------:R-:W-:Y:S01]  /*68e0*/  ISETP.GT.U32.OR P0, PT, R9, 0xbff, P0 ;  /* 0x00000bff0900780c */ /* 0x000fe20000704470 */
[----:B------:R-:W-:-:S12]  /*68f0*/  @P1 BRA `(.L_x_891) ;  /* 0x00000000003c1947 */ /* 0x000fd80003800000 */
[----:B-1----:R-:W1:Y:S01]  /*6900*/  S2R R6, SR_LANEID ;  /* 0x0000000000067919 */ /* 0x002e620000000000 */
[----:B------:R-:W3:Y:S08]  /*6910*/  S2UR UR5, SR_CTAID.X ;  /* 0x00000000000579c3 */ /* 0x000ef00000002500 */
[----:B------:R-:W4:Y:S01]  /*6920*/  REDUX.MAX.S32 UR6, R9 ;  /* 0x00000000090673c4 */ /* 0x000f220000014200 */
[----:B------:R-:W-:Y:S01]  /*6930*/  VOTEU.ANY UR4, UPT, PT ;  /* 0x0000000000047886 */ /* 0x000fe200038e0100 */
[----:B------:R-:W3:Y:S01]  /*6940*/  S2R R0, SR_CTAID.Y ;  /* 0x0000000000007919 */ /* 0x000ee20000002600 */
[----:B------:R-:W-:-:S05]  /*6950*/  UFLO.U32 UR4, UR4 ;  /* 0x00000004000472bd */ /* 0x000fca00080e0000 */
[----:B0-----:R-:W3:Y:S08]  /*6960*/  LDC R7, c[0x0][0xc] ;  /* 0x00000300ff077b82 */ /* 0x001ef00000000800 */
[----:B------:R-:W0:Y:S08]  /*6970*/  LDC.64 R2, c[0x0][0x230] ;  /* 0x00008c00ff027b82 */ /* 0x000e300000000a00 */
[----:B------:R-:W5:Y:S01]  /*6980*/  LDC.64 R4, c[0x0][0x238] ;  /* 0x00008e00ff047b82 */ /* 0x000f620000000a00 */
[----:B-1----:R-:W-:Y:S01]  /*6990*/  ISETP.EQ.U32.AND P1, PT, R6, UR4, PT ;  /* 0x0000000406007c0c */ /* 0x002fe2000bf22070 */
[----:B---3--:R-:W-:-:S04]  /*69a0*/  IMAD R7, R0, R7, UR5 ;  /* 0x0000000500077e24 */ /* 0x008fc8000f8e0207 */
[----:B0-----:R-:W-:-:S04]  /*69b0*/  IMAD.WIDE.U32 R2, R7, 0x4, R2 ;  /* 0x0000000407027825 */ /* 0x001fc800078e0002 */
[----:B----4-:R-:W-:Y:S01]  /*69c0*/  IMAD.U32 R7, RZ, RZ, UR6 ;  /* 0x00000006ff077e24 */ /* 0x010fe2000f8e00ff */
[----:B------:R3:W-:Y:S04]  /*69d0*/  STG.E desc[UR8][R2.64], R9 ;  /* 0x0000000902007986 */ /* 0x0007e8000c101908 */
[----:B-----5:R3:W-:Y:S02]  /*69e0*/  @P1 REDG.E.MAX.S32.STRONG.GPU desc[UR8][R4.64], R7 ;  /* 0x000000070400198e */ /* 0x0207e4000d10e388 */
.L_x_891:
[----:B------:R-:W-:Y:S05]  /*69f0*/  BSYNC B0 ;  /* 0x0000000000007941 */ /* 0x000fea0003800000 */
.L_x_890:
[----:B------:R-:W-:Y:S05]  /*6a00*/  @P0 EXIT ;  /* 0x000000000000094d */ /* 0x000fea0003800000 */
[----:B------:R-:W-:Y:S01]  /*6a10*/  ULDC UR4, c[0x0][0x0] ;  /* 0x0000000000047ab9 */ /* 0x000fe20000000800 */
[----:B------:R-:W-:Y:S01]  /*6a20*/  ULDC.64 UR6, c[0x0][0x218] ;  /* 0x0000860000067ab9 */ /* 0x000fe20000000a00 */
[----:B------:R-:W-:-:S05]  /*6a30*/  ULDC.64 UR10, c[0x0][0x220] ;  /* 0x00008800000a7ab9 */ /* 0x000fca0000000a00 */
.L_x_892:
[----:B------:R-:W-:Y:S01]  /*6a40*/  IMAD R0, R104, 0x8, R99 ;  /* 0x0000000868007824 */ /* 0x000fe200078e0263 */
[----:B---34-:R-:W-:-:S04]  /*6a50*/  IADD3 R5, P0, R103, R104, RZ ;  /* 0x0000006867057210 */ /* 0x018fc80007f1e0ff */
[----:B01----:R-:W0:Y:S01]  /*6a60*/  LDS.64 R6, [R0] ;  /* 0x0000000000067984 */ /* 0x003e220000000a00 */
        /* <DEDUP_REMOVED lines=13> */
.L_x_867:
        /* <DEDUP_REMOVED lines=8> */
.L_x_883:
[----:B------:R-:W-:Y:S02]  /*6bc0*/  IMAD.MOV.U32 R152, RZ, RZ, R13 ;  /* 0x000000ffff987224 */ /* 0x000fe400078e000d */
[----:B------:R-:W-:Y:S02]  /*6bd0*/  IMAD.MOV.U32 R27, RZ, RZ, 0x1 ;  /* 0x00000001ff1b7424 */ /* 0x000fe400078e00ff */
[----:B------:R-:W-:Y:S02]  /*6be0*/  IMAD.MOV.U32 R154, RZ, RZ, RZ ;  /* 0x000000ffff9a7224 */ /* 0x000fe400078e00ff */
[----:B------:R-:W-:-:S07]  /*6bf0*/  IMAD.MOV.U32 R29, RZ, RZ, -0x1 ;  /* 0xffffffffff1d7424 */ /* 0x000fce00078e00ff */
[----:B-1----:R-:W-:Y:S05]  /*6c00*/  WARPSYNC.COLLECTIVE R29, `(.L_x_893) ;  /* 0x000000001d087348 */ /* 0x002fea0003c00000 */
[----:B------:R0:W2:Y:S02]  /*6c10*/  SHFL.UP P5, R148, R152, R27, R154 ;  /* 0x0400001b98947389 */ /* 0x0000a400000a009a */
[----:B012---:R-:W-:Y:S01]  /*6c20*/  ENDCOLLECTIVE ;  /* 0x000000000000791b */ /* 0x007fe20003800000 */
.L_x_893:
[----:B------:R-:W-:Y:S02]  /*6c30*/  IMAD.MOV.U32 R27, RZ, RZ, 0x2 ;  /* 0x00000002ff1b7424 */ /* 0x000fe400078e00ff */
[----:B------:R-:W-:-:S04]  /*6c40*/  IMAD.MOV.U32 R144, RZ, RZ, R148 ;  /* 0x000000ffff907224 */ /* 0x000fc800078e0094 */
[----:B------:R-:W-:-:S04]  /*6c50*/  @P5 IMAD.IADD R144, R13, 0x1, R144 ;  /* 0x000000010d905824 */ /* 0x000fc800078e0290 */
[----:B------:R-:W-:-:S07]  /*6c60*/  IMAD.MOV.U32 R152, RZ, RZ, R144 ;  /* 0x000000ffff987224 */ /* 0x000fce00078e0090 */
[----:B------:R-:W-:Y:S05]  /*6c70*/  WARPSYNC.COLLECTIVE R29, `(.L_x_894) ;  /* 0x000000001d087348 */ /* 0x000fea0003c00000 */
[----:B------:R0:W1:Y:S02]  /*6c80*/  SHFL.UP P5, R148, R152, R27, R154 ;  /* 0x0400001b98947389 */ /* 0x00006400000a009a */
[----:B01----:R-:W-:Y:S01]  /*6c90*/  ENDCOLLECTIVE ;  /* 0x000000000000791b */ /* 0x003fe20003800000 */
.L_x_894:
[----:B------:R-:W-:Y:S02]  /*6ca0*/  IMAD.MOV.U32 R27, RZ, RZ, 0x4 ;  /* 0x00000004ff1b7424 */ /* 0x000fe400078e00ff */
[----:B------:R-:W-:-:S04]  /*6cb0*/  IMAD.MOV.U32 R21, RZ, RZ, R148 ;  /* 0x000000ffff157224 */ /* 0x000fc800078e0094 */
[----:B------:R-:W-:-:S04]  /*6cc0*/  @P5 IMAD.IADD R21, R144, 0x1, R21 ;  /* 0x0000000190155824 */ /* 0x000fc800078e0215 */
[----:B------:R-:W-:-:S07]  /*6cd0*/  IMAD.MOV.U32 R152, RZ, RZ, R21 ;  /* 0x000000ffff987224 */ /* 0x000fce00078e0015 */
[----:B------:R-:W-:Y:S05]  /*6ce0*/  WARPSYNC.COLLECTIVE R29, `(.L_x_895) ;  /* 0x000000001d087348 */ /* 0x000fea0003c00000 */
[----:B------:R0:W1:Y:S02]  /*6cf0*/  SHFL.UP P5, R148, R152, R27, R154 ;  /* 0x0400001b98947389 */ /* 0x00006400000a009a */
[----:B01----:R-:W-:Y:S01]  /*6d00*/  ENDCOLLECTIVE ;  /* 0x000000000000791b */ /* 0x003fe20003800000 */
.L_x_895:
[----:B------:R-:W-:Y:S02]  /*6d10*/  IMAD.MOV.U32 R27, RZ, RZ, 0x8 ;  /* 0x00000008ff1b7424 */ /* 0x000fe400078e00ff */
[----:B------:R-:W-:-:S04]  /*6d20*/  IMAD.MOV.U32 R146, RZ, RZ, R148 ;  /* 0x000000ffff927224 */ /* 0x000fc800078e0094 */
[----:B------:R-:W-:-:S04]  /*6d30*/  @P5 IMAD.IADD R146, R21, 0x1, R146 ;  /* 0x0000000115925824 */ /* 0x000fc800078e0292 */
[----:B------:R-:W-:-:S07]  /*6d40*/  IMAD.MOV.U32 R152, RZ, RZ, R146 ;  /* 0x000000ffff987224 */ /* 0x000fce00078e0092 */
[----:B------:R-:W-:Y:S05]  /*6d50*/  WARPSYNC.COLLECTIVE R29, `(.L_x_896) ;  /* 0x000000001d087348 */ /* 0x000fea0003c00000 */
[----:B------:R0:W1:Y:S02]  /*6d60*/  SHFL.UP P5, R148, R152, R27, R154 ;  /* 0x0400001b98947389 */ /* 0x00006400000a009a */
[----:B01----:R-:W-:Y:S01]  /*6d70*/  ENDCOLLECTIVE ;  /* 0x000000000000791b */ /* 0x003fe20003800000 */
.L_x_896:
        /* <DEDUP_REMOVED lines=8> */
.L_x_897:
[----:B------:R-:W-:Y:S02]  /*6e00*/  @P5 IMAD.IADD R148, R23, 0x1, R148 ;  /* 0x0000000117945824 */ /* 0x000fe400078e0294 */
[----:B------:R-:W-:Y:S02]  /*6e10*/  IMAD.MOV.U32 R23, RZ, RZ, 0x1f ;  /* 0x0000001fff177424 */ /* 0x000fe400078e00ff */
[----:B------:R-:W-:Y:S02]  /*6e20*/  IMAD.MOV.U32 R144, RZ, RZ, R148 ;  /* 0x000000ffff907224 */ /* 0x000fe400078e0094 */
[----:B------:R-:W-:-:S07]  /*6e30*/  IMAD.IADD R13, R148, 0x1, -R13 ;  /* 0x00000001940d7824 */ /* 0x000fce00078e0a0d */
[----:B------:R-:W-:Y:S05]  /*6e40*/  WARPSYNC.COLLECTIVE R29, `(.L_x_898) ;  /* 0x000000001d087348 */ /* 0x000fea0003c00000 */
[----:B------:R0:W1:Y:S02]  /*6e50*/  SHFL.IDX P5, R21, R144, R23, R146 ;  /* 0x0000001790157389 */ /* 0x00006400000a0092 */
[----:B01----:R-:W-:Y:S01]  /*6e60*/  ENDCOLLECTIVE ;  /* 0x000000000000791b */ /* 0x003fe20003800000 */
.L_x_898:
[----:B------:R-:W-:Y:S02]  /*6e70*/  IMAD.MOV.U32 R144, RZ, RZ, R98 ;  /* 0x000000ffff907224 */ /* 0x000fe400078e0062 */
[----:B------:R-:W-:Y:S02]  /*6e80*/  IMAD.MOV.U32 R23, RZ, RZ, RZ ;  /* 0x000000ffff177224 */ /* 0x000fe400078e00ff */
[----:B------:R-:W-:-:S07]  /*6e90*/  IMAD.MOV.U32 R25, RZ, RZ, R21 ;  /* 0x000000ffff197224 */ /* 0x000fce00078e0015 */
[----:B------:R-:W-:Y:S05]  /*6ea0*/  WARPSYNC.COLLECTIVE R29, `(.L_x_899) ;  /* 0x000000001d087348 */ /* 0x000fea0003c00000 */
[----:B------:R0:W1:Y:S02]  /*6eb0*/  SHFL.IDX P5, R21, R144, R23, R146 ;  /* 0x0000001790157389 */ /* 0x00006400000a0092 */
[----:B01----:R-:W-:Y:S01]  /*6ec0*/  ENDCOLLECTIVE ;  /* 0x000000000000791b */ /* 0x003fe20003800000 */
.L_x_899:
[----:B------:R-:W-:Y:S01]  /*6ed0*/  IMAD.MOV.U32 R27, RZ, RZ, R21 ;  /* 0x000000ffff1b7224 */ /* 0x000fe200078e0015 */
[----:B------:R-:W-:Y:S06]  /*6ee0*/  BRA `(.L_x_900) ;  /* 0xffffffd400e47947 */ /* 0x000fec000383ffff */
.L_x_901:
        /* <DEDUP_REMOVED lines=9> */
.L_x_2020:


//--------------------- .text._ZN17fastertransformer19segmented_topp_impl27segmented_top_p_single_passINS0_28Segmented_topk_kernel_paramsIfiLi256ELi1EEELi32EEEvNS0_20TopKPerSegmentParamsE --------------------------
	.section	.text._ZN17fastertransformer19segmented_topp_impl27segmented_top_p_single_passINS0_28Segmented_topk_kernel_paramsIfiLi256ELi1EEELi32EEEvNS0_20TopKPerSegmentParamsE,"ax",@progbits
	.align	128
        .global         _ZN17fastertransformer19segmented_topp_impl27segmented_top_p_single_passINS0_28Segmented_topk_kernel_paramsIfiLi256ELi1EEELi32EEEvNS0_20TopKPerSegmentParamsE
        .type           _ZN17fastertransformer19segmented_topp_impl27segmented_top_p_single_passINS0_28Segmented_topk_kernel_paramsIfiLi256ELi1EEELi32EEEvNS0_20TopKPerSegmentParamsE,@function
        .size           _ZN17fastertransformer19segmented_topp_impl27segmented_top_p_single_passINS0_28Segmented_topk_kernel_paramsIfiLi256ELi1EEELi32EEEvNS0_20TopKPerSegmentParamsE,(.L_x_2021 - _ZN17fastertransformer19segmented_topp_impl27segmented_top_p_single_passINS0_28Segmented_topk_kernel_paramsIfiLi256ELi1EEELi32EEEvNS0_20TopKPerSegmentParamsE)
        .other          _ZN17fastertransformer19segmented_topp_impl27segmented_top_p_single_passINS0_28Segmented_topk_kernel_paramsIfiLi256ELi1EEELi32EEEvNS0_20TopKPerSegmentParamsE,@"STO_CUDA_ENTRY STV_DEFAULT"
_ZN17fastertransformer19segmented_topp_impl27segmented_top_p_single_passINS0_28Segmented_topk_kernel_paramsIfiLi256ELi1EEELi32EEEvNS0_20TopKPerSegmentParamsE:
.text._ZN17fastertransformer19segmented_topp_impl27segmented_top_p_single_passINS0_28Segmented_topk_kernel_paramsIfiLi256ELi1EEELi32EEEvNS0_20TopKPerSegmentParamsE:
        /* <DEDUP_REMOVED lines=45> */
[----:B------:R-:W-:-:S03]  /*02d0*/  IMAD.MOV.U32 R10, RZ, RZ, RZ ;  /* 0x000000ffff0a7224 */ /* 0x000fc600078e00ff */
        /* <DEDUP_REMOVED lines=21> */
[----:B------:R-:W-:Y:S01]  /*0430*/  LEA.HI.X R5, R0, UR5, R11, 0x2, P3 ;  /* 0x0000000500057c11 */ /* 0x000fe200098f140b */
[----:B------:R-:W-:Y:S01]  /*0440*/  IMAD.MOV.U32 R16, RZ, RZ, RZ ;  /* 0x000000ffff107224 */ /* 0x000fe200078e00ff */
[-C--:B------:R-:W-:Y:S01]  /*0450*/  ISETP.GE.AND P3, PT, R9, R54.reuse, PT ;  /* 0x000000360900720c */ /* 0x080fe20003f66270 */
[----:B------:R-:W-:Y:S02]  /*0460*/  VIADD R9, R3, 0x8 ;  /* 0x0000000803097836 */ /* 0x000fe40000000000 */
[----:B------:R0:W5:Y:S01]  /*0470*/  @!P2 LDG.E R2, desc[UR8][R4.64] ;  /* 0x000000080402a981 */ /* 0x000162000c1e1900 */
[-C--:B------:R-:W-:Y:S01]  /*0480*/  ISETP.GE.AND P2, PT, R7, R54.reuse, PT ;  /* 0x000000360700720c */ /* 0x080fe20003f46270 */
[----:B------:R-:W-:Y:S02]  /*0490*/  VIADD R7, R3, 0x9 ;  /* 0x0000000903077836 */ /* 0x000fe40000000000 */
[----:B------:R0:W5:Y:S03]  /*04a0*/  @!P0 LDG.E R10, desc[UR8][R4.64+0x8] ;  /* 0x00000808040a8981 */ /* 0x000166000c1e1900 */
[-C--:B------:R-:W-:Y:S01]  /*04b0*/  ISETP.GE.AND P0, PT, R7, R54.reuse, PT ;  /* 0x000000360700720c */ /* 0x080fe20003f06270 */
[----:B------:R-:W-:Y:S01]  /*04c0*/  VIADD R7, R3, 0xa ;  /* 0x0000000a03077836 */ /* 0x000fe20000000000 */
[----:B------:R0:W5:Y:S04]  /*04d0*/  @!P4 LDG.E R12, desc[UR8][R4.64+0xc] ;  /* 0x00000c08040cc981 */ /* 0x000168000c1e1900 */
[-C--:B------:R-:W-:Y:S01]  /*04e0*/  ISETP.GE.AND P4, PT, R7, R54.reuse, PT ;  /* 0x000000360700720c */ /* 0x080fe20003f86270 */
        /* <DEDUP_REMOVED lines=56> */
[----:B------:R-:W-:Y:S02]  /*0870*/  IMAD R5, R7, 0x4, R6 ;  /* 0x0000000407057824 */ /* 0x000fe400078e0206 */
[----:B------:R-:W-:Y:S02]  /*0880*/  IMAD.MOV.U32 R6, RZ, RZ, R4 ;  /* 0x000000ffff067224 */ /* 0x000fe400078e0004 */
[----:B------:R-:W-:-:S07]  /*0890*/  VIADD R9, R5, 0x6000 ;  /* 0x0000600005097836 */ /* 0x000fce0000000000 */
.L_x_911:
[----:B------:R-:W-:Y:S01]  /*08a0*/  VIADD R6, R6, 0xffffffff ;  /* 0xffffffff06067836 */ /* 0x000fe20000000000 */
[----:B------:R-:W-:Y:S04]  /*08b0*/  BSSY B2, `(.L_x_907) ;  /* 0x000000e000027945 */ /* 0x000fe80003800000 */
[----:B------:R-:W-:Y:S01]  /*08c0*/  ISETP.NE.AND P1, PT, R6, RZ, PT ;  /* 0x000000ff0600720c */ /* 0x000fe20003f25270 */
[----:B0-----:R-:W-:-:S12]  /*08d0*/  @P2 BRA `(.L_x_908) ;  /* 0x00000000002c2947 */ /* 0x001fd80003800000 */
[----:B------:R-:W-:Y:S01]  /*08e0*/  ISETP.GE.AND P0, PT, R11, R54, PT ;  /* 0x000000360b00720c */ /* 0x000fe20003f06270 */
[----:B------:R-:W-:Y:S01]  /*08f0*/  BSSY B3, `(.L_x_909) ;  /* 0x0000008000037945 */ /* 0x000fe20003800000 */
[----:B------:R-:W-:-:S11]  /*0900*/  IMAD.MOV.U32 R4, RZ, RZ, RZ ;  /* 0x000000ffff047224 */ /* 0x000fd600078e00ff */
[----:B------:R-:W-:Y:S05]  /*0910*/  @P0 BRA `(.L_x_910) ;  /* 0x0000000000140947 */ /* 0x000fea0003800000 */
[----:B------:R-:W-:-:S04]  /*0920*/  IADD3 R5, P0, R52, R11, RZ ;  /* 0x0000000b34057210 */ /* 0x000fc80007f1e0ff */
[----:B------:R-:W-:Y:S02]  /*0930*/  LEA.HI.X.SX32 R38, R11, R50, 0x1, P0 ;  /* 0x000000320b267211 */ /* 0x000fe400000f0eff */
[----:B------:R-:W-:-:S04]  /*0940*/  LEA R4, P0, R5, UR6, 0x2 ;  /* 0x0000000605047c11 */ /* 0x000fc8000f8010ff */
[----:B------:R-:W-:-:S05]  /*0950*/  LEA.HI.X R5, R5, UR7, R38, 0x2, P0 ;  /* 0x0000000705057c11 */ /* 0x000fca00080f1426 */
[----:B------:R0:W5:Y:S04]  /*0960*/  LDG.E R4, desc[UR8][R4.64] ;  /* 0x0000000804047981 */ /* 0x000168000c1e1900 */
.L_x_910:
[----:B------:R-:W-:Y:S05]  /*0970*/  BSYNC B3 ;  /* 0x0000000000037941 */ /* 0x000fea0003800000 */
.L_x_909:
[----:B-----5:R1:W-:Y:S02]  /*0980*/  STS [R9], R4 ;  /* 0x0000000409007388 */ /* 0x0203e40000000800 */
.L_x_908:
[----:B------:R-:W-:Y:S05]  /*0990*/  BSYNC B2 ;  /* 0x0000000000027941 */ /* 0x000fea0003800000 */
.L_x_907:
[----:B------:R-:W-:Y:S02]  /*09a0*/  VIADD R7, R7, 0x8 ;  /* 0x0000000807077836 */ /* 0x000fe40000000000 */
[----:B-1----:R-:W-:Y:S02]  /*09b0*/  VIADD R9, R9, 0x20 ;  /* 0x0000002009097836 */ /* 0x002fe40000000000 */
[----:B------:R-:W-:Y:S01]  /*09c0*/  VIADD R11, R11, 0x100 ;  /* 0x000001000b0b7836 */ /* 0x000fe20000000000 */
[----:B------:R-:W-:Y:S06]  /*09d0*/  @P1 BRA `(.L_x_911) ;  /* 0xfffffffc00b01947 */ /* 0x000fec000383ffff */
.L_x_906:
[----:B------:R-:W-:Y:S05]  /*09e0*/  BSYNC B1 ;  /* 0x0000000000017941 */ /* 0x000fea0003800000 */
.L_x_905:
        /* <DEDUP_REMOVED lines=12> */
.L_x_924:
[----:B------:R-:W-:Y:S01]  /*0ab0*/  VIADD R11, R9, 0xffffff00 ;  /* 0xffffff00090b7836 */ /* 0x000fe20000000000 */
[----:B------:R-:W-:Y:S04]  /*0ac0*/  BSSY B1, `(.L_x_912) ;  /* 0x0000014000017945 */ /* 0x000fe80003800000 */
[----:B01-3--:R-:W-:-:S04]  /*0ad0*/  IADD3 R5, P1, R52, R11, RZ ;  /* 0x0000000b34057210 */ /* 0x00bfc80007f3e0ff */
[----:B------:R-:W-:Y:S02]  /*0ae0*/  LEA.HI.X.SX32 R6, R11, R50, 0x1, P1 ;  /* 0x000000320b067211 */ /* 0x000fe400008f0eff */
[----:B------:R-:W-:-:S04]  /*0af0*/  LEA R4, P1, R5, UR10, 0x2 ;  /* 0x0000000a05047c11 */ /* 0x000fc8000f8210ff */
[----:B------:R-:W-:Y:S01]  /*0b00*/  LEA.HI.X R5, R5, UR11, R6, 0x2, P1 ;  /* 0x0000000b05057c11 */ /* 0x000fe200088f1406 */
[----:B------:R-:W-:Y:S08]  /*0b10*/  @P0 BRA `(.L_x_913) ;  /* 0x0000000000380947 */ /* 0x000ff00003800000 */
[----:B------:R-:W-:Y:S01]  /*0b20*/  ISETP.GE.AND P1, PT, R11, R54, PT ;  /* 0x000000360b00720c */ /* 0x000fe20003f26270 */
[----:B------:R-:W-:Y:S01]  /*0b30*/  BSSY B2, `(.L_x_914) ;  /* 0x0000004000027945 */ /* 0x000fe20003800000 */
[----:B------:R-:W-:-:S11]  /*0b40*/  IMAD.MOV.U32 R11, RZ, RZ, RZ ;  /* 0x000000ffff0b7224 */ /* 0x000fd600078e00ff */
[----:B------:R-:W-:Y:S05]  /*0b50*/  @P1 BRA `(.L_x_915) ;  /* 0x0000000000041947 */ /* 0x000fea0003800000 */
[----:B------:R0:W5:Y:S02]  /*0b60*/  LDG.E R11, desc[UR8][R4.64] ;  /* 0x00000008040b7981 */ /* 0x000164000c1e1900 */
.L_x_915:
[----:B------:R-:W-:Y:S05]  /*0b70*/  BSYNC B2 ;  /* 0x0000000000027941 */ /* 0x000fea0003800000 */
.L_x_914:
[----:B-----5:R1:W-:Y:S01]  /*0b80*/  STS [R0+-0x60], R11 ;  /* 0xffffa00b00007388 */ /* 0x0203e20000000800 */
[----:B------:R-:W-:Y:S01]  /*0b90*/  ISETP.GE.AND P1, PT, R9, R54, PT ;  /* 0x000000360900720c */ /* 0x000fe20003f26270 */
[----:B------:R-:W-:Y:S01]  /*0ba0*/  BSSY B2, `(.L_x_916) ;  /* 0x0000004000027945 */ /* 0x000fe20003800000 */
[----:B------:R-:W-:-:S11]  /*0bb0*/  IMAD.MOV.U32 R13, RZ, RZ, RZ ;  /* 0x000000ffff0d7224 */ /* 0x000fd600078e00ff */
[----:B-1----:R-:W-:Y:S05]  /*0bc0*/  @P1 BRA `(.L_x_917) ;  /* 0x0000000000041947 */ /* 0x002fea0003800000 */
[----:B------:R1:W5:Y:S02]  /*0bd0*/  LDG.E R13, desc[UR8][R4.64+0x400] ;  /* 0x00040008040d7981 */ /* 0x000364000c1e1900 */
.L_x_917:
[----:B------:R-:W-:Y:S05]  /*0be0*/  BSYNC B2 ;  /* 0x0000000000027941 */ /* 0x000fea0003800000 */
.L_x_916:
[----:B-----5:R2:W-:Y:S02]  /*0bf0*/  STS [R0+-0x40], R13 ;  /* 0xffffc00d00007388 */ /* 0x0205e40000000800 */
.L_x_913:
[----:B------:R-:W-:Y:S05]  /*0c00*/  BSYNC B1 ;  /* 0x0000000000017941 */ /* 0x000fea0003800000 */
.L_x_912:
[----:B------:R-:W-:Y:S04]  /*0c10*/  BSSY B1, `(.L_x_918) ;  /* 0x0000013000017945 */ /* 0x000fe80003800000 */
[----:B------:R-:W-:Y:S05]  /*0c20*/  @P0 BRA `(.L_x_919) ;  /* 0x0000000000440947 */ /* 0x000fea0003800000 */
[----:B------:R-:W-:Y:S01]  /*0c30*/  VIADD R11, R9, 0x100 ;  /* 0x00000100090b7836 */ /* 0x000fe20000000000 */
[----:B------:R-:W-:Y:S04]  /*0c40*/  BSSY B2, `(.L_x_920) ;  /* 0x0000005000027945 */ /* 0x000fe80003800000 */
[----:B------:R-:W-:Y:S01]  /*0c50*/  ISETP.GE.AND P1, PT, R11, R54, PT ;  /* 0x000000360b00720c */ /* 0x000fe20003f26270 */
[----:B------:R-:W-:-:S12]  /*0c60*/  IMAD.MOV.U32 R11, RZ, RZ, RZ ;  /* 0x000000ffff0b7224 */ /* 0x000fd800078e00ff */
[----:B------:R-:W-:Y:S05]  /*0c70*/  @P1 BRA `(.L_x_921) ;  /* 0x0000000000041947 */ /* 0x000fea0003800000 */
[----:B------:R3:W5:Y:S02]  /*0c80*/  LDG.E R11, desc[UR8][R4.64+0x800] ;  /* 0x00080008040b7981 */ /* 0x000764000c1e1900 */
.L_x_921:
[----:B------:R-:W-:Y:S05]  /*0c90*/  BSYNC B2 ;  /* 0x0000000000027941 */ /* 0x000fea0003800000 */
.L_x_920:
[----:B-----5:R4:W-:Y:S01]  /*0ca0*/  STS [R0+-0x20], R11 ;  /* 0xffffe00b00007388 */ /* 0x0209e20000000800 */
[----:B------:R-:W-:Y:S05]  /*0cb0*/  @P0 BRA `(.L_x_919) ;  /* 0x0000000000200947 */ /* 0x000fea0003800000 */
[----:B----4-:R-:W-:Y:S01]  /*0cc0*/  VIADD R11, R9, 0x200 ;  /* 0x00000200090b7836 */ /* 0x010fe20000000000 */
[----:B------:R-:W-:Y:S04]  /*0cd0*/  BSSY B2, `(.L_x_922) ;  /* 0x0000005000027945 */ /* 0x000fe80003800000 */
[----:B------:R-:W-:Y:S01]  /*0ce0*/  ISETP.GE.AND P1, PT, R11, R54, PT ;  /* 0x000000360b00720c */ /* 0x000fe20003f26270 */
[----:B------:R-:W-:-:S12]  /*0cf0*/  IMAD.MOV.U32 R11, RZ, RZ, RZ ;  /* 0x000000ffff0b7224 */ /* 0x000fd800078e00ff */
[----:B------:R-:W-:Y:S05]  /*0d00*/  @P1 BRA `(.L_x_923) ;  /* 0x0000000000041947 */ /* 0x000fea0003800000 */
[----:B------:R4:W5:Y:S02]  /*0d10*/  LDG.E R11, desc[UR8][R4.64+0xc00] ;  /* 0x000c0008040b7981 */ /* 0x000964000c1e1900 */
.L_x_923:
[----:B------:R-:W-:Y:S05]  /*0d20*/  BSYNC B2 ;  /* 0x0000000000027941 */ /* 0x000fea0003800000 */
.L_x_922:
[----:B-----5:R0:W-:Y:S02]  /*0d30*/  STS [R0], R11 ;  /* 0x0000000b00007388 */ /* 0x0201e40000000800 */
.L_x_919:
[----:B------:R-:W-:Y:S05]  /*0d40*/  BSYNC B1 ;  /* 0x0000000000017941 */ /* 0x000fea0003800000 */
.L_x_918:
[----:B------:R-:W-:Y:S02]  /*0d50*/  VIADD R7, R7, 0x20 ;  /* 0x0000002007077836 */ /* 0x000fe40000000000 */
[----:B0-2-4-:R-:W-:Y:S02]  /*0d60*/  VIADD R0, R0, 0x80 ;  /* 0x0000008000007836 */ /* 0x015fe40000000000 */
[----:B------:R-:W-:Y:S01]  /*0d70*/  VIADD R9, R9, 0x400 ;  /* 0x0000040009097836 */ /* 0x000fe20000000000 */
[----:B------:R-:W-:-:S13]  /*0d80*/  ISETP.GE.U32.AND P1, PT, R7, 0x100, PT ;  /* 0x000001000700780c */ /* 0x000fda0003f26070 */
[----:B------:R-:W-:Y:S05]  /*0d90*/  @!P1 BRA `(.L_x_924) ;  /* 0xfffffffc00449947 */ /* 0x000fea000383ffff */
.L_x_904:
[----:B------:R-:W-:Y:S05]  /*0da0*/  BSYNC B0 ;  /* 0x0000000000007941 */ /* 0x000fea0003800000 */
.L_x_903:
[----:B------:R-:W2:Y:S01]  /*0db0*/  S2R R48, SR_CgaCtaId ;  /* 0x0000000000307919 */ /* 0x000ea20000008800 */
[----:B------:R-:W-:Y:S01]  /*0dc0*/  ISETP.NE.AND P0, PT, R53, RZ, PT ;  /* 0x000000ff3500720c */ /* 0x000fe20003f05270 */
[----:B------:R-:W4:Y:S01]  /*0dd0*/  LDC R51, c[0x0][0x264] ;  /* 0x00009900ff337b82 */ /* 0x000f220000000800 */
[----:B-1-3--:R-:W-:Y:S01]  /*0de0*/  MOV R4, 0x400 ;  /* 0x0000040000047802 */ /* 0x00afe20000000f00 */
[----:B------:R-:W1:Y:S01]  /*0df0*/  S2R R69, SR_LANEID ;  /* 0x0000000000457919 */ /* 0x000e620000000000 */
[----:B------:R-:W-:Y:S02]  /*0e00*/  P2R R68, PR, RZ, 0x1 ;  /* 0x00000001ff447803 */ /* 0x000fe40000000000 */
[----:B------:R-:W-:Y:S02]  /*0e10*/  CS2R R46, SRZ ;  /* 0x00000000002e7805 */ /* 0x000fe4000001ff00 */
[----:B------:R-:W-:Y:S01]  /*0e20*/  CS2R R44, SRZ ;  /* 0x00000000002c7805 */ /* 0x000fe2000001ff00 */
[C---:B------:R-:W-:Y:S01]  /*0e30*/  VIADD R49, R4.reuse, 0x10 ;  /* 0x0000001004317836 */ /* 0x040fe20000000000 */
[----:B------:R-:W-:Y:S01]  /*0e40*/  CS2R R42, SRZ ;  /* 0x00000000002a7805 */ /* 0x000fe2000001ff00 */
[----:B0-----:R-:W-:Y:S01]  /*0e50*/  VIADD R5, R4, 0x4b0 ;  /* 0x000004b004057836 */ /* 0x001fe20000000000 */
[----:B------:R-:W-:Y:S01]  /*0e60*/  UMOV UR6, 0x1d ;  /* 0x0000001d00067882 */ /* 0x000fe20000000000 */
[----:B--2---:R-:W-:-:S02]  /*0e70*/  @!P0 LEA R0, R48, R4, 0x18 ;  /* 0x0000000430008211 */ /* 0x004fc400078ec0ff */
[----:B------:R-:W-:Y:S02]  /*0e80*/  SHF.R.S32.HI R4, RZ, 0x1f, R53 ;  /* 0x0000001fff047819 */ /* 0x000fe40000011435 */
[----:B------:R-:W-:Y:S01]  /*0e90*/  LEA R49, R48, R49, 0x18 ;  /* 0x0000003130317211 */ /* 0x000fe200078ec0ff */
[----:B------:R0:W-:Y:S01]  /*0ea0*/  @!P0 STS [R0], RZ ;  /* 0x000000ff00008388 */ /* 0x0001e20000000800 */
[----:B------:R-:W-:Y:S02]  /*0eb0*/  LEA.HI R4, R4, R53, RZ, 0x5 ;  /* 0x0000003504047211 */ /* 0x000fe400078f28ff */
[----:B-1----:R-:W-:Y:S02]  /*0ec0*/  ISETP.NE.AND P0, PT, R69, RZ, PT ;  /* 0x000000ff4500720c */ /* 0x002fe40003f05270 */
[----:B------:R-:W-:Y:S02]  /*0ed0*/  LEA R48, R48, R5, 0x18 ;  /* 0x0000000530307211 */ /* 0x000fe400078ec0ff */
[----:B------:R-:W-:-:S02]  /*0ee0*/  SHF.R.S32.HI R4, RZ, 0x5, R4 ;  /* 0x00000005ff047819 */ /* 0x000fc40000011404 */
[----:B0-----:R-:W-:Y:S01]  /*0ef0*/  P2R R0, PR, RZ, 0x1 ;  /* 0x00000001ff007803 */ /* 0x001fe20000000000 */
[----:B------:R-:W-:Y:S02]  /*0f00*/  IMAD R0, R53, 0x4, R48 ;  /* 0x0000000435007824 */ /* 0x000fe400078e0230 */
[----:B------:R-:W-:-:S07]  /*0f10*/  IMAD R40, R4, 0x4, R49 ;  /* 0x0000000404287824 */ /* 0x000fce00078e0231 */
.L_x_934:
[----:B------:R-:W-:Y:S01]  /*0f20*/  UMOV UR4, 0x1 ;  /* 0x0000000100047882 */ /* 0x000fe20000000000 */
[----:B------:R-:W-:Y:S01]  /*0f30*/  BAR.SYNC.DEFER_BLOCKING 0x0 ;  /* 0x0000000000007b1d */ /* 0x000fe20000010000 */
[----:B------:R-:W-:-:S05]  /*0f40*/  USHF.L.U32 UR4, UR4, UR6, URZ ;  /* 0x0000000604047299 */ /* 0x000fca000800063f */
[----:B------:R-:W-:Y:S01]  /*0f50*/  BSSY B0, `(.L_x_925) ;  /* 0x0000108000007945 */ /* 0x000fe20003800000 */
[----:B------:R-:W-:-:S04]  /*0f60*/  LOP3.LUT R41, R45, UR4, RZ, 0xfc, !PT ;  /* 0x000000042d297c12 */ /* 0x000fc8000f8efcff */
[C---:B-----5:R-:W-:Y:S02]  /*0f70*/  LOP3.LUT P0, RZ, R41.reuse, R2, RZ, 0x30, !PT ;  /* 0x0000000229ff7212 */ /* 0x060fe400078030ff */
[C---:B------:R-:W-:Y:S02]  /*0f80*/  LOP3.LUT P4, RZ, R41.reuse, R8, RZ, 0x30, !PT ;  /* 0x0000000829ff7212 */ /* 0x040fe400078830ff */
[----:B------:R-:W-:Y:S02]  /*0f90*/  FSEL R5, RZ, 1, P0 ;  /* 0x3f800000ff057808 */ /* 0x000fe40000000000 */
[C---:B------:R-:W-:Y:S02]  /*0fa0*/  LOP3.LUT P3, RZ, R41.reuse, R10, RZ, 0x30, !PT ;  /* 0x0000000a29ff7212 */ /* 0x040fe400078630ff */
[----:B------:R-:W-:Y:S01]  /*0fb0*/  FSEL R4, RZ, 1, P4 ;  /* 0x3f800000ff047808 */ /* 0x000fe20002000000 */
[----:B------:R-:W-:Y:S01]  /*0fc0*/  FFMA.FTZ R5, R2, R5, RZ ;  /* 0x0000000502057223 */ /* 0x000fe200000100ff */
[----:B------:R-:W-:-:S02]  /*0fd0*/  LOP3.LUT P2, RZ, R41, R12, RZ, 0x30, !PT ;  /* 0x0000000c29ff7212 */ /* 0x000fc400078430ff */
[----:B---3--:R-:W-:Y:S01]  /*0fe0*/  FSEL R6, RZ, 1, P3 ;  /* 0x3f800000ff067808 */ /* 0x008fe20001800000 */
[----:B------:R-:W-:Y:S01]  /*0ff0*/  FFMA.FTZ R5, R8, R4, R5 ;  /* 0x0000000408057223 */ /* 0x000fe20000010005 */
[C---:B------:R-:W-:Y:S01]  /*1000*/  LOP3.LUT P1, RZ, R41.reuse, R14, RZ, 0x30, !PT ;  /* 0x0000000e29ff7212 */ /* 0x040fe200078230ff */
[----:B0-----:R-:W0:Y:S01]  /*1010*/  LDS R9, [R0+0x6000] ;  /* 0x0060000000097984 */ /* 0x001e220000000800 */
[----:B------:R-:W-:Y:S01]  /*1020*/  FSEL R4, RZ, 1, P2 ;  /* 0x3f800000ff047808 */ /* 0x000fe20001000000 */
[----:B------:R-:W-:Y:S01]  /*1030*/  FFMA.FTZ R5, R10, R6, R5 ;  /* 0x000000060a057223 */ /* 0x000fe20000010005 */
[----:B------:R-:W-:Y:S01]  /*1040*/  P2R R37, PR, RZ, 0x1 ;  /* 0x00000001ff257803 */ /* 0x000fe20000000000 */
[----:B-1----:R-:W1:Y:S01]  /*1050*/  LDS R15, [R0+0x6400] ;  /* 0x00640000000f7984 */ /* 0x002e620000000800 */
[----:B------:R-:W-:Y:S01]  /*1060*/  FSEL R6, RZ, 1, P1 ;  /* 0x3f800000ff067808 */ /* 0x000fe20000800000 */
[----:B------:R-:W-:Y:S01]  /*1070*/  FFMA.FTZ R5, R12, R4, R5 ;  /* 0x000000040c057223 */ /* 0x000fe20000010005 */
[C---:B------:R-:W-:Y:S01]  /*1080*/  LOP3.LUT P0, RZ, R41.reuse, R16, RZ, 0x30, !PT ;  /* 0x0000001029ff7212 */ /* 0x040fe200078030ff */
[----:B--2---:R-:W2:Y:S01]  /*1090*/  LDS R21, [R0+0x6800] ;  /* 0x0068000000157984 */ /* 0x004ea20000000800 */
[----:B------:R-:W-:Y:S01]  /*10a0*/  LOP3.LUT P5, RZ, R41, R18, RZ, 0x30, !PT ;  /* 0x0000001229ff7212 */ /* 0x000fe200078a30ff */
[----:B------:R-:W-:Y:S01]  /*10b0*/  FFMA.FTZ R5, R14, R6, R5 ;  /* 0x000000060e057223 */ /* 0x000fe20000010005 */
[----:B------:R-:W-:Y:S01]  /*10c0*/  FSEL R4, RZ, 1, P0 ;  /* 0x3f800000ff047808 */ /* 0x000fe20000000000 */
[----:B------:R-:W3:Y:S01]  /*10d0*/  LDS R23, [R0+0x6c00] ;  /* 0x006c000000177984 */ /* 0x000ee20000000800 */
[----:B------:R-:W-:-:S02]  /*10e0*/  P2R R19, PR, RZ, 0x1 ;  /* 0x00000001ff137803 */ /* 0x000fc40000000000 */
[C---:B------:R-:W-:Y:S01]  /*10f0*/  LOP3.LUT P0, RZ, R41.reuse, R20, RZ, 0x30, !PT ;  /* 0x0000001429ff7212 */ /* 0x040fe200078030ff */
[----:B------:R-:W-:Y:S01]  /*1100*/  FFMA.FTZ R5, R16, R4, R5 ;  /* 0x0000000410057223 */ /* 0x000fe20000010005 */
[----:B------:R-:W-:Y:S01]  /*1110*/  FSEL R6, RZ, 1, P5 ;  /* 0x3f800000ff067808 */ /* 0x000fe20002800000 */
[----:B----4-:R-:W4:Y:S01]  /*1120*/  LDS R25, [R0+0x7000] ;  /* 0x0070000000197984 */ /* 0x010f220000000800 */
[----:B------:R-:W-:Y:S02]  /*1130*/  FSEL R4, RZ, 1, P0 ;  /* 0x3f800000ff047808 */ /* 0x000fe40000000000 */
[C---:B------:R-:W-:Y:S01]  /*1140*/  LOP3.LUT P0, RZ, R41.reuse, R22, RZ, 0x30, !PT ;  /* 0x0000001629ff7212 */ /* 0x040fe200078030ff */
[----:B------:R-:W-:Y:S01]  /*1150*/  FFMA.FTZ R5, R18, R6, R5 ;  /* 0x0000000612057223 */ /* 0x000fe20000010005 */
[----:B------:R-:W4:Y:S01]  /*1160*/  LDS R27, [R0+0x7400] ;  /* 0x00740000001b7984 */ /* 0x000f220000000800 */
[----:B------:R-:W-:Y:S02]  /*1170*/  P2R R17, PR, RZ, 0x2 ;  /* 0x00000002ff117803 */ /* 0x000fe40000000000 */
[----:B------:R-:W-:Y:S01]  /*1180*/  FSEL R6, RZ, 1, P0 ;  /* 0x3f800000ff067808 */ /* 0x000fe20000000000 */
[----:B------:R-:W-:Y:S01]  /*1190*/  FFMA.FTZ R5, R20, R4, R5 ;  /* 0x0000000414057223 */ /* 0x000fe20000010005 */
[----:B------:R-:W-:Y:S01]  /*11a0*/  LOP3.LUT P0, RZ, R41, R24, RZ, 0x30, !PT ;  /* 0x0000001829ff7212 */ /* 0x000fe200078030ff */
[----:B------:R-:W4:Y:S01]  /*11b0*/  LDS R29, [R0+0x7800] ;  /* 0x00780000001d7984 */ /* 0x000f220000000800 */
        /* <DEDUP_REMOVED lines=25> */
[----:B------:R-:W-:Y:S02]  /*1350*/  P2R R38, PR, RZ, 0x1 ;  /* 0x00000001ff267803 */ /* 0x000fe40000000000 */
[----:B------:R-:W-:Y:S02]  /*1360*/  FSEL R6, RZ, 1, P0 ;  /* 0x3f800000ff067808 */ /* 0x000fe40000000000 */
[----:B-1----:R-:W-:-:S03]  /*1370*/  LOP3.LUT P0, RZ, R41, R15, RZ, 0x30, !PT ;  /* 0x0000000f29ff7212 */ /* 0x002fc600078030ff */
[----:B------:R-:W-:Y:S01]  /*1380*/  FFMA.FTZ R4, R9, R6, R4 ;  /* 0x0000000609047223 */ /* 0x000fe20000010004 */
[----:B------:R-:W-:Y:S01]  /*1390*/  FSEL R5, RZ, 1, P0 ;  /* 0x3f800000ff057808 */ /* 0x000fe20000000000 */
[----:B------:R-:W0:Y:S01]  /*13a0*/  LDS R9, [R0+0x7c00] ;  /* 0x007c000000097984 */ /* 0x000e220000000800 */
[----:B------:R-:W-:Y:S02]  /*13b0*/  P2R R56, PR, RZ, 0x1 ;  /* 0x00000001ff387803 */ /* 0x000fe40000000000 */
[----:B--2---:R-:W-:Y:S01]  /*13c0*/  LOP3.LUT P0, RZ, R41, R21, RZ, 0x30, !PT ;  /* 0x0000001529ff7212 */ /* 0x004fe200078030ff */
[----:B------:R-:W-:Y:S02]  /*13d0*/  FFMA.FTZ R4, R15, R5, R4 ;  /* 0x000000050f047223 */ /* 0x000fe40000010004 */
[----:B------:R-:W1:Y:S01]  /*13e0*/  LDS R15, [R0+0x8000] ;  /* 0x00800000000f7984 */ /* 0x000e620000000800 */
[----:B------:R-:W-:Y:S02]  /*13f0*/  FSEL R6, RZ, 1, P0 ;  /* 0x3f800000ff067808 */ /* 0x000fe40000000000 */
[----:B------:R-:W-:-:S02]  /*1400*/  P2R R59, PR, RZ, 0x1 ;  /* 0x00000001ff3b7803 */ /* 0x000fc40000000000 */
[----:B---3--:R-:W-:Y:S01]  /*1410*/  LOP3.LUT P0, RZ, R41, R23, RZ, 0x30, !PT ;  /* 0x0000001729ff7212 */ /* 0x008fe200078030ff */
[----:B------:R-:W-:Y:S02]  /*1420*/  FFMA.FTZ R4, R21, R6, R4 ;  /* 0x0000000615047223 */ /* 0x000fe40000010004 */
[----:B------:R-:W2:Y:S01]  /*1430*/  LDS R21, [R0+0x8400] ;  /* 0x0084000000157984 */ /* 0x000ea20000000800 */
[----:B------:R-:W-:Y:S02]  /*1440*/  P2R R58, PR, RZ, 0x1 ;  /* 0x00000001ff3a7803 */ /* 0x000fe40000000000 */
[----:B------:R-:W-:Y:S02]  /*1450*/  FSEL R5, RZ, 1, P0 ;  /* 0x3f800000ff057808 */ /* 0x000fe40000000000 */
[----:B----4-:R-:W-:-:S03]  /*1460*/  LOP3.LUT P0, RZ, R41, R25, RZ, 0x30, !PT ;  /* 0x0000001929ff7212 */ /* 0x010fc600078030ff */
[----:B------:R-:W-:Y:S01]  /*1470*/  FFMA.FTZ R4, R23, R5, R4 ;  /* 0x0000000517047223 */ /* 0x000fe20000010004 */
[----:B------:R-:W-:Y:S01]  /*1480*/  P2R R57, PR, RZ, 0x1 ;  /* 0x00000001ff397803 */ /* 0x000fe20000000000 */
[----:B------:R-:W3:Y:S01]  /*1490*/  LDS R23, [R0+0x8800] ;  /* 0x0088000000177984 */ /* 0x000ee20000000800 */
[----:B------:R-:W-:Y:S02]  /*14a0*/  FSEL R6, RZ, 1, P0 ;  /* 0x3f800000ff067808 */ /* 0x000fe40000000000 */
[----:B------:R-:W-:-:S03]  /*14b0*/  LOP3.LUT P0, RZ, R41, R27, RZ, 0x30, !PT ;  /* 0x0000001b29ff7212 */ /* 0x000fc600078030ff */
[----:B------:R-:W-:Y:S01]  /*14c0*/  FFMA.FTZ R4, R25, R6, R4 ;  /* 0x0000000619047223 */ /* 0x000fe20000010004 */
[----:B------:R-:W-:Y:S01]  /*14d0*/  P2R R55, PR, RZ, 0x1 ;  /* 0x00000001ff377803 */ /* 0x000fe20000000000 */
[----:B------:R-:W4:Y:S01]  /*14e0*/  LDS R25, [R0+0x8c00] ;  /* 0x008c000000197984 */ /* 0x000f220000000800 */
[----:B------:R-:W-:Y:S02]  /*14f0*/  FSEL R5, RZ, 1, P0 ;  /* 0x3f800000ff057808 */ /* 0x000fe40000000000 */
[----:B------:R-:W-:-:S03]  /*1500*/  LOP3.LUT P0, RZ, R41, R29, RZ, 0x30, !PT ;  /* 0x0000001d29ff7212 */ /* 0x000fc600078030ff */
[----:B------:R-:W-:Y:S01]  /*1510*/  FFMA.FTZ R4, R27, R5, R4 ;  /* 0x000000051b047223 */ /* 0x000fe20000010004 */
[----:B------:R-:W-:Y:S01]  /*1520*/  P2R R39, PR, RZ, 0x1 ;  /* 0x00000001ff277803 */ /* 0x000fe20000000000 */
[----:B------:R-:W4:Y:S01]  /*1530*/  LDS R27, [R0+0x9000] ;  /* 0x00900000001b7984 */ /* 0x000f220000000800 */
[----:B------:R-:W-:Y:S02]  /*1540*/  FSEL R6, RZ, 1, P0 ;  /* 0x3f800000ff067808 */ /* 0x000fe40000000000 */
[----:B0-----:R-:W-:-:S03]  /*1550*/  LOP3.LUT P0, RZ, R41, R9, RZ, 0x30, !PT ;  /* 0x0000000929ff7212 */ /* 0x001fc600078030ff */
[----:B------:R-:W-:Y:S01]  /*1560*/  FFMA.FTZ R4, R29, R6, R4 ;  /* 0x000000061d047223 */ /* 0x000fe20000010004 */
[----:B------:R-:W-:Y:S01]  /*1570*/  P2R R35, PR, RZ, 0x1 ;  /* 0x00000001ff237803 */ /* 0x000fe20000000000 */
[----:B------:R-:W0:Y:S01]  /*1580*/  LDS R29, [R0+0x9400] ;  /* 0x00940000001d7984 */ /* 0x000e220000000800 */
[----:B------:R-:W-:Y:S02]  /*1590*/  FSEL R5, RZ, 1, P0 ;  /* 0x3f800000ff057808 */ /* 0x000fe40000000000 */
[----:B-1----:R-:W-:-:S03]  /*15a0*/  LOP3.LUT P0, RZ, R41, R15, RZ, 0x30, !PT ;  /* 0x0000000f29ff7212 */ /* 0x002fc600078030ff */
[----:B------:R-:W-:Y:S01]  /*15b0*/  FFMA.FTZ R4, R9, R5, R4 ;  /* 0x0000000509047223 */ /* 0x000fe20000010004 */
[----:B------:R-:W-:Y:S01]  /*15c0*/  FSEL R6, RZ, 1, P0 ;  /* 0x3f800000ff067808 */ /* 0x000fe20000000000 */
[----:B------:R-:W1:Y:S01]  /*15d0*/  LDS R9, [R0+0x9800] ;  /* 0x0098000000097984 */ /* 0x000e620000000800 */
[----:B------:R-:W-:Y:S02]  /*15e0*/  P2R R33, PR, RZ, 0x1 ;  /* 0x00000001ff217803 */ /* 0x000fe40000000000 */
[----:B--2---:R-:W-:Y:S01]  /*15f0*/  LOP3.LUT P0, RZ, R41, R21, RZ, 0x30, !PT ;  /* 0x0000001529ff7212 */ /* 0x004fe200078030ff */
[----:B------:R-:W-:Y:S02]  /*1600*/  FFMA.FTZ R4, R15, R6, R4 ;  /* 0x000000060f047223 */ /* 0x000fe40000010004 */
[----:B------:R-:W2:Y:S01]  /*1610*/  LDS R15, [R0+0x9c00] ;  /* 0x009c0000000f7984 */ /* 0x000ea20000000800 */
[----:B------:R-:W-:Y:S02]  /*1620*/  FSEL R5, RZ, 1, P0 ;  /* 0x3f800000ff057808 */ /* 0x000fe40000000000 */
[----:B------:R-:W-:-:S02]  /*1630*/  P2R R31, PR, RZ, 0x1 ;  /* 0x00000001ff1f7803 */ /* 0x000fc40000000000 */
[----:B------:R-:W-:Y:S01]  /*1640*/  ISETP.NE.AND P0, PT, R33, RZ, PT ;  /* 0x000000ff2100720c */ /* 0x000fe20003f05270 */
[----:B------:R-:W-:Y:S01]  /*1650*/  FFMA.FTZ R4, R21, R5, R4 ;  /* 0x0000000515047223 */ /* 0x000fe20000010004 */
[----:B---3--:R-:W-:Y:S02]  /*1660*/  LOP3.LUT P1, RZ, R41, R23, RZ, 0x30, !PT ;  /* 0x0000001729ff7212 */ /* 0x008fe400078230ff */
[----:B------:R-:W-:Y:S02]  /*1670*/  P2R R33, PR, RZ, 0x1 ;  /* 0x00000001ff217803 */ /* 0x000fe40000000000 */
[----:B------:R-:W-:Y:S02]  /*1680*/  ISETP.NE.AND P0, PT, R35, RZ, PT ;  /* 0x000000ff2300720c */ /* 0x000fe40003f05270 */
[----:B------:R-:W-:Y:S02]  /*1690*/  FSEL R6, RZ, 1, P1 ;  /* 0x3f800000ff067808 */ /* 0x000fe40000800000 */
[----:B------:R-:W-:-:S02]  /*16a0*/  P2R R35, PR, RZ, 0x1 ;  /* 0x00000001ff237803 */ /* 0x000fc40000000000 */
[----:B------:R-:W-:Y:S01]  /*16b0*/  ISETP.NE.AND P0, PT, R39, RZ, PT ;  /* 0x000000ff2700720c */ /* 0x000fe20003f05270 */
[----:B------:R-:W-:Y:S01]  /*16c0*/  FFMA.FTZ R4, R23, R6, R4 ;  /* 0x0000000617047223 */ /* 0x000fe20000010004 */
[----:B----4-:R-:W-:Y:S02]  /*16d0*/  LOP3.LUT P2, RZ, R41, R25, RZ, 0x30, !PT ;  /* 0x0000001929ff7212 */ /* 0x010fe400078430ff */
[----:B------:R-:W-:Y:S02]  /*16e0*/  P2R R39, PR, RZ, 0x1 ;  /* 0x00000001ff277803 */ /* 0x000fe40000000000 */
[----:B------:R-:W-:Y:S02]  /*16f0*/  ISETP.NE.AND P0, PT, R55, RZ, PT ;  /* 0x000000ff3700720c */ /* 0x000fe40003f05270 */
[----:B------:R-:W-:Y:S02]  /*1700*/  FSEL R5, RZ, 1, P2 ;  /* 0x3f800000ff057808 */ /* 0x000fe40001000000 */
[----:B------:R-:W-:-:S02]  /*1710*/  P2R R55, PR, RZ, 0x1 ;  /* 0x00000001ff377803 */ /* 0x000fc40000000000 */
[----:B------:R-:W-:Y:S01]  /*1720*/  ISETP.NE.AND P0, PT, R57, RZ, PT ;  /* 0x000000ff3900720c */ /* 0x000fe20003f05270 */
[----:B------:R-:W-:Y:S01]  /*1730*/  FFMA.FTZ R4, R25, R5, R4 ;  /* 0x0000000519047223 */ /* 0x000fe20000010004 */
[----:B------:R-:W-:Y:S02]  /*1740*/  LOP3.LUT P3, RZ, R41, R27, RZ, 0x30, !PT ;  /* 0x0000001b29ff7212 */ /* 0x000fe400078630ff */
[----:B------:R-:W-:Y:S02]  /*1750*/  P2R R57, PR, RZ, 0x1 ;  /* 0x00000001ff397803 */ /* 0x000fe40000000000 */
[----:B------:R-:W-:Y:S02]  /*1760*/  ISETP.NE.AND P0, PT, R58, RZ, PT ;  /* 0x000000ff3a00720c */ /* 0x000fe40003f05270 */
[----:B------:R-:W-:Y:S02]  /*1770*/  FSEL R6, RZ, 1, P3 ;  /* 0x3f800000ff067808 */ /* 0x000fe40001800000 */
[----:B------:R-:W-:-:S02]  /*1780*/  P2R R58, PR, RZ, 0x1 ;  /* 0x00000001ff3a7803 */ /* 0x000fc40000000000 */
[----:B------:R-:W-:Y:S01]  /*1790*/  ISETP.NE.AND P0, PT, R59, RZ, PT ;  /* 0x000000ff3b00720c */ /* 0x000fe20003f05270 */
[----:B------:R-:W-:Y:S01]  /*17a0*/  FFMA.FTZ R4, R27, R6, R4 ;  /* 0x000000061b047223 */ /* 0x000fe20000010004 */
[C---:B0-----:R-:W-:Y:S02]  /*17b0*/  LOP3.LUT P4, RZ, R41.reuse, R29, RZ, 0x30, !PT ;  /* 0x0000001d29ff7212 */ /* 0x041fe400078830ff */
[----:B------:R-:W-:Y:S02]  /*17c0*/  P2R R59, PR, RZ, 0x1 ;  /* 0x00000001ff3b7803 */ /* 0x000fe40000000000 */
[----:B------:R-:W-:Y:S02]  /*17d0*/  FSEL R5, RZ, 1, P4 ;  /* 0x3f800000ff057808 */ /* 0x000fe40002000000 */
[----:B-1----:R-:W-:Y:S02]  /*17e0*/  LOP3.LUT P5, RZ, R41, R9, RZ, 0x30, !PT ;  /* 0x0000000929ff7212 */ /* 0x002fe400078a30ff */
[----:B------:R-:W-:Y:S01]  /*17f0*/  ISETP.NE.AND P0, PT, R56, RZ, PT ;  /* 0x000000ff3800720c */ /* 0x000fe20003f05270 */
[----:B------:R-:W-:Y:S01]  /*1800*/  FFMA.FTZ R4, R29, R5, R4 ;  /* 0x000000051d047223 */ /* 0x000fe20000010004 */
[----:B------:R-:W-:-:S02]  /*1810*/  FSEL R6, RZ, 1, P5 ;  /* 0x3f800000ff067808 */ /* 0x000fc40002800000 */
[----:B--2---:R-:W-:Y:S02]  /*1820*/  LOP3.LUT P6, RZ, R41, R15, RZ, 0x30, !PT ;  /* 0x0000000f29ff7212 */ /* 0x004fe400078c30ff */
[----:B------:R-:W-:Y:S01]  /*1830*/  P2R R62, PR, RZ, 0x1 ;  /* 0x00000001ff3e7803 */ /* 0x000fe20000000000 */
[----:B------:R-:W-:Y:S01]  /*1840*/  FFMA.FTZ R4, R9, R6, R4 ;  /* 0x0000000609047223 */ /* 0x000fe20000010004 */
[----:B------:R-:W-:Y:S02]  /*1850*/  ISETP.NE.AND P0, PT, R38, RZ, PT ;  /* 0x000000ff2600720c */ /* 0x000fe40003f05270 */
[----:B------:R-:W-:Y:S02]  /*1860*/  FSEL R5, RZ, 1, P6 ;  /* 0x3f800000ff057808 */ /* 0x000fe40003000000 */
[----:B------:R-:W-:Y:S02]  /*1870*/  P2R R61, PR, RZ, 0x1 ;  /* 0x00000001ff3d7803 */ /* 0x000fe40000000000 */
[----:B------:R-:W-:Y:S01]  /*1880*/  P2R R23, PR, RZ, 0x4 ;  /* 0x00000004ff177803 */ /* 0x000fe20000000000 */
[----:B------:R-:W-:Y:S01]  /*1890*/  FFMA.FTZ R4, R15, R5, R4 ;  /* 0x000000050f047223 */ /* 0x000fe20000010004 */
[----:B------:R-:W-:-:S02]  /*18a0*/  P2R R60, PR, RZ, 0x2 ;  /* 0x00000002ff3c7803 */ /* 0x000fc40000000000 */
[C---:B------:R-:W-:Y:S02]  /*18b0*/  LOP3.LUT P1, RZ, R41.reuse, R18, RZ, 0x30, !PT ;  /* 0x0000001229ff7212 */ /* 0x040fe400078230ff */
[----:B------:R-:W0:Y:S01]  /*18c0*/  SHFL.DOWN P0, R5, R4, 0x1, 0x1f ;  /* 0x08201f0004057f89 */ /* 0x000e220000000000 */
[----:B------:R-:W-:Y:S02]  /*18d0*/  P2R R21, PR, RZ, 0x8 ;  /* 0x00000008ff157803 */ /* 0x000fe40000000000 */
[----:B------:R-:W-:Y:S02]  /*18e0*/  SEL R86, RZ, 0x40, P1 ;  /* 0x00000040ff567807 */ /* 0x000fe40000800000 */
[C---:B------:R-:W-:Y:S02]  /*18f0*/  LOP3.LUT P1, RZ, R41.reuse, R26, RZ, 0x30, !PT ;  /* 0x0000001a29ff7212 */ /* 0x040fe400078230ff */
[----:B------:R-:W-:Y:S02]  /*1900*/  LOP3.LUT P3, RZ, R41, R22, RZ, 0x30, !PT ;  /* 0x0000001629ff7212 */ /* 0x000fe400078630ff */
[----:B------:R-:W-:-:S02]  /*1910*/  SEL R80, RZ, 0x400, P1 ;  /* 0x00000400ff507807 */ /* 0x000fc40000800000 */
[----:B------:R-:W-:Y:S02]  /*1920*/  LOP3.LUT P1, RZ, R41, R34, RZ, 0x30, !PT ;  /* 0x0000002229ff7212 */ /* 0x000fe400078230ff */
[----:B------:R-:W-:Y:S02]  /*1930*/  SEL R65, RZ, 0x20000000, P4 ;  /* 0x20000000ff417807 */ /* 0x000fe40002000000 */
[----:B------:R-:W-:Y:S02]  /*1940*/  SEL R38, RZ, 0x4000, P1 ;  /* 0x00004000ff267807 */ /* 0x000fe40000800000 */
[----:B------:R-:W-:Y:S02]  /*1950*/  ISETP.NE.AND P1, PT, R60, RZ, PT ;  /* 0x000000ff3c00720c */ /* 0x000fe40003f25270 */
[----:B------:R-:W-:Y:S02]  /*1960*/  SEL R90, RZ, 0x100, P3 ;  /* 0x00000100ff5a7807 */ /* 0x000fe40001800000 */
[----:B------:R-:W-:-:S02]  /*1970*/  ISETP.NE.AND P4, PT, R7, RZ, PT ;  /* 0x000000ff0700720c */ /* 0x000fc40003f85270 */
[----:B------:R-:W-:Y:S01]  /*1980*/  LOP3.LUT P3, RZ, R41, R30, RZ, 0x30, !PT ;  /* 0x0000001e29ff7212 */ /* 0x000fe200078630ff */
[----:B0-----:R-:W-:Y:S01]  /*1990*/  @P0 FADD R5, R4, R5 ;  /* 0x0000000504050221 */ /* 0x001fe20000000000 */
[----:B------:R-:W-:Y:S02]  /*19a0*/  SEL R7, RZ, 0xffffffff, P4 ;  /* 0xffffffffff077807 */ /* 0x000fe40002000000 */
[----:B------:R-:W-:Y:S02]  /*19b0*/  SEL R74, RZ, 0x1000, P3 ;  /* 0x00001000ff4a7807 */ /* 0x000fe40001800000 */
[----:B------:R-:W0:Y:S01]  /*19c0*/  SHFL.DOWN P0, R6, R5, 0x2, 0x1f ;  /* 0x08401f0005067f89 */ /* 0x000e220000000000 */
[----:B------:R-:W-:Y:S01]  /*19d0*/  SEL R66, RZ, 0x40000000, P5 ;  /* 0x40000000ff427807 */ /* 0x000fe20002800000 */
[----:B------:R-:W-:Y:S01]  /*19e0*/  IMAD.SHL.U32 R84, R7, 0x2, RZ ;  /* 0x0000000207547824 */ /* 0x000fe200078e00ff */
[----:B------:R-:W-:Y:S02]  /*19f0*/  ISETP.NE.AND P3, PT, R21, RZ, PT ;  /* 0x000000ff1500720c */ /* 0x000fe40003f65270 */
[----:B------:R-:W-:-:S02]  /*1a00*/  ISETP.NE.AND P5, PT, R37, RZ, PT ;  /* 0x000000ff2500720c */ /* 0x000fc40003fa5270 */
[----:B------:R-:W-:Y:S02]  /*1a10*/  SEL R64, RZ, 0x10000000, P3 ;  /* 0x10000000ff407807 */ /* 0x000fe40001800000 */
[----:B------:R-:W-:Y:S02]  /*1a20*/  ISETP.NE.AND P3, PT, R11, RZ, PT ;  /* 0x000000ff0b00720c */ /* 0x000fe40003f65270 */
[----:B------:R-:W-:Y:S02]  /*1a30*/  SEL R67, RZ, 0x80000000, P6 ;  /* 0x80000000ff437807 */ /* 0x000fe40003000000 */
[----:B------:R-:W-:Y:S01]  /*1a40*/  ISETP.NE.AND P6, PT, R69, RZ, PT ;  /* 0x000000ff4500720c */ /* 0x000fe20003fc5270 */
[----:B0-----:R-:W-:Y:S01]  /*1a50*/  @P0 FADD R6, R5, R6 ;  /* 0x0000000605060221 */ /* 0x001fe20000000000 */
[----:B------:R-:W-:Y:S02]  /*1a60*/  SEL R5, RZ, 0x1, P5 ;  /* 0x00000001ff057807 */ /* 0x000fe40002800000 */
[----:B------:R-:W-:-:S02]  /*1a70*/  ISETP.NE.AND P5, PT, R68, RZ, PT ;  /* 0x000000ff4400720c */ /* 0x000fc40003fa5270 */
[----:B------:R-:W0:Y:S01]  /*1a80*/  SHFL.DOWN P0, R15, R6, 0x4, 0x1f ;  /* 0x08801f00060f7f89 */ /* 0x000e220000000000 */
[----:B------:R-:W-:Y:S02]  /*1a90*/  LOP3.LUT R5, R84, 0x2, R5, 0xe2, !PT ;  /* 0x0000000254057812 */ /* 0x000fe400078ee205 */
[----:B------:R-:W-:Y:S01]  /*1aa0*/  SEL R84, RZ, 0x4, P3 ;  /* 0x00000004ff547807 */ /* 0x000fe20001800000 */
[----:B0-----:R-:W-:Y:S01]  /*1ab0*/  @P0 FADD R15, R6, R15 ;  /* 0x0000000f060f0221 */ /* 0x001fe20000000000 */
[----:B------:R-:W-:-:S04]  /*1ac0*/  LOP3.LUT P0, RZ, R41, R20, RZ, 0x30, !PT ;  /* 0x0000001429ff7212 */ /* 0x000fc800078030ff */
[----:B------:R-:W0:Y:S01]  /*1ad0*/  SHFL.DOWN P2, R56, R15, 0x8, 0x1f ;  /* 0x09001f000f387f89 */ /* 0x000e220000040000 */
[----:B------:R-:W-:Y:S01]  /*1ae0*/  SEL R88, RZ, 0x80, P0 ;  /* 0x00000080ff587807 */ /* 0x000fe20000000000 */
[----:B0-----:R-:W-:Y:S01]  /*1af0*/  @P2 FADD R56, R15, R56 ;  /* 0x000000380f382221 */ /* 0x001fe20000000000 */
[----:B------:R-:W-:-:S05]  /*1b00*/  LOP3.LUT P2, RZ, R41, R24, RZ, 0x30, !PT ;  /* 0x0000001829ff7212 */ /* 0x000fca00078430ff */
[----:B------:R-:W0:Y:S01]  /*1b10*/  SHFL.DOWN P0, R9, R56, 0x10, 0x1f ;  /* 0x0a001f0038097f89 */ /* 0x000e220000000000 */
[----:B------:R-:W-:Y:S02]  /*1b20*/  SEL R82, RZ, 0x200, P2 ;  /* 0x00000200ff527807 */ /* 0x000fe40001000000 */
[----:B------:R-:W-:-:S04]  /*1b30*/  LOP3.LUT P2, RZ, R41, R32, RZ, 0x30, !PT ;  /* 0x0000002029ff7212 */ /* 0x000fc800078430ff */
[----:B------:R-:W-:Y:S02]  /*1b40*/  SEL R76, RZ, 0x2000, P2 ;  /* 0x00002000ff4c7807 */ /* 0x000fe40001000000 */
[----:B------:R-:W-:-:S04]  /*1b50*/  ISETP.NE.AND P2, PT, R23, RZ, PT ;  /* 0x000000ff1700720c */ /* 0x000fc80003f45270 */
[----:B------:R-:W-:Y:S02]  /*1b60*/  SEL R70, RZ, 0x8000000, P2 ;  /* 0x08000000ff467807 */ /* 0x000fe40001000000 */
[----:B------:R-:W-:-:S04]  /*1b70*/  ISETP.NE.AND P2, PT, R13, RZ, PT ;  /* 0x000000ff0d00720c */ /* 0x000fc80003f45270 */
[----:B------:R-:W-:-:S04]  /*1b80*/  SEL R7, RZ, 0x8, P2 ;  /* 0x00000008ff077807 */ /* 0x000fc80001000000 */
[----:B------:R-:W-:Y:S01]  /*1b90*/  LOP3.LUT R5, R7, R84, R5, 0xfe, !PT ;  /* 0x0000005407057212 */ /* 0x000fe200078efe05 */
[----:B0-----:R-:W-:Y:S01]  /*1ba0*/  @P0 FADD R9, R56, R9 ;  /* 0x0000000938090221 */ /* 0x001fe20000000000 */
[----:B------:R-:W-:-:S04]  /*1bb0*/  LOP3.LUT P0, RZ, R41, R28, RZ, 0x30, !PT ;  /* 0x0000001c29ff7212 */ /* 0x000fc800078030ff */
[----:B------:R-:W-:Y:S01]  /*1bc0*/  SEL R78, RZ, 0x800, P0 ;  /* 0x00000800ff4e7807 */ /* 0x000fe20000000000 */
[----:B------:R0:W-:Y:S01]  /*1bd0*/  @!P6 STS [R40+0x8], R9 ;  /* 0x000008092800e388 */ /* 0x0001e20000000800 */
[----:B------:R-:W-:Y:S01]  /*1be0*/  BAR.SYNC.DEFER_BLOCKING 0x0 ;  /* 0x0000000000007b1d */ /* 0x000fe20000010000 */
[----:B------:R-:W-:-:S04]  /*1bf0*/  LOP3.LUT P0, RZ, R41, R36, RZ, 0x30, !PT ;  /* 0x0000002429ff7212 */ /* 0x000fc800078030ff */
        /* <DEDUP_REMOVED lines=61> */
.L_x_926:
[----:B------:R-:W-:Y:S05]  /*1fd0*/  BSYNC B0 ;  /* 0x0000000000007941 */ /* 0x000fea0003800000 */
.L_x_925:
[----:B------:R-:W0:Y:S01]  /*1fe0*/  S2UR UR5, SR_CgaCtaId ;  /* 0x00000000000579c3 */ /* 0x000e220000008800 */
[----:B------:R-:W-:Y:S01]  /*1ff0*/  UMOV UR4, 0x400 ;  /* 0x0000040000047882 */ /* 0x000fe20000000000 */
[----:B------:R-:W-:Y:S01]  /*2000*/  @!P5 FADD.FTZ R9, R9, R46 ;  /* 0x0000002e0909d221 */ /* 0x000fe20000010000 */
[----:B------:R-:W-:Y:S02]  /*2010*/  LOP3.LUT R38, R72, R57, RZ, 0xfc, !PT ;  /* 0x0000003948267212 */ /* 0x000fe400078efcff */
[----:B------:R-:W-:Y:S02]  /*2020*/  LEA.HI R4, R53, R53, RZ, 0x1d ;  /* 0x0000003535047211 */ /* 0x000fe400078fe8ff */
[----:B------:R-:W-:-:S03]  /*2030*/  LOP3.LUT R39, R33, R38, RZ, 0xfc, !PT ;  /* 0x0000002621277212 */ /* 0x000fc600078efcff */
[----:B------:R-:W-:Y:S01]  /*2040*/  IMAD R4, R4, 0x4, R49 ;  /* 0x0000000404047824 */ /* 0x000fe200078e0231 */
[----:B------:R-:W-:-:S04]  /*2050*/  LOP3.LUT R63, R70, R39, RZ, 0xfc, !PT ;  /* 0x00000027463f7212 */ /* 0x000fc800078efcff */
[----:B------:R-:W-:-:S04]  /*2060*/  LOP3.LUT R64, R64, R63, RZ, 0xfc, !PT ;  /* 0x0000003f40407212 */ /* 0x000fc800078efcff */
[----:B------:R-:W-:-:S04]  /*2070*/  LOP3.LUT R65, R65, R64, RZ, 0xfc, !PT ;  /* 0x0000004041417212 */ /* 0x000fc800078efcff */
[----:B------:R-:W-:Y:S01]  /*2080*/  LOP3.LUT R66, R66, R65, RZ, 0xfc, !PT ;  /* 0x0000004142427212 */ /* 0x000fe200078efcff */
[----:B0-----:R-:W-:-:S03]  /*2090*/  ULEA UR4, UR5, UR4, 0x18 ;  /* 0x0000000405047291 */ /* 0x001fc6000f8ec03f */
[----:B------:R-:W-:-:S04]  /*20a0*/  LOP3.LUT R67, R67, R66, RZ, 0xfc, !PT ;  /* 0x0000004243437212 */ /* 0x000fc800078efcff */
[----:B------:R-:W0:Y:S02]  /*20b0*/  POPC R5, R67 ;  /* 0x0000004300057309 */ /* 0x000e240000000000 */
[----:B------:R1:W-:Y:S01]  /*20c0*/  @!P5 STS [UR4+0x4], R9 ;  /* 0x00000409ff00d988 */ /* 0x0003e20008000804 */
[----:B------:R-:W-:Y:S01]  /*20d0*/  BAR.SYNC.DEFER_BLOCKING 0x0 ;  /* 0x0000000000007b1d */ /* 0x000fe20000010000 */
[----:B------:R-:W-:-:S05]  /*20e0*/  ISETP.GT.U32.AND P5, PT, R53, 0x1f, PT ;  /* 0x0000001f3500780c */ /* 0x000fca0003fa4070 */
[----:B------:R-:W2:Y:S02]  /*20f0*/  LDS R46, [UR4+0x4] ;  /* 0x00000404ff2e7984 */ /* 0x000ea40008000800 */
[----:B------:R-:W-:Y:S06]  /*2100*/  BAR.SYNC.DEFER_BLOCKING 0x0 ;  /* 0x0000000000007b1d */ /* 0x000fec0000010000 */
[----:B0-----:R1:W-:Y:S02]  /*2110*/  STS [R4+0x10], R5 ;  /* 0x0000100504007388 */ /* 0x0013e40000000800 */
[----:B------:R-:W-:Y:S06]  /*2120*/  BAR.SYNC.DEFER_BLOCKING 0x0 ;  /* 0x0000000000007b1d */ /* 0x000fec0000010000 */
[----:B------:R-:W-:Y:S05]  /*2130*/  @P5 BRA `(.L_x_927) ;  /* 0x0000000000c05947 */ /* 0x000fea0003800000 */
[----:B------:R-:W1:Y:S01]  /*2140*/  S2R R76, SR_TID.X ;  /* 0x00000000004c7919 */ /* 0x000e620000002100 */
[----:B------:R-:W-:Y:S01]  /*2150*/  UMOV UR5, 0xffffffff ;  /* 0xffffffff00057882 */ /* 0x000fe20000000000 */
[C---:B-1----:R-:W-:Y:S01]  /*2160*/  IMAD R5, R76.reuse, 0x24, R49 ;  /* 0x000000244c057824 */ /* 0x042fe200078e0231 */
        /* <DEDUP_REMOVED lines=27> */
.L_x_945:
        /* <DEDUP_REMOVED lines=18> */
.L_x_927:
[----:B------:R-:W-:Y:S05]  /*2440*/  WARPSYNC.ALL ;  /* 0x0000000000007948 */ /* 0x000fea0003800000 */
[----:B------:R-:W-:Y:S01]  /*2450*/  BAR.SYNC.DEFER_BLOCKING 0x0 ;  /* 0x0000000000007b1d */ /* 0x000fe20000010000 */
[----:B------:R-:W-:Y:S01]  /*2460*/  ISETP.NE.AND P5, PT, R68, RZ, PT ;  /* 0x000000ff4400720c */ /* 0x000fe20003fa5270 */
[----:B-1-3--:R-:W-:Y:S01]  /*2470*/  FADD.FTZ R5, R51, 0.0099999997764825820923 ;  /* 0x3c23d70a33057421 */ /* 0x00afe20000010000 */
[----:B--2---:R-:W-:-:S03]  /*2480*/  FSETP.GT.FTZ.AND P6, PT, R46, RZ, PT ;  /* 0x000000ff2e00720b */ /* 0x004fc60003fd4000 */
[----:B------:R1:W2:Y:S08]  /*2490*/  LDS R71, [R4+0x10] ;  /* 0x0000100004477984 */ /* 0x0002b00000000800 */
[----:B------:R3:W-:Y:S01]  /*24a0*/  @!P5 STS [UR4], R47 ;  /* 0x0000002fff00d988 */ /* 0x0007e20008000804 */
[----:B------:R-:W-:Y:S01]  /*24b0*/  BAR.SYNC.DEFER_BLOCKING 0x0 ;  /* 0x0000000000007b1d */ /* 0x000fe20000010000 */
[----:B------:R-:W-:-:S02]  /*24c0*/  FSETP.GTU.FTZ.AND P5, PT, R46, R5, PT ;  /* 0x000000052e00720b */ /* 0x000fc40003fbc000 */
[----:B-1----:R-:W-:-:S03]  /*24d0*/  P2R R4, PR, RZ, 0x40 ;  /* 0x00000040ff047803 */ /* 0x002fc60000000000 */
[----:B------:R-:W1:Y:S02]  /*24e0*/  LDS R70, [UR4] ;  /* 0x00000004ff467984 */ /* 0x000e640008000800 */
[----:B------:R-:W-:Y:S06]  /*24f0*/  BAR.SYNC.DEFER_BLOCKING 0x0 ;  /* 0x0000000000007b1d */ /* 0x000fec0000010000 */
[----:B---3--:R-:W-:Y:S05]  /*2500*/  @P6 BRA !P5, `(.L_x_929) ;  /* 0x0000000000146947 */ /* 0x008fea0006800000 */
[----:B------:R-:W-:Y:S02]  /*2510*/  ISETP.EQ.AND P5, PT, RZ, UR6, P6 ;  /* 0x00000006ff007c0c */ /* 0x000fe4000b7a2270 */
[----:B------:R-:W-:-:S04]  /*2520*/  FSETP.GT.FTZ.AND P6, PT, R46, R51, PT ;  /* 0x000000332e00720b */ /* 0x000fc80003fd4000 */
[----:B-1----:R-:W-:-:S04]  /*2530*/  ISETP.LT.U32.AND P6, PT, R70, 0xc01, P6 ;  /* 0x00000c014600780c */ /* 0x002fc800037c1070 */
[----:B------:R-:W-:-:S13]  /*2540*/  PLOP3.LUT P5, PT, P5, P6, PT, 0xa8, 0x0 ;  /* 0x000000000000781c */ /* 0x000fda0002fad570 */
[----:B------:R-:W-:Y:S05]  /*2550*/  @!P5 BRA `(.L_x_930) ;  /* 0x0000000c00b0d947 */ /* 0x000fea0003800000 */
.L_x_929:
[----:B------:R-:W-:-:S04]  /*2560*/  ISETP.NE.AND P5, PT, R37, RZ, PT ;  /* 0x000000ff2500720c */ /* 0x000fc80003fa5270 */
[----:B--2---:R-:W-:-:S13]  /*2570*/  ISETP.GT.U32.OR P5, PT, R71, 0xbff, P5 ;  /* 0x00000bff4700780c */ /* 0x004fda0002fa4470 */
[----:B------:R-:W2:Y:S01]  /*2580*/  @!P5 S2R R5, SR_TID.X ;  /* 0x000000000005d919 */ /* 0x000ea20000002100 */
[C---:B------:R-:W-:Y:S02]  /*2590*/  @!P5 IMAD R4, R71.reuse, 0x8, R48 ;  /* 0x000000084704d824 */ /* 0x040fe400078e0230 */
[----:B------:R-:W-:-:S05]  /*25a0*/  @!P5 VIADD R71, R71, 0x1 ;  /* 0x000000014747d836 */ /* 0x000fca0000000000 */
[----:B------:R-:W-:Y:S01]  /*25b0*/  ISETP.GT.U32.OR P4, PT, R71, 0xbff, P4 ;  /* 0x00000bff4700780c */ /* 0x000fe20002784470 */
[----:B--2---:R-:W-:-:S12]  /*25c0*/  @!P5 IMAD.SHL.U32 R3, R5, 0x20, RZ ;  /* 0x000000200503d824 */ /* 0x004fd800078e00ff */
[C---:B------:R-:W-:Y:S02]  /*25d0*/  @!P4 IMAD R5, R71.reuse, 0x8, R48 ;  /* 0x000000084705c824 */ /* 0x040fe400078e0230 */
[----:B------:R-:W-:Y:S01]  /*25e0*/  @!P4 VIADD R71, R71, 0x1 ;  /* 0x000000014747c836 */ /* 0x000fe20000000000 */
[----:B------:R2:W-:Y:S01]  /*25f0*/  @!P5 STS.64 [R4], R2 ;  /* 0x000000020400d388 */ /* 0x0005e20000000a00 */
[----:B------:R-:W-:-:S03]  /*2600*/  @!P4 VIADD R9, R3, 0x1 ;  /* 0x000000010309c836 */ /* 0x000fc60000000000 */
[----:B------:R-:W-:Y:S02]  /*2610*/  ISETP.GT.U32.OR P3, PT, R71, 0xbff, P3 ;  /* 0x00000bff4700780c */ /* 0x000fe40001f64470 */
[----:B------:R3:W-:Y:S01]  /*2620*/  @!P4 STS.64 [R5], R8 ;  /* 0x000000080500c388 */ /* 0x0007e20000000a00 */
[----:B--2---:R-:W-:-:S10]  /*2630*/  @!P5 IMAD.MOV.U32 R2, RZ, RZ, RZ ;  /* 0x000000ffff02d224 */ /* 0x004fd400078e00ff */
[C---:B------:R-:W-:Y:S02]  /*2640*/  @!P3 IMAD R6, R71.reuse, 0x8, R48 ;  /* 0x000000084706b824 */ /* 0x040fe400078e0230 */
[----:B------:R-:W-:Y:S02]  /*2650*/  @!P3 VIADD R71, R71, 0x1 ;  /* 0x000000014747b836 */ /* 0x000fe40000000000 */
[----:B---3--:R-:W-:Y:S01]  /*2660*/  @!P4 IMAD.MOV.U32 R8, RZ, RZ, RZ ;  /* 0x000000ffff08c224 */ /* 0x008fe200078e00ff */
[----:B------:R-:W-:Y:S01]  /*2670*/  LOP3.LUT P4, RZ, R11, 0x40, RZ, 0xc0, !PT ;  /* 0x000000400bff7812 */ /* 0x000fe2000788c0ff */
[----:B------:R-:W-:Y:S01]  /*2680*/  @!P3 VIADD R11, R3, 0x2 ;  /* 0x00000002030bb836 */ /* 0x000fe20000000000 */
[----:B------:R-:W-:-:S04]  /*2690*/  ISETP.GT.U32.OR P2, PT, R71, 0xbff, P2 ;  /* 0x00000bff4700780c */ /* 0x000fc80001744470 */
[----:B------:R2:W-:Y:S09]  /*26a0*/  @!P3 STS.64 [R6], R10 ;  /* 0x0000000a0600b388 */ /* 0x0005f20000000a00 */
[C---:B------:R-:W-:Y:S02]  /*26b0*/  @!P2 IMAD R7, R71.reuse, 0x8, R48 ;  /* 0x000000084707a824 */ /* 0x040fe400078e0230 */
[----:B------:R-:W-:-:S02]  /*26c0*/  @!P2 VIADD R71, R71, 0x1 ;  /* 0x000000014747a836 */ /* 0x000fc40000000000 */
[----:B--2---:R-:W-:Y:S01]  /*26d0*/  @!P3 IMAD.MOV.U32 R10, RZ, RZ, RZ ;  /* 0x000000ffff0ab224 */ /* 0x004fe200078e00ff */
        /* <DEDUP_REMOVED lines=12> */
[----:B------:R-:W-:Y:S01]  /*27a0*/  @!P0 VIADD R71, R71, 0x1 ;  /* 0x0000000147478836 */ /* 0x000fe20000000000 */
[----:B--2---:R-:W-:Y:S01]  /*27b0*/  PRMT R4, R27, 0x9910, RZ ;  /* 0x000099101b047816 */ /* 0x004fe200000000ff */
[----:B------:R-:W-:Y:S01]  /*27c0*/  @!P1 IMAD.MOV.U32 R14, RZ, RZ, RZ ;  /* 0x000000ffff0e9224 */ /* 0x000fe200078e00ff */
[----:B------:R-:W-:Y:S01]  /*27d0*/  LOP3.LUT P1, RZ, R17, 0x200, RZ, 0xc0, !PT ;  /* 0x0000020011ff7812 */ /* 0x000fe2000782c0ff */
[----:B------:R-:W-:Y:S01]  /*27e0*/  @!P0 VIADD R17, R3, 0x5 ;  /* 0x0000000503118836 */ /* 0x000fe20000000000 */
[----:B------:R-:W-:-:S04]  /*27f0*/  ISETP.GT.U32.OR P4, PT, R71, 0xbff, !P4 ;  /* 0x00000bff4700780c */ /* 0x000fc80006784470 */
[----:B------:R2:W-:Y:S09]  /*2800*/  @!P0 STS.64 [R33], R16 ;  /* 0x0000001021008388 */ /* 0x0005f20000000a00 */
[C---:B------:R-:W-:Y:S02]  /*2810*/  @!P4 IMAD R35, R71.reuse, 0x8, R48 ;  /* 0x000000084723c824 */ /* 0x040fe400078e0230 */
[----:B------:R-:W-:-:S02]  /*2820*/  @!P4 VIADD R71, R71, 0x1 ;  /* 0x000000014747c836 */ /* 0x000fc40000000000 */
[----:B--2---:R-:W-:Y:S01]  /*2830*/  @!P0 IMAD.MOV.U32 R16, RZ, RZ, RZ ;  /* 0x000000ffff108224 */ /* 0x004fe200078e00ff */
        /* <DEDUP_REMOVED lines=35> */
[----:B------:R-:W-:Y:S01]  /*2a70*/  ISETP.GT.AND P0, PT, R4, -0x1, PT ;  /* 0xffffffff0400780c */ /* 0x000fe20003f04270 */
        /* <DEDUP_REMOVED lines=12> */
[----:B------:R-:W-:Y:S02]  /*2b40*/  @!P2 VIADD R33, R3, 0xd ;  /* 0x0000000d0321a836 */ /* 0x000fe40000000000 */
[----:B--2---:R-:W-:Y:S01]  /*2b50*/  @!P3 IMAD.MOV.U32 R30, RZ, RZ, RZ ;  /* 0x000000ffff1eb224 */ /* 0x004fe200078e00ff */
[C---:B------:R-:W-:Y:S02]  /*2b60*/  ISETP.GT.U32.OR P1, PT, R71.reuse, 0xbff, !P1 ;  /* 0x00000bff4700780c */ /* 0x040fe40004f24470 */
[----:B------:R2:W-:Y:S11]  /*2b70*/  @!P2 STS.64 [R15], R32 ;  /* 0x000000200f00a388 */ /* 0x0005f60000000a00 */
[----:B------:R-:W-:-:S02]  /*2b80*/  @!P1 IMAD R7, R71, 0x8, R48 ;  /* 0x0000000847079824 */ /* 0x000fc400078e0230 */
[----:B------:R-:W-:Y:S02]  /*2b90*/  @!P1 VIADD R71, R71, 0x1 ;  /* 0x0000000147479836 */ /* 0x000fe40000000000 */
[----:B------:R-:W-:Y:S02]  /*2ba0*/  @!P1 VIADD R35, R3, 0xe ;  /* 0x0000000e03239836 */ /* 0x000fe40000000000 */
[----:B--2---:R-:W-:Y:S01]  /*2bb0*/  @!P2 IMAD.MOV.U32 R32, RZ, RZ, RZ ;  /* 0x000000ffff20a224 */ /* 0x004fe200078e00ff */
[C---:B------:R-:W-:Y:S02]  /*2bc0*/  ISETP.GT.U32.OR P0, PT, R71.reuse, 0xbff, P0 ;  /* 0x00000bff4700780c */ /* 0x040fe40000704470 */
[----:B------:R2:W-:Y:S11]  /*2bd0*/  @!P1 STS.64 [R7], R34 ;  /* 0x0000002207009388 */ /* 0x0005f60000000a00 */
[----:B------:R-:W-:-:S02]  /*2be0*/  @!P0 IMAD R17, R71, 0x8, R48 ;  /* 0x0000000847118824 */ /* 0x000fc400078e0230 */
[----:B------:R-:W-:Y:S02]  /*2bf0*/  @!P0 VIADD R71, R71, 0x1 ;  /* 0x0000000147478836 */ /* 0x000fe40000000000 */
[----:B------:R-:W-:Y:S02]  /*2c00*/  @!P0 VIADD R37, R3, 0xf ;  /* 0x0000000f03258836 */ /* 0x000fe40000000000 */
[----:B--2---:R-:W-:Y:S01]  /*2c10*/  @!P1 IMAD.MOV.U32 R34, RZ, RZ, RZ ;  /* 0x000000ffff229224 */ /* 0x004fe200078e00ff */
[C---:B------:R-:W-:Y:S02]  /*2c20*/  ISETP.GT.U32.OR P4, PT, R71.reuse, 0xbff, !P4 ;  /* 0x00000bff4700780c */ /* 0x040fe40006784470 */
[----:B------:R2:W-:Y:S11]  /*2c30*/  @!P0 STS.64 [R17], R36 ;  /* 0x0000002411008388 */ /* 0x0005f60000000a00 */
[----:B------:R-:W3:Y:S01]  /*2c40*/  @!P4 LDS R4, [R0+0x6000] ;  /* 0x006000000004c984 */ /* 0x000ee20000000800 */
[----:B------:R-:W-:-:S02]  /*2c50*/  @!P4 IMAD R9, R71, 0x8, R48 ;  /* 0x000000084709c824 */ /* 0x000fc400078e0230 */
[----:B------:R-:W-:Y:S02]  /*2c60*/  @!P4 VIADD R5, R3, 0x10 ;  /* 0x000000100305c836 */ /* 0x000fe40000000000 */
[----:B------:R-:W-:Y:S02]  /*2c70*/  @!P4 VIADD R71, R71, 0x1 ;  /* 0x000000014747c836 */ /* 0x000fe40000000000 */
[----:B--2---:R-:W-:Y:S01]  /*2c80*/  @!P0 IMAD.MOV.U32 R36, RZ, RZ, RZ ;  /* 0x000000ffff248224 */ /* 0x004fe200078e00ff */
[----:B---3--:R-:W-:Y:S04]  /*2c90*/  @!P4 STS.64 [R9], R4 ;  /* 0x000000040900c388 */ /* 0x008fe80000000a00 */
[----:B------:R-:W-:Y:S01]  /*2ca0*/  @!P4 STS [R0+0x6000], RZ ;  /* 0x006000ff0000c388 */ /* 0x000fe20000000800 */
[----:B------:R-:W-:-:S04]  /*2cb0*/  LOP3.LUT P4, RZ, R62, 0x20000, RZ, 0xc0, !PT ;  /* 0x000200003eff7812 */ /* 0x000fc8000788c0ff */
[----:B------:R-:W-:-:S13]  /*2cc0*/  ISETP.GT.U32.OR P4, PT, R71, 0xbff, !P4 ;  /* 0x00000bff4700780c */ /* 0x000fda0006784470 */
[----:B------:R-:W2:Y:S01]  /*2cd0*/  @!P4 LDS R6, [R0+0x6400] ;  /* 0x006400000006c984 */ /* 0x000ea20000000800 */
[----:B------:R-:W-:Y:S02]  /*2ce0*/  @!P4 IMAD R11, R71, 0x8, R48 ;  /* 0x00000008470bc824 */ /* 0x000fe400078e0230 */
[----:B------:R-:W-:Y:S02]  /*2cf0*/  @!P4 VIADD R7, R3, 0x11 ;  /* 0x000000110307c836 */ /* 0x000fe40000000000 */
[----:B------:R-:W-:-:S03]  /*2d00*/  @!P4 VIADD R71, R71, 0x1 ;  /* 0x000000014747c836 */ /* 0x000fc60000000000 */
[----:B--2---:R-:W-:Y:S04]  /*2d10*/  @!P4 STS.64 [R11], R6 ;  /* 0x000000060b00c388 */ /* 0x004fe80000000a00 */
        /* <DEDUP_REMOVED lines=105> */
[----:B------:R-:W-:-:S04]  /*33b0*/  ISETP.GT.AND P4, PT, R67, -0x1, PT ;  /* 0xffffffff4300780c */ /* 0x000fc80003f84270 */
[----:B------:R-:W-:-:S13]  /*33c0*/  ISETP.GT.U32.OR P4, PT, R71, 0xbff, P4 ;  /* 0x00000bff4700780c */ /* 0x000fda0002784470 */
[----:B------:R-:W2:Y:S01]  /*33d0*/  @!P4 LDS R6, [R0+0x9c00] ;  /* 0x009c00000006c984 */ /* 0x000ea20000000800 */
[----:B------:R-:W-:Y:S02]  /*33e0*/  @!P4 IMAD R71, R71, 0x8, R48 ;  /* 0x000000084747c824 */ /* 0x000fe400078e0230 */
[----:B------:R-:W-:-:S05]  /*33f0*/  @!P4 VIADD R7, R3, 0x1f ;  /* 0x0000001f0307c836 */ /* 0x000fca0000000000 */
[----:B--2---:R3:W-:Y:S04]  /*3400*/  @!P4 STS.64 [R71], R6 ;  /* 0x000000064700c388 */ /* 0x0047e80000000a00 */
[----:B------:R3:W-:Y:S02]  /*3410*/  @!P4 STS [R0+0x9c00], RZ ;  /* 0x009c00ff0000c388 */ /* 0x0007e40000000800 */
.L_x_930:
[----:B------:R-:W-:-:S05]  /*3420*/  FADD.FTZ R4, R46, -R51 ;  /* 0x800000332e047221 */ /* 0x000fca0000010000 */
[C---:B------:R-:W-:Y:S02]  /*3430*/  FSETP.GTU.FTZ.AND P1, PT, R4.reuse, 0.0099999997764825820923, PT ;  /* 0x3c23d70a0400780b */ /* 0x040fe40003f3c000 */
[----:B------:R-:W-:-:S04]  /*3440*/  FSETP.GE.FTZ.AND P0, PT, R4, RZ, PT ;  /* 0x000000ff0400720b */ /* 0x000fc80003f16000 */
[----:B------:R-:W-:Y:S02]  /*3450*/  PLOP3.LUT P1, PT, P1, P0, PT, 0x8, 0x0 ;  /* 0x000000000000781c */ /* 0x000fe40000f20170 */
[----:B------:R-:W-:-:S11]  /*3460*/  PLOP3.LUT P0, PT, PT, PT, PT, 0x80, 0x0 ;  /* 0x000000000000781c */ /* 0x000fd60003f0f070 */
[----:B------:R-:W-:-:S04]  /*3470*/  @!P1 FSETP.GT.FTZ.AND P2, PT, R46, R51, PT ;  /* 0x000000332e00920b */ /* 0x000fc80003f54000 */
[----:B-1----:R-:W-:-:S04]  /*3480*/  @!P1 ISETP.LT.U32.AND P0, PT, R70, 0xc01, P2 ;  /* 0x00000c014600980c */ /* 0x002fc80001701070 */
[----:B------:R-:W-:-:S13]  /*3490*/  ISETP.EQ.OR P0, PT, RZ, UR6, P0 ;  /* 0x00000006ff007c0c */ /* 0x000fda0008702670 */
[----:B------:R-:W-:Y:S05]  /*34a0*/  @P0 BRA `(.L_x_931) ;  /* 0x0000000000500947 */ /* 0x000fea0003800000 */
[----:B------:R-:W-:-:S13]  /*34b0*/  FSETP.GT.FTZ.AND P0, PT, R4, 0.0099999997764825820923, PT ;  /* 0x3c23d70a0400780b */ /* 0x000fda0003f14000 */
[----:B------:R-:W-:Y:S05]  /*34c0*/  @P0 BRA `(.L_x_932) ;  /* 0x0000000000200947 */ /* 0x000fea0003800000 */
[----:B------:R-:W1:Y:S01]  /*34d0*/  S2R R4, SR_TID.X ;  /* 0x0000000000047919 */ /* 0x000e620000002100 */
[----:B------:R-:W-:-:S04]  /*34e0*/  ISETP.NE.AND P0, PT, R44, RZ, PT ;  /* 0x000000ff2c00720c */ /* 0x000fc80003f05270 */
[----:B------:R-:W-:Y:S01]  /*34f0*/  SEL R45, R45, R44, !P0 ;  /* 0x0000002c2d2d7207 */ /* 0x000fe20004000000 */
[----:B------:R-:W-:Y:S01]  /*3500*/  IMAD.MOV.U32 R44, RZ, RZ, RZ ;  /* 0x000000ffff2c7224 */ /* 0x000fe200078e00ff */
[----:B-1----:R-:W-:-:S04]  /*3510*/  ISETP.NE.AND P1, PT, R4, RZ, PT ;  /* 0x000000ff0400720c */ /* 0x002fc80003f25270 */
[----:B------:R-:W-:-:S09]  /*3520*/  FSEL R43, R46, R43, !P1 ;  /* 0x0000002b2e2b7208 */ /* 0x000fd20004800000 */
[----:B------:R-:W1:Y:S01]  /*3530*/  @!P1 LDS R42, [UR4] ;  /* 0x00000004ff2a9984 */ /* 0x000e620008000800 */
[----:B------:R-:W-:Y:S05]  /*3540*/  BRA `(.L_x_933) ;  /* 0x0000000000207947 */ /* 0x000fea0003800000 */
.L_x_932:
[----:B------:R-:W1:Y:S01]  /*3550*/  S2R R4, SR_TID.X ;  /* 0x0000000000047919 */ /* 0x000e620000002100 */
[--C-:B------:R-:W-:Y:S02]  /*3560*/  IMAD.MOV.U32 R44, RZ, RZ, R41.reuse ;  /* 0x000000ffff2c7224 */ /* 0x100fe400078e0029 */
[----:B------:R-:W-:Y:S01]  /*3570*/  IMAD.MOV.U32 R45, RZ, RZ, R41 ;  /* 0x000000ffff2d7224 */ /* 0x000fe200078e0029 */
[----:B-1----:R-:W-:-:S13]  /*3580*/  ISETP.NE.AND P0, PT, R4, RZ, PT ;  /* 0x000000ff0400720c */ /* 0x002fda0003f05270 */
[----:B------:R4:W-:Y:S01]  /*3590*/  @!P0 STS [UR4], R42 ;  /* 0x0000002aff008988 */ /* 0x0009e20008000804 */
[----:B------:R-:W-:Y:S02]  /*35a0*/  @!P0 IMAD.MOV.U32 R44, RZ, RZ, R41 ;  /* 0x000000ffff2c8224 */ /* 0x000fe400078e0029 */
[----:B------:R-:W-:Y:S02]  /*35b0*/  @!P0 IMAD.MOV.U32 R47, RZ, RZ, R42 ;  /* 0x000000ffff2f8224 */ /* 0x000fe400078e002a */
[----:B------:R-:W-:-:S07]  /*35c0*/  @!P0 IMAD.MOV.U32 R46, RZ, RZ, R43 ;  /* 0x000000ffff2e8224 */ /* 0x000fce00078e002b */
.L_x_933:
[----:B------:R-:W-:Y:S01]  /*35d0*/  UIADD3 UR6, UR6, -0x1, URZ ;  /* 0xffffffff06067890 */ /* 0x000fe2000fffe03f */
[----:B------:R-:W-:Y:S11]  /*35e0*/  BRA `(.L_x_934) ;  /* 0xffffffd8004c7947 */ /* 0x000ff6000383ffff */
.L_x_931:
[----:B------:R-:W-:Y:S01]  /*35f0*/  BAR.SYNC.DEFER_BLOCKING 0x0 ;  /* 0x0000000000007b1d */ /* 0x000fe20000010000 */
[----:B------:R-:W-:Y:S02]  /*3600*/  ISETP.NE.AND P1, PT, R68, RZ, PT ;  /* 0x000000ff4400720c */ /* 0x000fe40003f25270 */
[----:B------:R-:W-:-:S03]  /*3610*/  FSETP.GEU.FTZ.AND P0, PT, R46, R51, PT ;  /* 0x000000332e00720b */ /* 0x000fc60003f1e000 */
[----:B------:R-:W-:Y:S01]  /*3620*/  BSSY B0, `(.L_x_935) ;  /* 0x0000015000007945 */ /* 0x000fe20003800000 */
[----:B------:R-:W1:Y:S02]  /*3630*/  LDS R3, [UR4] ;  /* 0x00000004ff037984 */ /* 0x000e640008000800 */
[----:B-1----:R-:W-:-:S04]  /*3640*/  SEL R54, R54, R3, !P0 ;  /* 0x0000000336367207 */ /* 0x002fc80004000000 */
[----:B------:R-:W-:-:S04]  /*3650*/  ISETP.GE.U32.AND P0, PT, R53, R54, PT ;  /* 0x000000363500720c */ /* 0x000fc80003f06070 */
[----:B------:R-:W-:Y:S01]  /*3660*/  ISETP.GT.U32.OR P0, PT, R54, 0xbff, P0 ;  /* 0x00000bff3600780c */ /* 0x000fe20000704470 */
[----:B------:R-:W-:-:S12]  /*3670*/  @P1 BRA `(.L_x_936) ;  /* 0x00000000003c1947 */ /* 0x000fd80003800000 */
[----:B---3--:R-:W1:Y:S01]  /*3680*/  S2R R6, SR_LANEID ;  /* 0x0000000000067919 */ /* 0x008e620000000000 */
        /* <DEDUP_REMOVED lines=14> */
.L_x_936:
[----:B------:R-:W-:Y:S05]  /*3770*/  BSYNC B0 ;  /* 0x0000000000007941 */ /* 0x000fea0003800000 */
.L_x_935:
[----:B------:R-:W-:Y:S05]  /*3780*/  @P0 EXIT ;  /* 0x000000000000094d */ /* 0x000fea0003800000 */
[----:B------:R-:W-:Y:S01]  /*3790*/  ULDC UR4, c[0x0][0x0] ;  /* 0x0000000000047ab9 */ /* 0x000fe20000000800 */
[----:B------:R-:W-:Y:S01]  /*37a0*/  ULDC.64 UR6, c[0x0][0x218] ;  /* 0x0000860000067ab9 */ /* 0x000fe20000000a00 */
[----:B------:R-:W-:-:S05]  /*37b0*/  ULDC.64 UR10, c[0x0][0x220] ;  /* 0x00008800000a7ab9 */ /* 0x000fca0000000a00 */
.L_x_937:
[----:B---3--:R-:W-:Y:S01]  /*37c0*/  IMAD R0, R53, 0x8, R48 ;  /* 0x0000000835007824 */ /* 0x008fe200078e0230 */
[----:B-1--4-:R-:W-:-:S04]  /*37d0*/  IADD3 R5, P0, R52, R53, RZ ;  /* 0x0000003534057210 */ /* 0x012fc80007f1e0ff */
[----:B------:R-:W1:Y:S01]  /*37e0*/  LDS.64 R6, [R0] ;  /* 0x0000000000067984 */ /* 0x000e620000000a00 */
        /* <DEDUP_REMOVED lines=9> */
[----:B-1----:R4:W-:Y:S04]  /*3880*/  STG.E desc[UR8][R2.64], R6 ;  /* 0x0000000602007986 */ /* 0x0029e8000c101908 */
[----:B------:R4:W-:Y:S08]  /*3890*/  STG.E desc[UR8][R4.64], R7 ;  /* 0x0000000704007986 */ /* 0x0009f0000c101908 */
[----:B------:R-:W-:Y:S05]  /*38a0*/  @!P0 BRA `(.L_x_937) ;  /* 0xfffffffc00c48947 */ /* 0x000fea000383ffff */
[----:B------:R-:W-:Y:S05]  /*38b0*/  EXIT ;  /* 0x000000000000794d */ /* 0x000fea0003800000 */
.L_x_902:
        /* <DEDUP_REMOVED lines=8> */
.L_x_928:
[----:B------:R-:W-:Y:S02]  /*3940*/  IMAD.MOV.U32 R82, RZ, RZ, R71 ;  /* 0x000000ffff527224 */ /* 0x000fe400078e0047 */
[----:B------:R-:W-:Y:S02]  /*3950*/  IMAD.MOV.U32 R77, RZ, RZ, 0x1 ;  /* 0x00000001ff4d7424 */ /* 0x000fe400078e00ff */
[----:B------:R-:W-:Y:S02]  /*3960*/  IMAD.MOV.U32 R84, RZ, RZ, RZ ;  /* 0x000000ffff547224 */ /* 0x000fe400078e00ff */
[----:B------:R-:W-:-:S07]  /*3970*/  IMAD.MOV.U32 R79, RZ, RZ, -0x1 ;  /* 0xffffffffff4f7424 */ /* 0x000fce00078e00ff */
[----:B--2---:R-:W-:Y:S05]  /*3980*/  WARPSYNC.COLLECTIVE R79, `(.L_x_938) ;  /* 0x000000004f087348 */ /* 0x004fea0003c00000 */
[----:B------:R0:W1:Y:S02]  /*3990*/  SHFL.UP P5, R78, R82, R77, R84 ;  /* 0x0400004d524e7389 */ /* 0x00006400000a0054 */
[----:B012---:R-:W-:Y:S01]  /*39a0*/  ENDCOLLECTIVE ;  /* 0x000000000000791b */ /* 0x007fe20003800000 */
.L_x_938:
[----:B------:R-:W-:Y:S02]  /*39b0*/  IMAD.MOV.U32 R77, RZ, RZ, 0x2 ;  /* 0x00000002ff4d7424 */ /* 0x000fe400078e00ff */
[----:B------:R-:W-:-:S04]  /*39c0*/  IMAD.MOV.U32 R74, RZ, RZ, R78 ;  /* 0x000000ffff4a7224 */ /* 0x000fc800078e004e */
[----:B------:R-:W-:-:S04]  /*39d0*/  @P5 IMAD.IADD R74, R71, 0x1, R74 ;  /* 0x00000001474a5824 */ /* 0x000fc800078e024a */
[----:B------:R-:W-:-:S07]  /*39e0*/  IMAD.MOV.U32 R82, RZ, RZ, R74 ;  /* 0x000000ffff527224 */ /* 0x000fce00078e004a */
[----:B------:R-:W-:Y:S05]  /*39f0*/  WARPSYNC.COLLECTIVE R79, `(.L_x_939) ;  /* 0x000000004f087348 */ /* 0x000fea0003c00000 */
[----:B------:R0:W1:Y:S02]  /*3a00*/  SHFL.UP P5, R78, R82, R77, R84 ;  /* 0x0400004d524e7389 */ /* 0x00006400000a0054 */
[----:B01----:R-:W-:Y:S01]  /*3a10*/  ENDCOLLECTIVE ;  /* 0x000000000000791b */ /* 0x003fe20003800000 */
.L_x_939:
[----:B------:R-:W-:Y:S02]  /*3a20*/  IMAD.MOV.U32 R77, RZ, RZ, 0x4 ;  /* 0x00000004ff4d7424 */ /* 0x000fe400078e00ff */
[----:B------:R-:W-:-:S04]  /*3a30*/  IMAD.MOV.U32 R73, RZ, RZ, R78 ;  /* 0x000000ffff497224 */ /* 0x000fc800078e004e */
[----:B------:R-:W-:-:S04]  /*3a40*/  @P5 IMAD.IADD R73, R74, 0x1, R73 ;  /* 0x000000014a495824 */ /* 0x000fc800078e0249 */
[----:B------:R-:W-:-:S07]  /*3a50*/  IMAD.MOV.U32 R82, RZ, RZ, R73 ;  /* 0x000000ffff527224 */ /* 0x000fce00078e0049 */
[----:B------:R-:W-:Y:S05]  /*3a60*/  WARPSYNC.COLLECTIVE R79, `(.L_x_940) ;  /* 0x000000004f087348 */ /* 0x000fea0003c00000 */
[----:B------:R0:W1:Y:S02]  /*3a70*/  SHFL.UP P5, R78, R82, R77, R84 ;  /* 0x0400004d524e7389 */ /* 0x00006400000a0054 */
[----:B01----:R-:W-:Y:S01]  /*3a80*/  ENDCOLLECTIVE ;  /* 0x000000000000791b */ /* 0x003fe20003800000 */
.L_x_940:
[----:B------:R-:W-:Y:S02]  /*3a90*/  IMAD.MOV.U32 R77, RZ, RZ, 0x8 ;  /* 0x00000008ff4d7424 */ /* 0x000fe400078e00ff */
[----:B------:R-:W-:-:S04]  /*3aa0*/  IMAD.MOV.U32 R76, RZ, RZ, R78 ;  /* 0x000000ffff4c7224 */ /* 0x000fc800078e004e */
[----:B------:R-:W-:-:S04]  /*3ab0*/  @P5 IMAD.IADD R76, R73, 0x1, R76 ;  /* 0x00000001494c5824 */ /* 0x000fc800078e024c */
[----:B------:R-:W-:-:S07]  /*3ac0*/  IMAD.MOV.U32 R82, RZ, RZ, R76 ;  /* 0x000000ffff527224 */ /* 0x000fce00078e004c */
[----:B------:R-:W-:Y:S05]  /*3ad0*/  WARPSYNC.COLLECTIVE R79, `(.L_x_941) ;  /* 0x000000004f087348 */ /* 0x000fea0003c00000 */
[----:B------:R0:W1:Y:S02]  /*3ae0*/  SHFL.UP P5, R78, R82, R77, R84 ;  /* 0x0400004d524e7389 */ /* 0x00006400000a0054 */
[----:B01----:R-:W-:Y:S01]  /*3af0*/  ENDCOLLECTIVE ;  /* 0x000000000000791b */ /* 0x003fe20003800000 */
.L_x_941:
        /* <DEDUP_REMOVED lines=8> */
.L_x_942:
[----:B------:R-:W-:Y:S02]  /*3b80*/  @P5 IMAD.IADD R78, R75, 0x1, R78 ;  /* 0x000000014b4e5824 */ /* 0x000fe400078e024e */
[----:B------:R-:W-:Y:S02]  /*3b90*/  IMAD.MOV.U32 R75, RZ, RZ, 0x1f ;  /* 0x0000001fff4b7424 */ /* 0x000fe400078e00ff */
[----:B------:R-:W-:Y:S02]  /*3ba0*/  IMAD.MOV.U32 R74, RZ, RZ, R78 ;  /* 0x000000ffff4a7224 */ /* 0x000fe400078e004e */
[----:B------:R-:W-:-:S07]  /*3bb0*/  IMAD.IADD R71, R78, 0x1, -R71 ;  /* 0x000000014e477824 */ /* 0x000fce00078e0a47 */
[----:B------:R-:W-:Y:S05]  /*3bc0*/  WARPSYNC.COLLECTIVE R79, `(.L_x_943) ;  /* 0x000000004f087348 */ /* 0x000fea0003c00000 */
[----:B------:R0:W1:Y:S02]  /*3bd0*/  SHFL.IDX P5, R73, R74, R75, R76 ;  /* 0x0000004b4a497389 */ /* 0x00006400000a004c */
[----:B01----:R-:W-:Y:S01]  /*3be0*/  ENDCOLLECTIVE ;  /* 0x000000000000791b */ /* 0x003fe20003800000 */
.L_x_943:
[----:B------:R-:W-:Y:S02]  /*3bf0*/  IMAD.MOV.U32 R74, RZ, RZ, R47 ;  /* 0x000000ffff4a7224 */ /* 0x000fe400078e002f */
[----:B------:R-:W-:Y:S02]  /*3c00*/  IMAD.MOV.U32 R75, RZ, RZ, RZ ;  /* 0x000000ffff4b7224 */ /* 0x000fe400078e00ff */
[----:B------:R-:W-:-:S07]  /*3c10*/  IMAD.MOV.U32 R80, RZ, RZ, R73 ;  /* 0x000000ffff507224 */ /* 0x000fce00078e0049 */
[----:B------:R-:W-:Y:S05]  /*3c20*/  WARPSYNC.COLLECTIVE R79, `(.L_x_944) ;  /* 0x000000004f087348 */ /* 0x000fea0003c00000 */
[----:B------:R0:W1:Y:S02]  /*3c30*/  SHFL.IDX P5, R73, R74, R75, R76 ;  /* 0x0000004b4a497389 */ /* 0x00006400000a004c */
[----:B01----:R-:W-:Y:S01]  /*3c40*/  ENDCOLLECTIVE ;  /* 0x000000000000791b */ /* 0x003fe20003800000 */
.L_x_944:
[----:B------:R-:W-:Y:S01]  /*3c50*/  IMAD.MOV.U32 R77, RZ, RZ, R73 ;  /* 0x000000ffff4d7224 */ /* 0x000fe200078e0049 */
[----:B------:R-:W-:Y:S06]  /*3c60*/  BRA `(.L_x_945) ;  /* 0xffffffe400ac7947 */ /* 0x000fec000383ffff */
.L_x_946:
        /* <DEDUP_REMOVED lines=9> */
.L_x_2021:


//--------------------- .text._ZN17fastertransformer19segmented_topp_impl15blockSortKernelIfLi1024ELi4EEEvPKT_PS2_PKiPiS7_iii --------------------------
	.section	.text._ZN17fastertransformer19segmented_topp_impl15blockSortKernelIfLi1024ELi4EEEvPKT_PS2_PKiPiS7_iii,"ax",@progbits
	.align	128
        .global         _ZN17fastertransformer19segmented_topp_impl15blockSortKernelIfLi1024ELi4EEEvPKT_PS2_PKiPiS7_iii
        .type           _ZN17fastertransformer19segmented_topp_impl15blockSortKernelIfLi1024ELi4EEEvPKT_PS2_PKiPiS7_iii,@function
        .size           _ZN17fastertransformer19segmented_topp_impl15blockSortKernelIfLi1024ELi4EEEvPKT_PS2_PKiPiS7_iii,(.L_x_2022 - _ZN17fastertransformer19segmented_topp_impl15blockSortKernelIfLi1024ELi4EEEvPKT_PS2_PKiPiS7_iii)
        .other          _ZN17fastertransformer19segmented_topp_impl15blockSortKernelIfLi1024ELi4EEEvPKT_PS2_PKiPiS7_iii,@"STO_CUDA_ENTRY STV_DEFAULT"
_ZN17fastertransformer19segmented_topp_impl15blockSortKernelIfLi1024ELi4EEEvPKT_PS2_PKiPiS7_iii:
.text._ZN17fastertransformer19segmented_topp_impl15blockSortKernelIfLi1024ELi4EEEvPKT_PS2_PKiPiS7_iii:
        /* <DEDUP_REMOVED lines=13> */
[----:B------:R-:W-:Y:S01]  /*00d0*/  IMAD.MOV.U32 R28, RZ, RZ, RZ ;  /* 0x000000ffff1c7224 */ /* 0x000fe200078e00ff */
[----:B------:R-:W-:Y:S01]  /*00e0*/  CS2R R26, SRZ ;  /* 0x00000000001a7805 */ /* 0x000fe2000001ff00 */
[----:B------:R-:W-:Y:S01]  /*00f0*/  IMAD R5, R5, UR4, RZ ;  /* 0x0000000405057c24 */ /* 0x000fe2000f8e02ff */
[----:B------:R-:W-:Y:S01]  /*0100*/  ULDC.64 UR4, c[0x0][0x218] ;  /* 0x0000860000047ab9 */ /* 0x000fe20000000a00 */
[----:B------:R-:W-:Y:S01]  /*0110*/  IMAD.MOV.U32 R25, RZ, RZ, RZ ;  /* 0x000000ffff197224 */ /* 0x000fe200078e00ff */
[----:B------:R-:W-:Y:S02]  /*0120*/  ULDC.64 UR10, c[0x0][0x228] ;  /* 0x00008a00000a7ab9 */ /* 0x000fe40000000a00 */
[----:B0-----:R-:W-:Y:S02]  /*0130*/  IADD3 R2, P0, R5, R40, RZ ;  /* 0x0000002805027210 */ /* 0x001fe40007f1e0ff */
[----:B------:R-:W-:-:S03]  /*0140*/  SHF.R.S32.HI R0, RZ, 0x1f, R40 ;  /* 0x0000001fff007819 */ /* 0x000fc60000011428 */
[----:B------:R-:W-:Y:S01]  /*0150*/  IMAD.SHL.U32 R46, R2, 0x4, RZ ;  /* 0x00000004022e7824 */ /* 0x000fe200078e00ff */
[----:B------:R-:W-:Y:S02]  /*0160*/  LEA.HI.X.SX32 R5, R5, R0, 0x1, P0 ;  /* 0x0000000005057211 */ /* 0x000fe400000f0eff */
[----:B------:R-:W-:Y:S02]  /*0170*/  ISETP.GE.AND P0, PT, R40, R3, PT ;  /* 0x000000032800720c */ /* 0x000fe40003f06270 */
[----:B------:R-:W-:Y:S02]  /*0180*/  SHF.L.U64.HI R2, R2, 0x2, R5 ;  /* 0x0000000202027819 */ /* 0x000fe40000010205 */
[----:B------:R-:W-:-:S04]  /*0190*/  IADD3 R48, P1, R46, UR4, RZ ;  /* 0x000000042e307c10 */ /* 0x000fc8000ff3e0ff */
[----:B------:R-:W-:-:S05]  /*01a0*/  IADD3.X R49, R2, UR5, RZ, P1, !PT ;  /* 0x0000000502317c10 */ /* 0x000fca0008ffe4ff */
[----:B------:R-:W2:Y:S01]  /*01b0*/  @!P0 LDG.E R28, desc[UR8][R48.64] ;  /* 0x00000008301c8981 */ /* 0x000ea2000c1e1900 */
[----:B------:R-:W-:-:S05]  /*01c0*/  VIADD R0, R40, 0x400 ;  /* 0x0000040028007836 */ /* 0x000fca0000000000 */
[----:B------:R-:W-:-:S13]  /*01d0*/  ISETP.GE.AND P1, PT, R0, R3, PT ;  /* 0x000000030000720c */ /* 0x000fda0003f26270 */
[----:B------:R-:W3:Y:S01]  /*01e0*/  @!P1 LDG.E R27, desc[UR8][R48.64+0x1000] ;  /* 0x00100008301b9981 */ /* 0x000ee2000c1e1900 */
[----:B------:R-:W-:-:S05]  /*01f0*/  VIADD R0, R40, 0x800 ;  /* 0x0000080028007836 */ /* 0x000fca0000000000 */
[----:B------:R-:W-:-:S13]  /*0200*/  ISETP.GE.AND P2, PT, R0, R3, PT ;  /* 0x000000030000720c */ /* 0x000fda0003f46270 */
[----:B------:R-:W4:Y:S01]  /*0210*/  @!P2 LDG.E R26, desc[UR8][R48.64+0x2000] ;  /* 0x00200008301aa981 */ /* 0x000f22000c1e1900 */
[----:B------:R-:W-:-:S05]  /*0220*/  VIADD R0, R40, 0xc00 ;  /* 0x00000c0028007836 */ /* 0x000fca0000000000 */
[----:B------:R-:W-:-:S13]  /*0230*/  ISETP.GE.AND P3, PT, R0, R3, PT ;  /* 0x000000030000720c */ /* 0x000fda0003f66270 */
[----:B------:R-:W4:Y:S01]  /*0240*/  @!P3 LDG.E R25, desc[UR8][R48.64+0x3000] ;  /* 0x003000083019b981 */ /* 0x000f22000c1e1900 */
[----:B------:R-:W-:Y:S01]  /*0250*/  IMAD.MOV.U32 R4, RZ, RZ, -0x1 ;  /* 0xffffffffff047424 */ /* 0x000fe200078e00ff */
[----:B------:R-:W0:Y:S01]  /*0260*/  S2UR UR5, SR_CgaCtaId ;  /* 0x00000000000579c3 */ /* 0x000e220000008800 */
[----:B------:R-:W-:Y:S01]  /*0270*/  IADD3 R46, P5, R46, UR10, RZ ;  /* 0x0000000a2e2e7c10 */ /* 0x000fe2000ffbe0ff */
[----:B------:R-:W-:Y:S01]  /*0280*/  UBMSK UR6, URZ, 0x4 ;  /* 0x000000043f06789b */ /* 0x000fe20008000000 */
[----:B------:R-:W-:Y:S01]  /*0290*/  IMAD.MOV.U32 R8, RZ, RZ, -0x1 ;  /* 0xffffffffff087424 */ /* 0x000fe200078e00ff */
[----:B------:R-:W-:Y:S01]  /*02a0*/  UMOV UR4, 0x400 ;  /* 0x0000040000047882 */ /* 0x000fe20000000000 */
[----:B------:R-:W-:Y:S01]  /*02b0*/  IMAD.MOV.U32 R9, RZ, RZ, -0x1 ;  /* 0xffffffffff097424 */ /* 0x000fe200078e00ff */
[----:B------:R-:W-:Y:S01]  /*02c0*/  IADD3.X R47, R2, UR11, RZ, P5, !PT ;  /* 0x0000000b022f7c10 */ /* 0x000fe2000affe4ff */
[----:B------:R-:W-:Y:S02]  /*02d0*/  IMAD.MOV.U32 R10, RZ, RZ, -0x1 ;  /* 0xffffffffff0a7424 */ /* 0x000fe400078e00ff */
[----:B------:R-:W-:-:S02]  /*02e0*/  IMAD.MOV.U32 R11, RZ, RZ, -0x1 ;  /* 0xffffffffff0b7424 */ /* 0x000fc400078e00ff */
        /* <DEDUP_REMOVED lines=16> */
[----:B--2---:R-:W-:-:S04]  /*03f0*/  ISETP.GE.AND P4, PT, R28, RZ, PT ;  /* 0x000000ff1c00720c */ /* 0x004fc80003f86270 */
[----:B------:R-:W-:-:S04]  /*0400*/  SEL R3, R4, 0x80000000, !P4 ;  /* 0x8000000004037807 */ /* 0x000fc80006000000 */
[----:B------:R-:W-:-:S04]  /*0410*/  LOP3.LUT R28, R3, R28, RZ, 0x3c, !PT ;  /* 0x0000001c031c7212 */ /* 0x000fc800078e3cff */
[----:B------:R-:W-:-:S04]  /*0420*/  ISETP.NE.AND P4, PT, R28, 0x7fffffff, PT ;  /* 0x7fffffff1c00780c */ /* 0x000fc80003f85270 */
[----:B------:R-:W-:-:S04]  /*0430*/  SEL R0, R28, 0x80000000, P4 ;  /* 0x800000001c007807 */ /* 0x000fc80002000000 */
[----:B------:R-:W-:-:S05]  /*0440*/  LOP3.LUT R0, R0, UR6, RZ, 0xc0, !PT ;  /* 0x0000000600007c12 */ /* 0x000fca000f8ec0ff */
[----:B------:R-:W-:Y:S01]  /*0450*/  IMAD.SHL.U32 R2, R0, 0x1000, RZ ;  /* 0x0000100000027824 */ /* 0x000fe200078e00ff */
[----:B------:R-:W-:-:S04]  /*0460*/  SHF.R.U32.HI R0, RZ, 0x3, R0 ;  /* 0x00000003ff007819 */ /* 0x000fc80000011600 */
[----:B------:R-:W-:Y:S02]  /*0470*/  LOP3.LUT R2, R2, 0x7000, RZ, 0xc, !PT ;  /* 0x0000700002027812 */ /* 0x000fe400078e0cff */
[----:B------:R-:W-:-:S03]  /*0480*/  IADD3 R0, -R0, 0x1, RZ ;  /* 0x0000000100007810 */ /* 0x000fc60007ffe1ff */
[----:B------:R-:W-:-:S04]  /*0490*/  VIADD R3, R2, UR4 ;  /* 0x0000000402037c36 */ /* 0x000fc80008000000 */
[----:B------:R-:W-:Y:S01]  /*04a0*/  IMAD R3, R40, 0x4, R3 ;  /* 0x0000000428037824 */ /* 0x000fe200078e0203 */
[----:B---3--:R-:W-:-:S03]  /*04b0*/  ISETP.GE.AND P4, PT, R27, RZ, PT ;  /* 0x000000ff1b00720c */ /* 0x008fc60003f86270 */
[----:B------:R-:W-:Y:S01]  /*04c0*/  IMAD R24, R0, 0x2, R3 ;  /* 0x0000000200187824 */ /* 0x000fe200078e0203 */
[----:B------:R-:W-:-:S04]  /*04d0*/  SEL R2, R4, 0x80000000, !P4 ;  /* 0x8000000004027807 */ /* 0x000fc80006000000 */
[----:B------:R-:W0:Y:S01]  /*04e0*/  LDS.U16 R0, [R24] ;  /* 0x0000000018007984 */ /* 0x000e220000000400 */
        /* <DEDUP_REMOVED lines=10> */
[----:B----4-:R-:W-:-:S03]  /*0590*/  ISETP.GE.AND P4, PT, R26, RZ, PT ;  /* 0x000000ff1a00720c */ /* 0x010fc60003f86270 */
[----:B------:R-:W-:Y:S02]  /*05a0*/  IMAD R2, R2, 0x2, R3 ;  /* 0x0000000202027824 */ /* 0x000fe400078e0203 */
[----:B0-----:R-:W-:Y:S01]  /*05b0*/  VIADD R7, R0, 0x1 ;  /* 0x0000000100077836 */ /* 0x001fe20000000000 */
[----:B------:R-:W-:-:S04]  /*05c0*/  SEL R5, R4, 0x80000000, !P4 ;  /* 0x8000000004057807 */ /* 0x000fc80006000000 */
[----:B------:R0:W-:Y:S04]  /*05d0*/  STS.U16 [R24], R7 ;  /* 0x0000000718007388 */ /* 0x0001e80000000400 */
[----:B------:R-:W2:Y:S01]  /*05e0*/  LDS.U16 R3, [R2] ;  /* 0x0000000002037984 */ /* 0x000ea20000000400 */
        /* <DEDUP_REMOVED lines=8> */
[----:B0-----:R-:W-:-:S04]  /*0670*/  VIADD R7, R6, UR4 ;  /* 0x0000000406077c36 */ /* 0x001fc80008000000 */
[----:B------:R-:W-:Y:S01]  /*0680*/  IMAD R7, R40, 0x4, R7 ;  /* 0x0000000428077824 */ /* 0x000fe200078e0207 */
[----:B------:R-:W-:-:S03]  /*0690*/  ISETP.GE.AND P4, PT, R25, RZ, PT ;  /* 0x000000ff1900720c */ /* 0x000fc60003f86270 */
[----:B------:R-:W-:Y:S02]  /*06a0*/  IMAD R20, R20, 0x2, R7 ;  /* 0x0000000214147824 */ /* 0x000fe400078e0207 */
[----:B--2---:R-:W-:Y:S01]  /*06b0*/  VIADD R5, R3, 0x1 ;  /* 0x0000000103057836 */ /* 0x004fe20000000000 */
        /* <DEDUP_REMOVED lines=12> */
[----:B------:R-:W-:-:S04]  /*0780*/  IMAD R7, R40, 0x4, R5 ;  /* 0x0000000428077824 */ /* 0x000fc800078e0205 */
        /* <DEDUP_REMOVED lines=156> */
.L_x_948:
[----:B------:R-:W-:Y:S05]  /*1150*/  BSYNC B0 ;  /* 0x0000000000007941 */ /* 0x000fea0003800000 */
.L_x_947:
[----:B------:R-:W-:Y:S01]  /*1160*/  BAR.SYNC.DEFER_BLOCKING 0x0 ;  /* 0x0000000000007b1d */ /* 0x000fe20000010000 */
[----:B------:R-:W-:-:S05]  /*1170*/  LEA R41, R40, UR4, 0x4 ;  /* 0x0000000428297c11 */ /* 0x000fca000f8e20ff */
        /* <DEDUP_REMOVED lines=30> */
[----:B------:R-:W-:Y:S01]  /*1360*/  LEA R0, R0, UR4, 0x2 ;  /* 0x0000000400007c11 */ /* 0x000fe2000f8e10ff */
[----:B----4-:R-:W-:-:S03]  /*1370*/  IMAD.IADD R16, R23, 0x1, R22 ;  /* 0x0000000117107824 */ /* 0x010fc600078e0216 */
[----:B------:R-:W-:Y:S02]  /*1380*/  LEA R5, R21, UR4, 0x2 ;  /* 0x0000000415057c11 */ /* 0x000fe4000f8e10ff */
[----:B------:R-:W-:Y:S01]  /*1390*/  LEA R16, R16, UR4, 0x2 ;  /* 0x0000000410107c11 */ /* 0x000fe2000f8e10ff */
[----:B------:R1:W-:Y:S04]  /*13a0*/  STS [R3], R28 ;  /* 0x0000001c03007388 */ /* 0x0003e80000000800 */
[----:B------:R1:W-:Y:S04]  /*13b0*/  STS [R0], R27 ;  /* 0x0000001b00007388 */ /* 0x0003e80000000800 */
[----:B------:R1:W-:Y:S04]  /*13c0*/  STS [R5], R26 ;  /* 0x0000001a05007388 */ /* 0x0003e80000000800 */
[----:B------:R1:W-:Y:S02]  /*13d0*/  STS [R16], R25 ;  /* 0x0000001910007388 */ /* 0x0003e40000000800 */
.L_x_951:
[----:B------:R-:W-:Y:S01]  /*13e0*/  BAR.SYNC.DEFER_BLOCKING 0x0 ;  /* 0x0000000000007b1d */ /* 0x000fe20000010000 */
[----:B------:R-:W-:-:S07]  /*13f0*/  ISETP.NE.AND P6, PT, R43, 0x1d, PT ;  /* 0x0000001d2b00780c */ /* 0x000fce0003fc5270 */
[----:B--2---:R-:W2:Y:S01]  /*1400*/  S2UR UR5, SR_CgaCtaId ;  /* 0x00000000000579c3 */ /* 0x004ea20000008800 */
[----:B------:R-:W-:Y:S01]  /*1410*/  BSSY B0, `(.L_x_949) ;  /* 0x00000db000007945 */ /* 0x000fe20003800000 */
[----:B0-----:R-:W0:Y:S06]  /*1420*/  LDS.128 R12, [R41] ;  /* 0x00000000290c7984 */ /* 0x001e2c0000000c00 */
[----:B------:R-:W-:Y:S06]  /*1430*/  BAR.SYNC.DEFER_BLOCKING 0x0 ;  /* 0x0000000000007b1d */ /* 0x000fec0000010000 */
[----:B-----5:R-:W-:Y:S04]  /*1440*/  STS [R3], R8 ;  /* 0x0000000803007388 */ /* 0x020fe80000000800 */
[----:B------:R1:W-:Y:S04]  /*1450*/  STS [R0], R9 ;  /* 0x0000000900007388 */ /* 0x0003e80000000800 */
[----:B------:R3:W-:Y:S04]  /*1460*/  STS [R5], R10 ;  /* 0x0000000a05007388 */ /* 0x0007e80000000800 */
[----:B------:R-:W-:Y:S01]  /*1470*/  STS [R16], R11 ;  /* 0x0000000b10007388 */ /* 0x000fe20000000800 */
[----:B------:R-:W-:Y:S01]  /*1480*/  BAR.SYNC.DEFER_BLOCKING 0x0 ;  /* 0x0000000000007b1d */ /* 0x000fe20000010000 */
[----:B0-----:R-:W-:-:S04]  /*1490*/  ISETP.NE.AND P5, PT, R12, 0x7fffffff, PT ;  /* 0x7fffffff0c00780c */ /* 0x001fc80003fa5270 */
[----:B------:R-:W-:Y:S02]  /*14a0*/  SEL R2, R12, 0x80000000, P5 ;  /* 0x800000000c027807 */ /* 0x000fe40002800000 */
[C---:B------:R-:W-:Y:S02]  /*14b0*/  ISETP.NE.AND P5, PT, R13.reuse, 0x7fffffff, PT ;  /* 0x7fffffff0d00780c */ /* 0x040fe40003fa5270 */
[----:B------:R-:W-:Y:S02]  /*14c0*/  SHF.R.U32.HI R2, RZ, UR7, R2 ;  /* 0x00000007ff027c19 */ /* 0x000fe40008011602 */
[----:B-1----:R-:W-:Y:S02]  /*14d0*/  SEL R0, R13, 0x80000000, P5 ;  /* 0x800000000d007807 */ /* 0x002fe40002800000 */
[----:B------:R-:W-:Y:S02]  /*14e0*/  LOP3.LUT R2, R2, UR6, RZ, 0xc0, !PT ;  /* 0x0000000602027c12 */ /* 0x000fe4000f8ec0ff */
[----:B------:R-:W-:-:S02]  /*14f0*/  SHF.R.U32.HI R0, RZ, UR7, R0 ;  /* 0x00000007ff007c19 */ /* 0x000fc40008011600 */
[----:B------:R-:W-:Y:S01]  /*1500*/  ISETP.NE.AND P5, PT, R14, 0x7fffffff, PT ;  /* 0x7fffffff0e00780c */ /* 0x000fe20003fa5270 */
[----:B------:R-:W-:Y:S01]  /*1510*/  IMAD.SHL.U32 R4, R2, 0x1000, RZ ;  /* 0x0000100002047824 */ /* 0x000fe200078e00ff */
[----:B------:R-:W-:Y:S02]  /*1520*/  SHF.R.U32.HI R2, RZ, 0x3, R2 ;  /* 0x00000003ff027819 */ /* 0x000fe40000011602 */
[----:B------:R-:W-:Y:S02]  /*1530*/  LOP3.LUT R0, R0, UR6, RZ, 0xc0, !PT ;  /* 0x0000000600007c12 */ /* 0x000fe4000f8ec0ff */
[----:B------:R-:W-:Y:S01]  /*1540*/  LOP3.LUT R4, R4, 0x7000, RZ, 0xc, !PT ;  /* 0x0000700004047812 */ /* 0x000fe200078e0cff */
[----:B------:R-:W-:Y:S01]  /*1550*/  LDS.128 R8, [R41] ;  /* 0x0000000029087984 */ /* 0x000fe20000000c00 */
[----:B------:R-:W-:Y:S01]  /*1560*/  IADD3 R2, -R2, 0x1, RZ ;  /* 0x0000000102027810 */ /* 0x000fe20007ffe1ff */
[----:B------:R-:W-:Y:S02]  /*1570*/  BAR.SYNC.DEFER_BLOCKING 0x0 ;  /* 0x0000000000007b1d */ /* 0x000fe40000010000 */
[----:B------:R-:W-:-:S04]  /*1580*/  VIADD R7, R4, UR4 ;  /* 0x0000000404077c36 */ /* 0x000fc80008000000 */
[----:B------:R-:W-:-:S04]  /*1590*/  IMAD R7, R40, 0x4, R7 ;  /* 0x0000000428077824 */ /* 0x000fc800078e0207 */
[----:B------:R-:W-:Y:S02]  /*15a0*/  IMAD R28, R2, 0x2, R7 ;  /* 0x00000002021c7824 */ /* 0x000fe400078e0207 */
[----:B------:R-:W-:Y:S01]  /*15b0*/  IMAD.SHL.U32 R2, R0, 0x1000, RZ ;  /* 0x0000100000027824 */ /* 0x000fe200078e00ff */
[----:B------:R-:W-:-:S04]  /*15c0*/  SHF.R.U32.HI R0, RZ, 0x3, R0 ;  /* 0x00000003ff007819 */ /* 0x000fc80000011600 */
[----:B------:R-:W-:Y:S02]  /*15d0*/  LOP3.LUT R2, R2, 0x7000, RZ, 0xc, !PT ;  /* 0x0000700002027812 */ /* 0x000fe400078e0cff */
[----:B------:R-:W-:-:S03]  /*15e0*/  IADD3 R0, -R0, 0x1, RZ ;  /* 0x0000000100007810 */ /* 0x000fc60007ffe1ff */
[----:B------:R-:W-:Y:S01]  /*15f0*/  VIADD R3, R2, UR4 ;  /* 0x0000000402037c36 */ /* 0x000fe20008000000 */
[----:B------:R-:W-:Y:S03]  /*1600*/  STS [R45], RZ ;  /* 0x000000ff2d007388 */ /* 0x000fe60000000800 */
[----:B---3--:R-:W-:Y:S01]  /*1610*/  IMAD R5, R40, 0x4, R3 ;  /* 0x0000000428057824 */ /* 0x008fe200078e0203 */
[----:B------:R-:W-:Y:S03]  /*1620*/  STS [R45+0x1000], RZ ;  /* 0x001000ff2d007388 */ /* 0x000fe60000000800 */
[----:B------:R-:W-:Y:S01]  /*1630*/  IMAD R6, R0, 0x2, R5 ;  /* 0x0000000200067824 */ /* 0x000fe200078e0205 */
[----:B------:R-:W-:Y:S01]  /*1640*/  SEL R0, R14, 0x80000000, P5 ;  /* 0x800000000e007807 */ /* 0x000fe20002800000 */
[----:B------:R-:W-:Y:S01]  /*1650*/  STS [R45+0x2000], RZ ;  /* 0x002000ff2d007388 */ /* 0x000fe20000000800 */
[----:B------:R-:W-:-:S02]  /*1660*/  ISETP.NE.AND P5, PT, R15, 0x7fffffff, PT ;  /* 0x7fffffff0f00780c */ /* 0x000fc40003fa5270 */
[----:B------:R-:W-:Y:S01]  /*1670*/  SHF.R.U32.HI R0, RZ, UR7, R0 ;  /* 0x00000007ff007c19 */ /* 0x000fe20008011600 */
[----:B------:R-:W-:Y:S03]  /*1680*/  STS [R45+0x3000], RZ ;  /* 0x003000ff2d007388 */ /* 0x000fe60000000800 */
[----:B------:R-:W-:Y:S01]  /*1690*/  LOP3.LUT R0, R0, UR6, RZ, 0xc0, !PT ;  /* 0x0000000600007c12 */ /* 0x000fe2000f8ec0ff */
[----:B------:R-:W-:Y:S04]  /*16a0*/  STS [R45+0x4000], RZ ;  /* 0x004000ff2d007388 */ /* 0x000fe80000000800 */
[----:B------:R-:W-:Y:S01]  /*16b0*/  STS [R45+0x5000], RZ ;  /* 0x005000ff2d007388 */ /* 0x000fe20000000800 */
[----:B------:R-:W-:Y:S01]  /*16c0*/  IMAD.SHL.U32 R2, R0, 0x1000, RZ ;  /* 0x0000100000027824 */ /* 0x000fe200078e00ff */
[----:B------:R-:W-:-:S02]  /*16d0*/  SHF.R.U32.HI R0, RZ, 0x3, R0 ;  /* 0x00000003ff007819 */ /* 0x000fc40000011600 */
[----:B------:R-:W-:Y:S02]  /*16e0*/  STS [R45+0x6000], RZ ;  /* 0x006000ff2d007388 */ /* 0x000fe40000000800 */
[----:B------:R-:W-:Y:S02]  /*16f0*/  LOP3.LUT R2, R2, 0x7000, RZ, 0xc, !PT ;  /* 0x0000700002027812 */ /* 0x000fe400078e0cff */
[----:B------:R-:W-:Y:S01]  /*1700*/  STS [R45+0x7000], RZ ;  /* 0x007000ff2d007388 */ /* 0x000fe20000000800 */
[----:B------:R-:W-:Y:S02]  /*1710*/  IADD3 R0, -R0, 0x1, RZ ;  /* 0x0000000100007810 */ /* 0x000fe40007ffe1ff */
[----:B------:R-:W-:Y:S01]  /*1720*/  VIADD R17, R2, UR4 ;  /* 0x0000000402117c36 */ /* 0x000fe20008000000 */
[----:B------:R-:W-:Y:S04]  /*1730*/  STS [R45+0x8000], RZ ;  /* 0x008000ff2d007388 */ /* 0x000fe80000000800 */
[----:B------:R-:W0:Y:S02]  /*1740*/  LDS.U16 R7, [R28] ;  /* 0x000000001c077984 */ /* 0x000e240000000400 */
[----:B0-----:R-:W-:-:S05]  /*1750*/  VIADD R3, R7, 0x1 ;  /* 0x0000000107037836 */ /* 0x001fca0000000000 */
[----:B------:R0:W-:Y:S04]  /*1760*/  STS.U16 [R28], R3 ;  /* 0x000000031c007388 */ /* 0x0001e80000000400 */
[----:B------:R-:W1:Y:S01]  /*1770*/  LDS.U16 R5, [R6] ;  /* 0x0000000006057984 */ /* 0x000e620000000400 */
[----:B0-----:R-:W-:-:S04]  /*1780*/  IMAD R3, R40, 0x4, R17 ;  /* 0x0000000428037824 */ /* 0x001fc800078e0211 */
[----:B------:R-:W-:Y:S01]  /*1790*/  IMAD R4, R0, 0x2, R3 ;  /* 0x0000000200047824 */ /* 0x000fe200078e0203 */
[----:B------:R-:W-:-:S04]  /*17a0*/  SEL R0, R15, 0x80000000, P5 ;  /* 0x800000000f007807 */ /* 0x000fc80002800000 */
[----:B------:R-:W-:-:S04]  /*17b0*/  SHF.R.U32.HI R0, RZ, UR7, R0 ;  /* 0x00000007ff007c19 */ /* 0x000fc80008011600 */
[----:B------:R-:W-:-:S05]  /*17c0*/  LOP3.LUT R0, R0, UR6, RZ, 0xc0, !PT ;  /* 0x0000000600007c12 */ /* 0x000fca000f8ec0ff */
[----:B------:R-:W-:Y:S01]  /*17d0*/  IMAD.SHL.U32 R2, R0, 0x1000, RZ ;  /* 0x0000100000027824 */ /* 0x000fe200078e00ff */
[----:B------:R-:W-:-:S04]  /*17e0*/  SHF.R.U32.HI R0, RZ, 0x3, R0 ;  /* 0x00000003ff007819 */ /* 0x000fc80000011600 */
[----:B------:R-:W-:Y:S02]  /*17f0*/  LOP3.LUT R2, R2, 0x7000, RZ, 0xc, !PT ;  /* 0x0000700002027812 */ /* 0x000fe400078e0cff */
[----:B------:R-:W-:-:S03]  /*1800*/  IADD3 R0, -R0, 0x1, RZ ;  /* 0x0000000100007810 */ /* 0x000fc60007ffe1ff */
[----:B------:R-:W-:Y:S01]  /*1810*/  VIADD R19, R2, UR4 ;  /* 0x0000000402137c36 */ /* 0x000fe20008000000 */
[----:B------:R-:W-:Y:S02]  /*1820*/  UMOV UR4, 0x400 ;  /* 0x0000040000047882 */ /* 0x000fe40000000000 */
[----:B--2---:R-:W-:Y:S01]  /*1830*/  ULEA UR4, UR5, UR4, 0x18 ;  /* 0x0000000405047291 */ /* 0x004fe2000f8ec03f */
[----:B------:R-:W-:Y:S02]  /*1840*/  IMAD R19, R40, 0x4, R19 ;  /* 0x0000000428137824 */ /* 0x000fe400078e0213 */
[----:B-1----:R-:W-:Y:S02]  /*1850*/  VIADD R17, R5, 0x1 ;  /* 0x0000000105117836 */ /* 0x002fe40000000000 */
[----:B------:R-:W-:-:S03]  /*1860*/  IMAD R2, R0, 0x2, R19 ;  /* 0x0000000200027824 */ /* 0x000fc600078e0213 */
[----:B------:R-:W-:Y:S04]  /*1870*/  STS.U16 [R6], R17 ;  /* 0x0000001106007388 */ /* 0x000fe80000000400 */
[----:B------:R-:W0:Y:S02]  /*1880*/  LDS.U16 R3, [R4] ;  /* 0x0000000004037984 */ /* 0x000e240000000400 */
[----:B0-----:R-:W-:-:S05]  /*1890*/  VIADD R17, R3, 0x1 ;  /* 0x0000000103117836 */ /* 0x001fca0000000000 */
[----:B------:R-:W-:Y:S04]  /*18a0*/  STS.U16 [R4], R17 ;  /* 0x0000001104007388 */ /* 0x000fe80000000400 */
        /* <DEDUP_REMOVED lines=31> */
[----:B------:R-:W0:Y:S04]  /*1aa0*/  LDS.128 R16, [UR4+0x9000] ;  /* 0x00900004ff107984 */ /* 0x000e280008000c00 */
[----:B------:R-:W1:Y:S04]  /*1ab0*/  LDS R20, [UR4+0x9008] ;  /* 0x00900804ff147984 */ /* 0x000e680008000800 */
[----:B------:R-:W2:Y:S04]  /*1ac0*/  LDS R50, [UR4+0x9010] ;  /* 0x00901004ff327984 */ /* 0x000ea80008000800 */
[----:B------:R-:W3:Y:S04]  /*1ad0*/  LDS.128 R24, [UR4+0x9010] ;  /* 0x00901004ff187984 */ /* 0x000ee80008000c00 */
[----:B------:R-:W-:Y:S01]  /*1ae0*/  LDS R24, [UR4+0x9038] ;  /* 0x00903804ff187984 */ /* 0x000fe20008000800 */
[----:B0-----:R-:W-:-:S05]  /*1af0*/  IMAD.IADD R17, R17, 0x1, R16 ;  /* 0x0000000111117824 */ /* 0x001fca00078e0210 */
[C---:B------:R-:W-:Y:S01]  /*1b00*/  SEL R16, R17.reuse, R16, !P5 ;  /* 0x0000001011107207 */ /* 0x040fe20006800000 */
[----:B-1----:R-:W-:Y:S01]  /*1b10*/  IMAD.IADD R17, R17, 0x1, R20 ;  /* 0x0000000111117824 */ /* 0x002fe200078e0214 */
[----:B------:R-:W-:Y:S01]  /*1b20*/  ISETP.NE.AND P5, PT, R43, 0x3, PT ;  /* 0x000000032b00780c */ /* 0x000fe20003fa5270 */
[----:B------:R-:W0:Y:S02]  /*1b30*/  LDS.128 R20, [UR4+0x9020] ;  /* 0x00902004ff147984 */ /* 0x000e240008000c00 */
[----:B------:R-:W-:Y:S01]  /*1b40*/  IMAD.IADD R19, R19, 0x1, R17 ;  /* 0x0000000113137824 */ /* 0x000fe200078e0211 */
[----:B------:R-:W-:Y:S02]  /*1b50*/  SEL R16, R17, R16, !P5 ;  /* 0x0000001011107207 */ /* 0x000fe40006800000 */
[----:B------:R-:W-:Y:S01]  /*1b60*/  ISETP.NE.AND P5, PT, R43, 0x4, PT ;  /* 0x000000042b00780c */ /* 0x000fe20003fa5270 */
[----:B--2---:R-:W-:-:S03]  /*1b70*/  IMAD.IADD R50, R19, 0x1, R50 ;  /* 0x0000000113327824 */ /* 0x004fc600078e0232 */
[----:B------:R-:W-:Y:S01]  /*1b80*/  SEL R16, R19, R16, !P5 ;  /* 0x0000001013107207 */ /* 0x000fe20006800000 */
[----:B---3--:R-:W-:Y:S01]  /*1b90*/  IMAD.IADD R25, R50, 0x1, R25 ;  /* 0x0000000132197824 */ /* 0x008fe200078e0219 */
[----:B------:R-:W-:-:S03]  /*1ba0*/  ISETP.NE.AND P5, PT, R43, 0x5, PT ;  /* 0x000000052b00780c */ /* 0x000fc60003fa5270 */
[----:B------:R-:W-:Y:S01]  /*1bb0*/  IMAD.IADD R26, R26, 0x1, R25 ;  /* 0x000000011a1a7824 */ /* 0x000fe200078e0219 */
[----:B------:R-:W-:Y:S02]  /*1bc0*/  SEL R51, R50, R16, !P5 ;  /* 0x0000001032337207 */ /* 0x000fe40006800000 */
[----:B------:R-:W1:Y:S01]  /*1bd0*/  LDS.128 R16, [UR4+0x9030] ;  /* 0x00903004ff107984 */ /* 0x000e620008000c00 */
[----:B------:R-:W-:Y:S01]  /*1be0*/  ISETP.NE.AND P5, PT, R43, 0x6, PT ;  /* 0x000000062b00780c */ /* 0x000fe20003fa5270 */
[----:B------:R-:W-:Y:S02]  /*1bf0*/  IMAD.IADD R27, R27, 0x1, R26 ;  /* 0x000000011b1b7824 */ /* 0x000fe400078e021a */
[----:B------:R-:W2:Y:S01]  /*1c00*/  LDS R50, [UR4+0x9040] ;  /* 0x00904004ff327984 */ /* 0x000ea20008000800 */
[----:B------:R-:W-:Y:S02]  /*1c10*/  SEL R51, R25, R51, !P5 ;  /* 0x0000003319337207 */ /* 0x000fe40006800000 */
[----:B------:R-:W-:-:S04]  /*1c20*/  ISETP.NE.AND P5, PT, R43, 0x7, PT ;  /* 0x000000072b00780c */ /* 0x000fc80003fa5270 */
[----:B------:R-:W-:Y:S02]  /*1c30*/  SEL R51, R26, R51, !P5 ;  /* 0x000000331a337207 */ /* 0x000fe40006800000 */
[----:B------:R-:W-:-:S04]  /*1c40*/  ISETP.NE.AND P5, PT, R43, 0x8, PT ;  /* 0x000000082b00780c */ /* 0x000fc80003fa5270 */
[----:B------:R-:W-:Y:S02]  /*1c50*/  SEL R51, R27, R51, !P5 ;  /* 0x000000331b337207 */ /* 0x000fe40006800000 */
        /* <DEDUP_REMOVED lines=8> */
[----:B------:R-:W-:-:S04]  /*1ce0*/  ISETP.NE.AND P5, PT, R43, 0xb, PT ;  /* 0x0000000b2b00780c */ /* 0x000fc80003fa5270 */
[----:B------:R-:W-:Y:S01]  /*1cf0*/  SEL R51, R22, R51, !P5 ;  /* 0x0000003316337207 */ /* 0x000fe20006800000 */
[----:B-1----:R-:W-:Y:S01]  /*1d00*/  IMAD.IADD R16, R25, 0x1, R16 ;  /* 0x0000000119107824 */ /* 0x002fe200078e0210 */
[----:B------:R-:W0:Y:S01]  /*1d10*/  LDS.128 R20, [UR4+0x9040] ;  /* 0x00904004ff147984 */ /* 0x000e220008000c00 */
[----:B------:R-:W-:Y:S02]  /*1d20*/  ISETP.NE.AND P5, PT, R43, 0xc, PT ;  /* 0x0000000c2b00780c */ /* 0x000fe40003fa5270 */
[----:B------:R-:W-:Y:S02]  /*1d30*/  IMAD.IADD R17, R17, 0x1, R16 ;  /* 0x0000000111117824 */ /* 0x000fe400078e0210 */
[----:B------:R-:W-:Y:S02]  /*1d40*/  SEL R51, R25, R51, !P5 ;  /* 0x0000003319337207 */ /* 0x000fe40006800000 */
[----:B------:R-:W-:-:S04]  /*1d50*/  ISETP.NE.AND P5, PT, R43, 0xd, PT ;  /* 0x0000000d2b00780c */ /* 0x000fc80003fa5270 */
[----:B------:R-:W-:Y:S01]  /*1d60*/  SEL R51, R16, R51, !P5 ;  /* 0x0000003310337207 */ /* 0x000fe20006800000 */
[----:B------:R-:W-:Y:S01]  /*1d70*/  IMAD.IADD R16, R17, 0x1, R24 ;  /* 0x0000000111107824 */ /* 0x000fe200078e0218 */
[----:B------:R-:W-:Y:S01]  /*1d80*/  ISETP.NE.AND P5, PT, R43, 0xe, PT ;  /* 0x0000000e2b00780c */ /* 0x000fe20003fa5270 */
[----:B------:R-:W1:Y:S02]  /*1d90*/  LDS.128 R24, [UR4+0x9050] ;  /* 0x00905004ff187984 */ /* 0x000e640008000c00 */
[----:B------:R-:W-:Y:S01]  /*1da0*/  IMAD.IADD R19, R19, 0x1, R16 ;  /* 0x0000000113137824 */ /* 0x000fe200078e0210 */
[----:B------:R-:W-:Y:S02]  /*1db0*/  SEL R51, R17, R51, !P5 ;  /* 0x0000003311337207 */ /* 0x000fe40006800000 */
[----:B------:R-:W-:Y:S01]  /*1dc0*/  ISETP.NE.AND P5, PT, R43, 0xf, PT ;  /* 0x0000000f2b00780c */ /* 0x000fe20003fa5270 */
[----:B--2---:R-:W-:-:S03]  /*1dd0*/  IMAD.IADD R50, R19, 0x1, R50 ;  /* 0x0000000113327824 */ /* 0x004fc600078e0232 */
[----:B------:R-:W-:Y:S02]  /*1de0*/  SEL R51, R16, R51, !P5 ;  /* 0x0000003310337207 */ /* 0x000fe40006800000 */
[----:B------:R-:W-:-:S04]  /*1df0*/  ISETP.NE.AND P5, PT, R43, 0x10, PT ;  /* 0x000000102b00780c */ /* 0x000fc80003fa5270 */
[----:B------:R-:W-:Y:S02]  /*1e00*/  SEL R51, R19, R51, !P5 ;  /* 0x0000003313337207 */ /* 0x000fe40006800000 */
[C---:B------:R-:W-:Y:S01]  /*1e10*/  ISETP.NE.AND P5, PT, R43.reuse, 0x11, PT ;  /* 0x000000112b00780c */ /* 0x040fe20003fa5270 */
[----:B------:R-:W2:Y:S03]  /*1e20*/  LDS.128 R16, [UR4+0x9060] ;  /* 0x00906004ff107984 */ /* 0x000ea60008000c00 */
[C---:B------:R-:W-:Y:S02]  /*1e30*/  SEL R51, R50.reuse, R51, !P5 ;  /* 0x0000003332337207 */ /* 0x040fe40006800000 */
[----:B------:R-:W-:Y:S01]  /*1e40*/  ISETP.NE.AND P5, PT, R43, 0x12, PT ;  /* 0x000000122b00780c */ /* 0x000fe20003fa5270 */
[----:B0-----:R-:W-:Y:S02]  /*1e50*/  IMAD.IADD R21, R50, 0x1, R21 ;  /* 0x0000000132157824 */ /* 0x001fe400078e0215 */
[----:B------:R-:W0:Y:S02]  /*1e60*/  LDS R50, [UR4+0x9068] ;  /* 0x00906804ff327984 */ /* 0x000e240008000800 */
[----:B------:R-:W-:Y:S01]  /*1e70*/  IMAD.IADD R22, R22, 0x1, R21 ;  /* 0x0000000116167824 */ /* 0x000fe200078e0215 */
[----:B------:R-:W-:-:S02]  /*1e80*/  SEL R51, R21, R51, !P5 ;  /* 0x0000003315337207 */ /* 0x000fc40006800000 */
[----:B------:R-:W-:Y:S01]  /*1e90*/  ISETP.NE.AND P5, PT, R43, 0x13, PT ;  /* 0x000000132b00780c */ /* 0x000fe20003fa5270 */
[----:B------:R-:W-:-:S03]  /*1ea0*/  IMAD.IADD R23, R23, 0x1, R22 ;  /* 0x0000000117177824 */ /* 0x000fc600078e0216 */
[----:B------:R-:W-:Y:S02]  /*1eb0*/  SEL R51, R22, R51, !P5 ;  /* 0x0000003316337207 */ /* 0x000fe40006800000 */
[----:B------:R-:W-:Y:S01]  /*1ec0*/  ISETP.NE.AND P5, PT, R43, 0x14, PT ;  /* 0x000000142b00780c */ /* 0x000fe20003fa5270 */
[----:B-1----:R-:W-:-:S03]  /*1ed0*/  IMAD.IADD R24, R23, 0x1, R24 ;  /* 0x0000000117187824 */ /* 0x002fc600078e0218 */
[----:B------:R-:W-:Y:S01]  /*1ee0*/  SEL R51, R23, R51, !P5 ;  /* 0x0000003317337207 */ /* 0x000fe20006800000 */
[C---:B------:R-:W-:Y:S01]  /*1ef0*/  IMAD.IADD R25, R24.reuse, 0x1, R25 ;  /* 0x0000000118197824 */ /* 0x040fe200078e0219 */
[----:B------:R-:W-:Y:S01]  /*1f00*/  ISETP.NE.AND P5, PT, R43, 0x15, PT ;  /* 0x000000152b00780c */ /* 0x000fe20003fa5270 */
[----:B------:R-:W-:Y:S02]  /*1f10*/  LDS.128 R20, [UR4+0x9070] ;  /* 0x00907004ff147984 */ /* 0x000fe40008000c00 */
[----:B------:R-:W-:Y:S01]  /*1f20*/  IMAD.IADD R26, R25, 0x1, R26 ;  /* 0x00000001191a7824 */ /* 0x000fe200078e021a */
[----:B------:R-:W-:Y:S02]  /*1f30*/  SEL R51, R24, R51, !P5 ;  /* 0x0000003318337207 */ /* 0x000fe40006800000 */
[----:B------:R-:W1:Y:S01]  /*1f40*/  LDS R24, [UR4+0x9070] ;  /* 0x00907004ff187984 */ /* 0x000e620008000800 */
[----:B------:R-:W-:Y:S01]  /*1f50*/  ISETP.NE.AND P5, PT, R43, 0x16, PT ;  /* 0x000000162b00780c */ /* 0x000fe20003fa5270 */
[----:B------:R-:W-:-:S03]  /*1f60*/  IMAD.IADD R27, R27, 0x1, R26 ;  /* 0x000000011b1b7824 */ /* 0x000fc600078e021a */
[----:B------:R-:W-:Y:S02]  /*1f70*/  SEL R51, R25, R51, !P5 ;  /* 0x0000003319337207 */ /* 0x000fe40006800000 */
[----:B------:R-:W-:Y:S01]  /*1f80*/  ISETP.NE.AND P5, PT, R43, 0x17, PT ;  /* 0x000000172b00780c */ /* 0x000fe20003fa5270 */
[----:B--2---:R-:W-:-:S03]  /*1f90*/  IMAD.IADD R16, R27, 0x1, R16 ;  /* 0x000000011b107824 */ /* 0x004fc600078e0210 */
[----:B------:R-:W-:Y:S01]  /*1fa0*/  SEL R51, R26, R51, !P5 ;  /* 0x000000331a337207 */ /* 0x000fe20006800000 */
[----:B------:R-:W-:Y:S01]  /*1fb0*/  IMAD.IADD R17, R17, 0x1, R16 ;  /* 0x0000000111117824 */ /* 0x000fe200078e0210 */
[----:B------:R-:W-:-:S04]  /*1fc0*/  ISETP.NE.AND P5, PT, R43, 0x18, PT ;  /* 0x000000182b00780c */ /* 0x000fc80003fa5270 */
[----:B------:R-:W-:Y:S01]  /*1fd0*/  SEL R51, R27, R51, !P5 ;  /* 0x000000331b337207 */ /* 0x000fe20006800000 */
[----:B0-----:R-:W-:Y:S01]  /*1fe0*/  IMAD.IADD R50, R17, 0x1, R50 ;  /* 0x0000000111327824 */ /* 0x001fe200078e0232 */
[----:B------:R-:W-:-:S03]  /*1ff0*/  ISETP.NE.AND P5, PT, R43, 0x19, PT ;  /* 0x000000192b00780c */ /* 0x000fc60003fa5270 */
[----:B------:R-:W-:Y:S01]  /*2000*/  IMAD.IADD R19, R19, 0x1, R50 ;  /* 0x0000000113137824 */ /* 0x000fe200078e0232 */
[----:B------:R-:W-:Y:S02]  /*2010*/  SEL R51, R16, R51, !P5 ;  /* 0x0000003310337207 */ /* 0x000fe40006800000 */
[----:B------:R-:W-:-:S04]  /*2020*/  ISETP.NE.AND P5, PT, R43, 0x1a, PT ;  /* 0x0000001a2b00780c */ /* 0x000fc80003fa5270 */
[----:B------:R-:W-:Y:S02]  /*2030*/  SEL R51, R17, R51, !P5 ;  /* 0x0000003311337207 */ /* 0x000fe40006800000 */
[----:B------:R-:W-:-:S04]  /*2040*/  ISETP.NE.AND P5, PT, R43, 0x1b, PT ;  /* 0x0000001b2b00780c */ /* 0x000fc80003fa5270 */
[----:B------:R-:W-:Y:S02]  /*2050*/  SEL R51, R50, R51, !P5 ;  /* 0x0000003332337207 */ /* 0x000fe40006800000 */
[----:B------:R-:W-:Y:S01]  /*2060*/  ISETP.NE.AND P5, PT, R43, 0x1c, PT ;  /* 0x0000001c2b00780c */ /* 0x000fe20003fa5270 */
[----:B-1----:R-:W-:-:S03]  /*2070*/  IMAD.IADD R24, R19, 0x1, R24 ;  /* 0x0000000113187824 */ /* 0x002fc600078e0218 */
[----:B------:R-:W-:Y:S02]  /*2080*/  SEL R51, R19, R51, !P5 ;  /* 0x0000003313337207 */ /* 0x000fe40006800000 */
[C---:B------:R-:W-:Y:S01]  /*2090*/  ISETP.NE.AND P5, PT, R43.reuse, 0x1e, PT ;  /* 0x0000001e2b00780c */ /* 0x040fe20003fa5270 */
[C---:B------:R-:W-:Y:S01]  /*20a0*/  IMAD.IADD R21, R24.reuse, 0x1, R21 ;  /* 0x0000000118157824 */ /* 0x040fe200078e0215 */
        /* <DEDUP_REMOVED lines=17> */
.L_x_950:
[----:B------:R-:W-:Y:S05]  /*21c0*/  BSYNC B0 ;  /* 0x0000000000007941 */ /* 0x000fea0003800000 */
.L_x_949:
[----:B------:R-:W-:Y:S01]  /*21d0*/  BAR.SYNC.DEFER_BLOCKING 0x0 ;  /* 0x0000000000007b1d */ /* 0x000fe20000010000 */
[----:B------:R-:W-:-:S04]  /*21e0*/  UIADD3 UR7, UR7, 0x4, URZ ;  /* 0x0000000407077890 */ /* 0x000fc8000fffe03f */
        /* <DEDUP_REMOVED lines=27> */
[----:B-1----:R-:W-:Y:S02]  /*23a0*/  IMAD.IADD R5, R6, 0x1, R5 ;  /* 0x0000000106057824 */ /* 0x002fe400078e0205 */
[----:B--2---:R-:W-:Y:S01]  /*23b0*/  IMAD.IADD R16, R4, 0x1, R3 ;  /* 0x0000000104107824 */ /* 0x004fe200078e0203 */
[----:B------:R-:W-:Y:S01]  /*23c0*/  LEA R3, R7, UR4, 0x2 ;  /* 0x0000000407037c11 */ /* 0x000fe2000f8e10ff */
[----:B------:R-:W-:Y:S01]  /*23d0*/  BAR.SYNC.DEFER_BLOCKING 0x0 ;  /* 0x0000000000007b1d */ /* 0x000fe20000010000 */
[----:B---3--:R-:W-:Y:S01]  /*23e0*/  IMAD.IADD R17, R17, 0x1, R0 ;  /* 0x0000000111117824 */ /* 0x008fe200078e0200 */
[----:B------:R-:W-:Y:S02]  /*23f0*/  LEA R0, R5, UR4, 0x2 ;  /* 0x0000000405007c11 */ /* 0x000fe4000f8e10ff */
[----:B------:R-:W-:Y:S02]  /*2400*/  LEA R5, R16, UR4, 0x2 ;  /* 0x0000000410057c11 */ /* 0x000fe4000f8e10ff */
[----:B------:R-:W-:Y:S01]  /*2410*/  LEA R16, R17, UR4, 0x2 ;  /* 0x0000000411107c11 */ /* 0x000fe2000f8e10ff */
[----:B------:R2:W-:Y:S04]  /*2420*/  STS [R3], R12 ;  /* 0x0000000c03007388 */ /* 0x0005e80000000800 */
[----:B------:R2:W-:Y:S04]  /*2430*/  STS [R0], R13 ;  /* 0x0000000d00007388 */ /* 0x0005e80000000800 */
[----:B------:R2:W-:Y:S04]  /*2440*/  STS [R5], R14 ;  /* 0x0000000e05007388 */ /* 0x0005e80000000800 */
[----:B------:R2:W-:Y:S01]  /*2450*/  STS [R16], R15 ;  /* 0x0000000f10007388 */ /* 0x0005e20000000800 */
[----:B------:R-:W-:Y:S05]  /*2460*/  @!P5 BRA `(.L_x_951) ;  /* 0xffffffec00dcd947 */ /* 0x000fea000383ffff */
[----:B------:R-:W-:Y:S01]  /*2470*/  BAR.SYNC.DEFER_BLOCKING 0x0 ;  /* 0x0000000000007b1d */ /* 0x000fe20000010000 */
[----:B--2---:R-:W-:Y:S02]  /*2480*/  @!P0 IMAD.MOV.U32 R12, RZ, RZ, -0x1 ;  /* 0xffffffffff0c8424 */ /* 0x004fe400078e00ff */
[----:B------:R-:W-:Y:S02]  /*2490*/  @!P1 IMAD.MOV.U32 R14, RZ, RZ, -0x1 ;  /* 0xffffffffff0e9424 */ /* 0x000fe400078e00ff */
[----:B------:R-:W-:Y:S01]  /*24a0*/  @!P2 IMAD.MOV.U32 R18, RZ, RZ, -0x1 ;  /* 0xffffffffff12a424 */ /* 0x000fe200078e00ff */
[----:B------:R-:W0:Y:S04]  /*24b0*/  LDS R2, [R45] ;  /* 0x000000002d027984 */ /* 0x000e280000000800 */
[----:B------:R-:W1:Y:S04]  /*24c0*/  LDS R4, [R45+0x1000] ;  /* 0x001000002d047984 */ /* 0x000e680000000800 */
[----:B------:R-:W2:Y:S04]  /*24d0*/  LDS R6, [R45+0x2000] ;  /* 0x002000002d067984 */ /* 0x000ea80000000800 */
[----:B------:R-:W3:Y:S01]  /*24e0*/  LDS R7, [R45+0x3000] ;  /* 0x003000002d077984 */ /* 0x000ee20000000800 */
[----:B------:R-:W-:Y:S06]  /*24f0*/  BAR.SYNC.DEFER_BLOCKING 0x0 ;  /* 0x0000000000007b1d */ /* 0x000fec0000010000 */
[----:B------:R4:W-:Y:S01]  /*2500*/  STS [R3], R8 ;  /* 0x0000000803007388 */ /* 0x0009e20000000800 */
[----:B0-----:R-:W-:-:S03]  /*2510*/  @!P0 ISETP.GE.AND P6, PT, R2, RZ, PT ;  /* 0x000000ff0200820c */ /* 0x001fc60003fc6270 */
[----:B------:R0:W-:Y:S01]  /*2520*/  STS [R0], R9 ;  /* 0x0000000900007388 */ /* 0x0001e20000000800 */
[----:B-1----:R-:W-:-:S03]  /*2530*/  @!P1 ISETP.GE.AND P5, PT, R4, RZ, PT ;  /* 0x000000ff0400920c */ /* 0x002fc60003fa6270 */
[----:B------:R1:W-:Y:S01]  /*2540*/  STS [R5], R10 ;  /* 0x0000000a05007388 */ /* 0x0003e20000000800 */
[----:B--2---:R-:W-:Y:S02]  /*2550*/  @!P2 ISETP.GE.AND P4, PT, R6, RZ, PT ;  /* 0x000000ff0600a20c */ /* 0x004fe40003f86270 */
[----:B----4-:R-:W-:Y:S01]  /*2560*/  @!P0 SEL R3, R12, 0x80000000, P6 ;  /* 0x800000000c038807 */ /* 0x010fe20003000000 */
[----:B------:R-:W-:Y:S01]  /*2570*/  STS [R16], R11 ;  /* 0x0000000b10007388 */ /* 0x000fe20000000800 */
[----:B------:R-:W-:Y:S01]  /*2580*/  BAR.SYNC.DEFER_BLOCKING 0x0 ;  /* 0x0000000000007b1d */ /* 0x000fe20000010000 */
[----:B0-----:R-:W-:Y:S01]  /*2590*/  @!P3 IMAD.MOV.U32 R0, RZ, RZ, -0x1 ;  /* 0xffffffffff00b424 */ /* 0x001fe200078e00ff */
[----:B---3--:R-:W-:Y:S02]  /*25a0*/  @!P3 ISETP.GE.AND P6, PT, R7, RZ, PT ;  /* 0x000000ff0700b20c */ /* 0x008fe40003fc6270 */
[----:B-1----:R-:W-:Y:S02]  /*25b0*/  @!P1 SEL R5, R14, 0x80000000, P5 ;  /* 0x800000000e059807 */ /* 0x002fe40002800000 */
[----:B------:R-:W-:-:S02]  /*25c0*/  @!P2 SEL R9, R18, 0x80000000, P4 ;  /* 0x800000001209a807 */ /* 0x000fc40002000000 */
[----:B------:R-:W-:Y:S02]  /*25d0*/  @!P3 SEL R0, R0, 0x80000000, P6 ;  /* 0x800000000000b807 */ /* 0x000fe40003000000 */
[----:B------:R-:W-:Y:S02]  /*25e0*/  @!P0 LOP3.LUT R3, R3, R2, RZ, 0x3c, !PT ;  /* 0x0000000203038212 */ /* 0x000fe400078e3cff */
[----:B------:R-:W-:Y:S02]  /*25f0*/  @!P1 LOP3.LUT R5, R5, R4, RZ, 0x3c, !PT ;  /* 0x0000000405059212 */ /* 0x000fe400078e3cff */
[----:B------:R-:W-:Y:S02]  /*2600*/  @!P2 LOP3.LUT R9, R9, R6, RZ, 0x3c, !PT ;  /* 0x000000060909a212 */ /* 0x000fe400078e3cff */
[----:B------:R-:W-:Y:S01]  /*2610*/  @!P3 LOP3.LUT R7, R0, R7, RZ, 0x3c, !PT ;  /* 0x000000070007b212 */ /* 0x000fe200078e3cff */
[----:B------:R-:W0:Y:S04]  /*2620*/  LDS R13, [R45] ;  /* 0x000000002d0d7984 */ /* 0x000e280000000800 */
[----:B------:R-:W1:Y:S04]  /*2630*/  LDS R15, [R45+0x1000] ;  /* 0x001000002d0f7984 */ /* 0x000e680000000800 */
[----:B------:R-:W2:Y:S04]  /*2640*/  LDS R17, [R45+0x2000] ;  /* 0x002000002d117984 */ /* 0x000ea80000000800 */
[----:B------:R3:W-:Y:S04]  /*2650*/  @!P0 STG.E desc[UR8][R48.64], R3 ;  /* 0x0000000330008986 */ /* 0x0007e8000c101908 */
[----:B------:R3:W-:Y:S04]  /*2660*/  @!P1 STG.E desc[UR8][R48.64+0x1000], R5 ;  /* 0x0010000530009986 */ /* 0x0007e8000c101908 */
[----:B------:R3:W-:Y:S04]  /*2670*/  @!P2 STG.E desc[UR8][R48.64+0x2000], R9 ;  /* 0x002000093000a986 */ /* 0x0007e8000c101908 */
[----:B------:R3:W-:Y:S04]  /*2680*/  @!P3 STG.E desc[UR8][R48.64+0x3000], R7 ;  /* 0x003000073000b986 */ /* 0x0007e8000c101908 */
[----:B0-----:R3:W-:Y:S04]  /*2690*/  @!P0 STG.E desc[UR8][R46.64], R13 ;  /* 0x0000000d2e008986 */ /* 0x0017e8000c101908 */
[----:B-1----:R3:W-:Y:S04]  /*26a0*/  @!P1 STG.E desc[UR8][R46.64+0x1000], R15 ;  /* 0x0010000f2e009986 */ /* 0x0027e8000c101908 */
[----:B--2---:R3:W-:Y:S01]  /*26b0*/  @!P2 STG.E desc[UR8][R46.64+0x2000], R17 ;  /* 0x002000112e00a986 */ /* 0x0047e2000c101908 */
[----:B------:R-:W-:Y:S05]  /*26c0*/  @P3 EXIT ;  /* 0x000000000000394d */ /* 0x000fea0003800000 */
[----:B------:R-:W0:Y:S04]  /*26d0*/  LDS R45, [R45+0x3000] ;  /* 0x003000002d2d7984 */ /* 0x000e280000000800 */
[----:B0-----:R-:W-:Y:S01]  /*26e0*/  STG.E desc[UR8][R46.64+0x3000], R45 ;  /* 0x0030002d2e007986 */ /* 0x001fe2000c101908 */
[----:B------:R-:W-:Y:S05]  /*26f0*/  EXIT ;  /* 0x000000000000794d */ /* 0x000fea0003800000 */
.L_x_952:
        /* <DEDUP_REMOVED lines=16> */
.L_x_2022:


//--------------------- .text._ZN17fastertransformer19segmented_topp_impl15blockSortKernelIfLi1024ELi2EEEvPKT_PS2_PKiPiS7_iii --------------------------
	.section	.text._ZN17fastertransformer19segmented_topp_impl15blockSortKernelIfLi1024ELi2EEEvPKT_PS2_PKiPiS7_iii,"ax",@progbits
	.align	128
        .global         _ZN17fastertransformer19segmented_topp_impl15blockSortKernelIfLi1024ELi2EEEvPKT_PS2_PKiPiS7_iii
        .type           _ZN17fastertransformer19segmented_topp_impl15blockSortKernelIfLi1024ELi2EEEvPKT_PS2_PKiPiS7_iii,@function
        .size           _ZN17fastertransformer19segmented_topp_impl15blockSortKernelIfLi1024ELi2EEEvPKT_PS2_PKiPiS7_iii,(.L_x_2023 - _ZN17fastertransformer19segmented_topp_impl15blockSortKernelIfLi1024ELi2EEEvPKT_PS2_PKiPiS7_iii)
        .other          _ZN17fastertransformer19segmented_topp_impl15blockSortKernelIfLi1024ELi2EEEvPKT_PS2_PKiPiS7_iii,@"STO_CUDA_ENTRY STV_DEFAULT"
_ZN17fastertransformer19segmented_topp_impl15blockSortKernelIfLi1024ELi2EEEvPKT_PS2_PKiPiS7_iii:
.text._ZN17fastertransformer19segmented_topp_impl15blockSortKernelIfLi1024ELi2EEEvPKT_PS2_PKiPiS7_iii:
        /* <DEDUP_REMOVED lines=13> */
[----:B------:R-:W-:Y:S01]  /*00d0*/  CS2R R26, SRZ ;  /* 0x00000000001a7805 */ /* 0x000fe2000001ff00 */
[----:B------:R-:W-:Y:S01]  /*00e0*/  IMAD R5, R5, UR4, RZ ;  /* 0x0000000405057c24 */ /* 0x000fe2000f8e02ff */
[----:B------:R-:W-:Y:S01]  /*00f0*/  ULDC.64 UR4, c[0x0][0x218] ;  /* 0x0000860000047ab9 */ /* 0x000fe20000000a00 */
[----:B------:R-:W-:Y:S01]  /*0100*/  IMAD.MOV.U32 R6, RZ, RZ, -0x1 ;  /* 0xffffffffff067424 */ /* 0x000fe200078e00ff */
        /* <DEDUP_REMOVED lines=13> */
[----:B------:R-:W0:Y:S01]  /*01e0*/  S2UR UR5, SR_CgaCtaId ;  /* 0x00000000000579c3 */ /* 0x000e220000008800 */
[----:B------:R-:W-:Y:S01]  /*01f0*/  UBMSK UR6, URZ, 0x4 ;  /* 0x000000043f06789b */ /* 0x000fe20008000000 */
[----:B------:R-:W-:Y:S01]  /*0200*/  IMAD.MOV.U32 R8, RZ, RZ, -0x1 ;  /* 0xffffffffff087424 */ /* 0x000fe200078e00ff */
[----:B------:R-:W-:Y:S01]  /*0210*/  UMOV UR4, 0x400 ;  /* 0x0000040000047882 */ /* 0x000fe20000000000 */
[----:B------:R-:W-:Y:S01]  /*0220*/  IMAD.MOV.U32 R9, RZ, RZ, -0x1 ;  /* 0xffffffffff097424 */ /* 0x000fe200078e00ff */
[----:B0-----:R-:W-:-:S06]  /*0230*/  ULEA UR4, UR5, UR4, 0x18 ;  /* 0x0000000405047291 */ /* 0x001fcc000f8ec03f */
[----:B------:R-:W-:Y:S01]  /*0240*/  IMAD.U32 R7, RZ, RZ, UR4 ;  /* 0x00000004ff077e24 */ /* 0x000fe2000f8e00ff */
[----:B--2---:R-:W-:-:S04]  /*0250*/  ISETP.GE.AND P2, PT, R27, RZ, PT ;  /* 0x000000ff1b00720c */ /* 0x004fc80003f46270 */
[----:B------:R-:W-:-:S04]  /*0260*/  SEL R2, R6, 0x80000000, !P2 ;  /* 0x8000000006027807 */ /* 0x000fc80005000000 */
[----:B------:R-:W-:-:S04]  /*0270*/  LOP3.LUT R27, R2, R27, RZ, 0x3c, !PT ;  /* 0x0000001b021b7212 */ /* 0x000fc800078e3cff */
[----:B------:R-:W-:-:S04]  /*0280*/  ISETP.NE.AND P2, PT, R27, 0x7fffffff, PT ;  /* 0x7fffffff1b00780c */ /* 0x000fc80003f45270 */
[----:B------:R-:W-:Y:S02]  /*0290*/  SEL R2, R27, 0x80000000, P2 ;  /* 0x800000001b027807 */ /* 0x000fe40001000000 */
[----:B------:R-:W-:Y:S02]  /*02a0*/  IADD3 R40, P2, R40, UR10, RZ ;  /* 0x0000000a28287c10 */ /* 0x000fe4000ff5e0ff */
[----:B------:R-:W-:Y:S02]  /*02b0*/  LOP3.LUT R3, R2, UR6, RZ, 0xc0, !PT ;  /* 0x0000000602037c12 */ /* 0x000fe4000f8ec0ff */
[----:B------:R-:W-:-:S03]  /*02c0*/  IADD3.X R41, R4, UR11, RZ, P2, !PT ;  /* 0x0000000b04297c10 */ /* 0x000fc600097fe4ff */
[----:B------:R-:W-:Y:S01]  /*02d0*/  IMAD.SHL.U32 R2, R3, 0x1000, RZ ;  /* 0x0000100003027824 */ /* 0x000fe200078e00ff */
[----:B------:R-:W-:Y:S01]  /*02e0*/  SHF.R.U32.HI R3, RZ, 0x3, R3 ;  /* 0x00000003ff037819 */ /* 0x000fe20000011603 */
[----:B------:R0:W5:Y:S03]  /*02f0*/  @!P0 LDG.E R8, desc[UR8][R40.64] ;  /* 0x0000000828088981 */ /* 0x000166000c1e1900 */
[----:B------:R-:W-:Y:S01]  /*0300*/  LOP3.LUT R4, R2, 0x7000, RZ, 0xc, !PT ;  /* 0x0000700002047812 */ /* 0x000fe200078e0cff */
[----:B------:R0:W5:Y:S01]  /*0310*/  @!P1 LDG.E R9, desc[UR8][R40.64+0x1000] ;  /* 0x0010000828099981 */ /* 0x000162000c1e1900 */
[----:B------:R-:W-:Y:S01]  /*0320*/  IADD3 R3, -R3, 0x1, RZ ;  /* 0x0000000103037810 */ /* 0x000fe20007ffe1ff */
[----:B------:R-:W-:Y:S01]  /*0330*/  IMAD R2, R0, 0x4, R7 ;  /* 0x0000000400027824 */ /* 0x000fe200078e0207 */
[----:B------:R-:W-:Y:S01]  /*0340*/  BAR.SYNC.DEFER_BLOCKING 0x0 ;  /* 0x0000000000007b1d */ /* 0x000fe20000010000 */
[----:B------:R-:W-:-:S04]  /*0350*/  IMAD.IADD R5, R7, 0x1, R4 ;  /* 0x0000000107057824 */ /* 0x000fc800078e0204 */
[----:B------:R-:W-:Y:S01]  /*0360*/  IMAD R4, R0, 0x4, R5 ;  /* 0x0000000400047824 */ /* 0x000fe200078e0205 */
[----:B---3--:R-:W-:-:S03]  /*0370*/  ISETP.GE.AND P2, PT, R26, RZ, PT ;  /* 0x000000ff1a00720c */ /* 0x008fc60003f46270 */
        /* <DEDUP_REMOVED lines=13> */
[----:B------:R-:W-:-:S04]  /*0450*/  ISETP.NE.AND P2, PT, R26, 0x7fffffff, PT ;  /* 0x7fffffff1a00780c */ /* 0x000fc80003f45270 */
[----:B------:R-:W-:-:S04]  /*0460*/  SEL R3, R26, 0x80000000, P2 ;  /* 0x800000001a037807 */ /* 0x000fc80001000000 */
[----:B------:R-:W-:-:S05]  /*0470*/  LOP3.LUT R3, R3, UR6, RZ, 0xc0, !PT ;  /* 0x0000000603037c12 */ /* 0x000fca000f8ec0ff */
[----:B------:R-:W-:Y:S01]  /*0480*/  IMAD.SHL.U32 R4, R3, 0x1000, RZ ;  /* 0x0000100003047824 */ /* 0x000fe200078e00ff */
[----:B------:R-:W-:-:S04]  /*0490*/  SHF.R.U32.HI R3, RZ, 0x3, R3 ;  /* 0x00000003ff037819 */ /* 0x000fc80000011603 */
[----:B------:R-:W-:Y:S02]  /*04a0*/  LOP3.LUT R4, R4, 0x7000, RZ, 0xc, !PT ;  /* 0x0000700004047812 */ /* 0x000fe400078e0cff */
[----:B------:R-:W-:-:S03]  /*04b0*/  IADD3 R3, -R3, 0x1, RZ ;  /* 0x0000000103037810 */ /* 0x000fc60007ffe1ff */
[----:B------:R-:W-:-:S04]  /*04c0*/  IMAD.IADD R5, R7, 0x1, R4 ;  /* 0x0000000107057824 */ /* 0x000fc800078e0204 */
[----:B------:R-:W-:-:S04]  /*04d0*/  IMAD R6, R0, 0x4, R5 ;  /* 0x0000000400067824 */ /* 0x000fc800078e0205 */
[----:B------:R-:W-:Y:S02]  /*04e0*/  IMAD R11, R3, 0x2, R6 ;  /* 0x00000002030b7824 */ /* 0x000fe400078e0206 */
[----:B-1----:R-:W-:-:S05]  /*04f0*/  VIADD R4, R24, 0x1 ;  /* 0x0000000118047836 */ /* 0x002fca0000000000 */
[----:B------:R-:W-:Y:S04]  /*0500*/  STS.U16 [R25], R4 ;  /* 0x0000000419007388 */ /* 0x000fe80000000400 */
[----:B------:R-:W1:Y:S01]  /*0510*/  LDS.U16 R10, [R11] ;  /* 0x000000000b0a7984 */ /* 0x000e620000000400 */
[----:B------:R-:W-:Y:S02]  /*0520*/  IMAD R3, R0, 0x24, R7 ;  /* 0x0000002400037824 */ /* 0x000fe400078e0207 */
        /* <DEDUP_REMOVED lines=65> */
[----:B------:R-:W0:Y:S01]  /*0940*/  LDS R39, [R7+0x9040] ;  /* 0x0090400007277984 */ /* 0x000e220000000800 */
[C---:B------:R-:W-:Y:S02]  /*0950*/  IMAD.IADD R22, R21.reuse, 0x1, R22 ;  /* 0x0000000115167824 */ /* 0x040fe400078e0216 */
[----:B------:R-:W-:Y:S02]  /*0960*/  SEL R20, R21, R16, !P3 ;  /* 0x0000001015147207 */ /* 0x000fe40005800000 */
[----:B------:R-:W3:Y:S01]  /*0970*/  LDS.128 R16, [R7+0x9040] ;  /* 0x0090400007107984 */ /* 0x000ee20000000c00 */
[----:B------:R-:W-:Y:S01]  /*0980*/  ISETP.NE.AND P3, PT, R5, 0xb, PT ;  /* 0x0000000b0500780c */ /* 0x000fe20003f65270 */
[----:B------:R-:W-:-:S03]  /*0990*/  IMAD.IADD R23, R23, 0x1, R22 ;  /* 0x0000000117177824 */ /* 0x000fc600078e0216 */
        /* <DEDUP_REMOVED lines=15> */
[----:B------:R-:W-:Y:S01]  /*0a90*/  LDS R38, [R7+0x9068] ;  /* 0x0090680007267984 */ /* 0x000fe20000000800 */
[C---:B0-----:R-:W-:Y:S02]  /*0aa0*/  IMAD.IADD R39, R15.reuse, 0x1, R39 ;  /* 0x000000010f277824 */ /* 0x041fe400078e0227 */
        /* <DEDUP_REMOVED lines=18> */
[----:B------:R-:W1:Y:S03]  /*0bd0*/  LDS R20, [R7+0x9070] ;  /* 0x0090700007147984 */ /* 0x000e660000000800 */
[C---:B------:R-:W-:Y:S02]  /*0be0*/  SEL R39, R21.reuse, R16, !P3 ;  /* 0x0000001015277207 */ /* 0x040fe40005800000 */
[----:B------:R-:W2:Y:S01]  /*0bf0*/  LDS.128 R16, [R7+0x9070] ;  /* 0x0090700007107984 */ /* 0x000ea20000000c00 */
        /* <DEDUP_REMOVED lines=17> */
[----:B-1----:R-:W-:-:S03]  /*0d10*/  IMAD.IADD R20, R15, 0x1, R20 ;  /* 0x000000010f147824 */ /* 0x002fc600078e0214 */
[----:B------:R-:W-:Y:S02]  /*0d20*/  SEL R39, R15, R39, !P3 ;  /* 0x000000270f277207 */ /* 0x000fe40005800000 */
[C---:B------:R-:W-:Y:S01]  /*0d30*/  ISETP.NE.AND P3, PT, R5.reuse, 0x1d, PT ;  /* 0x0000001d0500780c */ /* 0x040fe20003f65270 */
[C---:B--2---:R-:W-:Y:S01]  /*0d40*/  IMAD.IADD R17, R20.reuse, 0x1, R17 ;  /* 0x0000000114117824 */ /* 0x044fe200078e0211 */
        /* <DEDUP_REMOVED lines=20> */
.L_x_954:
[----:B------:R-:W-:Y:S05]  /*0e90*/  BSYNC B0 ;  /* 0x0000000000007941 */ /* 0x000fea0003800000 */
.L_x_953:
[----:B------:R-:W-:Y:S01]  /*0ea0*/  BAR.SYNC.DEFER_BLOCKING 0x0 ;  /* 0x0000000000007b1d */ /* 0x000fe20000010000 */
[----:B------:R-:W-:Y:S02]  /*0eb0*/  IMAD.MOV.U32 R28, RZ, RZ, 0x4 ;  /* 0x00000004ff1c7424 */ /* 0x000fe400078e00ff */
[----:B------:R-:W-:-:S03]  /*0ec0*/  IMAD R39, R0, 0x8, R7 ;  /* 0x0000000800277824 */ /* 0x000fc600078e0207 */
[----:B------:R-:W1:Y:S02]  /*0ed0*/  @P3 LDS R13, [R7+0x90a0] ;  /* 0x0090a000070d3984 */ /* 0x000e640000000800 */
[----:B-1----:R-:W-:-:S04]  /*0ee0*/  @P3 IMAD.IADD R12, R12, 0x1, R13 ;  /* 0x000000010c0c3824 */ /* 0x002fc800078e020d */
[----:B------:R-:W-:Y:S01]  /*0ef0*/  IMAD.IADD R36, R36, 0x1, R12 ;  /* 0x0000000124247824 */ /* 0x000fe200078e020c */
[----:B------:R-:W-:Y:S03]  /*0f00*/  STS [R3], R12 ;  /* 0x0000000c03007388 */ /* 0x000fe60000000800 */
[----:B0-----:R-:W-:Y:S01]  /*0f10*/  IMAD.IADD R14, R37, 0x1, R36 ;  /* 0x00000001250e7824 */ /* 0x001fe200078e0224 */
        /* <DEDUP_REMOVED lines=18> */
[----:B-1----:R-:W-:Y:S02]  /*1040*/  IMAD.IADD R10, R10, 0x1, R11 ;  /* 0x000000010a0a7824 */ /* 0x002fe400078e020b */
[--C-:B------:R-:W-:Y:S01]  /*1050*/  IMAD R13, R24, 0x4, R7.reuse ;  /* 0x00000004180d7824 */ /* 0x100fe200078e0207 */
[----:B------:R-:W-:Y:S01]  /*1060*/  BAR.SYNC.DEFER_BLOCKING 0x0 ;  /* 0x0000000000007b1d */ /* 0x000fe20000010000 */
[----:B------:R-:W-:-:S05]  /*1070*/  IMAD R12, R10, 0x4, R7 ;  /* 0x000000040a0c7824 */ /* 0x000fca00078e0207 */
[----:B------:R0:W-:Y:S04]  /*1080*/  STS [R13], R27 ;  /* 0x0000001b0d007388 */ /* 0x0001e80000000800 */
[----:B------:R0:W-:Y:S02]  /*1090*/  STS [R12], R26 ;  /* 0x0000001a0c007388 */ /* 0x0001e40000000800 */
.L_x_957:
[----:B------:R-:W-:Y:S01]  /*10a0*/  BAR.SYNC.DEFER_BLOCKING 0x0 ;  /* 0x0000000000007b1d */ /* 0x000fe20000010000 */
[C---:B------:R-:W-:Y:S02]  /*10b0*/  ISETP.NE.AND P4, PT, R5.reuse, 0x1e, PT ;  /* 0x0000001e0500780c */ /* 0x040fe40003f85270 */
[----:B------:R-:W-:Y:S02]  /*10c0*/  ISETP.NE.AND P5, PT, R5, 0x1f, PT ;  /* 0x0000001f0500780c */ /* 0x000fe40003fa5270 */
[----:B------:R-:W-:Y:S01]  /*10d0*/  ISETP.NE.AND P6, PT, R4, RZ, PT ;  /* 0x000000ff0400720c */ /* 0x000fe20003fc5270 */
[----:B------:R-:W-:Y:S01]  /*10e0*/  BSSY B0, `(.L_x_955) ;  /* 0x00000bc000007945 */ /* 0x000fe20003800000 */
[----:B-1----:R-:W1:Y:S01]  /*10f0*/  LDS.64 R10, [R39] ;  /* 0x00000000270a7984 */ /* 0x002e620000000a00 */
[----:B------:R-:W-:Y:S06]  /*1100*/  BAR.SYNC.DEFER_BLOCKING 0x0 ;  /* 0x0000000000007b1d */ /* 0x000fec0000010000 */
[----:B-----5:R0:W-:Y:S04]  /*1110*/  STS [R13], R8 ;  /* 0x000000080d007388 */ /* 0x0201e80000000800 */
[----:B------:R2:W-:Y:S01]  /*1120*/  STS [R12], R9 ;  /* 0x000000090c007388 */ /* 0x0005e20000000800 */
[----:B------:R-:W-:Y:S01]  /*1130*/  BAR.SYNC.DEFER_BLOCKING 0x0 ;  /* 0x0000000000007b1d */ /* 0x000fe20000010000 */
[----:B-1----:R-:W-:-:S04]  /*1140*/  ISETP.NE.AND P3, PT, R10, 0x7fffffff, PT ;  /* 0x7fffffff0a00780c */ /* 0x002fc80003f65270 */
[----:B------:R-:W-:Y:S02]  /*1150*/  SEL R15, R10, 0x80000000, P3 ;  /* 0x800000000a0f7807 */ /* 0x000fe40001800000 */
[C---:B------:R-:W-:Y:S02]  /*1160*/  ISETP.NE.AND P3, PT, R11.reuse, 0x7fffffff, PT ;  /* 0x7fffffff0b00780c */ /* 0x040fe40003f65270 */
[-C--:B------:R-:W-:Y:S02]  /*1170*/  SHF.R.U32.HI R15, RZ, R28.reuse, R15 ;  /* 0x0000001cff0f7219 */ /* 0x080fe4000001160f */
[----:B0-----:R-:W-:Y:S02]  /*1180*/  SEL R13, R11, 0x80000000, P3 ;  /* 0x800000000b0d7807 */ /* 0x001fe40001800000 */
[----:B------:R-:W-:Y:S02]  /*1190*/  LOP3.LUT R15, R15, UR6, RZ, 0xc0, !PT ;  /* 0x000000060f0f7c12 */ /* 0x000fe4000f8ec0ff */
[----:B------:R-:W-:-:S03]  /*11a0*/  SHF.R.U32.HI R13, RZ, R28, R13 ;  /* 0x0000001cff0d7219 */ /* 0x000fc6000001160d */
[----:B------:R-:W-:Y:S01]  /*11b0*/  IMAD.SHL.U32 R14, R15, 0x1000, RZ ;  /* 0x000010000f0e7824 */ /* 0x000fe200078e00ff */
[----:B------:R-:W-:Y:S01]  /*11c0*/  SHF.R.U32.HI R15, RZ, 0x3, R15 ;  /* 0x00000003ff0f7819 */ /* 0x000fe2000001160f */
[----:B------:R-:W-:Y:S01]  /*11d0*/  LDS.64 R8, [R39] ;  /* 0x0000000027087984 */ /* 0x000fe20000000a00 */
[----:B------:R-:W-:Y:S02]  /*11e0*/  LOP3.LUT R13, R13, UR6, RZ, 0xc0, !PT ;  /* 0x000000060d0d7c12 */ /* 0x000fe4000f8ec0ff */
[----:B------:R-:W-:Y:S01]  /*11f0*/  LOP3.LUT R14, R14, 0x7000, RZ, 0xc, !PT ;  /* 0x000070000e0e7812 */ /* 0x000fe200078e0cff */
[----:B------:R-:W-:Y:S01]  /*1200*/  BAR.SYNC.DEFER_BLOCKING 0x0 ;  /* 0x0000000000007b1d */ /* 0x000fe20000010000 */
[----:B------:R-:W-:Y:S01]  /*1210*/  IADD3 R15, -R15, 0x1, RZ ;  /* 0x000000010f0f7810 */ /* 0x000fe20007ffe1ff */
[----:B--2---:R-:W-:Y:S01]  /*1220*/  IMAD.SHL.U32 R12, R13, 0x1000, RZ ;  /* 0x000010000d0c7824 */ /* 0x004fe200078e00ff */
[----:B------:R-:W-:Y:S01]  /*1230*/  SHF.R.U32.HI R13, RZ, 0x3, R13 ;  /* 0x00000003ff0d7819 */ /* 0x000fe2000001160d */
[----:B------:R-:W-:-:S03]  /*1240*/  IMAD.IADD R17, R7, 0x1, R14 ;  /* 0x0000000107117824 */ /* 0x000fc600078e020e */
[----:B------:R-:W-:Y:S01]  /*1250*/  LOP3.LUT R12, R12, 0x7000, RZ, 0xc, !PT ;  /* 0x000070000c0c7812 */ /* 0x000fe200078e0cff */
[----:B------:R-:W-:Y:S01]  /*1260*/  IMAD R14, R0, 0x4, R17 ;  /* 0x00000004000e7824 */ /* 0x000fe200078e0211 */
[----:B------:R-:W-:-:S03]  /*1270*/  IADD3 R13, -R13, 0x1, RZ ;  /* 0x000000010d0d7810 */ /* 0x000fc60007ffe1ff */
[----:B------:R-:W-:Y:S02]  /*1280*/  IMAD R27, R15, 0x2, R14 ;  /* 0x000000020f1b7824 */ /* 0x000fe400078e020e */
[----:B------:R-:W-:Y:S01]  /*1290*/  IMAD.IADD R7, R7, 0x1, R12 ;  /* 0x0000000107077824 */ /* 0x000fe200078e020c */
[----:B------:R-:W0:Y:S03]  /*12a0*/  S2R R14, SR_CgaCtaId ;  /* 0x00000000000e7919 */ /* 0x000e260000008800 */
        /* <DEDUP_REMOVED lines=29> */
[----:B---3--:R-:W-:Y:S02]  /*1480*/  IADD3 R30, R32, R33, R7 ;  /* 0x00000021201e7210 */ /* 0x008fe40007ffe007 */
[----:B------:R-:W-:-:S04]  /*1490*/  MOV R7, 0x400 ;  /* 0x0000040000077802 */ /* 0x000fc80000000f00 */
[----:B0-----:R-:W-:Y:S02]  /*14a0*/  LEA R7, R14, R7, 0x18 ;  /* 0x000000070e077211 */ /* 0x001fe400078ec0ff */
[----:B----4-:R-:W-:-:S05]  /*14b0*/  IADD3 R30, R12, R31, R30 ;  /* 0x0000001f0c1e7210 */ /* 0x010fca0007ffe01e */
        /* <DEDUP_REMOVED lines=17> */
[----:B------:R-:W3:Y:S01]  /*15d0*/  LDS.128 R20, [R7+0x9010] ;  /* 0x0090100007147984 */ /* 0x000ee20000000c00 */
[----:B0-----:R-:W-:-:S05]  /*15e0*/  IMAD.IADD R13, R13, 0x1, R12 ;  /* 0x000000010d0d7824 */ /* 0x001fca00078e020c */
[C---:B------:R-:W-:Y:S01]  /*15f0*/  SEL R12, R13.reuse, R12, !P3 ;  /* 0x0000000c0d0c7207 */ /* 0x040fe20005800000 */
[----:B-1----:R-:W-:Y:S01]  /*1600*/  IMAD.IADD R13, R13, 0x1, R16 ;  /* 0x000000010d0d7824 */ /* 0x002fe200078e0210 */
[----:B------:R-:W-:Y:S01]  /*1610*/  ISETP.NE.AND P3, PT, R5, 0x3, PT ;  /* 0x000000030500780c */ /* 0x000fe20003f65270 */
[----:B------:R-:W0:Y:S02]  /*1620*/  LDS.128 R16, [R7+0x9020] ;  /* 0x0090200007107984 */ /* 0x000e240000000c00 */
        /* <DEDUP_REMOVED lines=9> */
[----:B------:R-:W-:Y:S01]  /*16c0*/  ISETP.NE.AND P3, PT, R5, 0x6, PT ;  /* 0x000000060500780c */ /* 0x000fe20003f65270 */
[----:B------:R-:W-:Y:S01]  /*16d0*/  IMAD.IADD R23, R23, 0x1, R22 ;  /* 0x0000000117177824 */ /* 0x000fe200078e0216 */
[----:B------:R-:W-:Y:S02]  /*16e0*/  LDS R44, [R7+0x9040] ;  /* 0x00904000072c7984 */ /* 0x000fe40000000800 */
[----:B------:R-:W-:Y:S02]  /*16f0*/  SEL R20, R21, R12, !P3 ;  /* 0x0000000c15147207 */ /* 0x000fe40005800000 */
[----:B------:R-:W1:Y:S01]  /*1700*/  LDS.128 R12, [R7+0x9030] ;  /* 0x00903000070c7984 */ /* 0x000e620000000c00 */
[----:B------:R-:W-:-:S04]  /*1710*/  ISETP.NE.AND P3, PT, R5, 0x7, PT ;  /* 0x000000070500780c */ /* 0x000fc80003f65270 */
[----:B------:R-:W-:Y:S02]  /*1720*/  SEL R21, R22, R20, !P3 ;  /* 0x0000001416157207 */ /* 0x000fe40005800000 */
[----:B------:R-:W2:Y:S01]  /*1730*/  LDS R20, [R7+0x9038] ;  /* 0x0090380007147984 */ /* 0x000ea20000000800 */
        /* <DEDUP_REMOVED lines=13> */
[----:B------:R-:W-:Y:S01]  /*1810*/  ISETP.NE.AND P3, PT, R5, 0xc, PT ;  /* 0x0000000c0500780c */ /* 0x000fe20003f65270 */
[----:B-1----:R-:W-:-:S03]  /*1820*/  IMAD.IADD R12, R22, 0x1, R12 ;  /* 0x00000001160c7824 */ /* 0x002fc600078e020c */
[----:B------:R-:W-:Y:S02]  /*1830*/  SEL R21, R22, R21, !P3 ;  /* 0x0000001516157207 */ /* 0x000fe40005800000 */
[----:B------:R-:W-:Y:S01]  /*1840*/  ISETP.NE.AND P3, PT, R5, 0xd, PT ;  /* 0x0000000d0500780c */ /* 0x000fe20003f65270 */
[----:B------:R-:W-:-:S03]  /*1850*/  IMAD.IADD R13, R13, 0x1, R12 ;  /* 0x000000010d0d7824 */ /* 0x000fc600078e020c */
[----:B------:R-:W-:Y:S02]  /*1860*/  SEL R21, R12, R21, !P3 ;  /* 0x000000150c157207 */ /* 0x000fe40005800000 */
[----:B------:R-:W-:-:S04]  /*1870*/  ISETP.NE.AND P3, PT, R5, 0xe, PT ;  /* 0x0000000e0500780c */ /* 0x000fc80003f65270 */
[C---:B------:R-:W-:Y:S01]  /*1880*/  SEL R12, R13.reuse, R21, !P3 ;  /* 0x000000150d0c7207 */ /* 0x040fe20005800000 */
[----:B--2---:R-:W-:Y:S01]  /*1890*/  IMAD.IADD R13, R13, 0x1, R20 ;  /* 0x000000010d0d7824 */ /* 0x004fe200078e0214 */
[----:B------:R-:W-:Y:S01]  /*18a0*/  ISETP.NE.AND P3, PT, R5, 0xf, PT ;  /* 0x0000000f0500780c */ /* 0x000fe20003f65270 */
[----:B------:R-:W1:Y:S02]  /*18b0*/  LDS.128 R20, [R7+0x9050] ;  /* 0x0090500007147984 */ /* 0x000e640000000c00 */
[----:B------:R-:W-:Y:S01]  /*18c0*/  IMAD.IADD R15, R15, 0x1, R13 ;  /* 0x000000010f0f7824 */ /* 0x000fe200078e020d */
[----:B------:R-:W-:Y:S02]  /*18d0*/  SEL R12, R13, R12, !P3 ;  /* 0x0000000c0d0c7207 */ /* 0x000fe40005800000 */
[----:B------:R-:W-:Y:S01]  /*18e0*/  ISETP.NE.AND P3, PT, R5, 0x10, PT ;  /* 0x000000100500780c */ /* 0x000fe20003f65270 */
[----:B------:R-:W-:-:S03]  /*18f0*/  IMAD.IADD R44, R15, 0x1, R44 ;  /* 0x000000010f2c7824 */ /* 0x000fc600078e022c */
[----:B------:R-:W-:Y:S02]  /*1900*/  SEL R12, R15, R12, !P3 ;  /* 0x0000000c0f0c7207 */ /* 0x000fe40005800000 */
[----:B------:R-:W-:-:S04]  /*1910*/  ISETP.NE.AND P3, PT, R5, 0x11, PT ;  /* 0x000000110500780c */ /* 0x000fc80003f65270 */
[C---:B------:R-:W-:Y:S02]  /*1920*/  SEL R12, R44.reuse, R12, !P3 ;  /* 0x0000000c2c0c7207 */ /* 0x040fe40005800000 */
[----:B------:R-:W-:Y:S01]  /*1930*/  ISETP.NE.AND P3, PT, R5, 0x12, PT ;  /* 0x000000120500780c */ /* 0x000fe20003f65270 */
[----:B0-----:R-:W-:-:S04]  /*1940*/  IMAD.IADD R17, R44, 0x1, R17 ;  /* 0x000000012c117824 */ /* 0x001fc800078e0211 */
[----:B------:R-:W-:Y:S01]  /*1950*/  IMAD.IADD R18, R18, 0x1, R17 ;  /* 0x0000000112127824 */ /* 0x000fe200078e0211 */
[----:B------:R-:W-:Y:S02]  /*1960*/  SEL R16, R17, R12, !P3 ;  /* 0x0000000c11107207 */ /* 0x000fe40005800000 */
[----:B------:R-:W-:Y:S01]  /*1970*/  ISETP.NE.AND P3, PT, R5, 0x13, PT ;  /* 0x000000130500780c */ /* 0x000fe20003f65270 */
[----:B------:R-:W0:Y:S01]  /*1980*/  LDS.128 R12, [R7+0x9060] ;  /* 0x00906000070c7984 */ /* 0x000e220000000c00 */
[----:B------:R-:W-:Y:S02]  /*1990*/  IMAD.IADD R19, R19, 0x1, R18 ;  /* 0x0000000113137824 */ /* 0x000fe400078e0212 */
[----:B------:R-:W-:Y:S02]  /*19a0*/  SEL R16, R18, R16, !P3 ;  /* 0x0000001012107207 */ /* 0x000fe40005800000 */
[----:B------:R-:W-:-:S04]  /*19b0*/  ISETP.NE.AND P3, PT, R5, 0x14, PT ;  /* 0x000000140500780c */ /* 0x000fc80003f65270 */
[----:B------:R-:W-:Y:S02]  /*19c0*/  SEL R16, R19, R16, !P3 ;  /* 0x0000001013107207 */ /* 0x000fe40005800000 */
[----:B------:R-:W-:Y:S01]  /*19d0*/  ISETP.NE.AND P3, PT, R5, 0x15, PT ;  /* 0x000000150500780c */ /* 0x000fe20003f65270 */
[----:B-1----:R-:W-:Y:S02]  /*19e0*/  IMAD.IADD R19, R19, 0x1, R20 ;  /* 0x0000000113137824 */ /* 0x002fe400078e0214 */
[----:B------:R-:W1:Y:S02]  /*19f0*/  LDS R20, [R7+0x9068] ;  /* 0x0090680007147984 */ /* 0x000e640000000800 */
[C---:B------:R-:W-:Y:S01]  /*1a00*/  IMAD.IADD R21, R19.reuse, 0x1, R21 ;  /* 0x0000000113157824 */ /* 0x040fe200078e0215 */
[----:B------:R-:W-:Y:S02]  /*1a10*/  SEL R16, R19, R16, !P3 ;  /* 0x0000001013107207 */ /* 0x000fe40005800000 */
[----:B------:R-:W-:Y:S01]  /*1a20*/  ISETP.NE.AND P3, PT, R5, 0x16, PT ;  /* 0x000000160500780c */ /* 0x000fe20003f65270 */
[----:B------:R-:W-:-:S03]  /*1a30*/  IMAD.IADD R22, R21, 0x1, R22 ;  /* 0x0000000115167824 */ /* 0x000fc600078e0216 */
[----:B------:R-:W-:Y:S01]  /*1a40*/  SEL R16, R21, R16, !P3 ;  /* 0x0000001015107207 */ /* 0x000fe20005800000 */
[----:B------:R-:W-:Y:S01]  /*1a50*/  IMAD.IADD R23, R23, 0x1, R22 ;  /* 0x0000000117177824 */ /* 0x000fe200078e0216 */
[C---:B------:R-:W-:Y:S01]  /*1a60*/  ISETP.NE.AND P3, PT, R5.reuse, 0x17, PT ;  /* 0x000000170500780c */ /* 0x040fe20003f65270 */
[----:B------:R-:W2:Y:S03]  /*1a70*/  LDS R21, [R7+0x9070] ;  /* 0x0090700007157984 */ /* 0x000ea60000000800 */
[----:B------:R-:W-:Y:S02]  /*1a80*/  SEL R44, R22, R16, !P3 ;  /* 0x00000010162c7207 */ /* 0x000fe40005800000 */
[----:B------:R-:W3:Y:S01]  /*1a90*/  LDS.128 R16, [R7+0x9070] ;  /* 0x0090700007107984 */ /* 0x000ee20000000c00 */
[----:B------:R-:W-:-:S04]  /*1aa0*/  ISETP.NE.AND P3, PT, R5, 0x18, PT ;  /* 0x000000180500780c */ /* 0x000fc80003f65270 */
[----:B------:R-:W-:Y:S02]  /*1ab0*/  SEL R44, R23, R44, !P3 ;  /* 0x0000002c172c7207 */ /* 0x000fe40005800000 */
[----:B------:R-:W-:Y:S01]  /*1ac0*/  ISETP.NE.AND P3, PT, R5, 0x19, PT ;  /* 0x000000190500780c */ /* 0x000fe20003f65270 */
[----:B0-----:R-:W-:-:S04]  /*1ad0*/  IMAD.IADD R12, R23, 0x1, R12 ;  /* 0x00000001170c7824 */ /* 0x001fc800078e020c */
[----:B------:R-:W-:Y:S01]  /*1ae0*/  IMAD.IADD R13, R13, 0x1, R12 ;  /* 0x000000010d0d7824 */ /* 0x000fe200078e020c */
[----:B------:R-:W-:Y:S02]  /*1af0*/  SEL R44, R12, R44, !P3 ;  /* 0x0000002c0c2c7207 */ /* 0x000fe40005800000 */
[----:B------:R-:W-:-:S04]  /*1b00*/  ISETP.NE.AND P3, PT, R5, 0x1a, PT ;  /* 0x0000001a0500780c */ /* 0x000fc80003f65270 */
[----:B------:R-:W-:Y:S02]  /*1b10*/  SEL R44, R13, R44, !P3 ;  /* 0x0000002c0d2c7207 */ /* 0x000fe40005800000 */
[----:B------:R-:W-:Y:S01]  /*1b20*/  ISETP.NE.AND P3, PT, R5, 0x1b, PT ;  /* 0x0000001b0500780c */ /* 0x000fe20003f65270 */
[----:B-1----:R-:W-:Y:S01]  /*1b30*/  IMAD.IADD R20, R13, 0x1, R20 ;  /* 0x000000010d147824 */ /* 0x002fe200078e0214 */
[----:B------:R-:W-:-:S03]  /*1b40*/  SEL R13, R29, RZ, P6 ;  /* 0x000000ff1d0d7207 */ /* 0x000fc60003000000 */
[----:B------:R-:W-:Y:S01]  /*1b50*/  IMAD.IADD R15, R15, 0x1, R20 ;  /* 0x000000010f0f7824 */ /* 0x000fe200078e0214 */
[----:B------:R-:W-:Y:S02]  /*1b60*/  SEL R44, R20, R44, !P3 ;  /* 0x0000002c142c7207 */ /* 0x000fe40005800000 */
[----:B------:R-:W-:-:S04]  /*1b70*/  ISETP.NE.AND P3, PT, R5, 0x1c, PT ;  /* 0x0000001c0500780c */ /* 0x000fc80003f65270 */
[C---:B------:R-:W-:Y:S01]  /*1b80*/  SEL R44, R15.reuse, R44, !P3 ;  /* 0x0000002c0f2c7207 */ /* 0x040fe20005800000 */
[----:B--2---:R-:W-:Y:S01]  /*1b90*/  IMAD.IADD R21, R15, 0x1, R21 ;  /* 0x000000010f157824 */ /* 0x004fe200078e0215 */
        /* <DEDUP_REMOVED lines=16> */
.L_x_956:
[----:B------:R-:W-:Y:S05]  /*1ca0*/  BSYNC B0 ;  /* 0x0000000000007941 */ /* 0x000fea0003800000 */
.L_x_955:
        /* <DEDUP_REMOVED lines=31> */
[----:B------:R1:W-:Y:S01]  /*1ea0*/  STS [R12], R11 ;  /* 0x0000000b0c007388 */ /* 0x0003e20000000800 */
[----:B------:R-:W-:Y:S05]  /*1eb0*/  @!P3 BRA `(.L_x_957) ;  /* 0xfffffff00078b947 */ /* 0x000fea000383ffff */
[----:B------:R-:W-:Y:S01]  /*1ec0*/  BAR.SYNC.DEFER_BLOCKING 0x0 ;  /* 0x0000000000007b1d */ /* 0x000fe20000010000 */
[----:B------:R-:W-:Y:S02]  /*1ed0*/  @!P0 IMAD.MOV.U32 R7, RZ, RZ, -0x1 ;  /* 0xffffffffff078424 */ /* 0x000fe400078e00ff */
[----:B------:R-:W-:-:S03]  /*1ee0*/  @!P1 IMAD.MOV.U32 R4, RZ, RZ, -0x1 ;  /* 0xffffffffff049424 */ /* 0x000fc600078e00ff */
[----:B------:R-:W0:Y:S04]  /*1ef0*/  LDS R0, [R2] ;  /* 0x0000000002007984 */ /* 0x000e280000000800 */
[----:B------:R-:W2:Y:S01]  /*1f00*/  LDS R3, [R2+0x1000] ;  /* 0x0010000002037984 */ /* 0x000ea20000000800 */
[----:B------:R-:W-:Y:S06]  /*1f10*/  BAR.SYNC.DEFER_BLOCKING 0x0 ;  /* 0x0000000000007b1d */ /* 0x000fec0000010000 */
[----:B------:R-:W-:Y:S04]  /*1f20*/  STS [R13], R8 ;  /* 0x000000080d007388 */ /* 0x000fe80000000800 */
[----:B------:R-:W-:Y:S01]  /*1f30*/  STS [R12], R9 ;  /* 0x000000090c007388 */ /* 0x000fe20000000800 */
[----:B------:R-:W-:Y:S01]  /*1f40*/  BAR.SYNC.DEFER_BLOCKING 0x0 ;  /* 0x0000000000007b1d */ /* 0x000fe20000010000 */
[----:B0-----:R-:W-:-:S02]  /*1f50*/  @!P0 ISETP.GE.AND P2, PT, R0, RZ, PT ;  /* 0x000000ff0000820c */ /* 0x001fc40003f46270 */
[----:B--2---:R-:W-:Y:S02]  /*1f60*/  @!P1 ISETP.GE.AND P3, PT, R3, RZ, PT ;  /* 0x000000ff0300920c */ /* 0x004fe40003f66270 */
[----:B------:R-:W-:Y:S02]  /*1f70*/  @!P0 SEL R7, R7, 0x80000000, P2 ;  /* 0x8000000007078807 */ /* 0x000fe40001000000 */
[----:B------:R-:W-:Y:S02]  /*1f80*/  @!P1 SEL R4, R4, 0x80000000, P3 ;  /* 0x8000000004049807 */ /* 0x000fe40001800000 */
[----:B------:R-:W-:Y:S02]  /*1f90*/  @!P0 LOP3.LUT R7, R7, R0, RZ, 0x3c, !PT ;  /* 0x0000000007078212 */ /* 0x000fe400078e3cff */
[----:B------:R-:W-:Y:S01]  /*1fa0*/  @!P1 LOP3.LUT R3, R4, R3, RZ, 0x3c, !PT ;  /* 0x0000000304039212 */ /* 0x000fe200078e3cff */
[----:B------:R-:W0:Y:S04]  /*1fb0*/  LDS R5, [R2] ;  /* 0x0000000002057984 */ /* 0x000e280000000800 */
[----:B------:R2:W-:Y:S04]  /*1fc0*/  @!P0 STG.E desc[UR8][R42.64], R7 ;  /* 0x000000072a008986 */ /* 0x0005e8000c101908 */
[----:B------:R2:W-:Y:S04]  /*1fd0*/  @!P1 STG.E desc[UR8][R42.64+0x1000], R3 ;  /* 0x001000032a009986 */ /* 0x0005e8000c101908 */
[----:B0-----:R2:W-:Y:S01]  /*1fe0*/  @!P0 STG.E desc[UR8][R40.64], R5 ;  /* 0x0000000528008986 */ /* 0x0015e2000c101908 */
[----:B------:R-:W-:Y:S05]  /*1ff0*/  @P1 EXIT ;  /* 0x000000000000194d */ /* 0x000fea0003800000 */
[----:B--2---:R-:W0:Y:S04]  /*2000*/  LDS R3, [R2+0x1000] ;  /* 0x0010000002037984 */ /* 0x004e280000000800 */
[----:B0-----:R-:W-:Y:S01]  /*2010*/  STG.E desc[UR8][R40.64+0x1000], R3 ;  /* 0x0010000328007986 */ /* 0x001fe2000c101908 */
[----:B------:R-:W-:Y:S05]  /*2020*/  EXIT ;  /* 0x000000000000794d */ /* 0x000fea0003800000 */
.L_x_958:
        /* <DEDUP_REMOVED lines=13> */
.L_x_2023:


//--------------------- .text._ZN17fastertransformer19segmented_topp_impl15blockSortKernelIfLi1024ELi1EEEvPKT_PS2_PKiPiS7_iii --------------------------
	.section	.text._ZN17fastertransformer19segmented_topp_impl15blockSortKernelIfLi1024ELi1EEEvPKT_PS2_PKiPiS7_iii,"ax",@progbits
	.align	128
        .global         _ZN17fastertransformer19segmented_topp_impl15blockSortKernelIfLi1024ELi1EEEvPKT_PS2_PKiPiS7_iii
        .type           _ZN17fastertransformer19segmented_topp_impl15blockSortKernelIfLi1024ELi1EEEvPKT_PS2_PKiPiS7_iii,@function
        .size           _ZN17fastertransformer19segmented_topp_impl15blockSortKernelIfLi1024ELi1EEEvPKT_PS2_PKiPiS7_iii,(.L_x_2024 - _ZN17fastertransformer19segmented_topp_impl15blockSortKernelIfLi1024ELi1EEEvPKT_PS2_PKiPiS7_iii)
        .other          _ZN17fastertransformer19segmented_topp_impl15blockSortKernelIfLi1024ELi1EEEvPKT_PS2_PKiPiS7_iii,@"STO_CUDA_ENTRY STV_DEFAULT"
_ZN17fastertransformer19segmented_topp_impl15blockSortKernelIfLi1024ELi1EEEvPKT_PS2_PKiPiS7_iii:
.text._ZN17fastertransformer19segmented_topp_impl15blockSortKernelIfLi1024ELi1EEEvPKT_PS2_PKiPiS7_iii:
        /* <DEDUP_REMOVED lines=14> */
[----:B------:R-:W-:Y:S01]  /*00e0*/  ULDC.64 UR10, c[0x0][0x228] ;  /* 0x00008a00000a7ab9 */ /* 0x000fe20000000a00 */
[----:B------:R-:W-:Y:S01]  /*00f0*/  IMAD R5, R5, UR4, RZ ;  /* 0x0000000405057c24 */ /* 0x000fe2000f8e02ff */
[----:B------:R-:W-:-:S04]  /*0100*/  ULDC.64 UR4, c[0x0][0x218] ;  /* 0x0000860000047ab9 */ /* 0x000fc80000000a00 */
        /* <DEDUP_REMOVED lines=9> */
[----:B------:R-:W-:Y:S01]  /*01a0*/  IMAD.MOV.U32 R3, RZ, RZ, -0x1 ;  /* 0xffffffffff037424 */ /* 0x000fe200078e00ff */
[----:B------:R-:W0:Y:S01]  /*01b0*/  S2UR UR5, SR_CgaCtaId ;  /* 0x00000000000579c3 */ /* 0x000e220000008800 */
[----:B------:R-:W-:Y:S01]  /*01c0*/  UBMSK UR6, URZ, 0x4 ;  /* 0x000000043f06789b */ /* 0x000fe20008000000 */
[----:B------:R-:W-:Y:S01]  /*01d0*/  IMAD.MOV.U32 R16, RZ, RZ, -0x1 ;  /* 0xffffffffff107424 */ /* 0x000fe200078e00ff */
[----:B------:R-:W-:Y:S02]  /*01e0*/  UMOV UR4, 0x400 ;  /* 0x0000040000047882 */ /* 0x000fe40000000000 */
        /* <DEDUP_REMOVED lines=14> */
[----:B------:R-:W-:Y:S01]  /*02d0*/  IMAD R2, R0, 0x4, R7 ;  /* 0x0000000400027824 */ /* 0x000fe200078e0207 */
[----:B------:R-:W-:Y:S03]  /*02e0*/  BAR.SYNC.DEFER_BLOCKING 0x0 ;  /* 0x0000000000007b1d */ /* 0x000fe60000010000 */
        /* <DEDUP_REMOVED lines=49> */
[----:B------:R-:W3:Y:S01]  /*0600*/  LDS R30, [R7+0x9010] ;  /* 0x00901000071e7984 */ /* 0x000ee20000000800 */
[----:B------:R-:W-:-:S03]  /*0610*/  ISETP.NE.AND P2, PT, R5, 0x2, PT ;  /* 0x000000020500780c */ /* 0x000fc60003f45270 */
[----:B------:R-:W4:Y:S01]  /*0620*/  LDS.128 R8, [R7+0x9010] ;  /* 0x0090100007087984 */ /* 0x000f220000000c00 */
        /* <DEDUP_REMOVED lines=9> */
[----:B------:R-:W1:Y:S01]  /*06c0*/  LDS.128 R12, [R7+0x9020] ;  /* 0x00902000070c7984 */ /* 0x000e620000000c00 */
[----:B------:R-:W-:Y:S01]  /*06d0*/  ISETP.NE.AND P2, PT, R5, 0x5, PT ;  /* 0x000000050500780c */ /* 0x000fe20003f45270 */
[----:B----4-:R-:W-:-:S03]  /*06e0*/  IMAD.IADD R9, R30, 0x1, R9 ;  /* 0x000000011e097824 */ /* 0x010fc600078e0209 */
[----:B------:R-:W-:Y:S02]  /*06f0*/  SEL R31, R30, R31, !P2 ;  /* 0x0000001f1e1f7207 */ /* 0x000fe40005000000 */
[----:B------:R-:W-:Y:S01]  /*0700*/  ISETP.NE.AND P2, PT, R5, 0x6, PT ;  /* 0x000000060500780c */ /* 0x000fe20003f45270 */
[----:B------:R-:W-:Y:S01]  /*0710*/  IMAD.IADD R10, R10, 0x1, R9 ;  /* 0x000000010a0a7824 */ /* 0x000fe200078e0209 */
[----:B------:R-:W-:Y:S02]  /*0720*/  LDS R30, [R7+0x9038] ;  /* 0x00903800071e7984 */ /* 0x000fe40000000800 */
[----:B------:R-:W-:Y:S02]  /*0730*/  SEL R31, R9, R31, !P2 ;  /* 0x0000001f091f7207 */ /* 0x000fe40005000000 */
[----:B------:R-:W-:Y:S01]  /*0740*/  ISETP.NE.AND P2, PT, R5, 0x7, PT ;  /* 0x000000070500780c */ /* 0x000fe20003f45270 */
[----:B------:R-:W-:-:S03]  /*0750*/  IMAD.IADD R11, R11, 0x1, R10 ;  /* 0x000000010b0b7824 */ /* 0x000fc600078e020a */
[----:B------:R-:W-:Y:S02]  /*0760*/  SEL R31, R10, R31, !P2 ;  /* 0x0000001f0a1f7207 */ /* 0x000fe40005000000 */
[----:B------:R-:W-:-:S04]  /*0770*/  ISETP.NE.AND P2, PT, R5, 0x8, PT ;  /* 0x000000080500780c */ /* 0x000fc80003f45270 */
[----:B------:R-:W-:Y:S02]  /*0780*/  SEL R31, R11, R31, !P2 ;  /* 0x0000001f0b1f7207 */ /* 0x000fe40005000000 */
[----:B------:R-:W-:Y:S01]  /*0790*/  ISETP.NE.AND P2, PT, R5, 0x9, PT ;  /* 0x000000090500780c */ /* 0x000fe20003f45270 */
[----:B-1----:R-:W-:Y:S02]  /*07a0*/  IMAD.IADD R12, R11, 0x1, R12 ;  /* 0x000000010b0c7824 */ /* 0x002fe400078e020c */
[----:B------:R-:W1:Y:S02]  /*07b0*/  LDS.128 R8, [R7+0x9030] ;  /* 0x0090300007087984 */ /* 0x000e640000000c00 */
[C---:B------:R-:W-:Y:S01]  /*07c0*/  IMAD.IADD R13, R12.reuse, 0x1, R13 ;  /* 0x000000010c0d7824 */ /* 0x040fe200078e020d */
[----:B------:R-:W-:Y:S02]  /*07d0*/  SEL R31, R12, R31, !P2 ;  /* 0x0000001f0c1f7207 */ /* 0x000fe40005000000 */
[----:B------:R-:W-:-:S04]  /*07e0*/  ISETP.NE.AND P2, PT, R5, 0xa, PT ;  /* 0x0000000a0500780c */ /* 0x000fc80003f45270 */
[C---:B------:R-:W-:Y:S02]  /*07f0*/  SEL R12, R13.reuse, R31, !P2 ;  /* 0x0000001f0d0c7207 */ /* 0x040fe40005000000 */
[----:B------:R-:W2:Y:S01]  /*0800*/  LDS R31, [R7+0x9040] ;  /* 0x00904000071f7984 */ /* 0x000ea20000000800 */
[----:B------:R-:W-:Y:S01]  /*0810*/  IMAD.IADD R14, R13, 0x1, R14 ;  /* 0x000000010d0e7824 */ /* 0x000fe200078e020e */
[----:B------:R-:W-:-:S03]  /*0820*/  ISETP.NE.AND P2, PT, R5, 0xb, PT ;  /* 0x0000000b0500780c */ /* 0x000fc60003f45270 */
[----:B------:R-:W-:Y:S01]  /*0830*/  IMAD.IADD R15, R15, 0x1, R14 ;  /* 0x000000010f0f7824 */ /* 0x000fe200078e020e */
[----:B------:R-:W-:Y:S02]  /*0840*/  SEL R12, R14, R12, !P2 ;  /* 0x0000000c0e0c7207 */ /* 0x000fe40005000000 */
[----:B------:R-:W-:-:S04]  /*0850*/  ISETP.NE.AND P2, PT, R5, 0xc, PT ;  /* 0x0000000c0500780c */ /* 0x000fc80003f45270 */
[----:B------:R-:W-:Y:S02]  /*0860*/  SEL R12, R15, R12, !P2 ;  /* 0x0000000c0f0c7207 */ /* 0x000fe40005000000 */
[----:B------:R-:W-:Y:S01]  /*0870*/  ISETP.NE.AND P2, PT, R5, 0xd, PT ;  /* 0x0000000d0500780c */ /* 0x000fe20003f45270 */
[----:B-1----:R-:W-:-:S04]  /*0880*/  IMAD.IADD R8, R15, 0x1, R8 ;  /* 0x000000010f087824 */ /* 0x002fc800078e0208 */
[----:B------:R-:W-:Y:S01]  /*0890*/  IMAD.IADD R9, R9, 0x1, R8 ;  /* 0x0000000109097824 */ /* 0x000fe200078e0208 */
[----:B------:R-:W-:Y:S02]  /*08a0*/  SEL R10, R8, R12, !P2 ;  /* 0x0000000c080a7207 */ /* 0x000fe40005000000 */
[----:B------:R-:W1:Y:S01]  /*08b0*/  LDS.128 R12, [R7+0x9040] ;  /* 0x00904000070c7984 */ /* 0x000e620000000c00 */
[----:B------:R-:W-:Y:S01]  /*08c0*/  ISETP.NE.AND P2, PT, R5, 0xe, PT ;  /* 0x0000000e0500780c */ /* 0x000fe20003f45270 */
[----:B------:R-:W-:-:S03]  /*08d0*/  IMAD.IADD R30, R9, 0x1, R30 ;  /* 0x00000001091e7824 */ /* 0x000fc600078e021e */
[----:B------:R-:W-:Y:S02]  /*08e0*/  SEL R10, R9, R10, !P2 ;  /* 0x0000000a090a7207 */ /* 0x000fe40005000000 */
[----:B------:R-:W-:Y:S01]  /*08f0*/  ISETP.NE.AND P2, PT, R5, 0xf, PT ;  /* 0x0000000f0500780c */ /* 0x000fe20003f45270 */
[----:B------:R-:W-:-:S03]  /*0900*/  IMAD.IADD R11, R11, 0x1, R30 ;  /* 0x000000010b0b7824 */ /* 0x000fc600078e021e */
[----:B------:R-:W-:Y:S02]  /*0910*/  SEL R10, R30, R10, !P2 ;  /* 0x0000000a1e0a7207 */ /* 0x000fe40005000000 */
[----:B------:R-:W-:Y:S01]  /*0920*/  ISETP.NE.AND P2, PT, R5, 0x10, PT ;  /* 0x000000100500780c */ /* 0x000fe20003f45270 */
[----:B--2---:R-:W-:-:S03]  /*0930*/  IMAD.IADD R31, R11, 0x1, R31 ;  /* 0x000000010b1f7824 */ /* 0x004fc600078e021f */
[----:B------:R-:W-:Y:S02]  /*0940*/  SEL R30, R11, R10, !P2 ;  /* 0x0000000a0b1e7207 */ /* 0x000fe40005000000 */
[----:B------:R-:W2:Y:S01]  /*0950*/  LDS.128 R8, [R7+0x9050] ;  /* 0x0090500007087984 */ /* 0x000ea20000000c00 */
[----:B------:R-:W-:-:S04]  /*0960*/  ISETP.NE.AND P2, PT, R5, 0x11, PT ;  /* 0x000000110500780c */ /* 0x000fc80003f45270 */
[----:B------:R-:W-:Y:S02]  /*0970*/  SEL R30, R31, R30, !P2 ;  /* 0x0000001e1f1e7207 */ /* 0x000fe40005000000 */
[----:B------:R-:W-:Y:S01]  /*0980*/  ISETP.NE.AND P2, PT, R5, 0x12, PT ;  /* 0x000000120500780c */ /* 0x000fe20003f45270 */
[----:B-1----:R-:W-:-:S04]  /*0990*/  IMAD.IADD R13, R31, 0x1, R13 ;  /* 0x000000011f0d7824 */ /* 0x002fc800078e020d */
[----:B------:R-:W-:Y:S01]  /*09a0*/  IMAD.IADD R14, R14, 0x1, R13 ;  /* 0x000000010e0e7824 */ /* 0x000fe200078e020d */
[----:B------:R-:W-:Y:S02]  /*09b0*/  SEL R30, R13, R30, !P2 ;  /* 0x0000001e0d1e7207 */ /* 0x000fe40005000000 */
[----:B------:R-:W-:Y:S01]  /*09c0*/  ISETP.NE.AND P2, PT, R5, 0x13, PT ;  /* 0x000000130500780c */ /* 0x000fe20003f45270 */
[----:B------:R-:W-:-:S03]  /*09d0*/  IMAD.IADD R15, R15, 0x1, R14 ;  /* 0x000000010f0f7824 */ /* 0x000fc600078e020e */
[----:B------:R-:W-:Y:S02]  /*09e0*/  SEL R30, R14, R30, !P2 ;  /* 0x0000001e0e1e7207 */ /* 0x000fe40005000000 */
[----:B------:R-:W-:-:S04]  /*09f0*/  ISETP.NE.AND P2, PT, R5, 0x14, PT ;  /* 0x000000140500780c */ /* 0x000fc80003f45270 */
[C---:B------:R-:W-:Y:S01]  /*0a00*/  SEL R30, R15.reuse, R30, !P2 ;  /* 0x0000001e0f1e7207 */ /* 0x040fe20005000000 */
[----:B--2---:R-:W-:Y:S02]  /*0a10*/  IMAD.IADD R8, R15, 0x1, R8 ;  /* 0x000000010f087824 */ /* 0x004fe400078e0208 */
        /* <DEDUP_REMOVED lines=8> */
[----:B------:R-:W2:Y:S01]  /*0aa0*/  LDS R30, [R7+0x9068] ;  /* 0x00906800071e7984 */ /* 0x000ea20000000800 */
[----:B------:R-:W-:Y:S02]  /*0ab0*/  IMAD.IADD R11, R11, 0x1, R10 ;  /* 0x000000010b0b7824 */ /* 0x000fe400078e020a */
[----:B------:R-:W-:Y:S02]  /*0ac0*/  SEL R8, R10, R8, !P2 ;  /* 0x000000080a087207 */ /* 0x000fe40005000000 */
[----:B------:R-:W-:-:S04]  /*0ad0*/  ISETP.NE.AND P2, PT, R5, 0x18, PT ;  /* 0x000000180500780c */ /* 0x000fc80003f45270 */
[----:B------:R-:W-:Y:S02]  /*0ae0*/  SEL R8, R11, R8, !P2 ;  /* 0x000000080b087207 */ /* 0x000fe40005000000 */
[----:B------:R-:W-:Y:S01]  /*0af0*/  ISETP.NE.AND P2, PT, R5, 0x19, PT ;  /* 0x000000190500780c */ /* 0x000fe20003f45270 */
[----:B-1----:R-:W-:Y:S02]  /*0b00*/  IMAD.IADD R11, R11, 0x1, R12 ;  /* 0x000000010b0b7824 */ /* 0x002fe400078e020c */
[----:B------:R-:W1:Y:S02]  /*0b10*/  LDS R12, [R7+0x9070] ;  /* 0x00907000070c7984 */ /* 0x000e640000000800 */
[----:B------:R-:W-:Y:S01]  /*0b20*/  IMAD.IADD R13, R13, 0x1, R11 ;  /* 0x000000010d0d7824 */ /* 0x000fe200078e020b */
[----:B------:R-:W-:Y:S02]  /*0b30*/  SEL R14, R11, R8, !P2 ;  /* 0x000000080b0e7207 */ /* 0x000fe40005000000 */
[----:B------:R-:W3:Y:S01]  /*0b40*/  LDS.128 R8, [R7+0x9070] ;  /* 0x0090700007087984 */ /* 0x000ee20000000c00 */
[----:B------:R-:W-:-:S04]  /*0b50*/  ISETP.NE.AND P2, PT, R5, 0x1a, PT ;  /* 0x0000001a0500780c */ /* 0x000fc80003f45270 */
[C---:B------:R-:W-:Y:S01]  /*0b60*/  SEL R14, R13.reuse, R14, !P2 ;  /* 0x0000000e0d0e7207 */ /* 0x040fe20005000000 */
[----:B--2---:R-:W-:Y:S01]  /*0b70*/  IMAD.IADD R30, R13, 0x1, R30 ;  /* 0x000000010d1e7824 */ /* 0x004fe200078e021e */
[----:B------:R-:W-:-:S03]  /*0b80*/  ISETP.NE.AND P2, PT, R5, 0x1b, PT ;  /* 0x0000001b0500780c */ /* 0x000fc60003f45270 */
[----:B------:R-:W-:Y:S01]  /*0b90*/  IMAD.IADD R15, R15, 0x1, R30 ;  /* 0x000000010f0f7824 */ /* 0x000fe200078e021e */
[----:B------:R-:W-:Y:S02]  /*0ba0*/  SEL R14, R30, R14, !P2 ;  /* 0x0000000e1e0e7207 */ /* 0x000fe40005000000 */
[----:B------:R-:W-:-:S04]  /*0bb0*/  ISETP.NE.AND P2, PT, R5, 0x1c, PT ;  /* 0x0000001c0500780c */ /* 0x000fc80003f45270 */
[----:B------:R-:W-:Y:S02]  /*0bc0*/  SEL R14, R15, R14, !P2 ;  /* 0x0000000e0f0e7207 */ /* 0x000fe40005000000 */
[C---:B------:R-:W-:Y:S02]  /*0bd0*/  ISETP.NE.AND P2, PT, R5.reuse, 0x1d, PT ;  /* 0x0000001d0500780c */ /* 0x040fe40003f45270 */
[C---:B------:R-:W-:Y:S02]  /*0be0*/  ISETP.NE.AND P5, PT, R5.reuse, RZ, PT ;  /* 0x000000ff0500720c */ /* 0x040fe40003fa5270 */
[----:B------:R-:W-:Y:S01]  /*0bf0*/  ISETP.NE.AND P3, PT, R5, 0x1e, PT ;  /* 0x0000001e0500780c */ /* 0x000fe20003f65270 */
[----:B------:R-:W-:Y:S02]  /*0c00*/  IMAD.IADD R19, R19, 0x1, -R22 ;  /* 0x0000000113137824 */ /* 0x000fe400078e0a16 */
[----:B-1----:R-:W-:-:S04]  /*0c10*/  IMAD.IADD R12, R15, 0x1, R12 ;  /* 0x000000010f0c7824 */ /* 0x002fc800078e020c */
[C---:B---3--:R-:W-:Y:S01]  /*0c20*/  IMAD.IADD R9, R12.reuse, 0x1, R9 ;  /* 0x000000010c097824 */ /* 0x048fe200078e0209 */
[----:B------:R-:W-:Y:S02]  /*0c30*/  SEL R14, R12, R14, !P2 ;  /* 0x0000000e0c0e7207 */ /* 0x000fe40005000000 */
[----:B------:R-:W-:Y:S01]  /*0c40*/  ISETP.NE.AND P4, PT, R4, RZ, PT ;  /* 0x000000ff0400720c */ /* 0x000fe20003f85270 */
[----:B------:R-:W-:Y:S01]  /*0c50*/  IMAD.IADD R10, R10, 0x1, R9 ;  /* 0x000000010a0a7824 */ /* 0x000fe200078e0209 */
        /* <DEDUP_REMOVED lines=8> */
[----:B0-----:R-:W-:Y:S09]  /*0ce0*/  @P5 BRA `(.L_x_960) ;  /* 0x0000000000145947 */ /* 0x001ff20003800000 */
[----:B------:R-:W-:Y:S01]  /*0cf0*/  ISETP.NE.AND P3, PT, R4, RZ, PT ;  /* 0x000000ff0400720c */ /* 0x000fe20003f65270 */
[----:B------:R-:W-:Y:S02]  /*0d00*/  IMAD.U32 R8, R11, 0x10000, RZ ;  /* 0x000100000b087824 */ /* 0x000fe400078e00ff */
[----:B------:R-:W-:-:S10]  /*0d10*/  IMAD.MOV.U32 R9, RZ, RZ, R19 ;  /* 0x000000ffff097224 */ /* 0x000fd400078e0013 */
[----:B------:R0:W-:Y:S01]  /*0d20*/  @!P3 STS [R7+0x90a0], R8 ;  /* 0x0090a0080700b388 */ /* 0x0001e20000000800 */
[----:B------:R-:W-:-:S07]  /*0d30*/  @!P3 IMAD.MOV.U32 R9, RZ, RZ, R8 ;  /* 0x000000ffff09b224 */ /* 0x000fce00078e0008 */
.L_x_960:
[----:B------:R-:W-:Y:S05]  /*0d40*/  BSYNC B0 ;  /* 0x0000000000007941 */ /* 0x000fea0003800000 */
.L_x_959:
        /* <DEDUP_REMOVED lines=24> */
[----:B------:R-:W-:Y:S01]  /*0ed0*/  IMAD R9, R14, 0x4, R7 ;  /* 0x000000040e097824 */ /* 0x000fe200078e0207 */
[----:B------:R-:W-:Y:S06]  /*0ee0*/  BAR.SYNC.DEFER_BLOCKING 0x0 ;  /* 0x0000000000007b1d */ /* 0x000fec0000010000 */
[----:B------:R0:W-:Y:S02]  /*0ef0*/  STS [R9], R20 ;  /* 0x0000001409007388 */ /* 0x0001e40000000800 */
.L_x_963:
[----:B------:R-:W-:Y:S01]  /*0f00*/  BAR.SYNC.DEFER_BLOCKING 0x0 ;  /* 0x0000000000007b1d */ /* 0x000fe20000010000 */
[C---:B------:R-:W-:Y:S02]  /*0f10*/  ISETP.NE.AND P3, PT, R5.reuse, 0x1e, PT ;  /* 0x0000001e0500780c */ /* 0x040fe40003f65270 */
[----:B------:R-:W-:Y:S02]  /*0f20*/  ISETP.NE.AND P4, PT, R5, 0x1f, PT ;  /* 0x0000001f0500780c */ /* 0x000fe40003f85270 */
[----:B------:R-:W-:Y:S01]  /*0f30*/  ISETP.NE.AND P5, PT, R4, RZ, PT ;  /* 0x000000ff0400720c */ /* 0x000fe20003fa5270 */
[----:B------:R-:W-:Y:S01]  /*0f40*/  BSSY B0, `(.L_x_961) ;  /* 0x00000ad000007945 */ /* 0x000fe20003800000 */
[----:B-1----:R-:W1:Y:S01]  /*0f50*/  S2R R12, SR_CgaCtaId ;  /* 0x00000000000c7919 */ /* 0x002e620000008800 */
[----:B------:R-:W2:Y:S01]  /*0f60*/  LDS R30, [R2] ;  /* 0x00000000021e7984 */ /* 0x000ea20000000800 */
[----:B------:R-:W-:Y:S06]  /*0f70*/  BAR.SYNC.DEFER_BLOCKING 0x0 ;  /* 0x0000000000007b1d */ /* 0x000fec0000010000 */
[----:B-----5:R-:W-:Y:S02]  /*0f80*/  STS [R9], R16 ;  /* 0x0000001009007388 */ /* 0x020fe40000000800 */
[----:B------:R-:W-:Y:S01]  /*0f90*/  BAR.SYNC.DEFER_BLOCKING 0x0 ;  /* 0x0000000000007b1d */ /* 0x000fe20000010000 */
[----:B--2---:R-:W-:-:S04]  /*0fa0*/  ISETP.NE.AND P2, PT, R30, 0x7fffffff, PT ;  /* 0x7fffffff1e00780c */ /* 0x004fc80003f45270 */
[----:B------:R-:W-:-:S04]  /*0fb0*/  SEL R8, R30, 0x80000000, P2 ;  /* 0x800000001e087807 */ /* 0x000fc80001000000 */
[----:B------:R-:W-:-:S04]  /*0fc0*/  SHF.R.U32.HI R8, RZ, R19, R8 ;  /* 0x00000013ff087219 */ /* 0x000fc80000011608 */
[----:B------:R-:W-:Y:S01]  /*0fd0*/  LOP3.LUT R8, R8, UR6, RZ, 0xc0, !PT ;  /* 0x0000000608087c12 */ /* 0x000fe2000f8ec0ff */
[----:B------:R-:W-:Y:S04]  /*0fe0*/  LDS R16, [R2] ;  /* 0x0000000002107984 */ /* 0x000fe80000000800 */
[----:B------:R-:W-:Y:S01]  /*0ff0*/  IMAD.SHL.U32 R10, R8, 0x1000, RZ ;  /* 0x00001000080a7824 */ /* 0x000fe200078e00ff */
[----:B------:R-:W-:Y:S01]  /*1000*/  SHF.R.U32.HI R8, RZ, 0x3, R8 ;  /* 0x00000003ff087819 */ /* 0x000fe20000011608 */
[----:B------:R-:W-:Y:S03]  /*1010*/  BAR.SYNC.DEFER_BLOCKING 0x0 ;  /* 0x0000000000007b1d */ /* 0x000fe60000010000 */
[----:B------:R-:W-:-:S02]  /*1020*/  LOP3.LUT R10, R10, 0x7000, RZ, 0xc, !PT ;  /* 0x000070000a0a7812 */ /* 0x000fc400078e0cff */
        /* <DEDUP_REMOVED lines=13> */
[----:B------:R-:W2:Y:S02]  /*1100*/  LDS.U16 R17, [R18] ;  /* 0x0000000012117984 */ /* 0x000ea40000000400 */
[----:B--2---:R-:W-:-:S05]  /*1110*/  VIADD R7, R17, 0x1 ;  /* 0x0000000111077836 */ /* 0x004fca0000000000 */
[----:B------:R-:W-:Y:S01]  /*1120*/  STS.U16 [R18], R7 ;  /* 0x0000000712007388 */ /* 0x000fe20000000400 */
[----:B------:R-:W-:Y:S06]  /*1130*/  BAR.SYNC.DEFER_BLOCKING 0x0 ;  /* 0x0000000000007b1d */ /* 0x000fec0000010000 */
[----:B------:R-:W-:Y:S04]  /*1140*/  LDS R29, [R3+0x4] ;  /* 0x00000400031d7984 */ /* 0x000fe80000000800 */
[----:B------:R-:W-:Y:S04]  /*1150*/  LDS R28, [R3] ;  /* 0x00000000031c7984 */ /* 0x000fe80000000800 */
[----:B------:R-:W2:Y:S04]  /*1160*/  LDS R27, [R3+0x8] ;  /* 0x00000800031b7984 */ /* 0x000ea80000000800 */
[----:B------:R-:W-:Y:S04]  /*1170*/  LDS R26, [R3+0xc] ;  /* 0x00000c00031a7984 */ /* 0x000fe80000000800 */
[----:B------:R-:W3:Y:S04]  /*1180*/  LDS R25, [R3+0x10] ;  /* 0x0000100003197984 */ /* 0x000ee80000000800 */
[----:B------:R-:W-:Y:S04]  /*1190*/  LDS R24, [R3+0x14] ;  /* 0x0000140003187984 */ /* 0x000fe80000000800 */
[----:B------:R-:W4:Y:S04]  /*11a0*/  LDS R23, [R3+0x18] ;  /* 0x0000180003177984 */ /* 0x000f280000000800 */
[----:B------:R-:W-:Y:S04]  /*11b0*/  LDS R22, [R3+0x1c] ;  /* 0x00001c0003167984 */ /* 0x000fe80000000800 */
[----:B0-----:R-:W0:Y:S01]  /*11c0*/  LDS R20, [R3+0x20] ;  /* 0x0000200003147984 */ /* 0x001e220000000800 */
[----:B--2---:R-:W-:-:S04]  /*11d0*/  IADD3 R7, R27, R29, R28 ;  /* 0x0000001d1b077210 */ /* 0x004fc80007ffe01c */
[----:B---3--:R-:W-:-:S04]  /*11e0*/  IADD3 R7, R25, R26, R7 ;  /* 0x0000001a19077210 */ /* 0x008fc80007ffe007 */
[----:B----4-:R-:W-:-:S04]  /*11f0*/  IADD3 R7, R23, R24, R7 ;  /* 0x0000001817077210 */ /* 0x010fc80007ffe007 */
[----:B0-----:R-:W-:Y:S02]  /*1200*/  IADD3 R20, R20, R22, R7 ;  /* 0x0000001614147210 */ /* 0x001fe40007ffe007 */
[----:B------:R-:W-:-:S03]  /*1210*/  MOV R7, 0x400 ;  /* 0x0000040000077802 */ /* 0x000fc60000000f00 */
[----:B------:R-:W0:Y:S01]  /*1220*/  SHFL.UP P2, R9, R20, 0x1, RZ ;  /* 0x0420000014097989 */ /* 0x000e2200000400ff */
[----:B-1----:R-:W-:Y:S01]  /*1230*/  LEA R7, R12, R7, 0x18 ;  /* 0x000000070c077211 */ /* 0x002fe200078ec0ff */
        /* <DEDUP_REMOVED lines=25> */
[----:B------:R-:W-:Y:S02]  /*13d0*/  SEL R12, R15, R12, !P2 ;  /* 0x0000000c0f0c7207 */ /* 0x000fe40005000000 */
[----:B------:R-:W-:-:S04]  /*13e0*/  ISETP.NE.AND P2, PT, R5, 0x5, PT ;  /* 0x000000050500780c */ /* 0x000fc80003f45270 */
[----:B------:R-:W-:Y:S02]  /*13f0*/  SEL R36, R31, R12, !P2 ;  /* 0x0000000c1f247207 */ /* 0x000fe40005000000 */
[----:B------:R-:W1:Y:S01]  /*1400*/  LDS.128 R12, [R7+0x9020] ;  /* 0x00902000070c7984 */ /* 0x000e620000000c00 */
[----:B------:R-:W-:Y:S01]  /*1410*/  ISETP.NE.AND P2, PT, R5, 0x6, PT ;  /* 0x000000060500780c */ /* 0x000fe20003f45270 */
[----:B0-----:R-:W-:-:S04]  /*1420*/  IMAD.IADD R9, R31, 0x1, R9 ;  /* 0x000000011f097824 */ /* 0x001fc800078e0209 */
[----:B------:R-:W-:Y:S01]  /*1430*/  IMAD.IADD R10, R10, 0x1, R9 ;  /* 0x000000010a0a7824 */ /* 0x000fe200078e0209 */
[----:B------:R-:W-:Y:S02]  /*1440*/  SEL R36, R9, R36, !P2 ;  /* 0x0000002409247207 */ /* 0x000fe40005000000 */
[----:B------:R-:W-:Y:S01]  /*1450*/  ISETP.NE.AND P2, PT, R5, 0x7, PT ;  /* 0x000000070500780c */ /* 0x000fe20003f45270 */
[----:B------:R-:W-:-:S03]  /*1460*/  IMAD.IADD R11, R11, 0x1, R10 ;  /* 0x000000010b0b7824 */ /* 0x000fc600078e020a */
[----:B------:R-:W-:Y:S02]  /*1470*/  SEL R36, R10, R36, !P2 ;  /* 0x000000240a247207 */ /* 0x000fe40005000000 */
[----:B------:R-:W-:-:S04]  /*1480*/  ISETP.NE.AND P2, PT, R5, 0x8, PT ;  /* 0x000000080500780c */ /* 0x000fc80003f45270 */
[C---:B------:R-:W-:Y:S01]  /*1490*/  SEL R36, R11.reuse, R36, !P2 ;  /* 0x000000240b247207 */ /* 0x040fe20005000000 */
[----:B-1----:R-:W-:Y:S01]  /*14a0*/  IMAD.IADD R12, R11, 0x1, R12 ;  /* 0x000000010b0c7824 */ /* 0x002fe200078e020c */
[C---:B------:R-:W-:Y:S01]  /*14b0*/  ISETP.NE.AND P2, PT, R5.reuse, 0x9, PT ;  /* 0x000000090500780c */ /* 0x040fe20003f45270 */
[----:B------:R-:W0:Y:S02]  /*14c0*/  LDS.128 R8, [R7+0x9030] ;  /* 0x0090300007087984 */ /* 0x000e240000000c00 */
[C---:B------:R-:W-:Y:S01]  /*14d0*/  IMAD.IADD R13, R12.reuse, 0x1, R13 ;  /* 0x000000010c0d7824 */ /* 0x040fe200078e020d */
[----:B------:R-:W-:Y:S02]  /*14e0*/  SEL R36, R12, R36, !P2 ;  /* 0x000000240c247207 */ /* 0x000fe40005000000 */
[----:B------:R-:W1:Y:S01]  /*14f0*/  LDS R12, [R7+0x9038] ;  /* 0x00903800070c7984 */ /* 0x000e620000000800 */
[----:B------:R-:W-:Y:S01]  /*1500*/  ISETP.NE.AND P2, PT, R5, 0xa, PT ;  /* 0x0000000a0500780c */ /* 0x000fe20003f45270 */
[----:B------:R-:W-:-:S03]  /*1510*/  IMAD.IADD R14, R13, 0x1, R14 ;  /* 0x000000010d0e7824 */ /* 0x000fc600078e020e */
[----:B------:R-:W-:Y:S01]  /*1520*/  SEL R36, R13, R36, !P2 ;  /* 0x000000240d247207 */ /* 0x000fe20005000000 */
[----:B------:R-:W-:Y:S01]  /*1530*/  IMAD.IADD R15, R15, 0x1, R14 ;  /* 0x000000010f0f7824 */ /* 0x000fe200078e020e */
[----:B------:R-:W-:-:S04]  /*1540*/  ISETP.NE.AND P2, PT, R5, 0xb, PT ;  /* 0x0000000b0500780c */ /* 0x000fc80003f45270 */
[----:B------:R-:W-:Y:S02]  /*1550*/  SEL R36, R14, R36, !P2 ;  /* 0x000000240e247207 */ /* 0x000fe40005000000 */
[----:B------:R-:W-:-:S04]  /*1560*/  ISETP.NE.AND P2, PT, R5, 0xc, PT ;  /* 0x0000000c0500780c */ /* 0x000fc80003f45270 */
[----:B------:R-:W-:Y:S02]  /*1570*/  SEL R36, R15, R36, !P2 ;  /* 0x000000240f247207 */ /* 0x000fe40005000000 */
[----:B------:R-:W-:Y:S01]  /*1580*/  ISETP.NE.AND P2, PT, R5, 0xd, PT ;  /* 0x0000000d0500780c */ /* 0x000fe20003f45270 */
[----:B0-----:R-:W-:-:S04]  /*1590*/  IMAD.IADD R8, R15, 0x1, R8 ;  /* 0x000000010f087824 */ /* 0x001fc800078e0208 */
[----:B------:R-:W-:Y:S01]  /*15a0*/  IMAD.IADD R9, R9, 0x1, R8 ;  /* 0x0000000109097824 */ /* 0x000fe200078e0208 */
[----:B------:R-:W-:Y:S02]  /*15b0*/  SEL R36, R8, R36, !P2 ;  /* 0x0000002408247207 */ /* 0x000fe40005000000 */
[----:B------:R-:W-:Y:S01]  /*15c0*/  ISETP.NE.AND P2, PT, R5, 0xe, PT ;  /* 0x0000000e0500780c */ /* 0x000fe20003f45270 */
[----:B------:R-:W0:Y:S03]  /*15d0*/  LDS R8, [R7+0x9040] ;  /* 0x0090400007087984 */ /* 0x000e260000000800 */
[C---:B------:R-:W-:Y:S01]  /*15e0*/  SEL R36, R9.reuse, R36, !P2 ;  /* 0x0000002409247207 */ /* 0x040fe20005000000 */
[----:B-1----:R-:W-:Y:S01]  /*15f0*/  IMAD.IADD R9, R9, 0x1, R12 ;  /* 0x0000000109097824 */ /* 0x002fe200078e020c */
[----:B------:R-:W-:Y:S01]  /*1600*/  ISETP.NE.AND P2, PT, R5, 0xf, PT ;  /* 0x0000000f0500780c */ /* 0x000fe20003f45270 */
[----:B------:R-:W1:Y:S02]  /*1610*/  LDS.128 R12, [R7+0x9040] ;  /* 0x00904000070c7984 */ /* 0x000e640000000c00 */
[----:B------:R-:W-:Y:S01]  /*1620*/  IMAD.IADD R11, R11, 0x1, R9 ;  /* 0x000000010b0b7824 */ /* 0x000fe200078e0209 */
[----:B------:R-:W-:-:S02]  /*1630*/  SEL R36, R9, R36, !P2 ;  /* 0x0000002409247207 */ /* 0x000fc40005000000 */
[----:B------:R-:W-:-:S04]  /*1640*/  ISETP.NE.AND P2, PT, R5, 0x10, PT ;  /* 0x000000100500780c */ /* 0x000fc80003f45270 */
[----:B------:R-:W-:Y:S02]  /*1650*/  SEL R36, R11, R36, !P2 ;  /* 0x000000240b247207 */ /* 0x000fe40005000000 */
[----:B------:R-:W-:Y:S01]  /*1660*/  ISETP.NE.AND P2, PT, R5, 0x11, PT ;  /* 0x000000110500780c */ /* 0x000fe20003f45270 */
        /* <DEDUP_REMOVED lines=8> */
[----:B------:R-:W-:-:S03]  /*16f0*/  IMAD.IADD R15, R15, 0x1, R14 ;  /* 0x000000010f0f7824 */ /* 0x000fc600078e020e */
[----:B------:R-:W-:Y:S02]  /*1700*/  SEL R36, R14, R36, !P2 ;  /* 0x000000240e247207 */ /* 0x000fe40005000000 */
[----:B------:R-:W-:-:S04]  /*1710*/  ISETP.NE.AND P2, PT, R5, 0x14, PT ;  /* 0x000000140500780c */ /* 0x000fc80003f45270 */
[----:B------:R-:W-:Y:S02]  /*1720*/  SEL R36, R15, R36, !P2 ;  /* 0x000000240f247207 */ /* 0x000fe40005000000 */
[----:B------:R-:W-:Y:S01]  /*1730*/  ISETP.NE.AND P2, PT, R5, 0x15, PT ;  /* 0x000000150500780c */ /* 0x000fe20003f45270 */
[----:B0-----:R-:W-:Y:S02]  /*1740*/  IMAD.IADD R8, R15, 0x1, R8 ;  /* 0x000000010f087824 */ /* 0x001fe400078e0208 */
        /* <DEDUP_REMOVED lines=30> */
[----:B------:R-:W-:-:S03]  /*1930*/  ISETP.NE.AND P2, PT, R0, RZ, PT ;  /* 0x000000ff0000720c */ /* 0x000fc60003f45270 */
[----:B------:R-:W-:Y:S01]  /*1940*/  IMAD.IADD R10, R10, 0x1, R9 ;  /* 0x000000010a0a7824 */ /* 0x000fe200078e0209 */
[----:B------:R-:W-:Y:S02]  /*1950*/  SEL R36, R9, R36, !P3 ;  /* 0x0000002409247207 */ /* 0x000fe40005800000 */
[----:B------:R-:W-:Y:S01]  /*1960*/  ISETP.NE.AND P3, PT, R5, RZ, PT ;  /* 0x000000ff0500720c */ /* 0x000fe20003f65270 */
[----:B------:R-:W-:Y:S01]  /*1970*/  IMAD.IADD R8, R11, 0x1, R10 ;  /* 0x000000010b087824 */ /* 0x000fe200078e020a */
        /* <DEDUP_REMOVED lines=9> */
.L_x_962:
[----:B------:R-:W-:Y:S05]  /*1a10*/  BSYNC B0 ;  /* 0x0000000000007941 */ /* 0x000fea0003800000 */
.L_x_961:
        /* <DEDUP_REMOVED lines=27> */
[----:B------:R1:W-:Y:S01]  /*1bd0*/  STS [R9], R30 ;  /* 0x0000001e09007388 */ /* 0x0003e20000000800 */
[----:B------:R-:W-:Y:S05]  /*1be0*/  @!P2 BRA `(.L_x_963) ;  /* 0xfffffff000c4a947 */ /* 0x000fea000383ffff */
[----:B------:R-:W-:Y:S06]  /*1bf0*/  BAR.SYNC.DEFER_BLOCKING 0x0 ;  /* 0x0000000000007b1d */ /* 0x000fec0000010000 */
[----:B------:R0:W2:Y:S02]  /*1c00*/  LDS R0, [R2] ;  /* 0x0000000002007984 */ /* 0x0000a40000000800 */
[----:B------:R-:W-:Y:S06]  /*1c10*/  BAR.SYNC.DEFER_BLOCKING 0x0 ;  /* 0x0000000000007b1d */ /* 0x000fec0000010000 */
[----:B------:R0:W-:Y:S02]  /*1c20*/  STS [R9], R16 ;  /* 0x0000001009007388 */ /* 0x0001e40000000800 */
[----:B------:R-:W-:Y:S06]  /*1c30*/  BAR.SYNC.DEFER_BLOCKING 0x0 ;  /* 0x0000000000007b1d */ /* 0x000fec0000010000 */
[----:B------:R-:W-:Y:S05]  /*1c40*/  @P0 EXIT ;  /* 0x000000000000094d */ /* 0x000fea0003800000 */
[----:B------:R-:W3:Y:S01]  /*1c50*/  LDS R3, [R2] ;  /* 0x0000000002037984 */ /* 0x000ee20000000800 */
[----:B------:R-:W-:Y:S01]  /*1c60*/  IMAD.MOV.U32 R5, RZ, RZ, -0x1 ;  /* 0xffffffffff057424 */ /* 0x000fe200078e00ff */
[----:B--2---:R-:W-:-:S04]  /*1c70*/  ISETP.GE.AND P0, PT, R0, RZ, PT ;  /* 0x000000ff0000720c */ /* 0x004fc80003f06270 */
[----:B------:R-:W-:-:S04]  /*1c80*/  SEL R5, R5, 0x80000000, P0 ;  /* 0x8000000005057807 */ /* 0x000fc80000000000 */
[----:B------:R-:W-:-:S05]  /*1c90*/  LOP3.LUT R5, R5, R0, RZ, 0x3c, !PT ;  /* 0x0000000005057212 */ /* 0x000fca00078e3cff */
[----:B------:R-:W-:Y:S04]  /*1ca0*/  STG.E desc[UR8][R34.64], R5 ;  /* 0x0000000522007986 */ /* 0x000fe8000c101908 */
[----:B---3--:R-:W-:Y:S01]  /*1cb0*/  STG.E desc[UR8][R32.64], R3 ;  /* 0x0000000320007986 */ /* 0x008fe2000c101908 */
[----:B------:R-:W-:Y:S05]  /*1cc0*/  EXIT ;  /* 0x000000000000794d */ /* 0x000fea0003800000 */
.L_x_964:
        /* <DEDUP_REMOVED lines=11> */
.L_x_2024:


//--------------------- .text._ZN17fastertransformer19segmented_topp_impl15blockSortKernelIfLi896ELi1EEEvPKT_PS2_PKiPiS7_iii --------------------------
	.section	.text._ZN17fastertransformer19segmented_topp_impl15blockSortKernelIfLi896ELi1EEEvPKT_PS2_PKiPiS7_iii,"ax",@progbits
	.align	128
        .global         _ZN17fastertransformer19segmented_topp_impl15blockSortKernelIfLi896ELi1EEEvPKT_PS2_PKiPiS7_iii
        .type           _ZN17fastertransformer19segmented_topp_impl15blockSortKernelIfLi896ELi1EEEvPKT_PS2_PKiPiS7_iii,@function
        .size           _ZN17fastertransformer19segmented_topp_impl15blockSortKernelIfLi896ELi1EEEvPKT_PS2_PKiPiS7_iii,(.L_x_2025 - _ZN17fastertransformer19segmented_topp_impl15blockSortKernelIfLi896ELi1EEEvPKT_PS2_PKiPiS7_iii)
        .other          _ZN17fastertransformer19segmented_topp_impl15blockSortKernelIfLi896ELi1EEEvPKT_PS2_PKiPiS7_iii,@"STO_CUDA_ENTRY STV_DEFAULT"
_ZN17fastertransformer19segmented_topp_impl15blockSortKernelIfLi896ELi1EEEvPKT_PS2_PKiPiS7_iii:
.text._ZN17fastertransformer19segmented_topp_impl15blockSortKernelIfLi896ELi1EEEvPKT_PS2_PKiPiS7_iii:
        /* <DEDUP_REMOVED lines=28> */
[----:B------:R-:W-:Y:S01]  /*01c0*/  IMAD.MOV.U32 R16, RZ, RZ, -0x1 ;  /* 0xffffffffff107424 */ /* 0x000fe200078e00ff */
[----:B------:R-:W-:Y:S01]  /*01d0*/  UBMSK UR6, URZ, 0x4 ;  /* 0x000000043f06789b */ /* 0x000fe20008000000 */
        /* <DEDUP_REMOVED lines=10> */
[----:B------:R-:W-:Y:S02]  /*0280*/  IADD3.X R33, R5, UR11, RZ, P1, !PT ;  /* 0x0000000b05217c10 */ /* 0x000fe40008ffe4ff */
[----:B------:R-:W-:Y:S02]  /*0290*/  LOP3.LUT R4, R2, 0x7, RZ, 0xc, !PT ;  /* 0x0000000702047812 */ /* 0x000fe400078e0cff */
[----:B------:R-:W-:Y:S01]  /*02a0*/  SHF.R.U32.HI R3, RZ, 0x3, R2 ;  /* 0x00000003ff037819 */ /* 0x000fe20000011602 */
[----:B------:R0:W5:Y:S01]  /*02b0*/  @!P0 LDG.E R16, desc[UR8][R32.64] ;  /* 0x0000000820108981 */ /* 0x000162000c1e1900 */
[----:B------:R-:W-:-:S02]  /*02c0*/  IMAD R2, R0, 0x4, R7 ;  /* 0x0000000400027824 */ /* 0x000fc400078e0207 */
[----:B------:R-:W-:Y:S01]  /*02d0*/  IMAD R5, R4, 0xe00, R7 ;  /* 0x00000e0004057824 */ /* 0x000fe200078e0207 */
[----:B------:R-:W-:Y:S01]  /*02e0*/  BAR.SYNC.DEFER_BLOCKING 0x0 ;  /* 0x0000000000007b1d */ /* 0x000fe20000010000 */
[----:B------:R-:W-:Y:S02]  /*02f0*/  IADD3 R3, -R3, 0x1, RZ ;  /* 0x0000000103037810 */ /* 0x000fe40007ffe1ff */
        /* <DEDUP_REMOVED lines=113> */
[----:B------:R-:W1:Y:S04]  /*0a10*/  LDS.128 R12, [R7+0x7e60] ;  /* 0x007e6000070c7984 */ /* 0x000e680000000c00 */
[----:B------:R-:W2:Y:S01]  /*0a20*/  LDS R8, [R7+0x7e68] ;  /* 0x007e680007087984 */ /* 0x000ea20000000800 */
        /* <DEDUP_REMOVED lines=9> */
[----:B------:R-:W-:-:S04]  /*0ac0*/  ISETP.NE.AND P2, PT, R5, 0x18, PT ;  /* 0x000000180500780c */ /* 0x000fc80003f45270 */
[----:B------:R-:W-:Y:S02]  /*0ad0*/  SEL R30, R11, R30, !P2 ;  /* 0x0000001e0b1e7207 */ /* 0x000fe40005000000 */
[C---:B------:R-:W-:Y:S02]  /*0ae0*/  ISETP.NE.AND P2, PT, R5.reuse, 0x19, PT ;  /* 0x000000190500780c */ /* 0x040fe40003f45270 */
[----:B------:R-:W-:Y:S01]  /*0af0*/  ISETP.NE.AND P5, PT, R5, RZ, PT ;  /* 0x000000ff0500720c */ /* 0x000fe20003fa5270 */
[----:B-1----:R-:W-:-:S04]  /*0b00*/  IMAD.IADD R12, R11, 0x1, R12 ;  /* 0x000000010b0c7824 */ /* 0x002fc800078e020c */
[----:B------:R-:W-:Y:S01]  /*0b10*/  IMAD.IADD R13, R13, 0x1, R12 ;  /* 0x000000010d0d7824 */ /* 0x000fe200078e020c */
[----:B------:R-:W-:Y:S02]  /*0b20*/  SEL R30, R12, R30, !P2 ;  /* 0x0000001e0c1e7207 */ /* 0x000fe40005000000 */
[----:B------:R-:W-:Y:S01]  /*0b30*/  ISETP.NE.AND P2, PT, R5, 0x1a, PT ;  /* 0x0000001a0500780c */ /* 0x000fe20003f45270 */
[----:B------:R-:W-:Y:S01]  /*0b40*/  IMAD.IADD R19, R19, 0x1, -R22 ;  /* 0x0000000113137824 */ /* 0x000fe200078e0a16 */
[----:B------:R-:W-:Y:S01]  /*0b50*/  ISETP.NE.AND P4, PT, R4, RZ, PT ;  /* 0x000000ff0400720c */ /* 0x000fe20003f85270 */
[C---:B--2---:R-:W-:Y:S01]  /*0b60*/  IMAD.IADD R8, R13.reuse, 0x1, R8 ;  /* 0x000000010d087824 */ /* 0x044fe200078e0208 */
[----:B------:R-:W-:Y:S02]  /*0b70*/  SEL R30, R13, R30, !P2 ;  /* 0x0000001e0d1e7207 */ /* 0x000fe40005000000 */
[----:B------:R-:W-:Y:S02]  /*0b80*/  ISETP.NE.AND P3, PT, R5, 0x1b, PT ;  /* 0x0000001b0500780c */ /* 0x000fe40003f65270 */
[----:B------:R-:W-:-:S02]  /*0b90*/  SEL R9, R19, RZ, P4 ;  /* 0x000000ff13097207 */ /* 0x000fc40002000000 */
[----:B------:R-:W-:Y:S01]  /*0ba0*/  SEL R30, R8, R30, !P3 ;  /* 0x0000001e081e7207 */ /* 0x000fe20005800000 */
[----:B------:R-:W-:Y:S01]  /*0bb0*/  BSSY B0, `(.L_x_965) ;  /* 0x000000a000007945 */ /* 0x000fe20003800000 */
[----:B------:R-:W-:Y:S01]  /*0bc0*/  ISETP.NE.AND P2, PT, R0, RZ, PT ;  /* 0x000000ff0000720c */ /* 0x000fe20003f45270 */
[----:B------:R-:W-:Y:S02]  /*0bd0*/  IMAD.IADD R15, R15, 0x1, R8 ;  /* 0x000000010f0f7824 */ /* 0x000fe400078e0208 */
[----:B------:R-:W-:Y:S01]  /*0be0*/  IMAD.IADD R9, R30, 0x1, R9 ;  /* 0x000000011e097824 */ /* 0x000fe200078e0209 */
[----:B0-----:R-:W-:Y:S09]  /*0bf0*/  @P5 BRA `(.L_x_966) ;  /* 0x0000000000145947 */ /* 0x001ff20003800000 */
[----:B------:R-:W-:Y:S01]  /*0c00*/  ISETP.NE.AND P3, PT, R4, RZ, PT ;  /* 0x000000ff0400720c */ /* 0x000fe20003f65270 */
[----:B------:R-:W-:Y:S02]  /*0c10*/  IMAD.U32 R8, R15, 0x10000, RZ ;  /* 0x000100000f087824 */ /* 0x000fe400078e00ff */
[----:B------:R-:W-:-:S10]  /*0c20*/  IMAD.MOV.U32 R9, RZ, RZ, R19 ;  /* 0x000000ffff097224 */ /* 0x000fd400078e0013 */
[----:B------:R0:W-:Y:S01]  /*0c30*/  @!P3 STS [R7+0x7e8c], R8 ;  /* 0x007e8c080700b388 */ /* 0x0001e20000000800 */
[----:B------:R-:W-:-:S07]  /*0c40*/  @!P3 IMAD.MOV.U32 R9, RZ, RZ, R8 ;  /* 0x000000ffff09b224 */ /* 0x000fce00078e0008 */
.L_x_966:
[----:B------:R-:W-:Y:S05]  /*0c50*/  BSYNC B0 ;  /* 0x0000000000007941 */ /* 0x000fea0003800000 */
.L_x_965:
        /* <DEDUP_REMOVED lines=27> */
.L_x_969:
[----:B------:R-:W-:Y:S01]  /*0e10*/  BAR.SYNC.DEFER_BLOCKING 0x0 ;  /* 0x0000000000007b1d */ /* 0x000fe20000010000 */
[C---:B------:R-:W-:Y:S02]  /*0e20*/  ISETP.NE.AND P3, PT, R5.reuse, RZ, PT ;  /* 0x000000ff0500720c */ /* 0x040fe40003f65270 */
        /* <DEDUP_REMOVED lines=12> */
[----:B------:R-:W-:Y:S03]  /*0ef0*/  LDS R16, [R2] ;  /* 0x0000000002107984 */ /* 0x000fe60000000800 */
[----:B------:R-:W-:Y:S02]  /*0f00*/  LOP3.LUT R10, R8, 0x7, RZ, 0xc, !PT ;  /* 0x00000007080a7812 */ /* 0x000fe400078e0cff */
        /* <DEDUP_REMOVED lines=124> */
[C---:B------:R-:W-:Y:S02]  /*16d0*/  ISETP.NE.AND P2, PT, R5.reuse, 0x17, PT ;  /* 0x000000170500780c */ /* 0x040fe40003f45270 */
[----:B------:R-:W-:Y:S02]  /*16e0*/  SEL R9, R20, RZ, P5 ;  /* 0x000000ff14097207 */ /* 0x000fe40002800000 */
        /* <DEDUP_REMOVED lines=8> */
[----:B-1----:R-:W-:-:S03]  /*1770*/  IMAD.IADD R8, R13, 0x1, R8 ;  /* 0x000000010d087824 */ /* 0x002fc600078e0208 */
[----:B------:R-:W-:Y:S02]  /*1780*/  SEL R36, R13, R36, !P2 ;  /* 0x000000240d247207 */ /* 0x000fe40005000000 */
[----:B------:R-:W-:Y:S02]  /*1790*/  ISETP.NE.AND P2, PT, R0, RZ, PT ;  /* 0x000000ff0000720c */ /* 0x000fe40003f45270 */
        /* <DEDUP_REMOVED lines=9> */
.L_x_968:
[----:B------:R-:W-:Y:S05]  /*1830*/  BSYNC B0 ;  /* 0x0000000000007941 */ /* 0x000fea0003800000 */
.L_x_967:
        /* <DEDUP_REMOVED lines=43> */
.L_x_970:
        /* <DEDUP_REMOVED lines=9> */
.L_x_2025:


//--------------------- .text._ZN17fastertransformer19segmented_topp_impl15blockSortKernelIfLi768ELi1EEEvPKT_PS2_PKiPiS7_iii --------------------------
	.section	.text._ZN17fastertransformer19segmented_topp_impl15blockSortKernelIfLi768ELi1EEEvPKT_PS2_PKiPiS7_iii,"ax",@progbits
	.align	128
        .global         _ZN17fastertransformer19segmented_topp_impl15blockSortKernelIfLi768ELi1EEEvPKT_PS2_PKiPiS7_iii
        .type           _ZN17fastertransformer19segmented_topp_impl15blockSortKernelIfLi768ELi1EEEvPKT_PS2_PKiPiS7_iii,@function
        .size           _ZN17fastertransformer19segmented_topp_impl15blockSortKernelIfLi768ELi1EEEvPKT_PS2_PKiPiS7_iii,(.L_x_2026 - _ZN17fastertransformer19segmented_topp_impl15blockSortKernelIfLi768ELi1EEEvPKT_PS2_PKiPiS7_iii)
        .other          _ZN17fastertransformer19segmented_topp_impl15blockSortKernelIfLi768ELi1EEEvPKT_PS2_PKiPiS7_iii,@"STO_CUDA_ENTRY STV_DEFAULT"
_ZN17fastertransformer19segmented_topp_impl15blockSortKernelIfLi768ELi1EEEvPKT_PS2_PKiPiS7_iii:
.text._ZN17fastertransformer19segmented_topp_impl15blockSortKernelIfLi768ELi1EEEvPKT_PS2_PKiPiS7_iii:
        /* <DEDUP_REMOVED lines=138> */
[----:B------:R-:W-:Y:S01]  /*08a0*/  ISETP.NE.AND P2, PT, R5, 0xe, PT ;  /* 0x0000000e0500780c */ /* 0x000fe20003f45270 */
[----:B------:R-:W1:Y:S01]  /*08b0*/  LDS.128 R8, [R7+0x6c40] ;  /* 0x006c400007087984 */ /* 0x000e620000000c00 */
[C---:B------:R-:W-:Y:S02]  /*08c0*/  IMAD.IADD R30, R13.reuse, 0x1, R30 ;  /* 0x000000010d1e7824 */ /* 0x040fe400078e021e */
        /* <DEDUP_REMOVED lines=17> */
[C---:B------:R-:W-:Y:S02]  /*09e0*/  ISETP.NE.AND P2, PT, R5.reuse, 0x14, PT ;  /* 0x000000140500780c */ /* 0x040fe40003f45270 */
[----:B------:R-:W-:Y:S01]  /*09f0*/  ISETP.NE.AND P3, PT, R5, 0x15, PT ;  /* 0x000000150500780c */ /* 0x000fe20003f65270 */
[C---:B--2---:R-:W-:Y:S01]  /*0a00*/  IMAD.IADD R12, R11.reuse, 0x1, R12 ;  /* 0x000000010b0c7824 */ /* 0x044fe200078e020c */
[----:B------:R-:W-:Y:S02]  /*0a10*/  SEL R30, R11, R30, !P2 ;  /* 0x0000001e0b1e7207 */ /* 0x000fe40005000000 */
[C---:B------:R-:W-:Y:S01]  /*0a20*/  ISETP.NE.AND P5, PT, R5.reuse, RZ, PT ;  /* 0x000000ff0500720c */ /* 0x040fe20003fa5270 */
[----:B------:R-:W-:Y:S01]  /*0a30*/  IMAD.IADD R13, R12, 0x1, R13 ;  /* 0x000000010c0d7824 */ /* 0x000fe200078e020d */
        /* <DEDUP_REMOVED lines=19> */
.L_x_972:
[----:B------:R-:W-:Y:S05]  /*0b70*/  BSYNC B0 ;  /* 0x0000000000007941 */ /* 0x000fea0003800000 */
.L_x_971:
        /* <DEDUP_REMOVED lines=27> */
.L_x_975:
[----:B------:R-:W-:Y:S01]  /*0d30*/  BAR.SYNC.DEFER_BLOCKING 0x0 ;  /* 0x0000000000007b1d */ /* 0x000fe20000010000 */
[C---:B------:R-:W-:Y:S02]  /*0d40*/  ISETP.NE.AND P3, PT, R5.reuse, 0x16, PT ;  /* 0x000000160500780c */ /* 0x040fe40003f65270 */
[----:B------:R-:W-:Y:S02]  /*0d50*/  ISETP.NE.AND P4, PT, R5, 0x17, PT ;  /* 0x000000170500780c */ /* 0x000fe40003f85270 */
[----:B------:R-:W-:Y:S01]  /*0d60*/  ISETP.NE.AND P5, PT, R4, RZ, PT ;  /* 0x000000ff0400720c */ /* 0x000fe20003fa5270 */
[----:B------:R-:W-:Y:S01]  /*0d70*/  BSSY B0, `(.L_x_973) ;  /* 0x0000090000007945 */ /* 0x000fe20003800000 */
[----:B-1----:R-:W1:Y:S01]  /*0d80*/  LDS R30, [R2] ;  /* 0x00000000021e7984 */ /* 0x002e620000000800 */
[----:B------:R-:W-:Y:S06]  /*0d90*/  BAR.SYNC.DEFER_BLOCKING 0x0 ;  /* 0x0000000000007b1d */ /* 0x000fec0000010000 */
[----:B-----5:R-:W-:Y:S02]  /*0da0*/  STS [R9], R16 ;  /* 0x0000001009007388 */ /* 0x020fe40000000800 */
[----:B------:R-:W-:Y:S01]  /*0db0*/  BAR.SYNC.DEFER_BLOCKING 0x0 ;  /* 0x0000000000007b1d */ /* 0x000fe20000010000 */
[----:B-1----:R-:W-:-:S04]  /*0dc0*/  ISETP.NE.AND P2, PT, R30, 0x7fffffff, PT ;  /* 0x7fffffff1e00780c */ /* 0x002fc80003f45270 */
        /* <DEDUP_REMOVED lines=9> */
[----:B------:R-:W-:Y:S01]  /*0e60*/  IMAD R7, R0, 0x4, R7 ;  /* 0x0000000400077824 */ /* 0x000fe200078e0207 */
[----:B------:R-:W1:Y:S03]  /*0e70*/  S2R R10, SR_CgaCtaId ;  /* 0x00000000000a7919 */ /* 0x000e660000008800 */
        /* <DEDUP_REMOVED lines=105> */
[----:B------:R-:W-:Y:S01]  /*1510*/  IMAD.IADD R11, R11, 0x1, R10 ;  /* 0x000000010b0b7824 */ /* 0x000fe200078e020a */
[----:B------:R-:W-:-:S02]  /*1520*/  SEL R9, R20, RZ, P5 ;  /* 0x000000ff14097207 */ /* 0x000fc40002800000 */
[----:B------:R-:W-:Y:S02]  /*1530*/  SEL R36, R10, R36, !P2 ;  /* 0x000000240a247207 */ /* 0x000fe40005000000 */
[----:B------:R-:W-:-:S04]  /*1540*/  ISETP.NE.AND P2, PT, R5, 0x14, PT ;  /* 0x000000140500780c */ /* 0x000fc80003f45270 */
[----:B------:R-:W-:Y:S02]  /*1550*/  SEL R36, R11, R36, !P2 ;  /* 0x000000240b247207 */ /* 0x000fe40005000000 */
[----:B------:R-:W-:Y:S01]  /*1560*/  ISETP.NE.AND P2, PT, R5, 0x15, PT ;  /* 0x000000150500780c */ /* 0x000fe20003f45270 */
[----:B0-----:R-:W-:-:S04]  /*1570*/  IMAD.IADD R12, R11, 0x1, R12 ;  /* 0x000000010b0c7824 */ /* 0x001fc800078e020c */
[C---:B------:R-:W-:Y:S01]  /*1580*/  IMAD.IADD R13, R12.reuse, 0x1, R13 ;  /* 0x000000010c0d7824 */ /* 0x040fe200078e020d */
[----:B------:R-:W-:Y:S02]  /*1590*/  SEL R36, R12, R36, !P2 ;  /* 0x000000240c247207 */ /* 0x000fe40005000000 */
[----:B------:R-:W-:Y:S01]  /*15a0*/  ISETP.NE.AND P2, PT, R0, RZ, PT ;  /* 0x000000ff0000720c */ /* 0x000fe20003f45270 */
[C---:B------:R-:W-:Y:S01]  /*15b0*/  IMAD.IADD R14, R13.reuse, 0x1, R14 ;  /* 0x000000010d0e7824 */ /* 0x040fe200078e020e */
        /* <DEDUP_REMOVED lines=11> */
.L_x_974:
[----:B------:R-:W-:Y:S05]  /*1670*/  BSYNC B0 ;  /* 0x0000000000007941 */ /* 0x000fea0003800000 */
.L_x_973:
        /* <DEDUP_REMOVED lines=43> */
.L_x_976:
        /* <DEDUP_REMOVED lines=13> */
.L_x_2026:


//--------------------- .text._ZN17fastertransformer19segmented_topp_impl15blockSortKernelIfLi640ELi1EEEvPKT_PS2_PKiPiS7_iii --------------------------
	.section	.text._ZN17fastertransformer19segmented_topp_impl15blockSortKernelIfLi640ELi1EEEvPKT_PS2_PKiPiS7_iii,"ax",@progbits
	.align	128
        .global         _ZN17fastertransformer19segmented_topp_impl15blockSortKernelIfLi640ELi1EEEvPKT_PS2_PKiPiS7_iii
        .type           _ZN17fastertransformer19segmented_topp_impl15blockSortKernelIfLi640ELi1EEEvPKT_PS2_PKiPiS7_iii,@function
        .size           _ZN17fastertransformer19segmented_topp_impl15blockSortKernelIfLi640ELi1EEEvPKT_PS2_PKiPiS7_iii,(.L_x_2027 - _ZN17fastertransformer19segmented_topp_impl15blockSortKernelIfLi640ELi1EEEvPKT_PS2_PKiPiS7_iii)
        .other          _ZN17fastertransformer19segmented_topp_impl15blockSortKernelIfLi640ELi1EEEvPKT_PS2_PKiPiS7_iii,@"STO_CUDA_ENTRY STV_DEFAULT"
_ZN17fastertransformer19segmented_topp_impl15blockSortKernelIfLi640ELi1EEEvPKT_PS2_PKiPiS7_iii:
.text._ZN17fastertransformer19segmented_topp_impl15blockSortKernelIfLi640ELi1EEEvPKT_PS2_PKiPiS7_iii:
        /* <DEDUP_REMOVED lines=119> */
[C---:B------:R-:W-:Y:S01]  /*0770*/  SEL R31, R15.reuse, R31, !P2 ;  /* 0x0000001f0f1f7207 */ /* 0x040fe20005000000 */
[----:B-1----:R-:W-:Y:S02]  /*0780*/  IMAD.IADD R8, R15, 0x1, R8 ;  /* 0x000000010f087824 */ /* 0x002fe400078e0208 */
        /* <DEDUP_REMOVED lines=17> */
[----:B------:R-:W2:Y:S01]  /*08a0*/  LDS.128 R8, [R7+0x5a40] ;  /* 0x005a400007087984 */ /* 0x000ea20000000c00 */
        /* <DEDUP_REMOVED lines=9> */
[C---:B------:R-:W-:Y:S02]  /*0940*/  ISETP.NE.AND P5, PT, R5.reuse, RZ, PT ;  /* 0x000000ff0500720c */ /* 0x040fe40003fa5270 */
[----:B------:R-:W-:Y:S01]  /*0950*/  ISETP.NE.AND P3, PT, R5, 0x12, PT ;  /* 0x000000120500780c */ /* 0x000fe20003f65270 */
[----:B------:R-:W-:Y:S01]  /*0960*/  IMAD.IADD R19, R21, 0x1, -R19 ;  /* 0x0000000115137824 */ /* 0x000fe200078e0a13 */
[----:B------:R-:W-:Y:S01]  /*0970*/  ISETP.NE.AND P4, PT, R4, RZ, PT ;  /* 0x000000ff0400720c */ /* 0x000fe20003f85270 */
[----:B-1----:R-:W-:-:S04]  /*0980*/  IMAD.IADD R12, R15, 0x1, R12 ;  /* 0x000000010f0c7824 */ /* 0x002fc800078e020c */
[C---:B--2---:R-:W-:Y:S01]  /*0990*/  IMAD.IADD R9, R12.reuse, 0x1, R9 ;  /* 0x000000010c097824 */ /* 0x044fe200078e0209 */
[----:B------:R-:W-:-:S03]  /*09a0*/  SEL R31, R12, R31, !P2 ;  /* 0x0000001f0c1f7207 */ /* 0x000fc60005000000 */
        /* <DEDUP_REMOVED lines=15> */
.L_x_978:
[----:B------:R-:W-:Y:S05]  /*0aa0*/  BSYNC B0 ;  /* 0x0000000000007941 */ /* 0x000fea0003800000 */
.L_x_977:
[----:B------:R-:W-:Y:S01]  /*0ab0*/  BAR.SYNC.DEFER_BLOCKING 0x0 ;  /* 0x0000000000007b1d */ /* 0x000fe20000010000 */
[----:B------:R-:W-:-:S05]  /*0ac0*/  IMAD.MOV.U32 R19, RZ, RZ, 0x4 ;  /* 0x00000004ff137424 */ /* 0x000fca00078e00ff */
        /* <DEDUP_REMOVED lines=25> */
.L_x_981:
        /* <DEDUP_REMOVED lines=39> */
[----:B0-----:R-:W0:Y:S04]  /*0ed0*/  LDS R20, [R3+0x10] ;  /* 0x0000100003147984 */ /* 0x001e280000000800 */
[----:B------:R-:W-:Y:S04]  /*0ee0*/  LDS R21, [R3+0x14] ;  /* 0x0000140003157984 */ /* 0x000fe80000000800 */
[----:B------:R-:W3:Y:S04]  /*0ef0*/  LDS R22, [R3+0x18] ;  /* 0x0000180003167984 */ /* 0x000ee80000000800 */
[----:B------:R-:W-:Y:S04]  /*0f00*/  LDS R23, [R3+0x1c] ;  /* 0x00001c0003177984 */ /* 0x000fe80000000800 */
[----:B------:R-:W4:Y:S01]  /*0f10*/  LDS R8, [R3+0x20] ;  /* 0x0000200003087984 */ /* 0x000f220000000800 */
[----:B--2---:R-:W-:-:S04]  /*0f20*/  IADD3 R7, R26, R28, R29 ;  /* 0x0000001c1a077210 */ /* 0x004fc80007ffe01d */
[----:B0-----:R-:W-:-:S04]  /*0f30*/  IADD3 R7, R20, R27, R7 ;  /* 0x0000001b14077210 */ /* 0x001fc80007ffe007 */
[----:B---3--:R-:W-:Y:S02]  /*0f40*/  IADD3 R24, R22, R21, R7 ;  /* 0x0000001516187210 */ /* 0x008fe40007ffe007 */
[----:B------:R-:W-:-:S04]  /*0f50*/  MOV R7, 0x400 ;  /* 0x0000040000077802 */ /* 0x000fc80000000f00 */
[----:B-1----:R-:W-:Y:S02]  /*0f60*/  LEA R7, R10, R7, 0x18 ;  /* 0x000000070a077211 */ /* 0x002fe400078ec0ff */
        /* <DEDUP_REMOVED lines=86> */
.L_x_980:
[----:B------:R-:W-:Y:S05]  /*14d0*/  BSYNC B0 ;  /* 0x0000000000007941 */ /* 0x000fea0003800000 */
.L_x_979:
        /* <DEDUP_REMOVED lines=43> */
.L_x_982:
        /* <DEDUP_REMOVED lines=15> */
.L_x_2027:


//--------------------- .text._ZN17fastertransformer19segmented_topp_impl15blockSortKernelIfLi512ELi1EEEvPKT_PS2_PKiPiS7_iii --------------------------
	.section	.text._ZN17fastertransformer19segmented_topp_impl15blockSortKernelIfLi512ELi1EEEvPKT_PS2_PKiPiS7_iii,"ax",@progbits
	.align	128
        .global         _ZN17fastertransformer19segmented_topp_impl15blockSortKernelIfLi512ELi1EEEvPKT_PS2_PKiPiS7_iii
        .type           _ZN17fastertransformer19segmented_topp_impl15blockSortKernelIfLi512ELi1EEEvPKT_PS2_PKiPiS7_iii,@function
        .size           _ZN17fastertransformer19segmented_topp_impl15blockSortKernelIfLi512ELi1EEEvPKT_PS2_PKiPiS7_iii,(.L_x_2028 - _ZN17fastertransformer19segmented_topp_impl15blockSortKernelIfLi512ELi1EEEvPKT_PS2_PKiPiS7_iii)
        .other          _ZN17fastertransformer19segmented_topp_impl15blockSortKernelIfLi512ELi1EEEvPKT_PS2_PKiPiS7_iii,@"STO_CUDA_ENTRY STV_DEFAULT"
_ZN17fastertransformer19segmented_topp_impl15blockSortKernelIfLi512ELi1EEEvPKT_PS2_PKiPiS7_iii:
.text._ZN17fastertransformer19segmented_topp_impl15blockSortKernelIfLi512ELi1EEEvPKT_PS2_PKiPiS7_iii:
        /* <DEDUP_REMOVED lines=120> */
[----:B-1----:R-:W-:Y:S02]  /*0780*/  IMAD.IADD R30, R11, 0x1, R12 ;  /* 0x000000010b1e7824 */ /* 0x002fe400078e020c */
        /* <DEDUP_REMOVED lines=36> */
.L_x_984:
[----:B------:R-:W-:Y:S05]  /*09d0*/  BSYNC B0 ;  /* 0x0000000000007941 */ /* 0x000fea0003800000 */
.L_x_983:
        /* <DEDUP_REMOVED lines=22> */
[----:B0-----:R-:W-:-:S02]  /*0b40*/  IMAD.IADD R8, R17, 0x1, R18 ;  /* 0x0000000111087824 */ /* 0x001fc400078e0212 */
[----:B------:R-:W-:Y:S02]  /*0b50*/  IMAD.MOV.U32 R17, RZ, RZ, 0x4 ;  /* 0x00000004ff117424 */ /* 0x000fe400078e00ff */
[----:B------:R-:W-:Y:S01]  /*0b60*/  IMAD R9, R8, 0x4, R7 ;  /* 0x0000000408097824 */ /* 0x000fe200078e0207 */
[----:B------:R-:W-:Y:S06]  /*0b70*/  BAR.SYNC.DEFER_BLOCKING 0x0 ;  /* 0x0000000000007b1d */ /* 0x000fec0000010000 */
[----:B------:R0:W-:Y:S02]  /*0b80*/  STS [R9], R19 ;  /* 0x0000001309007388 */ /* 0x0001e40000000800 */
.L_x_987:
        /* <DEDUP_REMOVED lines=122> */
.L_x_986:
[----:B------:R-:W-:Y:S05]  /*1330*/  BSYNC B0 ;  /* 0x0000000000007941 */ /* 0x000fea0003800000 */
.L_x_985:
        /* <DEDUP_REMOVED lines=43> */
.L_x_988:
        /* <DEDUP_REMOVED lines=9> */
.L_x_2028:


//--------------------- .text._ZN17fastertransformer19segmented_topp_impl15blockSortKernelIfLi384ELi1EEEvPKT_PS2_PKiPiS7_iii --------------------------
	.section	.text._ZN17fastertransformer19segmented_topp_impl15blockSortKernelIfLi384ELi1EEEvPKT_PS2_PKiPiS7_iii,"ax",@progbits
	.align	128
        .global         _ZN17fastertransformer19segmented_topp_impl15blockSortKernelIfLi384ELi1EEEvPKT_PS2_PKiPiS7_iii
        .type           _ZN17fastertransformer19segmented_topp_impl15blockSortKernelIfLi384ELi1EEEvPKT_PS2_PKiPiS7_iii,@function
        .size           _ZN17fastertransformer19segmented_topp_impl15blockSortKernelIfLi384ELi1EEEvPKT_PS2_PKiPiS7_iii,(.L_x_2029 - _ZN17fastertransformer19segmented_topp_impl15blockSortKernelIfLi384ELi1EEEvPKT_PS2_PKiPiS7_iii)
        .other          _ZN17fastertransformer19segmented_topp_impl15blockSortKernelIfLi384ELi1EEEvPKT_PS2_PKiPiS7_iii,@"STO_CUDA_ENTRY STV_DEFAULT"
_ZN17fastertransformer19segmented_topp_impl15blockSortKernelIfLi384ELi1EEEvPKT_PS2_PKiPiS7_iii:
.text._ZN17fastertransformer19segmented_topp_impl15blockSortKernelIfLi384ELi1EEEvPKT_PS2_PKiPiS7_iii:
        /* <DEDUP_REMOVED lines=13> */
[----:B------:R-:W-:Y:S01]  /*00d0*/  ULDC.64 UR10, c[0x0][0x228] ;  /* 0x00008a00000a7ab9 */ /* 0x000fe20000000a00 */
[----:B------:R-:W-:Y:S01]  /*00e0*/  IMAD R0, R5, UR4, RZ ;  /* 0x0000000405007c24 */ /* 0x000fe2000f8e02ff */
[----:B------:R-:W-:-:S04]  /*00f0*/  ULDC.64 UR4, c[0x0][0x218] ;  /* 0x0000860000047ab9 */ /* 0x000fc80000000a00 */
[----:B0-----:R-:W-:Y:S02]  /*0100*/  IADD3 R4, P0, R0, R21, RZ ;  /* 0x0000001500047210 */ /* 0x001fe40007f1e0ff */
[----:B------:R-:W-:-:S03]  /*0110*/  SHF.R.S32.HI R3, RZ, 0x1f, R21 ;  /* 0x0000001fff037819 */ /* 0x000fc60000011415 */
[----:B------:R-:W-:Y:S01]  /*0120*/  IMAD.SHL.U32 R8, R4, 0x4, RZ ;  /* 0x0000000404087824 */ /* 0x000fe200078e00ff */
[----:B------:R-:W-:Y:S02]  /*0130*/  LEA.HI.X.SX32 R3, R0, R3, 0x1, P0 ;  /* 0x0000000300037211 */ /* 0x000fe400000f0eff */
[----:B------:R-:W-:Y:S01]  /*0140*/  ISETP.GE.AND P0, PT, R21, R2, PT ;  /* 0x000000021500720c */ /* 0x000fe20003f06270 */
[----:B------:R-:W-:Y:S01]  /*0150*/  IMAD.MOV.U32 R2, RZ, RZ, RZ ;  /* 0x000000ffff027224 */ /* 0x000fe200078e00ff */
        /* <DEDUP_REMOVED lines=10> */
[----:B------:R-:W-:-:S04]  /*0200*/  IMAD.U32 R20, RZ, RZ, UR4 ;  /* 0x00000004ff147e24 */ /* 0x000fc8000f8e00ff */
[C-C-:B------:R-:W-:Y:S02]  /*0210*/  IMAD R18, R21.reuse, 0x4, R20.reuse ;  /* 0x0000000415127824 */ /* 0x140fe400078e0214 */
[----:B------:R-:W-:Y:S01]  /*0220*/  IMAD R17, R21, 0x24, R20 ;  /* 0x0000002415117824 */ /* 0x000fe200078e0214 */
        /* <DEDUP_REMOVED lines=10> */
[----:B------:R0:W5:Y:S02]  /*02d0*/  @!P0 LDG.E R19, desc[UR8][R8.64] ;  /* 0x0000000808138981 */ /* 0x000164000c1e1900 */
[----:B------:R-:W-:Y:S01]  /*02e0*/  IMAD R4, R3, 0x600, R20 ;  /* 0x0000060003047824 */ /* 0x000fe200078e0214 */
[----:B------:R-:W-:Y:S01]  /*02f0*/  BAR.SYNC.DEFER_BLOCKING 0x0 ;  /* 0x0000000000007b1d */ /* 0x000fe20000010000 */
[----:B------:R-:W-:-:S02]  /*0300*/  IADD3 R0, -R0, 0x1, RZ ;  /* 0x0000000100007810 */ /* 0x000fc40007ffe1ff */
        /* <DEDUP_REMOVED lines=69> */
[----:B------:R-:W-:Y:S02]  /*0760*/  ISETP.NE.AND P3, PT, R11, 0x9, PT ;  /* 0x000000090b00780c */ /* 0x000fe40003f65270 */
[----:B------:R-:W-:Y:S02]  /*0770*/  SEL R33, R7, R33, !P2 ;  /* 0x0000002107217207 */ /* 0x000fe40005000000 */
[C---:B------:R-:W-:Y:S02]  /*0780*/  ISETP.NE.AND P5, PT, R11.reuse, RZ, PT ;  /* 0x000000ff0b00720c */ /* 0x040fe40003fa5270 */
[----:B------:R-:W-:Y:S01]  /*0790*/  ISETP.NE.AND P2, PT, R11, 0xa, PT ;  /* 0x0000000a0b00780c */ /* 0x000fe20003f45270 */
[----:B------:R-:W-:Y:S01]  /*07a0*/  IMAD.IADD R30, R31, 0x1, -R30 ;  /* 0x000000011f1e7824 */ /* 0x000fe200078e0a1e */
[----:B------:R-:W-:Y:S01]  /*07b0*/  ISETP.NE.AND P4, PT, R16, RZ, PT ;  /* 0x000000ff1000720c */ /* 0x000fe20003f85270 */
[----:B-1----:R-:W-:-:S04]  /*07c0*/  IMAD.IADD R12, R7, 0x1, R12 ;  /* 0x00000001070c7824 */ /* 0x002fc800078e020c */
[C---:B------:R-:W-:Y:S01]  /*07d0*/  IMAD.IADD R13, R12.reuse, 0x1, R13 ;  /* 0x000000010c0d7824 */ /* 0x040fe200078e020d */
[----:B------:R-:W-:Y:S02]  /*07e0*/  SEL R33, R12, R33, !P3 ;  /* 0x000000210c217207 */ /* 0x000fe40005800000 */
[----:B------:R-:W-:Y:S01]  /*07f0*/  ISETP.NE.AND P3, PT, R11, 0xb, PT ;  /* 0x0000000b0b00780c */ /* 0x000fe20003f65270 */
[C---:B------:R-:W-:Y:S01]  /*0800*/  IMAD.IADD R14, R13.reuse, 0x1, R14 ;  /* 0x000000010d0e7824 */ /* 0x040fe200078e020e */
[----:B------:R-:W-:Y:S02]  /*0810*/  SEL R33, R13, R33, !P2 ;  /* 0x000000210d217207 */ /* 0x000fe40005000000 */
        /* <DEDUP_REMOVED lines=12> */
.L_x_990:
[----:B------:R-:W-:Y:S05]  /*08e0*/  BSYNC B0 ;  /* 0x0000000000007941 */ /* 0x000fea0003800000 */
.L_x_989:
        /* <DEDUP_REMOVED lines=24> */
[----:B------:R-:W-:Y:S01]  /*0a70*/  IMAD R4, R5, 0x4, R20 ;  /* 0x0000000405047824 */ /* 0x000fe200078e0214 */
[----:B------:R-:W-:Y:S06]  /*0a80*/  BAR.SYNC.DEFER_BLOCKING 0x0 ;  /* 0x0000000000007b1d */ /* 0x000fec0000010000 */
[----:B------:R1:W-:Y:S02]  /*0a90*/  STS [R4], R2 ;  /* 0x0000000204007388 */ /* 0x0003e40000000800 */
.L_x_993:
[----:B------:R-:W-:Y:S01]  /*0aa0*/  BAR.SYNC.DEFER_BLOCKING 0x0 ;  /* 0x0000000000007b1d */ /* 0x000fe20000010000 */
[C---:B------:R-:W-:Y:S02]  /*0ab0*/  ISETP.NE.AND P3, PT, R11.reuse, 0xa, PT ;  /* 0x0000000a0b00780c */ /* 0x040fe40003f65270 */
[----:B------:R-:W-:Y:S02]  /*0ac0*/  ISETP.NE.AND P4, PT, R11, 0xb, PT ;  /* 0x0000000b0b00780c */ /* 0x000fe40003f85270 */
[----:B------:R-:W-:Y:S01]  /*0ad0*/  ISETP.NE.AND P5, PT, R16, RZ, PT ;  /* 0x000000ff1000720c */ /* 0x000fe20003fa5270 */
[----:B------:R-:W-:Y:S01]  /*0ae0*/  BSSY B0, `(.L_x_991) ;  /* 0x0000067000007945 */ /* 0x000fe20003800000 */
[----:B--2---:R-:W2:Y:S01]  /*0af0*/  S2R R13, SR_CgaCtaId ;  /* 0x00000000000d7919 */ /* 0x004ea20000008800 */
        /* <DEDUP_REMOVED lines=12> */
[----:B0-----:R-:W-:Y:S01]  /*0bc0*/  IMAD R20, R5, 0x600, R20 ;  /* 0x0000060005147824 */ /* 0x001fe200078e0214 */
[----:B------:R-:W-:-:S03]  /*0bd0*/  IADD3 R3, -R3, 0x1, RZ ;  /* 0x0000000103037810 */ /* 0x000fc60007ffe1ff */
[----:B------:R-:W-:-:S04]  /*0be0*/  IMAD R20, R21, 0x4, R20 ;  /* 0x0000000415147824 */ /* 0x000fc800078e0214 */
[----:B------:R-:W-:Y:S01]  /*0bf0*/  IMAD R3, R3, 0x2, R20 ;  /* 0x0000000203037824 */ /* 0x000fe200078e0214 */
[----:B------:R-:W-:-:S04]  /*0c00*/  MOV R20, 0x400 ;  /* 0x0000040000147802 */ /* 0x000fc80000000f00 */
[----:B--2---:R-:W-:Y:S01]  /*0c10*/  LEA R20, R13, R20, 0x18 ;  /* 0x000000140d147211 */ /* 0x004fe200078ec0ff */
        /* <DEDUP_REMOVED lines=66> */
[----:B------:R-:W-:Y:S02]  /*1040*/  ISETP.NE.AND P2, PT, R11, 0x9, PT ;  /* 0x000000090b00780c */ /* 0x000fe40003f45270 */
[----:B------:R-:W-:Y:S01]  /*1050*/  SEL R7, R31, RZ, P5 ;  /* 0x000000ff1f077207 */ /* 0x000fe20002800000 */
[C---:B------:R-:W-:Y:S01]  /*1060*/  IMAD.IADD R13, R12.reuse, 0x1, R13 ;  /* 0x000000010c0d7824 */ /* 0x040fe200078e020d */
[----:B------:R-:W-:Y:S02]  /*1070*/  SEL R36, R12, R36, !P2 ;  /* 0x000000240c247207 */ /* 0x000fe40005000000 */
[----:B------:R-:W-:Y:S01]  /*1080*/  ISETP.NE.AND P2, PT, R21, RZ, PT ;  /* 0x000000ff1500720c */ /* 0x000fe20003f45270 */
[C---:B------:R-:W-:Y:S01]  /*1090*/  IMAD.IADD R14, R13.reuse, 0x1, R14 ;  /* 0x000000010d0e7824 */ /* 0x040fe200078e020e */
[----:B------:R-:W-:-:S02]  /*10a0*/  SEL R36, R13, R36, !P3 ;  /* 0x000000240d247207 */ /* 0x000fc40005800000 */
        /* <DEDUP_REMOVED lines=10> */
.L_x_992:
[----:B------:R-:W-:Y:S05]  /*1150*/  BSYNC B0 ;  /* 0x0000000000007941 */ /* 0x000fea0003800000 */
.L_x_991:
[----:B------:R-:W-:Y:S01]  /*1160*/  BAR.SYNC.DEFER_BLOCKING 0x0 ;  /* 0x0000000000007b1d */ /* 0x000fe20000010000 */
[----:B------:R-:W-:-:S05]  /*1170*/  VIADD R0, R0, 0x4 ;  /* 0x0000000400007836 */ /* 0x000fca0000000000 */
[----:B------:R-:W1:Y:S02]  /*1180*/  @P2 LDS R4, [R20+0x363c] ;  /* 0x00363c0014042984 */ /* 0x000e640000000800 */
[----:B-1----:R-:W-:Y:S01]  /*1190*/  @P2 IMAD.IADD R7, R4, 0x1, R7 ;  /* 0x0000000104072824 */ /* 0x002fe200078e0207 */
        /* <DEDUP_REMOVED lines=26> */
[----:B------:R0:W1:Y:S02]  /*1340*/  LDS R0, [R18] ;  /* 0x0000000012007984 */ /* 0x0000640000000800 */
[----:B------:R-:W-:Y:S06]  /*1350*/  BAR.SYNC.DEFER_BLOCKING 0x0 ;  /* 0x0000000000007b1d */ /* 0x000fec0000010000 */
[----:B------:R0:W-:Y:S02]  /*1360*/  STS [R4], R19 ;  /* 0x0000001304007388 */ /* 0x0001e40000000800 */
[----:B------:R-:W-:Y:S06]  /*1370*/  BAR.SYNC.DEFER_BLOCKING 0x0 ;  /* 0x0000000000007b1d */ /* 0x000fec0000010000 */
[----:B------:R-:W-:Y:S05]  /*1380*/  @P0 EXIT ;  /* 0x000000000000094d */ /* 0x000fea0003800000 */
[----:B------:R-:W3:Y:S01]  /*1390*/  LDS R3, [R18] ;  /* 0x0000000012037984 */ /* 0x000ee20000000800 */
[----:B------:R-:W-:Y:S01]  /*13a0*/  IMAD.MOV.U32 R5, RZ, RZ, -0x1 ;  /* 0xffffffffff057424 */ /* 0x000fe200078e00ff */
[----:B-1----:R-:W-:-:S04]  /*13b0*/  ISETP.GE.AND P0, PT, R0, RZ, PT ;  /* 0x000000ff0000720c */ /* 0x002fc80003f06270 */
[----:B------:R-:W-:-:S04]  /*13c0*/  SEL R5, R5, 0x80000000, P0 ;  /* 0x8000000005057807 */ /* 0x000fc80000000000 */
[----:B------:R-:W-:-:S05]  /*13d0*/  LOP3.LUT R5, R5, R0, RZ, 0x3c, !PT ;  /* 0x0000000005057212 */ /* 0x000fca00078e3cff */
[----:B------:R-:W-:Y:S04]  /*13e0*/  STG.E desc[UR8][R34.64], R5 ;  /* 0x0000000522007986 */ /* 0x000fe8000c101908 */
[----:B---3--:R-:W-:Y:S01]  /*13f0*/  STG.E desc[UR8][R8.64], R3 ;  /* 0x0000000308007986 */ /* 0x008fe2000c101908 */
[----:B------:R-:W-:Y:S05]  /*1400*/  EXIT ;  /* 0x000000000000794d */ /* 0x000fea0003800000 */
.L_x_994:
        /* <DEDUP_REMOVED lines=15> */
.L_x_2029:


//--------------------- .text._ZN17fastertransformer19segmented_topp_impl15blockSortKernelIfLi256ELi1EEEvPKT_PS2_PKiPiS7_iii --------------------------
	.section	.text._ZN17fastertransformer19segmented_topp_impl15blockSortKernelIfLi256ELi1EEEvPKT_PS2_PKiPiS7_iii,"ax",@progbits
	.align	128
        .global         _ZN17fastertransformer19segmented_topp_impl15blockSortKernelIfLi256ELi1EEEvPKT_PS2_PKiPiS7_iii
        .type           _ZN17fastertransformer19segmented_topp_impl15blockSortKernelIfLi256ELi1EEEvPKT_PS2_PKiPiS7_iii,@function
        .size           _ZN17fastertransformer19segmented_topp_impl15blockSortKernelIfLi256ELi1EEEvPKT_PS2_PKiPiS7_iii,(.L_x_2030 - _ZN17fastertransformer19segmented_topp_impl15blockSortKernelIfLi256ELi1EEEvPKT_PS2_PKiPiS7_iii)
        .other          _ZN17fastertransformer19segmented_topp_impl15blockSortKernelIfLi256ELi1EEEvPKT_PS2_PKiPiS7_iii,@"STO_CUDA_ENTRY STV_DEFAULT"
_ZN17fastertransformer19segmented_topp_impl15blockSortKernelIfLi256ELi1EEEvPKT_PS2_PKiPiS7_iii:
.text._ZN17fastertransformer19segmented_topp_impl15blockSortKernelIfLi256ELi1EEEvPKT_PS2_PKiPiS7_iii:
        /* <DEDUP_REMOVED lines=32> */
[----:B------:R-:W-:-:S04]  /*0200*/  IMAD.U32 R16, RZ, RZ, UR4 ;  /* 0x00000004ff107e24 */ /* 0x000fc8000f8e00ff */
        /* <DEDUP_REMOVED lines=65> */
[----:B------:R-:W-:-:S02]  /*0620*/  ISETP.NE.AND P2, PT, R19, 0x2, PT ;  /* 0x000000021300780c */ /* 0x000fc40003f45270 */
[C---:B------:R-:W-:Y:S02]  /*0630*/  ISETP.NE.AND P5, PT, R19.reuse, RZ, PT ;  /* 0x000000ff1300720c */ /* 0x040fe40003fa5270 */
        /* <DEDUP_REMOVED lines=12> */
[----:B------:R-:W-:Y:S01]  /*0700*/  SEL R4, R34, R4, !P2 ;  /* 0x0000000422047207 */ /* 0x000fe20005000000 */
[----:B------:R-:W-:Y:S01]  /*0710*/  IMAD.IADD R32, R33, 0x1, -R32 ;  /* 0x0000000121207824 */ /* 0x000fe200078e0a20 */
        /* <DEDUP_REMOVED lines=16> */
.L_x_996:
[----:B------:R-:W-:Y:S05]  /*0820*/  BSYNC B0 ;  /* 0x0000000000007941 */ /* 0x000fea0003800000 */
.L_x_995:
        /* <DEDUP_REMOVED lines=22> */
[----:B-1----:R-:W-:-:S05]  /*0990*/  IADD3 R23, R23, R22, RZ ;  /* 0x0000001617177210 */ /* 0x002fca0007ffe0ff */
[----:B------:R-:W-:Y:S01]  /*09a0*/  IMAD R4, R23, 0x4, R16 ;  /* 0x0000000417047824 */ /* 0x000fe200078e0210 */
[----:B------:R-:W-:Y:S01]  /*09b0*/  BAR.SYNC.DEFER_BLOCKING 0x0 ;  /* 0x0000000000007b1d */ /* 0x000fe20000010000 */
[----:B------:R-:W-:-:S05]  /*09c0*/  IMAD.MOV.U32 R23, RZ, RZ, 0x4 ;  /* 0x00000004ff177424 */ /* 0x000fca00078e00ff */
[----:B------:R1:W-:Y:S02]  /*09d0*/  STS [R4], R21 ;  /* 0x0000001504007388 */ /* 0x0003e40000000800 */
.L_x_999:
        /* <DEDUP_REMOVED lines=20> */
[----:B0-----:R-:W-:-:S04]  /*0b20*/  IMAD.IADD R16, R16, 0x1, R5 ;  /* 0x0000000110107824 */ /* 0x001fc800078e0205 */
[----:B------:R-:W-:Y:S01]  /*0b30*/  IMAD R5, R17, 0x4, R16 ;  /* 0x0000000411057824 */ /* 0x000fe200078e0210 */
[----:B------:R-:W-:-:S03]  /*0b40*/  MOV R16, 0x400 ;  /* 0x0000040000107802 */ /* 0x000fc60000000f00 */
[----:B------:R-:W-:Y:S01]  /*0b50*/  IMAD R24, R6, 0x2, R5 ;  /* 0x0000000206187824 */ /* 0x000fe200078e0205 */
        /* <DEDUP_REMOVED lines=54> */
[----:B------:R-:W-:Y:S02]  /*0ec0*/  ISETP.NE.AND P2, PT, R19, 0x5, PT ;  /* 0x000000051300780c */ /* 0x000fe40003f45270 */
[----:B------:R-:W-:Y:S02]  /*0ed0*/  SEL R7, R33, RZ, P5 ;  /* 0x000000ff21077207 */ /* 0x000fe40002800000 */
[----:B------:R-:W-:Y:S02]  /*0ee0*/  SEL R4, R35, R4, !P2 ;  /* 0x0000000423047207 */ /* 0x000fe40005000000 */
[----:B------:R-:W-:Y:S01]  /*0ef0*/  ISETP.NE.AND P2, PT, R17, RZ, PT ;  /* 0x000000ff1100720c */ /* 0x000fe20003f45270 */
[----:B0-----:R-:W-:-:S04]  /*0f00*/  IMAD.IADD R9, R35, 0x1, R9 ;  /* 0x0000000123097824 */ /* 0x001fc800078e0209 */
[----:B------:R-:W-:Y:S01]  /*0f10*/  IMAD.IADD R10, R10, 0x1, R9 ;  /* 0x000000010a0a7824 */ /* 0x000fe200078e0209 */
[----:B------:R-:W-:Y:S02]  /*0f20*/  SEL R4, R9, R4, !P3 ;  /* 0x0000000409047207 */ /* 0x000fe40005800000 */
[----:B------:R-:W-:Y:S02]  /*0f30*/  ISETP.NE.AND P3, PT, R19, RZ, PT ;  /* 0x000000ff1300720c */ /* 0x000fe40003f65270 */
[----:B------:R-:W-:Y:S02]  /*0f40*/  SEL R4, R10, R4, !P4 ;  /* 0x000000040a047207 */ /* 0x000fe40006000000 */
[----:B------:R-:W-:-:S03]  /*0f50*/  IADD3 R5, R11, R10, RZ ;  /* 0x0000000a0b057210 */ /* 0x000fc60007ffe0ff */
[----:B------:R-:W-:-:S06]  /*0f60*/  IMAD.IADD R7, R4, 0x1, R7 ;  /* 0x0000000104077824 */ /* 0x000fcc00078e0207 */
[----:B------:R-:W-:Y:S05]  /*0f70*/  @P3 BRA `(.L_x_998) ;  /* 0x0000000000143947 */ /* 0x000fea0003800000 */
[----:B------:R-:W-:Y:S01]  /*0f80*/  ISETP.NE.AND P3, PT, R18, RZ, PT ;  /* 0x000000ff1200720c */ /* 0x000fe20003f65270 */
[----:B------:R-:W-:Y:S02]  /*0f90*/  IMAD.U32 R5, R5, 0x10000, RZ ;  /* 0x0001000005057824 */ /* 0x000fe400078e00ff */
[----:B------:R-:W-:-:S10]  /*0fa0*/  IMAD.MOV.U32 R7, RZ, RZ, R33 ;  /* 0x000000ffff077224 */ /* 0x000fd400078e0021 */
[----:B------:R0:W-:Y:S01]  /*0fb0*/  @!P3 STS [R16+0x2428], R5 ;  /* 0x002428051000b388 */ /* 0x0001e20000000800 */
[----:B------:R-:W-:-:S07]  /*0fc0*/  @!P3 IMAD.MOV.U32 R7, RZ, RZ, R5 ;  /* 0x000000ffff07b224 */ /* 0x000fce00078e0005 */
.L_x_998:
[----:B------:R-:W-:Y:S05]  /*0fd0*/  BSYNC B0 ;  /* 0x0000000000007941 */ /* 0x000fea0003800000 */
.L_x_997:
        /* <DEDUP_REMOVED lines=43> */
.L_x_1000:
        /* <DEDUP_REMOVED lines=15> */
.L_x_2030:


//--------------------- .text._ZN17fastertransformer19segmented_topp_impl15blockSortKernelIfLi128ELi1EEEvPKT_PS2_PKiPiS7_iii --------------------------
	.section	.text._ZN17fastertransformer19segmented_topp_impl15blockSortKernelIfLi128ELi1EEEvPKT_PS2_PKiPiS7_iii,"ax",@progbits
	.align	128
        .global         _ZN17fastertransformer19segmented_topp_impl15blockSortKernelIfLi128ELi1EEEvPKT_PS2_PKiPiS7_iii
        .type           _ZN17fastertransformer19segmented_topp_impl15blockSortKernelIfLi128ELi1EEEvPKT_PS2_PKiPiS7_iii,@function
        .size           _ZN17fastertransformer19segmented_topp_impl15blockSortKernelIfLi128ELi1EEEvPKT_PS2_PKiPiS7_iii,(.L_x_2031 - _ZN17fastertransformer19segmented_topp_impl15blockSortKernelIfLi128ELi1EEEvPKT_PS2_PKiPiS7_iii)
        .other          _ZN17fastertransformer19segmented_topp_impl15blockSortKernelIfLi128ELi1EEEvPKT_PS2_PKiPiS7_iii,@"STO_CUDA_ENTRY STV_DEFAULT"
_ZN17fastertransformer19segmented_topp_impl15blockSortKernelIfLi128ELi1EEEvPKT_PS2_PKiPiS7_iii:
.text._ZN17fastertransformer19segmented_topp_impl15blockSortKernelIfLi128ELi1EEEvPKT_PS2_PKiPiS7_iii:
        /* <DEDUP_REMOVED lines=79> */
[----:B-1----:R-:W-:-:S05]  /*04f0*/  @P1 IADD3 R5, R4, R5, RZ ;  /* 0x0000000504051210 */ /* 0x002fca0007ffe0ff */
        /* <DEDUP_REMOVED lines=9> */
[----:B------:R-:W-:Y:S01]  /*0590*/  SHF.R.U32.HI R10, RZ, 0x5, R16 ;  /* 0x00000005ff0a7819 */ /* 0x000fe20000011610 */
[----:B-1----:R-:W-:-:S04]  /*05a0*/  @P2 IMAD.IADD R29, R0, 0x1, R29 ;  /* 0x00000001001d2824 */ /* 0x002fc800078e021d */
[----:B------:R-:W-:-:S06]  /*05b0*/  IMAD R0, R10, 0x4, R15 ;  /* 0x000000040a007824 */ /* 0x000fcc00078e020f */
[----:B------:R-:W-:Y:S01]  /*05c0*/  @!P1 STS [R0+0x1200], R29 ;  /* 0x0012001d00009388 */ /* 0x000fe20000000800 */
[----:B------:R-:W-:Y:S01]  /*05d0*/  IMAD.IADD R17, R29, 0x1, -R4 ;  /* 0x000000011d117824 */ /* 0x000fe200078e0a04 */
[----:B------:R-:W-:Y:S06]  /*05e0*/  BAR.SYNC.DEFER_BLOCKING 0x0 ;  /* 0x0000000000007b1d */ /* 0x000fec0000010000 */
[----:B------:R-:W1:Y:S04]  /*05f0*/  LDS.128 R4, [R15+0x1200] ;  /* 0x001200000f047984 */ /* 0x000e680000000c00 */
[----:B------:R-:W2:Y:S01]  /*0600*/  LDS R29, [R15+0x1208] ;  /* 0x001208000f1d7984 */ /* 0x000ea20000000800 */
[----:B------:R-:W-:-:S02]  /*0610*/  ISETP.NE.AND P2, PT, R10, 0x2, PT ;  /* 0x000000020a00780c */ /* 0x000fc40003f45270 */
[----:B------:R-:W-:Y:S01]  /*0620*/  ISETP.NE.AND P3, PT, R10, RZ, PT ;  /* 0x000000ff0a00720c */ /* 0x000fe20003f65270 */
[----:B------:R-:W-:Y:S01]  /*0630*/  BSSY B0, `(.L_x_1001) ;  /* 0x0000011000007945 */ /* 0x000fe20003800000 */
[----:B-1----:R-:W-:-:S05]  /*0640*/  IMAD.IADD R5, R4, 0x1, R5 ;  /* 0x0000000104057824 */ /* 0x002fca00078e0205 */
[C---:B------:R-:W-:Y:S01]  /*0650*/  SEL R4, R5.reuse, R4, !P2 ;  /* 0x0000000405047207 */ /* 0x040fe20005000000 */
[----:B--2---:R-:W-:Y:S01]  /*0660*/  IMAD.IADD R5, R5, 0x1, R29 ;  /* 0x0000000105057824 */ /* 0x004fe200078e021d */
[----:B------:R-:W-:-:S04]  /*0670*/  ISETP.NE.AND P2, PT, R10, 0x3, PT ;  /* 0x000000030a00780c */ /* 0x000fc80003f45270 */
[----:B------:R-:W-:Y:S02]  /*0680*/  SEL R4, R5, R4, !P2 ;  /* 0x0000000405047207 */ /* 0x000fe40005000000 */
[----:B------:R-:W-:Y:S01]  /*0690*/  ISETP.NE.AND P2, PT, R11, RZ, PT ;  /* 0x000000ff0b00720c */ /* 0x000fe20003f45270 */
[----:B------:R-:W-:-:S03]  /*06a0*/  IMAD.IADD R7, R7, 0x1, R5 ;  /* 0x0000000107077824 */ /* 0x000fc600078e0205 */
[----:B------:R-:W-:Y:S02]  /*06b0*/  SEL R5, R17, RZ, P2 ;  /* 0x000000ff11057207 */ /* 0x000fe40001000000 */
[----:B------:R-:W-:Y:S02]  /*06c0*/  ISETP.NE.AND P2, PT, R16, RZ, PT ;  /* 0x000000ff1000720c */ /* 0x000fe40003f45270 */
[----:B------:R-:W-:Y:S01]  /*06d0*/  IADD3 R5, R4, R5, RZ ;  /* 0x0000000504057210 */ /* 0x000fe20007ffe0ff */
[----:B0-----:R-:W-:Y:S10]  /*06e0*/  @P3 BRA `(.L_x_1002) ;  /* 0x0000000000143947 */ /* 0x001ff40003800000 */
[----:B------:R-:W-:Y:S01]  /*06f0*/  ISETP.NE.AND P3, PT, R11, RZ, PT ;  /* 0x000000ff0b00720c */ /* 0x000fe20003f65270 */
[----:B------:R-:W-:Y:S02]  /*0700*/  IMAD.U32 R4, R7, 0x10000, RZ ;  /* 0x0001000007047824 */ /* 0x000fe400078e00ff */
[----:B------:R-:W-:-:S10]  /*0710*/  IMAD.MOV.U32 R5, RZ, RZ, R17 ;  /* 0x000000ffff057224 */ /* 0x000fd400078e0011 */
[----:B------:R0:W-:Y:S01]  /*0720*/  @!P3 STS [R15+0x1214], R4 ;  /* 0x001214040f00b388 */ /* 0x0001e20000000800 */
[----:B------:R-:W-:-:S07]  /*0730*/  @!P3 IMAD.MOV.U32 R5, RZ, RZ, R4 ;  /* 0x000000ffff05b224 */ /* 0x000fce00078e0004 */
.L_x_1002:
[----:B------:R-:W-:Y:S05]  /*0740*/  BSYNC B0 ;  /* 0x0000000000007941 */ /* 0x000fea0003800000 */
.L_x_1001:
        /* <DEDUP_REMOVED lines=27> */
.L_x_1005:
[----:B------:R-:W-:Y:S06]  /*0900*/  BAR.SYNC.DEFER_BLOCKING 0x0 ;  /* 0x0000000000007b1d */ /* 0x000fec0000010000 */
        /* <DEDUP_REMOVED lines=28> */
[----:B-1----:R-:W-:-:S05]  /*0ad0*/  IADD3 R4, R20, 0x1, RZ ;  /* 0x0000000114047810 */ /* 0x002fca0007ffe0ff */
        /* <DEDUP_REMOVED lines=9> */
[----:B0-----:R-:W-:Y:S04]  /*0b70*/  LDS R28, [R12+0x1c] ;  /* 0x00001c000c1c7984 */ /* 0x001fe80000000800 */
[----:B------:R-:W0:Y:S01]  /*0b80*/  LDS R5, [R12+0x20] ;  /* 0x000020000c057984 */ /* 0x000e220000000800 */
[----:B-1----:R-:W-:-:S04]  /*0b90*/  IADD3 R4, R23, R21, R22 ;  /* 0x0000001517047210 */ /* 0x002fc80007ffe016 */
[----:B--2---:R-:W-:-:S04]  /*0ba0*/  IADD3 R4, R25, R24, R4 ;  /* 0x0000001819047210 */ /* 0x004fc80007ffe004 */
[----:B---3--:R-:W-:-:S04]  /*0bb0*/  IADD3 R29, R27, R26, R4 ;  /* 0x0000001a1b1d7210 */ /* 0x008fc80007ffe004 */
[----:B0-----:R-:W-:-:S05]  /*0bc0*/  IADD3 R29, R5, R28, R29 ;  /* 0x0000001c051d7210 */ /* 0x001fca0007ffe01d */
[----:B------:R-:W0:Y:S02]  /*0bd0*/  SHFL.UP P2, R4, R29, 0x1, RZ ;  /* 0x042000001d047989 */ /* 0x000e2400000400ff */
[----:B0-----:R-:W-:-:S05]  /*0be0*/  @P2 IMAD.IADD R4, R29, 0x1, R4 ;  /* 0x000000011d042824 */ /* 0x001fca00078e0204 */
[----:B------:R-:W0:Y:S02]  /*0bf0*/  SHFL.UP P2, R5, R4, 0x2, RZ ;  /* 0x0440000004057989 */ /* 0x000e2400000400ff */
[----:B0-----:R-:W-:Y:S01]  /*0c00*/  @P2 IMAD.IADD R5, R4, 0x1, R5 ;  /* 0x0000000104052824 */ /* 0x001fe200078e0205 */
[----:B------:R-:W-:-:S04]  /*0c10*/  MOV R4, 0x400 ;  /* 0x0000040000047802 */ /* 0x000fc80000000f00 */
[----:B------:R-:W0:Y:S02]  /*0c20*/  SHFL.UP P2, R6, R5, 0x4, RZ ;  /* 0x0480000005067989 */ /* 0x000e2400000400ff */
[----:B0-----:R-:W-:Y:S02]  /*0c30*/  @P2 IMAD.IADD R6, R5, 0x1, R6 ;  /* 0x0000000105062824 */ /* 0x001fe400078e0206 */
[----:B------:R-:W0:Y:S03]  /*0c40*/  S2R R5, SR_CgaCtaId ;  /* 0x0000000000057919 */ /* 0x000e260000008800 */
[----:B------:R-:W1:Y:S02]  /*0c50*/  SHFL.UP P2, R7, R6, 0x8, RZ ;  /* 0x0500000006077989 */ /* 0x000e6400000400ff */
[----:B-1----:R-:W-:-:S05]  /*0c60*/  @P2 IMAD.IADD R7, R6, 0x1, R7 ;  /* 0x0000000106072824 */ /* 0x002fca00078e0207 */
[----:B------:R-:W1:Y:S02]  /*0c70*/  SHFL.UP P2, R15, R7, 0x10, RZ ;  /* 0x06000000070f7989 */ /* 0x000e6400000400ff */
[----:B-1----:R-:W-:Y:S01]  /*0c80*/  @P2 IMAD.IADD R15, R7, 0x1, R15 ;  /* 0x00000001070f2824 */ /* 0x002fe200078e020f */
[----:B------:R-:W-:-:S03]  /*0c90*/  ISETP.NE.AND P2, PT, R10, 0x2, PT ;  /* 0x000000020a00780c */ /* 0x000fc60003f45270 */
[----:B------:R-:W-:Y:S01]  /*0ca0*/  IMAD.IADD R29, R15, 0x1, -R29 ;  /* 0x000000010f1d7824 */ /* 0x000fe200078e0a1d */
[----:B------:R0:W-:Y:S02]  /*0cb0*/  @!P1 STS [R0+0x1200], R15 ;  /* 0x0012000f00009388 */ /* 0x0001e40000000800 */
[----:B0-----:R-:W-:Y:S01]  /*0cc0*/  LEA R15, R5, R4, 0x18 ;  /* 0x00000004050f7211 */ /* 0x001fe200078ec0ff */
[----:B------:R-:W-:Y:S06]  /*0cd0*/  BAR.SYNC.DEFER_BLOCKING 0x0 ;  /* 0x0000000000007b1d */ /* 0x000fec0000010000 */
[----:B------:R-:W0:Y:S04]  /*0ce0*/  LDS.128 R4, [R15+0x1200] ;  /* 0x001200000f047984 */ /* 0x000e280000000c00 */
[----:B------:R-:W1:Y:S01]  /*0cf0*/  LDS R6, [R15+0x1208] ;  /* 0x001208000f067984 */ /* 0x000e620000000800 */
[----:B0-----:R-:W-:-:S04]  /*0d00*/  IMAD.IADD R5, R5, 0x1, R4 ;  /* 0x0000000105057824 */ /* 0x001fc800078e0204 */
[C---:B-1----:R-:W-:Y:S01]  /*0d10*/  IMAD.IADD R6, R5.reuse, 0x1, R6 ;  /* 0x0000000105067824 */ /* 0x042fe200078e0206 */
[----:B------:R-:W-:Y:S02]  /*0d20*/  SEL R4, R5, R4, !P2 ;  /* 0x0000000405047207 */ /* 0x000fe40005000000 */
[----:B------:R-:W-:Y:S01]  /*0d30*/  ISETP.NE.AND P2, PT, R10, 0x3, PT ;  /* 0x000000030a00780c */ /* 0x000fe20003f45270 */
[----:B------:R-:W-:-:S03]  /*0d40*/  IMAD.IADD R7, R7, 0x1, R6 ;  /* 0x0000000107077824 */ /* 0x000fc600078e0206 */
[----:B------:R-:W-:Y:S02]  /*0d50*/  SEL R4, R6, R4, !P2 ;  /* 0x0000000406047207 */ /* 0x000fe40005000000 */
[----:B------:R-:W-:-:S04]  /*0d60*/  ISETP.NE.AND P2, PT, R11, RZ, PT ;  /* 0x000000ff0b00720c */ /* 0x000fc80003f45270 */
[----:B------:R-:W-:Y:S02]  /*0d70*/  SEL R5, R29, RZ, P2 ;  /* 0x000000ff1d057207 */ /* 0x000fe40001000000 */
[----:B------:R-:W-:Y:S02]  /*0d80*/  ISETP.NE.AND P2, PT, R10, RZ, PT ;  /* 0x000000ff0a00720c */ /* 0x000fe40003f45270 */
[----:B------:R-:W-:-:S11]  /*0d90*/  IADD3 R5, R4, R5, RZ ;  /* 0x0000000504057210 */ /* 0x000fd60007ffe0ff */
[----:B------:R-:W-:Y:S05]  /*0da0*/  @P2 BRA `(.L_x_1004) ;  /* 0x0000000000142947 */ /* 0x000fea0003800000 */
[----:B------:R-:W-:Y:S01]  /*0db0*/  ISETP.NE.AND P2, PT, R11, RZ, PT ;  /* 0x000000ff0b00720c */ /* 0x000fe20003f45270 */
[----:B------:R-:W-:Y:S02]  /*0dc0*/  IMAD.U32 R4, R7, 0x10000, RZ ;  /* 0x0001000007047824 */ /* 0x000fe400078e00ff */
[----:B------:R-:W-:-:S10]  /*0dd0*/  IMAD.MOV.U32 R5, RZ, RZ, R29 ;  /* 0x000000ffff057224 */ /* 0x000fd400078e001d */
[----:B------:R0:W-:Y:S01]  /*0de0*/  @!P2 STS [R15+0x1214], R4 ;  /* 0x001214040f00a388 */ /* 0x0001e20000000800 */
[----:B------:R-:W-:-:S07]  /*0df0*/  @!P2 IMAD.MOV.U32 R5, RZ, RZ, R4 ;  /* 0x000000ffff05a224 */ /* 0x000fce00078e0004 */
.L_x_1004:
[----:B------:R-:W-:Y:S05]  /*0e00*/  BSYNC B0 ;  /* 0x0000000000007941 */ /* 0x000fea0003800000 */
.L_x_1003:
[----:B------:R-:W-:Y:S01]  /*0e10*/  BAR.SYNC.DEFER_BLOCKING 0x0 ;  /* 0x0000000000007b1d */ /* 0x000fe20000010000 */
[----:B------:R-:W-:Y:S01]  /*0e20*/  ISETP.NE.AND P2, PT, R16, RZ, PT ;  /* 0x000000ff1000720c */ /* 0x000fe20003f45270 */
[----:B------:R-:W-:-:S12]  /*0e30*/  VIADD R17, R17, 0x4 ;  /* 0x0000000411117836 */ /* 0x000fd80000000000 */
        /* <DEDUP_REMOVED lines=33> */
[----:B0-----:R-:W0:Y:S01]  /*1050*/  LDS R13, [R13] ;  /* 0x000000000d0d7984 */ /* 0x001e220000000800 */
[----:B-1----:R-:W-:Y:S01]  /*1060*/  IMAD.MOV.U32 R5, RZ, RZ, -0x1 ;  /* 0xffffffffff057424 */ /* 0x002fe200078e00ff */
[----:B--2---:R-:W-:-:S04]  /*1070*/  ISETP.GE.AND P0, PT, R0, RZ, PT ;  /* 0x000000ff0000720c */ /* 0x004fc80003f06270 */
[----:B------:R-:W-:-:S04]  /*1080*/  SEL R5, R5, 0x80000000, P0 ;  /* 0x8000000005057807 */ /* 0x000fc80000000000 */
[----:B------:R-:W-:-:S05]  /*1090*/  LOP3.LUT R5, R5, R0, RZ, 0x3c, !PT ;  /* 0x0000000005057212 */ /* 0x000fca00078e3cff */
[----:B------:R-:W-:Y:S04]  /*10a0*/  STG.E desc[UR8][R8.64], R5 ;  /* 0x0000000508007986 */ /* 0x000fe8000c101908 */
[----:B0-----:R-:W-:Y:S01]  /*10b0*/  STG.E desc[UR8][R2.64], R13 ;  /* 0x0000000d02007986 */ /* 0x001fe2000c101908 */
[----:B------:R-:W-:Y:S05]  /*10c0*/  EXIT ;  /* 0x000000000000794d */ /* 0x000fea0003800000 */
.L_x_1006:
        /* <DEDUP_REMOVED lines=11> */
.L_x_2031:


//--------------------- .text._ZN17fastertransformer19segmented_topp_impl27segmented_top_p_single_passINS0_28Segmented_topk_kernel_paramsIfiLi256ELi2EEELi256EEEvNS0_20TopKPerSegmentParamsE --------------------------
	.section	.text._ZN17fastertransformer19segmented_topp_impl27segmented_top_p_single_passINS0_28Segmented_topk_kernel_paramsIfiLi256ELi2EEELi256EEEvNS0_20TopKPerSegmentParamsE,"ax",@progbits
	.align	128
        .global         _ZN17fastertransformer19segmented_topp_impl27segmented_top_p_single_passINS0_28Segmented_topk_kernel_paramsIfiLi256ELi2EEELi256EEEvNS0_20TopKPerSegmentParamsE
        .type           _ZN17fastertransformer19segmented_topp_impl27segmented_top_p_single_passINS0_28Segmented_topk_kernel_paramsIfiLi256ELi2EEELi256EEEvNS0_20TopKPerSegmentParamsE,@function
        .size           _ZN17fastertransformer19segmented_topp_impl27segmented_top_p_single_passINS0_28Segmented_topk_kernel_paramsIfiLi256ELi2EEELi256EEEvNS0_20TopKPerSegmentParamsE,(.L_x_2032 - _ZN17fastertransformer19segmented_topp_impl27segmented_top_p_single_passINS0_28Segmented_topk_kernel_paramsIfiLi256ELi2EEELi256EEEvNS0_20TopKPerSegmentParamsE)
        .other          _ZN17fastertransformer19segmented_topp_impl27segmented_top_p_single_passINS0_28Segmented_topk_kernel_paramsIfiLi256ELi2EEELi256EEEvNS0_20TopKPerSegmentParamsE,@"STO_CUDA_ENTRY STV_DEFAULT"
_ZN17fastertransformer19segmented_topp_impl27segmented_top_p_single_passINS0_28Segmented_topk_kernel_paramsIfiLi256ELi2EEELi256EEEvNS0_20TopKPerSegmentParamsE:
.text._ZN17fastertransformer19segmented_topp_impl27segmented_top_p_single_passINS0_28Segmented_topk_kernel_paramsIfiLi256ELi2EEELi256EEEvNS0_20TopKPerSegmentParamsE:
        /* <DEDUP_REMOVED lines=23> */
[----:B-1----:R-:W-:-:S04]  /*0170*/  IMAD.SHL.U32 R144, R142, 0x100, RZ ;  /* 0x000001008e907824 */ /* 0x002fc800078e00ff */
[----:B------:R-:W-:-:S03]  /*0180*/  VIADD R6, R144, 0x3 ;  /* 0x0000000390067836 */ /* 0x000fc60000000000 */
[----:B0-----:R-:W0:Y:S02]  /*0190*/  MUFU.RCP R0, R0 ;  /* 0x0000000000007308 */ /* 0x001e240000001000 */
[----:B0-----:R-:W-:-:S06]  /*01a0*/  VIADD R2, R0, 0xffffffe ;  /* 0x0ffffffe00027836 */ /* 0x001fcc0000000000 */
[----:B------:R0:W1:Y:S02]  /*01b0*/  F2I.FTZ.U32.TRUNC.NTZ R3, R2 ;  /* 0x0000000200037305 */ /* 0x000064000021f000 */
[----:B0-----:R-:W-:Y:S02]  /*01c0*/  IMAD.MOV.U32 R2, RZ, RZ, RZ ;  /* 0x000000ffff027224 */ /* 0x001fe400078e00ff */
[----:B-1----:R-:W-:-:S04]  /*01d0*/  IMAD.MOV R4, RZ, RZ, -R3 ;  /* 0x000000ffff047224 */ /* 0x002fc800078e0a03 */
[----:B------:R-:W-:Y:S01]  /*01e0*/  IMAD R7, R4, R5, RZ ;  /* 0x0000000504077224 */ /* 0x000fe200078e02ff */
[----:B------:R-:W-:-:S03]  /*01f0*/  IABS R4, R8 ;  /* 0x0000000800047213 */ /* 0x000fc60000000000 */
[----:B------:R-:W-:-:S06]  /*0200*/  IMAD.HI.U32 R3, R3, R7, R2 ;  /* 0x0000000703037227 */ /* 0x000fcc00078e0002 */
        /* <DEDUP_REMOVED lines=16> */
[-C--:B------:R-:W-:Y:S01]  /*0310*/  IMAD R145, R145, R143.reuse, RZ ;  /* 0x0000008f91917224 */ /* 0x080fe200078e02ff */
[----:B------:R-:W-:Y:S01]  /*0320*/  ISETP.GE.AND P6, PT, R6, R143, PT ;  /* 0x0000008f0600720c */ /* 0x000fe20003fc6270 */
[----:B------:R-:W-:-:S03]  /*0330*/  VIADD R0, R144, 0x1 ;  /* 0x0000000190007836 */ /* 0x000fc60000000000 */
[----:B------:R-:W-:Y:S02]  /*0340*/  SHF.R.S32.HI R147, RZ, 0x1f, R145 ;  /* 0x0000001fff937819 */ /* 0x000fe40000011491 */
[----:B------:R-:W-:Y:S02]  /*0350*/  IADD3 R3, P0, R145, R144, RZ ;  /* 0x0000009091037210 */ /* 0x000fe40007f1e0ff */
[----:B------:R-:W-:Y:S01]  /*0360*/  ISETP.GE.AND P1, PT, R0, R143, PT ;  /* 0x0000008f0000720c */ /* 0x000fe20003f26270 */
[C---:B------:R-:W-:Y:S01]  /*0370*/  VIADD R0, R144.reuse, 0x4 ;  /* 0x0000000490007836 */ /* 0x040fe20000000000 */
[----:B------:R-:W-:Y:S02]  /*0380*/  LEA.HI.X.SX32 R8, R144, R147, 0x1, P0 ;  /* 0x0000009390087211 */ /* 0x000fe400000f0eff */
[C---:B------:R-:W-:Y:S02]  /*0390*/  LEA R2, P2, R3.reuse, UR4, 0x2 ;  /* 0x0000000403027c11 */ /* 0x040fe4000f8410ff */
[----:B------:R-:W-:Y:S01]  /*03a0*/  ISETP.GE.AND P0, PT, R4, R143, PT ;  /* 0x0000008f0400720c */ /* 0x000fe20003f06270 */
[----:B------:R-:W-:Y:S01]  /*03b0*/  VIADD R4, R144, 0x5 ;  /* 0x0000000590047836 */ /* 0x000fe20000000000 */
[----:B------:R-:W-:-:S02]  /*03c0*/  LEA.HI.X R3, R3, UR5, R8, 0x2, P2 ;  /* 0x0000000503037c11 */ /* 0x000fc400090f1408 */
[-C--:B------:R-:W-:Y:S02]  /*03d0*/  ISETP.GE.AND P2, PT, R144, R143.reuse, PT ;  /* 0x0000008f9000720c */ /* 0x080fe40003f46270 */
[-C--:B------:R-:W-:Y:S01]  /*03e0*/  ISETP.GE.AND P5, PT, R0, R143.reuse, PT ;  /* 0x0000008f0000720c */ /* 0x080fe20003fa6270 */
[----:B------:R-:W-:Y:S01]  /*03f0*/  VIADD R0, R144, 0x6 ;  /* 0x0000000690007836 */ /* 0x000fe20000000000 */
[-C--:B------:R-:W-:Y:S01]  /*0400*/  ISETP.GE.AND P4, PT, R4, R143.reuse, PT ;  /* 0x0000008f0400720c */ /* 0x080fe20003f86270 */
[----:B------:R0:W5:Y:S01]  /*0410*/  @!P3 LDG.E R139, desc[UR6][R2.64+0x1fc] ;  /* 0x0001fc06028bb981 */ /* 0x000162000c1e1900 */
[----:B------:R-:W-:Y:S02]  /*0420*/  CS2R R4, SRZ ;  /* 0x0000000000047805 */ /* 0x000fe4000001ff00 */
[----:B------:R-:W-:Y:S02]  /*0430*/  CS2R R6, SRZ ;  /* 0x0000000000067805 */ /* 0x000fe4000001ff00 */
[-C--:B------:R-:W-:Y:S01]  /*0440*/  ISETP.GE.AND P3, PT, R0, R143.reuse, PT ;  /* 0x0000008f0000720c */ /* 0x080fe20003f66270 */
[C---:B------:R-:W-:Y:S01]  /*0450*/  VIADD R0, R144.reuse, 0x7 ;  /* 0x0000000790007836 */ /* 0x040fe20000000000 */
[----:B------:R-:W-:Y:S01]  /*0460*/  CS2R R16, SRZ ;  /* 0x0000000000107805 */ /* 0x000fe2000001ff00 */
[----:B------:R-:W-:Y:S01]  /*0470*/  VIADD R8, R144, 0x8 ;  /* 0x0000000890087836 */ /* 0x000fe20000000000 */
[----:B------:R0:W5:Y:S04]  /*0480*/  @!P1 LDG.E R5, desc[UR6][R2.64+0x4] ;  /* 0x0000040602059981 */ /* 0x000168000c1e1900 */
[----:B------:R0:W5:Y:S01]  /*0490*/  @!P2 LDG.E R4, desc[UR6][R2.64] ;  /* 0x000000060204a981 */ /* 0x000162000c1e1900 */
[----:B------:R-:W-:Y:S01]  /*04a0*/  ISETP.GE.AND P2, PT, R0, R143, PT ;  /* 0x0000008f0000720c */ /* 0x000fe20003f46270 */
[----:B------:R-:W-:-:S02]  /*04b0*/  VIADD R0, R144, 0x9 ;  /* 0x0000000990007836 */ /* 0x000fc40000000000 */
[----:B------:R0:W5:Y:S03]  /*04c0*/  @!P0 LDG.E R6, desc[UR6][R2.64+0x8] ;  /* 0x0000080602068981 */ /* 0x000166000c1e1900 */
[-C--:B------:R-:W-:Y:S01]  /*04d0*/  ISETP.GE.AND P0, PT, R0, R143.reuse, PT ;  /* 0x0000008f0000720c */ /* 0x080fe20003f06270 */
[----:B------:R-:W-:Y:S01]  /*04e0*/  VIADD R0, R144, 0xa ;  /* 0x0000000a90007836 */ /* 0x000fe20000000000 */
[----:B------:R0:W5:Y:S04]  /*04f0*/  @!P6 LDG.E R7, desc[UR6][R2.64+0xc] ;  /* 0x00000c060207e981 */ /* 0x000168000c1e1900 */
[-C--:B------:R-:W-:Y:S01]  /*0500*/  ISETP.GE.AND P6, PT, R0, R143.reuse, PT ;  /* 0x0000008f0000720c */ /* 0x080fe20003fc6270 */
[----:B------:R-:W-:Y:S01]  /*0510*/  VIADD R0, R144, 0xc ;  /* 0x0000000c90007836 */ /* 0x000fe20000000000 */
[----:B------:R-:W-:Y:S01]  /*0520*/  ISETP.GE.AND P1, PT, R8, R143, PT ;  /* 0x0000008f0800720c */ /* 0x000fe20003f26270 */
[----:B------:R0:W5:Y:S01]  /*0530*/  @!P4 LDG.E R17, desc[UR6][R2.64+0x14] ;  /* 0x000014060211c981 */ /* 0x000162000c1e1900 */
[----:B------:R-:W-:-:S02]  /*0540*/  CS2R R18, SRZ ;  /* 0x0000000000127805 */ /* 0x000fc4000001ff00 */
        /* <DEDUP_REMOVED lines=410> */
[----:B------:R-:W1:Y:S03]  /*1ef0*/  S2R R149, SR_CgaCtaId ;  /* 0x0000000000957919 */ /* 0x000e660000008800 */
[----:B------:R0:W5:Y:S01]  /*1f00*/  @!P0 LDG.E R133, desc[UR6][R2.64+0x1e4] ;  /* 0x0001e40602858981 */ /* 0x000162000c1e1900 */
[----:B------:R-:W-:-:S03]  /*1f10*/  ISETP.GT.U32.AND P0, PT, R142, 0x1fff, PT ;  /* 0x00001fff8e00780c */ /* 0x000fc60003f04070 */
[----:B------:R0:W5:Y:S01]  /*1f20*/  @!P6 LDG.E R134, desc[UR6][R2.64+0x1e8] ;  /* 0x0001e8060286e981 */ /* 0x000162000c1e1900 */
[----:B------:R-:W-:Y:S02]  /*1f30*/  ISETP.NE.AND P6, PT, R142, RZ, PT ;  /* 0x000000ff8e00720c */ /* 0x000fe40003fc5270 */
[----:B------:R-:W-:Y:S01]  /*1f40*/  MOV R140, 0x400 ;  /* 0x00000400008c7802 */ /* 0x000fe20000000f00 */
[----:B------:R-:W-:Y:S04]  /*1f50*/  BSSY B0, `(.L_x_1008) ;  /* 0x000002f000007945 */ /* 0x000fe80003800000 */
[C---:B------:R-:W-:Y:S02]  /*1f60*/  VIADD R0, R140.reuse, 0x10 ;  /* 0x000000108c007836 */ /* 0x040fe40000000000 */
[----:B------:R-:W-:-:S04]  /*1f70*/  VIADD R8, R140, 0x4b0 ;  /* 0x000004b08c087836 */ /* 0x000fc80000000000 */
[C---:B-1----:R-:W-:Y:S02]  /*1f80*/  @!P6 LEA R140, R149.reuse, R140, 0x18 ;  /* 0x0000008c958ce211 */ /* 0x042fe400078ec0ff */
[C---:B------:R-:W-:Y:S02]  /*1f90*/  LEA R151, R149.reuse, R0, 0x18 ;  /* 0x0000000095977211 */ /* 0x040fe400078ec0ff */
[----:B------:R-:W-:Y:S01]  /*1fa0*/  LEA R149, R149, R8, 0x18 ;  /* 0x0000000895957211 */ /* 0x000fe200078ec0ff */
[----:B0-----:R-:W-:Y:S06]  /*1fb0*/  @P0 BRA `(.L_x_1009) ;  /* 0x0000000000a00947 */ /* 0x001fec0003800000 */
[----:B------:R-:W-:Y:S01]  /*1fc0*/  IMAD.SHL.U32 R0, R142, 0x2, RZ ;  /* 0x000000028e007824 */ /* 0x000fe200078e00ff */
[----:B------:R-:W-:-:S04]  /*1fd0*/  SHF.R.U32.HI R10, RZ, 0x5, R142 ;  /* 0x00000005ff0a7819 */ /* 0x000fc8000001168e */
[----:B------:R-:W-:-:S07]  /*1fe0*/  LOP3.LUT R141, R0, 0x3e, RZ, 0xc0, !PT ;  /* 0x0000003e008d7812 */ /* 0x000fce00078ec0ff */
.L_x_1010:
[----:B------:R-:W-:Y:S02]  /*1ff0*/  LEA R0, R10, 0x80, 0x8 ;  /* 0x000000800a007811 */ /* 0x000fe400078e40ff */
[----:B0-----:R-:W-:-:S03]  /*2000*/  CS2R R14, SRZ ;  /* 0x00000000000e7805 */ /* 0x001fc6000001ff00 */
[----:B------:R-:W-:Y:S01]  /*2010*/  IMAD.IADD R12, R141, 0x1, R0 ;  /* 0x000000018d0c7824 */ /* 0x000fe200078e0200 */
[----:B------:R-:W-:-:S03]  /*2020*/  LOP3.LUT R0, R0, R141, RZ, 0xfc, !PT ;  /* 0x0000008d00007212 */ /* 0x000fc600078efcff */
[----:B------:R-:W-:Y:S01]  /*2030*/  VIADD R2, R12, 0x40 ;  /* 0x000000400c027836 */ /* 0x000fe20000000000 */
[----:B------:R-:W-:-:S04]  /*2040*/  ISETP.GE.AND P0, PT, R0, R143, PT ;  /* 0x0000008f0000720c */ /* 0x000fc80003f06270 */
[----:B------:R-:W-:-:S09]  /*2050*/  ISETP.GE.AND P1, PT, R2, R143, PT ;  /* 0x0000008f0200720c */ /* 0x000fd20003f26270 */
[----:B------:R-:W0:Y:S01]  /*2060*/  @!P0 LDC.64 R152, c[0x0][0x210] ;  /* 0x00008400ff988b82 */ /* 0x000e220000000a00 */
[----:B------:R-:W-:-:S03]  /*2070*/  @!P0 IMAD R0, R10, 0x100, R141 ;  /* 0x000001000a008824 */ /* 0x000fc600078e028d */
[----:B------:R-:W-:Y:S01]  /*2080*/  @!P1 IADD3 R3, P3, R145, R12, RZ ;  /* 0x0000000c91039210 */ /* 0x000fe20007f7e0ff */
[----:B------:R-:W-:-:S03]  /*2090*/  @!P0 VIADD R0, R0, 0x80 ;  /* 0x0000008000008836 */ /* 0x000fc60000000000 */
[----:B------:R-:W1:Y:S01]  /*20a0*/  @!P1 LDC.64 R8, c[0x0][0x210] ;  /* 0x00008400ff089b82 */ /* 0x000e620000000a00 */
[----:B------:R-:W-:Y:S02]  /*20b0*/  @!P1 LEA.HI.X.SX32 R12, R12, R147, 0x1, P3 ;  /* 0x000000930c0c9211 */ /* 0x000fe400018f0eff */
[----:B------:R-:W-:-:S04]  /*20c0*/  @!P0 IADD3 R11, P2, R145, R0, RZ ;  /* 0x00000000910b8210 */ /* 0x000fc80007f5e0ff */
[----:B------:R-:W-:Y:S02]  /*20d0*/  @!P0 LEA.HI.X.SX32 R0, R0, R147, 0x1, P2 ;  /* 0x0000009300008211 */ /* 0x000fe400010f0eff */
[----:B0-----:R-:W-:Y:S02]  /*20e0*/  @!P0 LEA R2, P2, R11, R152, 0x2 ;  /* 0x000000980b028211 */ /* 0x001fe400078410ff */
[----:B-1----:R-:W-:-:S04]  /*20f0*/  @!P1 LEA R8, P3, R3, R8, 0x2 ;  /* 0x0000000803089211 */ /* 0x002fc800078610ff */
[----:B------:R-:W-:Y:S02]  /*2100*/  @!P1 LEA.HI.X R9, R3, R9, R12, 0x2, P3 ;  /* 0x0000000903099211 */ /* 0x000fe400018f140c */
[----:B------:R-:W-:Y:S02]  /*2110*/  CS2R R12, SRZ ;  /* 0x00000000000c7805 */ /* 0x000fe4000001ff00 */
[----:B------:R-:W-:Y:S01]  /*2120*/  @!P0 LEA.HI.X R3, R11, R153, R0, 0x2, P2 ;  /* 0x000000990b038211 */ /* 0x000fe200010f1400 */
[----:B------:R-:W2:Y:S04]  /*2130*/  @!P1 LDG.E.64 R14, desc[UR6][R8.64+0x100] ;  /* 0x00010006080e9981 */ /* 0x000ea8000c1e1b00 */
[----:B------:R-:W3:Y:S01]  /*2140*/  @!P0 LDG.E.64 R12, desc[UR6][R2.64] ;  /* 0x00000006020c8981 */ /* 0x000ee2000c1e1b00 */
        /* <DEDUP_REMOVED lines=9> */
[----:B------:R-:W-:-:S05]  /*21e0*/  LEA R11, R11, UR4, 0x2 ;  /* 0x000000040b0b7c11 */ /* 0x000fca000f8e10ff */
[----:B--2---:R0:W-:Y:S04]  /*21f0*/  STS [R11+0x16000], R14 ;  /* 0x0160000e0b007388 */ /* 0x0041e80000000800 */
[----:B---3--:R0:W-:Y:S04]  /*2200*/  STS [R11+0x6000], R12 ;  /* 0x0060000c0b007388 */ /* 0x0081e80000000800 */
[----:B------:R0:W-:Y:S04]  /*2210*/  STS [R11+0x6400], R13 ;  /* 0x0064000d0b007388 */ /* 0x0001e80000000800 */
[----:B------:R0:W-:Y:S01]  /*2220*/  STS [R11+0x16400], R15 ;  /* 0x0164000f0b007388 */ /* 0x0001e20000000800 */
[----:B------:R-:W-:Y:S05]  /*2230*/  @!P0 BRA `(.L_x_1010) ;  /* 0xfffffffc006c8947 */ /* 0x000fea000383ffff */
.L_x_1009:
[----:B------:R-:W-:Y:S05]  /*2240*/  BSYNC B0 ;  /* 0x0000000000007941 */ /* 0x000fea0003800000 */
.L_x_1008:
[----:B------:R-:W1:Y:S01]  /*2250*/  S2R R0, SR_TID.X ;  /* 0x0000000000007919 */ /* 0x000e620000002100 */
[----:B------:R-:W2:Y:S01]  /*2260*/  LDC R141, c[0x0][0x264] ;  /* 0x00009900ff8d7b82 */ /* 0x000ea20000000800 */
[----:B0-----:R-:W-:Y:S01]  /*2270*/  IMAD.MOV.U32 R12, RZ, RZ, R1 ;  /* 0x000000ffff0c7224 */ /* 0x001fe200078e0001 */
[----:B------:R-:W-:Y:S01]  /*2280*/  CS2R R8, SRZ ;  /* 0x0000000000087805 */ /* 0x000fe2000001ff00 */
[----:B------:R-:W-:Y:S01]  /*2290*/  STL.128 [R1], RZ ;  /* 0x000000ff01007387 */ /* 0x000fe20000100c00 */
[----:B------:R-:W-:Y:S01]  /*22a0*/  IMAD.MOV.U32 R3, RZ, RZ, RZ ;  /* 0x000000ffff037224 */ /* 0x000fe200078e00ff */
[----:B------:R-:W-:Y:S01]  /*22b0*/  CS2R R10, SRZ ;  /* 0x00000000000a7805 */ /* 0x000fe2000001ff00 */
[----:B------:R-:W-:Y:S01]  /*22c0*/  VIADD R14, R1, 0x200 ;  /* 0x00000200010e7836 */ /* 0x000fe20000000000 */
[----:B------:R-:W-:Y:S01]  /*22d0*/  STL.128 [R1+0x10], RZ ;  /* 0x000010ff01007387 */ /* 0x000fe20000100c00 */
[----:B------:R-:W-:Y:S01]  /*22e0*/  VIADD R144, R144, 0x80 ;  /* 0x0000008090907836 */ /* 0x000fe20000000000 */
[----:B------:R-:W-:-:S02]  /*22f0*/  UMOV UR8, 0x1d ;  /* 0x0000001d00087882 */ /* 0x000fc40000000000 */
[----:B------:R-:W-:Y:S04]  /*2300*/  STL.128 [R1+0x20], RZ ;  /* 0x000020ff01007387 */ /* 0x000fe80000100c00 */
[----:B------:R-:W-:Y:S04]  /*2310*/  STL.128 [R1+0x30], RZ ;  /* 0x000030ff01007387 */ /* 0x000fe80000100c00 */
[----:B------:R-:W-:Y:S04]  /*2320*/  STL.128 [R1+0x40], RZ ;  /* 0x000040ff01007387 */ /* 0x000fe80000100c00 */
[----:B------:R-:W-:Y:S01]  /*2330*/  STL.128 [R1+0x50], RZ ;  /* 0x000050ff01007387 */ /* 0x000fe20000100c00 */
[----:B--2---:R-:W-:-:S03]  /*2340*/  FADD.FTZ R141, R141, 0.0099999997764825820923 ;  /* 0x3c23d70a8d8d7421 */ /* 0x004fc60000010000 */
[----:B------:R-:W-:Y:S04]  /*2350*/  STL.128 [R1+0x60], RZ ;  /* 0x000060ff01007387 */ /* 0x000fe80000100c00 */
[----:B------:R-:W-:Y:S01]  /*2360*/  STL.128 [R1+0x70], RZ ;  /* 0x000070ff01007387 */ /* 0x000fe20000100c00 */
[----:B-1----:R-:W-:Y:S01]  /*2370*/  SHF.R.S32.HI R13, RZ, 0x1f, R0 ;  /* 0x0000001fff0d7819 */ /* 0x002fe20000011400 */
[----:B------:R-:W-:Y:S02]  /*2380*/  IMAD R148, R0, 0x24, R151 ;  /* 0x0000002400947824 */ /* 0x000fe400078e0297 */
[----:B------:R-:W-:Y:S01]  /*2390*/  STL.128 [R1+0x80], RZ ;  /* 0x000080ff01007387 */ /* 0x000fe20000100c00 */
[----:B------:R-:W-:Y:S01]  /*23a0*/  LEA.HI R15, R13, R0, RZ, 0x5 ;  /* 0x000000000d0f7211 */ /* 0x000fe200078f28ff */
[----:B------:R-:W-:-:S02]  /*23b0*/  IMAD.MOV.U32 R13, RZ, RZ, RZ ;  /* 0x000000ffff0d7224 */ /* 0x000fc400078e00ff */
[----:B------:R-:W-:Y:S01]  /*23c0*/  STL.128 [R1+0x90], RZ ;  /* 0x000090ff01007387 */ /* 0x000fe20000100c00 */
[----:B------:R-:W-:Y:S01]  /*23d0*/  SHF.R.S32.HI R15, RZ, 0x5, R15 ;  /* 0x00000005ff0f7819 */ /* 0x000fe2000001140f */
[C---:B------:R-:W-:Y:S02]  /*23e0*/  IMAD R150, R0.reuse, 0x4, R149 ;  /* 0x0000000400967824 */ /* 0x040fe400078e0295 */
[----:B------:R-:W-:Y:S02]  /*23f0*/  STL.128 [R1+0xa0], RZ ;  /* 0x0000a0ff01007387 */ /* 0x000fe40000100c00 */
[----:B------:R-:W-:Y:S02]  /*2400*/  IMAD R146, R15, 0x4, R151 ;  /* 0x000000040f927824 */ /* 0x000fe400078e0297 */
        /* <DEDUP_REMOVED lines=151> */
[----:B-1----:R-:W-:-:S05]  /*2d80*/  LEA.HI R140, R0, R0, RZ, 0x1d ;  /* 0x00000000008c7211 */ /* 0x002fca00078fe8ff */
[----:B0-----:R-:W-:-:S07]  /*2d90*/  IMAD R140, R140, 0x4, R151 ;  /* 0x000000048c8c7824 */ /* 0x001fce00078e0297 */
.L_x_1022:
        /* <DEDUP_REMOVED lines=2457> */
.L_x_1012:
[----:B------:R-:W-:Y:S05]  /*c730*/  BSYNC B0 ;  /* 0x0000000000007941 */ /* 0x000fea0003800000 */
.L_x_1011:
        /* <DEDUP_REMOVED lines=67> */
.L_x_1033:
        /* <DEDUP_REMOVED lines=18> */
.L_x_1013:
        /* <DEDUP_REMOVED lines=17> */
.L_x_1015:
[----:B------:R-:W-:-:S07]  /*cda0*/  IMAD.MOV.U32 R7, RZ, RZ, RZ ;  /* 0x000000ffff077224 */ /* 0x000fce00078e00ff */
.L_x_1017:
[----:B0-----:R-:W-:-:S05]  /*cdb0*/  SHF.R.U32.HI R15, RZ, 0x5, R7 ;  /* 0x00000005ff0f7819 */ /* 0x001fca0000011607 */
        /* <DEDUP_REMOVED lines=47> */
[C---:B------:R-:W-:Y:S01]  /*d0b0*/  @!P2 IMAD R37, R4.reuse, 0x8, R149 ;  /* 0x000000080425a824 */ /* 0x040fe200078e0295 */
[----:B------:R-:W5:Y:S01]  /*d0c0*/  @!P2 LDL R26, [R6+0xc] ;  /* 0x00000c00061aa983 */ /* 0x000f620000100800 */
[----:B------:R-:W-:-:S05]  /*d0d0*/  @!P2 VIADD R4, R4, 0x1 ;  /* 0x000000010404a836 */ /* 0x000fca0000000000 */
[----:B------:R-:W-:-:S13]  /*d0e0*/  ISETP.GT.U32.OR P3, PT, R4, 0xbff, !P3 ;  /* 0x00000bff0400780c */ /* 0x000fda0005f64470 */
[C---:B------:R-:W-:Y:S02]  /*d0f0*/  @!P3 IMAD R38, R4.reuse, 0x8, R149 ;  /* 0x000000080426b824 */ /* 0x040fe400078e0295 */
[----:B------:R-:W-:-:S05]  /*d100*/  @!P3 VIADD R4, R4, 0x1 ;  /* 0x000000010404b836 */ /* 0x000fca0000000000 */
[----:B------:R-:W-:-:S13]  /*d110*/  ISETP.GT.U32.OR P4, PT, R4, 0xbff, !P4 ;  /* 0x00000bff0400780c */ /* 0x000fda0006784470 */
[C---:B------:R-:W-:Y:S01]  /*d120*/  @!P4 IMAD R39, R4.reuse, 0x8, R149 ;  /* 0x000000080427c824 */ /* 0x040fe200078e0295 */
[----:B------:R-:W2:Y:S01]  /*d130*/  @!P4 LDL R30, [R6+0x14] ;  /* 0x00001400061ec983 */ /* 0x000ea20000100800 */
[----:B------:R-:W-:-:S03]  /*d140*/  @!P4 VIADD R4, R4, 0x1 ;  /* 0x000000010404c836 */ /* 0x000fc60000000000 */
[----:B---3--:R0:W-:Y:S01]  /*d150*/  @!P5 STS.64 [R15], R16 ;  /* 0x000000100f00d388 */ /* 0x0081e20000000a00 */
[C---:B------:R-:W-:Y:S02]  /*d160*/  LOP3.LUT P5, RZ, R19.reuse, R18, RZ, 0xc0, !PT ;  /* 0x0000001213ff7212 */ /* 0x040fe400078ac0ff */
[----:B------:R-:W-:Y:S02]  /*d170*/  SHF.L.W.U32 R18, R24, R35, RZ ;  /* 0x0000002318127219 */ /* 0x000fe40000000eff */
[C---:B------:R-:W-:Y:S01]  /*d180*/  ISETP.GT.U32.OR P5, PT, R4.reuse, 0xbff, !P5 ;  /* 0x00000bff0400780c */ /* 0x040fe20006fa4470 */
[----:B------:R-:W3:Y:S04]  /*d190*/  @!P1 LDL R24, [R6+0x8] ;  /* 0x0000080006189983 */ /* 0x000ee80000100800 */
[----:B0-----:R-:W2:Y:S08]  /*d1a0*/  @!P3 LDL R16, [R6+0x10] ;  /* 0x000010000610b983 */ /* 0x001eb00000100800 */
[C---:B------:R-:W-:Y:S01]  /*d1b0*/  @!P5 IMAD R15, R4.reuse, 0x8, R149 ;  /* 0x00000008040fd824 */ /* 0x040fe200078e0295 */
[----:B----4-:R0:W-:Y:S01]  /*d1c0*/  @!P0 STS.64 [R28], R22 ;  /* 0x000000161c008388 */ /* 0x0101e20000000a00 */
[----:B------:R-:W-:Y:S01]  /*d1d0*/  @!P5 VIADD R4, R4, 0x1 ;  /* 0x000000010404d836 */ /* 0x000fe20000000000 */
[----:B------:R-:W-:-:S02]  /*d1e0*/  LOP3.LUT P0, RZ, R19, R18, RZ, 0xc0, !PT ;  /* 0x0000001213ff7212 */ /* 0x000fc4000780c0ff */
[----:B------:R-:W4:Y:S02]  /*d1f0*/  @!P5 LDL R32, [R6+0x18] ;  /* 0x000018000620d983 */ /* 0x000f240000100800 */
[----:B------:R-:W-:-:S13]  /*d200*/  ISETP.GT.U32.OR P0, PT, R4, 0xbff, !P0 ;  /* 0x00000bff0400780c */ /* 0x000fda0004704470 */
[----:B------:R-:W4:Y:S01]  /*d210*/  @!P0 LDL R34, [R6+0x1c] ;  /* 0x00001c0006228983 */ /* 0x000f220000100800 */
[C---:B------:R-:W-:Y:S02]  /*d220*/  @!P1 IMAD R25, R0.reuse, 0x100, R25 ;  /* 0x0000010000199824 */ /* 0x040fe400078e0219 */
[C---:B------:R-:W-:Y:S02]  /*d230*/  @!P2 IMAD R27, R0.reuse, 0x100, R27 ;  /* 0x00000100001ba824 */ /* 0x040fe400078e021b */
[C---:B------:R-:W-:Y:S02]  /*d240*/  @!P3 IMAD R17, R0.reuse, 0x100, R29 ;  /* 0x000001000011b824 */ /* 0x040fe400078e021d */
[C---:B------:R-:W-:Y:S02]  /*d250*/  @!P4 IMAD R31, R0.reuse, 0x100, R31 ;  /* 0x00000100001fc824 */ /* 0x040fe400078e021f */
[----:B------:R-:W-:Y:S02]  /*d260*/  @!P5 IMAD R33, R0, 0x100, R33 ;  /* 0x000001000021d824 */ /* 0x000fe400078e0221 */
[----:B------:R-:W-:-:S02]  /*d270*/  @!P0 IMAD R18, R4, 0x8, R149 ;  /* 0x0000000804128824 */ /* 0x000fc400078e0295 */
        /* <DEDUP_REMOVED lines=9> */
[----:B---3--:R0:W-:Y:S04]  /*d310*/  @!P1 STS.64 [R36], R24 ;  /* 0x0000001824009388 */ /* 0x0081e80000000a00 */
[----:B-----5:R0:W-:Y:S04]  /*d320*/  @!P2 STS.64 [R37], R26 ;  /* 0x0000001a2500a388 */ /* 0x0201e80000000a00 */
[----:B--2---:R0:W-:Y:S04]  /*d330*/  @!P3 STS.64 [R38], R16 ;  /* 0x000000102600b388 */ /* 0x0041e80000000a00 */
[----:B------:R0:W-:Y:S04]  /*d340*/  @!P4 STS.64 [R39], R30 ;  /* 0x0000001e2700c388 */ /* 0x0001e80000000a00 */
[----:B----4-:R0:W-:Y:S01]  /*d350*/  @!P5 STS.64 [R15], R32 ;  /* 0x000000200f00d388 */ /* 0x0101e20000000a00 */
[----:B------:R-:W-:-:S03]  /*d360*/  ISETP.NE.AND P1, PT, R7, 0x80, PT ;  /* 0x000000800700780c */ /* 0x000fc60003f25270 */
[----:B------:R0:W-:Y:S10]  /*d370*/  @!P0 STS.64 [R18], R34 ;  /* 0x0000002212008388 */ /* 0x0001f40000000a00 */
[----:B------:R-:W-:Y:S05]  /*d380*/  @P1 BRA `(.L_x_1017) ;  /* 0xfffffff800881947 */ /* 0x000fea000383ffff */
[----:B------:R-:W-:-:S07]  /*d390*/  IMAD.MOV.U32 R7, RZ, RZ, RZ ;  /* 0x000000ffff077224 */ /* 0x000fce00078e00ff */
.L_x_1018:
[----:B0-----:R-:W-:-:S05]  /*d3a0*/  VIADD R6, R7, 0x80 ;  /* 0x0000008007067836 */ /* 0x001fca0000000000 */
[----:B--2---:R-:W-:-:S05]  /*d3b0*/  SHF.R.U32.HI R15, RZ, 0x5, R6 ;  /* 0x00000005ff0f7819 */ /* 0x004fca0000011606 */
[----:B------:R-:W-:-:S06]  /*d3c0*/  IMAD R15, R15, 0x4, R14 ;  /* 0x000000040f0f7824 */ /* 0x000fcc00078e020e */
[----:B------:R-:W2:Y:S01]  /*d3d0*/  LDL R15, [R15] ;  /* 0x000000000f0f7983 */ /* 0x000ea20000100800 */
[----:B------:R-:W-:Y:S01]  /*d3e0*/  IMAD.MOV.U32 R27, RZ, RZ, 0x1 ;  /* 0x00000001ff1b7424 */ /* 0x000fe200078e00ff */
[C---:B------:R-:W-:Y:S01]  /*d3f0*/  LOP3.LUT R6, R7.reuse, 0x18, RZ, 0xc0, !PT ;  /* 0x0000001807067812 */ /* 0x040fe200078ec0ff */
[C---:B------:R-:W-:Y:S02]  /*d400*/  IMAD R21, R7.reuse, 0x400, R150 ;  /* 0x0000040007157824 */ /* 0x040fe400078e0296 */
[----:B------:R-:W-:Y:S01]  /*d410*/  VIADD R19, R7, 0x1 ;  /* 0x0000000107137836 */ /* 0x000fe20000000000 */
[----:B------:R-:W-:Y:S01]  /*d420*/  SHF.L.U32 R6, R27, R6, RZ ;  /* 0x000000061b067219 */ /* 0x000fe200000006ff */
[C---:B------:R-:W-:Y:S02]  /*d430*/  VIADD R23, R7.reuse, 0x2 ;  /* 0x0000000207177836 */ /* 0x040fe40000000000 */
[----:B------:R-:W-:Y:S01]  /*d440*/  VIADD R25, R7, 0x3 ;  /* 0x0000000307197836 */ /* 0x000fe20000000000 */
[----:B--2---:R-:W-:-:S02]  /*d450*/  LOP3.LUT P1, RZ, R15, R6, RZ, 0xc0, !PT ;  /* 0x000000060fff7212 */ /* 0x004fc4000782c0ff */
[----:B------:R-:W-:Y:S02]  /*d460*/  LOP3.LUT R6, R19, 0x19, RZ, 0xc0, !PT ;  /* 0x0000001913067812 */ /* 0x000fe400078ec0ff */
[----:B------:R-:W-:Y:S02]  /*d470*/  ISETP.GT.U32.OR P1, PT, R4, 0xbff, !P1 ;  /* 0x00000bff0400780c */ /* 0x000fe40004f24470 */
[----:B------:R-:W-:-:S04]  /*d480*/  SHF.L.U32 R6, R27, R6, RZ ;  /* 0x000000061b067219 */ /* 0x000fc800000006ff */
[----:B------:R-:W-:Y:S02]  /*d490*/  LOP3.LUT P2, RZ, R15, R6, RZ, 0xc0, !PT ;  /* 0x000000060fff7212 */ /* 0x000fe4000784c0ff */
[----:B------:R-:W-:-:S04]  /*d4a0*/  LOP3.LUT R6, R23, 0x1a, RZ, 0xc0, !PT ;  /* 0x0000001a17067812 */ /* 0x000fc800078ec0ff */
[----:B------:R-:W-:Y:S01]  /*d4b0*/  SHF.L.U32 R6, R27, R6, RZ ;  /* 0x000000061b067219 */ /* 0x000fe200000006ff */
[----:B------:R-:W0:Y:S01]  /*d4c0*/  @!P1 LDS R16, [R21+0x6000] ;  /* 0x0060000015109984 */ /* 0x000e220000000800 */
[C---:B------:R-:W-:Y:S02]  /*d4d0*/  @!P1 IMAD R22, R4.reuse, 0x8, R149 ;  /* 0x0000000804169824 */ /* 0x040fe400078e0295 */
[----:B------:R-:W-:Y:S01]  /*d4e0*/  @!P1 VIADD R4, R4, 0x1 ;  /* 0x0000000104049836 */ /* 0x000fe20000000000 */
[----:B------:R-:W-:Y:S01]  /*d4f0*/  LOP3.LUT P0, RZ, R15, R6, RZ, 0xc0, !PT ;  /* 0x000000060fff7212 */ /* 0x000fe2000780c0ff */
[----:B------:R-:W-:Y:S01]  /*d500*/  @!P1 IMAD.IADD R17, R144, 0x1, R7 ;  /* 0x0000000190119824 */ /* 0x000fe200078e0207 */
[----:B------:R-:W-:Y:S02]  /*d510*/  LOP3.LUT R6, R25, 0x1b, RZ, 0xc0, !PT ;  /* 0x0000001b19067812 */ /* 0x000fe400078ec0ff */
[----:B------:R-:W-:Y:S02]  /*d520*/  ISETP.GT.U32.OR P2, PT, R4, 0xbff, !P2 ;  /* 0x00000bff0400780c */ /* 0x000fe40005744470 */
[----:B------:R-:W-:-:S11]  /*d530*/  SHF.L.U32 R6, R27, R6, RZ ;  /* 0x000000061b067219 */ /* 0x000fd600000006ff */
[C---:B------:R-:W-:Y:S02]  /*d540*/  @!P2 IMAD R24, R4.reuse, 0x8, R149 ;  /* 0x000000080418a824 */ /* 0x040fe400078e0295 */
[----:B------:R-:W-:Y:S02]  /*d550*/  @!P2 VIADD R4, R4, 0x1 ;  /* 0x000000010404a836 */ /* 0x000fe40000000000 */
[----:B------:R-:W-:-:S03]  /*d560*/  @!P2 IMAD.IADD R19, R144, 0x1, R19 ;  /* 0x000000019013a824 */ /* 0x000fc600078e0213 */
[----:B------:R-:W-:Y:S01]  /*d570*/  ISETP.GT.U32.OR P0, PT, R4, 0xbff, !P0 ;  /* 0x00000bff0400780c */ /* 0x000fe20004704470 */
[----:B0-----:R0:W-:Y:S04]  /*d580*/  @!P1 STS.64 [R22], R16 ;  /* 0x0000001016009388 */ /* 0x0011e80000000a00 */
[----:B------:R-:W1:Y:S04]  /*d590*/  @!P2 LDS R18, [R21+0x6400] ;  /* 0x006400001512a984 */ /* 0x000e680000000800 */
[----:B------:R-:W-:Y:S01]  /*d5a0*/  @!P1 STS [R21+0x6000], RZ ;  /* 0x006000ff15009388 */ /* 0x000fe20000000800 */
        /* <DEDUP_REMOVED lines=62> */
.L_x_1016:
        /* <DEDUP_REMOVED lines=21> */
.L_x_1020:
[----:B------:R-:W0:Y:S01]  /*dae0*/  @!P6 S2R R5, SR_CgaCtaId ;  /* 0x000000000005e919 */ /* 0x000e220000008800 */
[----:B-1----:R-:W-:Y:S01]  /*daf0*/  @!P6 MOV R4, 0x400 ;  /* 0x000004000004e802 */ /* 0x002fe20000000f00 */
        /* <DEDUP_REMOVED lines=8> */
.L_x_1021:
        /* <DEDUP_REMOVED lines=34> */
.L_x_1019:
[----:B------:R-:W0:Y:S08]  /*dda0*/  S2UR UR5, SR_CgaCtaId ;  /* 0x00000000000579c3 */ /* 0x000e300000008800 */
[----:B------:R-:W-:Y:S06]  /*ddb0*/  BAR.SYNC.DEFER_BLOCKING 0x0 ;  /* 0x0000000000007b1d */ /* 0x000fec0000010000 */
[----:B------:R-:W-:Y:S01]  /*ddc0*/  UMOV UR4, 0x400 ;  /* 0x0000040000047882 */ /* 0x000fe20000000000 */
[----:B------:R-:W-:Y:S01]  /*ddd0*/  BSSY B0, `(.L_x_1023) ;  /* 0x0000018000007945 */ /* 0x000fe20003800000 */
[----:B0-----:R-:W-:-:S09]  /*dde0*/  ULEA UR4, UR5, UR4, 0x18 ;  /* 0x0000000405047291 */ /* 0x001fd2000f8ec03f */
[----:B------:R-:W0:Y:S01]  /*ddf0*/  LDS R0, [UR4] ;  /* 0x00000004ff007984 */ /* 0x000e220008000800 */
[----:B------:R-:W-:Y:S02]  /*de00*/  ULDC UR4, c[0x0][0x264] ;  /* 0x0000990000047ab9 */ /* 0x000fe40000000800 */
[----:B------:R-:W-:-:S04]  /*de10*/  FSETP.GEU.FTZ.AND P0, PT, R8, UR4, PT ;  /* 0x0000000408007c0b */ /* 0x000fc8000bf1e000 */
        /* <DEDUP_REMOVED lines=19> */
.L_x_1024:
[----:B------:R-:W-:Y:S05]  /*df50*/  BSYNC B0 ;  /* 0x0000000000007941 */ /* 0x000fea0003800000 */
.L_x_1023:
[----:B------:R-:W-:Y:S05]  /*df60*/  @P0 EXIT ;  /* 0x000000000000094d */ /* 0x000fea0003800000 */
[----:B------:R-:W-:Y:S01]  /*df70*/  ULDC UR4, c[0x0][0x0] ;  /* 0x0000000000047ab9 */ /* 0x000fe20000000800 */
[----:B------:R-:W-:Y:S01]  /*df80*/  ULDC.64 UR8, c[0x0][0x218] ;  /* 0x0000860000087ab9 */ /* 0x000fe20000000a00 */
[----:B------:R-:W-:-:S05]  /*df90*/  ULDC.64 UR10, c[0x0][0x220] ;  /* 0x00008800000a7ab9 */ /* 0x000fca0000000a00 */
.L_x_1025:
[----:B------:R-:W-:Y:S01]  /*dfa0*/  IMAD R0, R142, 0x8, R149 ;  /* 0x000000088e007824 */ /* 0x000fe200078e0295 */
[----:B0--3--:R-:W-:-:S04]  /*dfb0*/  IADD3 R5, P0, R145, R142, RZ ;  /* 0x0000008e91057210 */ /* 0x009fc80007f1e0ff */
[----:B------:R-:W0:Y:S01]  /*dfc0*/  LDS.64 R6, [R0] ;  /* 0x0000000000067984 */ /* 0x000e220000000a00 */
[C---:B------:R-:W-:Y:S01]  /*dfd0*/  LEA.HI.X.SX32 R2, R142.reuse, R147, 0x1, P0 ;  /* 0x000000938e027211 */ /* 0x040fe200000f0eff */
[C---:B-1----:R-:W-:Y:S02]  /*dfe0*/  IMAD.SHL.U32 R4, R5.reuse, 0x4, RZ ;  /* 0x0000000405047824 */ /* 0x042fe400078e00ff */
        /* <DEDUP_REMOVED lines=11> */
.L_x_1007:
        /* <DEDUP_REMOVED lines=8> */
.L_x_1014:
[----:B------:R-:W-:Y:S02]  /*e120*/  IMAD.MOV.U32 R28, RZ, RZ, R7 ;  /* 0x000000ffff1c7224 */ /* 0x000fe400078e0007 */
[----:B------:R-:W-:Y:S02]  /*e130*/  IMAD.MOV.U32 R23, RZ, RZ, 0x1 ;  /* 0x00000001ff177424 */ /* 0x000fe400078e00ff */
[----:B------:R-:W-:Y:S02]  /*e140*/  IMAD.MOV.U32 R30, RZ, RZ, RZ ;  /* 0x000000ffff1e7224 */ /* 0x000fe400078e00ff */
[----:B------:R-:W-:-:S07]  /*e150*/  IMAD.MOV.U32 R25, RZ, RZ, -0x1 ;  /* 0xffffffffff197424 */ /* 0x000fce00078e00ff */
[----:B0-----:R-:W-:Y:S05]  /*e160*/  WARPSYNC.COLLECTIVE R25, `(.L_x_1026) ;  /* 0x0000000019087348 */ /* 0x001fea0003c00000 */
[----:B------:R1:W2:Y:S02]  /*e170*/  SHFL.UP P0, R24, R28, R23, R30 ;  /* 0x040000171c187389 */ /* 0x0002a4000000001e */
[----:B012---:R-:W-:Y:S01]  /*e180*/  ENDCOLLECTIVE ;  /* 0x000000000000791b */ /* 0x007fe20003800000 */
.L_x_1026:
[----:B------:R-:W-:Y:S02]  /*e190*/  IMAD.MOV.U32 R23, RZ, RZ, 0x2 ;  /* 0x00000002ff177424 */ /* 0x000fe400078e00ff */
[----:B------:R-:W-:-:S04]  /*e1a0*/  IMAD.MOV.U32 R20, RZ, RZ, R24 ;  /* 0x000000ffff147224 */ /* 0x000fc800078e0018 */
[----:B------:R-:W-:-:S04]  /*e1b0*/  @P0 IMAD.IADD R20, R7, 0x1, R20 ;  /* 0x0000000107140824 */ /* 0x000fc800078e0214 */
[----:B------:R-:W-:-:S07]  /*e1c0*/  IMAD.MOV.U32 R28, RZ, RZ, R20 ;  /* 0x000000ffff1c7224 */ /* 0x000fce00078e0014 */
[----:B------:R-:W-:Y:S05]  /*e1d0*/  WARPSYNC.COLLECTIVE R25, `(.L_x_1027) ;  /* 0x0000000019087348 */ /* 0x000fea0003c00000 */
[----:B------:R0:W1:Y:S02]  /*e1e0*/  SHFL.UP P0, R24, R28, R23, R30 ;  /* 0x040000171c187389 */ /* 0x000064000000001e */
[----:B01----:R-:W-:Y:S01]  /*e1f0*/  ENDCOLLECTIVE ;  /* 0x000000000000791b */ /* 0x003fe20003800000 */
.L_x_1027:
[----:B------:R-:W-:Y:S02]  /*e200*/  IMAD.MOV.U32 R23, RZ, RZ, 0x4 ;  /* 0x00000004ff177424 */ /* 0x000fe400078e00ff */
[----:B------:R-:W-:-:S04]  /*e210*/  IMAD.MOV.U32 R19, RZ, RZ, R24 ;  /* 0x000000ffff137224 */ /* 0x000fc800078e0018 */
[----:B------:R-:W-:-:S04]  /*e220*/  @P0 IMAD.IADD R19, R20, 0x1, R19 ;  /* 0x0000000114130824 */ /* 0x000fc800078e0213 */
[----:B------:R-:W-:-:S07]  /*e230*/  IMAD.MOV.U32 R28, RZ, RZ, R19 ;  /* 0x000000ffff1c7224 */ /* 0x000fce00078e0013 */
[----:B------:R-:W-:Y:S05]  /*e240*/  WARPSYNC.COLLECTIVE R25, `(.L_x_1028) ;  /* 0x0000000019087348 */ /* 0x000fea0003c00000 */
[----:B------:R0:W1:Y:S02]  /*e250*/  SHFL.UP P0, R24, R28, R23, R30 ;  /* 0x040000171c187389 */ /* 0x000064000000001e */
[----:B01----:R-:W-:Y:S01]  /*e260*/  ENDCOLLECTIVE ;  /* 0x000000000000791b */ /* 0x003fe20003800000 */
.L_x_1028:
[----:B------:R-:W-:Y:S02]  /*e270*/  IMAD.MOV.U32 R23, RZ, RZ, 0x8 ;  /* 0x00000008ff177424 */ /* 0x000fe400078e00ff */
[----:B------:R-:W-:-:S04]  /*e280*/  IMAD.MOV.U32 R22, RZ, RZ, R24 ;  /* 0x000000ffff167224 */ /* 0x000fc800078e0018 */
[----:B------:R-:W-:-:S04]  /*e290*/  @P0 IMAD.IADD R22, R19, 0x1, R22 ;  /* 0x0000000113160824 */ /* 0x000fc800078e0216 */
[----:B------:R-:W-:-:S07]  /*e2a0*/  IMAD.MOV.U32 R28, RZ, RZ, R22 ;  /* 0x000000ffff1c7224 */ /* 0x000fce00078e0016 */
[----:B------:R-:W-:Y:S05]  /*e2b0*/  WARPSYNC.COLLECTIVE R25, `(.L_x_1029) ;  /* 0x0000000019087348 */ /* 0x000fea0003c00000 */
[----:B------:R0:W1:Y:S02]  /*e2c0*/  SHFL.UP P0, R24, R28, R23, R30 ;  /* 0x040000171c187389 */ /* 0x000064000000001e */
[----:B01----:R-:W-:Y:S01]  /*e2d0*/  ENDCOLLECTIVE ;  /* 0x000000000000791b */ /* 0x003fe20003800000 */
.L_x_1029:
        /* <DEDUP_REMOVED lines=8> */
.L_x_1030:
[----:B------:R-:W-:Y:S02]  /*e360*/  @P0 IMAD.IADD R24, R21, 0x1, R24 ;  /* 0x0000000115180824 */ /* 0x000fe400078e0218 */
[----:B------:R-:W-:Y:S02]  /*e370*/  IMAD.MOV.U32 R21, RZ, RZ, 0x1f ;  /* 0x0000001fff157424 */ /* 0x000fe400078e00ff */
[----:B------:R-:W-:Y:S02]  /*e380*/  IMAD.MOV.U32 R20, RZ, RZ, R24 ;  /* 0x000000ffff147224 */ /* 0x000fe400078e0018 */
[----:B------:R-:W-:-:S07]  /*e390*/  IMAD.IADD R7, R24, 0x1, -R7 ;  /* 0x0000000118077824 */ /* 0x000fce00078e0a07 */
[----:B------:R-:W-:Y:S05]  /*e3a0*/  WARPSYNC.COLLECTIVE R25, `(.L_x_1031) ;  /* 0x0000000019087348 */ /* 0x000fea0003c00000 */
[----:B------:R0:W1:Y:S02]  /*e3b0*/  SHFL.IDX P0, R19, R20, R21, R22 ;  /* 0x0000001514137389 */ /* 0x0000640000000016 */
[----:B01----:R-:W-:Y:S01]  /*e3c0*/  ENDCOLLECTIVE ;  /* 0x000000000000791b */ /* 0x003fe20003800000 */
.L_x_1031:
[----:B------:R-:W-:Y:S02]  /*e3d0*/  IMAD.MOV.U32 R20, RZ, RZ, R3 ;  /* 0x000000ffff147224 */ /* 0x000fe400078e0003 */
[----:B------:R-:W-:Y:S02]  /*e3e0*/  IMAD.MOV.U32 R21, RZ, RZ, RZ ;  /* 0x000000ffff157224 */ /* 0x000fe400078e00ff */
[----:B------:R-:W-:-:S07]  /*e3f0*/  IMAD.MOV.U32 R26, RZ, RZ, R19 ;  /* 0x000000ffff1a7224 */ /* 0x000fce00078e0013 */
[----:B------:R-:W-:Y:S05]  /*e400*/  WARPSYNC.COLLECTIVE R25, `(.L_x_1032) ;  /* 0x0000000019087348 */ /* 0x000fea0003c00000 */
[----:B------:R0:W1:Y:S02]  /*e410*/  SHFL.IDX P0, R19, R20, R21, R22 ;  /* 0x0000001514137389 */ /* 0x0000640000000016 */
[----:B01----:R-:W-:Y:S01]  /*e420*/  ENDCOLLECTIVE ;  /* 0x000000000000791b */ /* 0x003fe20003800000 */
.L_x_1032:
[----:B------:R-:W-:Y:S01]  /*e430*/  IMAD.MOV.U32 R23, RZ, RZ, R19 ;  /* 0x000000ffff177224 */ /* 0x000fe200078e0013 */
[----:B------:R-:W-:Y:S06]  /*e440*/  BRA `(.L_x_1033) ;  /* 0xffffffe400c87947 */ /* 0x000fec000383ffff */
.L_x_1034:
        /* <DEDUP_REMOVED lines=11> */
.L_x_2032:


//--------------------- .text._ZN17fastertransformer19segmented_topp_impl27segmented_top_p_single_passINS0_28Segmented_topk_kernel_paramsIfiLi256ELi2EEELi224EEEvNS0_20TopKPerSegmentParamsE --------------------------
	.section	.text._ZN17fastertransformer19segmented_topp_impl27segmented_top_p_single_passINS0_28Segmented_topk_kernel_paramsIfiLi256ELi2EEELi224EEEvNS0_20TopKPerSegmentParamsE,"ax",@progbits
	.align	128
        .global         _ZN17fastertransformer19segmented_topp_impl27segmented_top_p_single_passINS0_28Segmented_topk_kernel_paramsIfiLi256ELi2EEELi224EEEvNS0_20TopKPerSegmentParamsE
        .type           _ZN17fastertransformer19segmented_topp_impl27segmented_top_p_single_passINS0_28Segmented_topk_kernel_paramsIfiLi256ELi2EEELi224EEEvNS0_20TopKPerSegmentParamsE,@function
        .size           _ZN17fastertransformer19segmented_topp_impl27segmented_top_p_single_passINS0_28Segmented_topk_kernel_paramsIfiLi256ELi2EEELi224EEEvNS0_20TopKPerSegmentParamsE,(.L_x_2033 - _ZN17fastertransformer19segmented_topp_impl27segmented_top_p_single_passINS0_28Segmented_topk_kernel_paramsIfiLi256ELi2EEELi224EEEvNS0_20TopKPerSegmentParamsE)
        .other          _ZN17fastertransformer19segmented_topp_impl27segmented_top_p_single_passINS0_28Segmented_topk_kernel_paramsIfiLi256ELi2EEELi224EEEvNS0_20TopKPerSegmentParamsE,@"STO_CUDA_ENTRY STV_DEFAULT"
_ZN17fastertransformer19segmented_topp_impl27segmented_top_p_single_passINS0_28Segmented_topk_kernel_paramsIfiLi256ELi2EEELi224EEEvNS0_20TopKPerSegmentParamsE:
.text._ZN17fastertransformer19segmented_topp_impl27segmented_top_p_single_passINS0_28Segmented_topk_kernel_paramsIfiLi256ELi2EEELi224EEEvNS0_20TopKPerSegmentParamsE:
        /* <DEDUP_REMOVED lines=503> */
[C---:B------:R-:W-:Y:S01]  /*1f70*/  IMAD.SHL.U32 R2, R0.reuse, 0x2, RZ ;  /* 0x0000000200027824 */ /* 0x040fe200078e00ff */
[----:B------:R-:W-:Y:S01]  /*1f80*/  SHF.R.U32.HI R5, RZ, 0x5, R0 ;  /* 0x00000005ff057819 */ /* 0x000fe20000011600 */
[----:B------:R-:W-:-:S03]  /*1f90*/  IMAD.SHL.U32 R3, R0, 0x200, RZ ;  /* 0x0000020000037824 */ /* 0x000fc600078e00ff */
[----:B------:R-:W-:Y:S02]  /*1fa0*/  LOP3.LUT R12, R2, 0x3e, RZ, 0xc0, !PT ;  /* 0x0000003e020c7812 */ /* 0x000fe400078ec0ff */
[----:B------:R-:W-:Y:S02]  /*1fb0*/  LOP3.LUT R14, R3, 0x3e00, RZ, 0xc0, !PT ;  /* 0x00003e00030e7812 */ /* 0x000fe400078ec0ff */
[C---:B------:R-:W-:Y:S02]  /*1fc0*/  IADD3 R2, -R12.reuse, 0x6f, RZ ;  /* 0x0000006f0c027810 */ /* 0x040fe40007ffe1ff */
[C---:B------:R-:W-:Y:S02]  /*1fd0*/  LOP3.LUT R15, R12.reuse, 0x40, RZ, 0xfc, !PT ;  /* 0x000000400c0f7812 */ /* 0x040fe400078efcff */
[----:B------:R-:W-:Y:S02]  /*1fe0*/  LOP3.LUT R16, R12, 0x80, RZ, 0xfc, !PT ;  /* 0x000000800c107812 */ /* 0x000fe400078efcff */
[----:B------:R-:W-:-:S07]  /*1ff0*/  SHF.R.U32.HI R13, RZ, 0x6, R2 ;  /* 0x00000006ff0d7819 */ /* 0x000fce0000011602 */
.L_x_1044:
        /* <DEDUP_REMOVED lines=8> */
[----:B------:R-:W-:-:S06]  /*2080*/  CS2R R6, SRZ ;  /* 0x0000000000067805 */ /* 0x000fcc000001ff00 */
[----:B------:R-:W2:Y:S01]  /*2090*/  @!P0 LDG.E.64 R6, desc[UR8][R2.64] ;  /* 0x0000000802068981 */ /* 0x000ea2000c1e1b00 */
[----:B------:R-:W0:Y:S01]  /*20a0*/  S2UR UR5, SR_CgaCtaId ;  /* 0x00000000000579c3 */ /* 0x000e220000008800 */
[----:B------:R-:W-:Y:S01]  /*20b0*/  UMOV UR4, 0x400 ;  /* 0x0000040000047882 */ /* 0x000fe20000000000 */
[----:B------:R-:W-:Y:S01]  /*20c0*/  IMAD.IADD R11, R14, 0x1, R5 ;  /* 0x000000010e0b7824 */ /* 0x000fe200078e0205 */
[----:B------:R-:W-:Y:S01]  /*20d0*/  UIADD3 UR4, UR4, 0x4b0, URZ ;  /* 0x000004b004047890 */ /* 0x000fe2000fffe03f */
[----:B------:R-:W-:Y:S01]  /*20e0*/  ISETP.NE.AND P0, PT, R13, RZ, PT ;  /* 0x000000ff0d00720c */ /* 0x000fe20003f05270 */
[----:B------:R-:W-:Y:S02]  /*20f0*/  BSSY B0, `(.L_x_1038) ;  /* 0x000001a000007945 */ /* 0x000fe40003800000 */
[----:B0-----:R-:W-:-:S06]  /*2100*/  ULEA UR4, UR5, UR4, 0x18 ;  /* 0x0000000405047291 */ /* 0x001fcc000f8ec03f */
[----:B------:R-:W-:-:S05]  /*2110*/  LEA R11, R11, UR4, 0x2 ;  /* 0x000000040b0b7c11 */ /* 0x000fca000f8e10ff */
[----:B--2---:R0:W-:Y:S04]  /*2120*/  STS [R11+0x6000], R6 ;  /* 0x006000060b007388 */ /* 0x0041e80000000800 */
[----:B------:R0:W-:Y:S01]  /*2130*/  STS [R11+0x6400], R7 ;  /* 0x006400070b007388 */ /* 0x0001e20000000800 */
[----:B------:R-:W-:Y:S05]  /*2140*/  @!P0 BRA `(.L_x_1039) ;  /* 0x0000000000508947 */ /* 0x000fea0003800000 */
[----:B0-----:R-:W-:Y:S01]  /*2150*/  IMAD.IADD R7, R15, 0x1, R17 ;  /* 0x000000010f077824 */ /* 0x001fe200078e0211 */
[----:B------:R-:W-:Y:S04]  /*2160*/  BSSY B2, `(.L_x_1040) ;  /* 0x0000005000027945 */ /* 0x000fe80003800000 */
[----:B------:R-:W-:Y:S02]  /*2170*/  ISETP.GE.AND P0, PT, R7, R10, PT ;  /* 0x0000000a0700720c */ /* 0x000fe40003f06270 */
[----:B------:R-:W-:-:S11]  /*2180*/  CS2R R6, SRZ ;  /* 0x0000000000067805 */ /* 0x000fd6000001ff00 */
[----:B------:R-:W-:Y:S05]  /*2190*/  @P0 BRA `(.L_x_1041) ;  /* 0x0000000000040947 */ /* 0x000fea0003800000 */
[----:B------:R0:W5:Y:S02]  /*21a0*/  LDG.E.64 R6, desc[UR8][R2.64+0x100] ;  /* 0x0001000802067981 */ /* 0x000164000c1e1b00 */
.L_x_1041:
[----:B------:R-:W-:Y:S05]  /*21b0*/  BSYNC B2 ;  /* 0x0000000000027941 */ /* 0x000fea0003800000 */
.L_x_1040:
[----:B-----5:R1:W-:Y:S01]  /*21c0*/  STS [R11+0x16000], R6 ;  /* 0x016000060b007388 */ /* 0x0203e20000000800 */
[----:B------:R-:W-:-:S03]  /*21d0*/  ISETP.NE.AND P0, PT, R13, RZ, PT ;  /* 0x000000ff0d00720c */ /* 0x000fc60003f05270 */
[----:B------:R1:W-:Y:S10]  /*21e0*/  STS [R11+0x16400], R7 ;  /* 0x016400070b007388 */ /* 0x0003f40000000800 */
[----:B-1----:R-:W-:Y:S05]  /*21f0*/  @P0 BRA `(.L_x_1039) ;  /* 0x0000000000240947 */ /* 0x002fea0003800000 */
[----:B------:R-:W-:Y:S01]  /*2200*/  IMAD.IADD R7, R16, 0x1, R17 ;  /* 0x0000000110077824 */ /* 0x000fe200078e0211 */
[----:B------:R-:W-:Y:S04]  /*2210*/  BSSY B2, `(.L_x_1042) ;  /* 0x0000005000027945 */ /* 0x000fe80003800000 */
[----:B------:R-:W-:Y:S02]  /*2220*/  ISETP.GE.AND P0, PT, R7, R10, PT ;  /* 0x0000000a0700720c */ /* 0x000fe40003f06270 */
[----:B------:R-:W-:-:S11]  /*2230*/  CS2R R6, SRZ ;  /* 0x0000000000067805 */ /* 0x000fd6000001ff00 */
[----:B------:R-:W-:Y:S05]  /*2240*/  @P0 BRA `(.L_x_1043) ;  /* 0x0000000000040947 */ /* 0x000fea0003800000 */
[----:B------:R1:W5:Y:S02]  /*2250*/  LDG.E.64 R6, desc[UR8][R2.64+0x200] ;  /* 0x0002000802067981 */ /* 0x000364000c1e1b00 */
.L_x_1043:
[----:B------:R-:W-:Y:S05]  /*2260*/  BSYNC B2 ;  /* 0x0000000000027941 */ /* 0x000fea0003800000 */
.L_x_1042:
[----:B-----5:R2:W-:Y:S04]  /*2270*/  STS [R11+0x26000], R6 ;  /* 0x026000060b007388 */ /* 0x0205e80000000800 */
[----:B------:R2:W-:Y:S02]  /*2280*/  STS [R11+0x26400], R7 ;  /* 0x026400070b007388 */ /* 0x0005e40000000800 */
.L_x_1039:
[----:B------:R-:W-:Y:S05]  /*2290*/  BSYNC B0 ;  /* 0x0000000000007941 */ /* 0x000fea0003800000 */
.L_x_1038:
[----:B------:R-:W-:-:S05]  /*22a0*/  VIADD R5, R5, 0x8 ;  /* 0x0000000805057836 */ /* 0x000fca0000000000 */
[----:B------:R-:W-:-:S13]  /*22b0*/  ISETP.GE.U32.AND P0, PT, R5, 0x100, PT ;  /* 0x000001000500780c */ /* 0x000fda0003f06070 */
[----:B------:R-:W-:Y:S05]  /*22c0*/  @!P0 BRA `(.L_x_1044) ;  /* 0xfffffffc004c8947 */ /* 0x000fea000383ffff */
.L_x_1037:
[----:B------:R-:W-:Y:S05]  /*22d0*/  BSYNC B1 ;  /* 0x0000000000017941 */ /* 0x000fea0003800000 */
.L_x_1036:
[----:B------:R-:W3:Y:S01]  /*22e0*/  S2R R4, SR_CgaCtaId ;  /* 0x0000000000047919 */ /* 0x000ee20000008800 */
[----:B------:R-:W-:Y:S02]  /*22f0*/  ISETP.NE.AND P0, PT, R0, RZ, PT ;  /* 0x000000ff0000720c */ /* 0x000fe40003f05270 */
[----:B------:R-:W-:Y:S02]  /*2300*/  CS2R R12, SRZ ;  /* 0x00000000000c7805 */ /* 0x000fe4000001ff00 */
[----:B0-2---:R-:W-:Y:S01]  /*2310*/  MOV R11, 0x400 ;  /* 0x00000400000b7802 */ /* 0x005fe20000000f00 */
[----:B------:R-:W-:Y:S01]  /*2320*/  IMAD.MOV.U32 R247, RZ, RZ, RZ ;  /* 0x000000fffff77224 */ /* 0x000fe200078e00ff */
[----:B-1----:R-:W-:Y:S01]  /*2330*/  SHF.R.S32.HI R3, RZ, 0x1f, R0 ;  /* 0x0000001fff037819 */ /* 0x002fe20000011400 */
[----:B------:R-:W-:Y:S01]  /*2340*/  IMAD.MOV.U32 R14, RZ, RZ, RZ ;  /* 0x000000ffff0e7224 */ /* 0x000fe200078e00ff */
[----:B------:R-:W-:Y:S01]  /*2350*/  LOP3.LUT R15, R15, 0xfdffffff, RZ, 0xc0, !PT ;  /* 0xfdffffff0f0f7812 */ /* 0x000fe200078ec0ff */
[----:B------:R-:W-:Y:S01]  /*2360*/  IMAD.MOV.U32 R250, RZ, RZ, RZ ;  /* 0x000000fffffa7224 */ /* 0x000fe200078e00ff */
[----:B------:R-:W-:Y:S01]  /*2370*/  LEA.HI R3, R3, R0, RZ, 0x5 ;  /* 0x0000000003037211 */ /* 0x000fe200078f28ff */
[----:B------:R-:W-:Y:S01]  /*2380*/  IMAD.MOV.U32 R249, RZ, RZ, RZ ;  /* 0x000000fffff97224 */ /* 0x000fe200078e00ff */
[----:B------:R-:W-:Y:S01]  /*2390*/  UMOV UR7, 0x1d ;  /* 0x0000001d00077882 */ /* 0x000fe20000000000 */
[----:B------:R-:W-:-:S02]  /*23a0*/  @P0 LOP3.LUT R15, R15, 0x2000000, RZ, 0xfc, !PT ;  /* 0x020000000f0f0812 */ /* 0x000fc400078efcff */
[----:B---3--:R-:W-:Y:S01]  /*23b0*/  @!P0 LEA R2, R4, R11, 0x18 ;  /* 0x0000000b04028211 */ /* 0x008fe200078ec0ff */
[----:B------:R-:W-:-:S04]  /*23c0*/  VIADD R11, R11, 0x10 ;  /* 0x000000100b0b7836 */ /* 0x000fc80000000000 */
[----:B------:R0:W-:Y:S01]  /*23d0*/  @!P0 STS [R2], RZ ;  /* 0x000000ff02008388 */ /* 0x0001e20000000800 */
[----:B------:R-:W-:Y:S02]  /*23e0*/  LEA R11, R4, R11, 0x18 ;  /* 0x0000000b040b7211 */ /* 0x000fe400078ec0ff */
[----:B------:R-:W-:-:S05]  /*23f0*/  SHF.R.S32.HI R4, RZ, 0x5, R3 ;  /* 0x00000005ff047819 */ /* 0x000fca0000011403 */
[----:B0-----:R-:W-:-:S05]  /*2400*/  IMAD R2, R4, 0x4, R11 ;  /* 0x0000000404027824 */ /* 0x001fca00078e020b */
[----:B------:R0:W-:Y:S02]  /*2410*/  STL [R1+0x24], R2 ;  /* 0x0000240201007387 */ /* 0x0001e40000100800 */
.L_x_1055:
        /* <DEDUP_REMOVED lines=14> */
[----:B------:R-:W2:Y:S01]  /*2500*/  LDL R241, [R1+0x24] ;  /* 0x0000240001f17983 */ /* 0x000ea20000100800 */
        /* <DEDUP_REMOVED lines=359> */
[----:B------:R-:W0:Y:S02]  /*3b80*/  LDS R16, [R2+0x6000] ;  /* 0x0060000002107984 */ /* 0x000e240000000800 */
[----:B------:R-:W-:Y:S01]  /*3b90*/  FFMA.FTZ R3, R228, R4, R3 ;  /* 0x00000004e4037223 */ /* 0x000fe20000010003 */
[----:B------:R-:W-:Y:S01]  /*3ba0*/  FSEL R4, RZ, 1, P0 ;  /* 0x3f800000ff047808 */ /* 0x000fe20000000000 */
[----:B------:R-:W1:Y:S01]  /*3bb0*/  LDS R116, [R2+0x6400] ;  /* 0x0064000002747984 */ /* 0x000e620000000800 */
[----:B------:R-:W-:-:S03]  /*3bc0*/  LOP3.LUT P0, RZ, R5, R232, RZ, 0x30, !PT ;  /* 0x000000e805ff7212 */ /* 0x000fc600078030ff */
[----:B------:R-:W-:Y:S01]  /*3bd0*/  FFMA.FTZ R3, R230, R4, R3 ;  /* 0x00000004e6037223 */ /* 0x000fe20000010003 */
[----:B------:R-:W-:Y:S01]  /*3be0*/  FSEL R6, RZ, 1, P0 ;  /* 0x3f800000ff067808 */ /* 0x000fe20000000000 */
[----:B------:R-:W3:Y:S01]  /*3bf0*/  LDS R118, [R2+0x6800] ;  /* 0x0068000002767984 */ /* 0x000ee20000000800 */
[----:B------:R-:W-:-:S03]  /*3c00*/  LOP3.LUT P0, RZ, R5, R234, RZ, 0x30, !PT ;  /* 0x000000ea05ff7212 */ /* 0x000fc600078030ff */
[----:B------:R-:W-:Y:S01]  /*3c10*/  FFMA.FTZ R3, R232, R6, R3 ;  /* 0x00000006e8037223 */ /* 0x000fe20000010003 */
[----:B------:R-:W-:Y:S01]  /*3c20*/  FSEL R4, RZ, 1, P0 ;  /* 0x3f800000ff047808 */ /* 0x000fe20000000000 */
[----:B------:R-:W4:Y:S01]  /*3c30*/  LDS R252, [R2+0x6c00] ;  /* 0x006c000002fc7984 */ /* 0x000f220000000800 */
[----:B------:R-:W-:-:S03]  /*3c40*/  LOP3.LUT P0, RZ, R5, R236, RZ, 0x30, !PT ;  /* 0x000000ec05ff7212 */ /* 0x000fc600078030ff */
[----:B------:R-:W-:Y:S01]  /*3c50*/  FFMA.FTZ R3, R234, R4, R3 ;  /* 0x00000004ea037223 */ /* 0x000fe20000010003 */
[----:B------:R-:W-:Y:S01]  /*3c60*/  FSEL R6, RZ, 1, P0 ;  /* 0x3f800000ff067808 */ /* 0x000fe20000000000 */
[----:B------:R-:W2:Y:S01]  /*3c70*/  LDS R7, [R2+0x7000] ;  /* 0x0070000002077984 */ /* 0x000ea20000000800 */
        /* <DEDUP_REMOVED lines=1537> */
.L_x_1046:
[----:B------:R-:W-:Y:S05]  /*9c90*/  BSYNC B0 ;  /* 0x0000000000007941 */ /* 0x000fea0003800000 */
.L_x_1045:
        /* <DEDUP_REMOVED lines=51> */
.L_x_1066:
        /* <DEDUP_REMOVED lines=18> */
.L_x_1047:
        /* <DEDUP_REMOVED lines=22> */
.L_x_1049:
        /* <DEDUP_REMOVED lines=788> */
.L_x_1051:
        /* <DEDUP_REMOVED lines=103> */
.L_x_1050:
        /* <DEDUP_REMOVED lines=23> */
.L_x_1053:
[----:B------:R-:W0:Y:S02]  /*db70*/  S2R R2, SR_TID.X ;  /* 0x0000000000027919 */ /* 0x000e240000002100 */
[----:B0-----:R-:W-:-:S13]  /*db80*/  ISETP.NE.AND P0, PT, R2, RZ, PT ;  /* 0x000000ff0200720c */ /* 0x001fda0003f05270 */
[----:B------:R-:W0:Y:S01]  /*db90*/  @!P0 S2R R3, SR_CgaCtaId ;  /* 0x0000000000038919 */ /* 0x000e220000008800 */
[----:B------:R-:W-:Y:S01]  /*dba0*/  @!P0 MOV R2, 0x400 ;  /* 0x0000040000028802 */ /* 0x000fe20000000f00 */
[----:B------:R-:W-:Y:S02]  /*dbb0*/  @!P0 IMAD.MOV.U32 R12, RZ, RZ, R249 ;  /* 0x000000ffff0c8224 */ /* 0x000fe400078e00f9 */
[----:B------:R-:W-:Y:S01]  /*dbc0*/  @!P0 IMAD.MOV.U32 R13, RZ, RZ, R250 ;  /* 0x000000ffff0d8224 */ /* 0x000fe200078e00fa */
[----:B0-----:R-:W-:Y:S02]  /*dbd0*/  @!P0 LEA R4, R3, R2, 0x18 ;  /* 0x0000000203048211 */ /* 0x001fe400078ec0ff */
[----:B------:R-:W-:-:S03]  /*dbe0*/  SHF.L.U32 R2, R7, UR7, RZ ;  /* 0x0000000707027c19 */ /* 0x000fc600080006ff */
[----:B------:R0:W-:Y:S01]  /*dbf0*/  @!P0 STS [R4], R249 ;  /* 0x000000f904008388 */ /* 0x0001e20000000800 */
[----:B------:R-:W-:-:S05]  /*dc00*/  LOP3.LUT R247, R2, R247, RZ, 0xfc, !PT ;  /* 0x000000f702f77212 */ /* 0x000fca00078efcff */
[--C-:B------:R-:W-:Y:S02]  /*dc10*/  IMAD.MOV.U32 R14, RZ, RZ, R247.reuse ;  /* 0x000000ffff0e7224 */ /* 0x100fe400078e00f7 */
[----:B------:R-:W-:-:S07]  /*dc20*/  @!P0 IMAD.MOV.U32 R14, RZ, RZ, R247 ;  /* 0x000000ffff0e8224 */ /* 0x000fce00078e00f7 */
.L_x_1054:
[----:B------:R-:W-:Y:S01]  /*dc30*/  UIADD3 UR7, UR7, -0x1, URZ ;  /* 0xffffffff07077890 */ /* 0x000fe2000fffe03f */
[----:B------:R-:W-:Y:S11]  /*dc40*/  BRA `(.L_x_1055) ;  /* 0xffffff4400f47947 */ /* 0x000ff6000383ffff */
.L_x_1052:
        /* <DEDUP_REMOVED lines=27> */
.L_x_1057:
[----:B------:R-:W-:Y:S05]  /*de00*/  BSYNC B0 ;  /* 0x0000000000007941 */ /* 0x000fea0003800000 */
.L_x_1056:
[----:B------:R-:W-:Y:S05]  /*de10*/  @P0 EXIT ;  /* 0x000000000000094d */ /* 0x000fea0003800000 */
[----:B------:R-:W-:Y:S01]  /*de20*/  ULDC UR4, c[0x0][0x0] ;  /* 0x0000000000047ab9 */ /* 0x000fe20000000800 */
[----:B------:R-:W-:Y:S01]  /*de30*/  ULDC.64 UR10, c[0x0][0x218] ;  /* 0x00008600000a7ab9 */ /* 0x000fe20000000a00 */
[----:B------:R-:W-:-:S05]  /*de40*/  ULDC.64 UR12, c[0x0][0x220] ;  /* 0x00008800000c7ab9 */ /* 0x000fca0000000a00 */
.L_x_1058:
[----:B-1----:R-:W-:Y:S02]  /*de50*/  LEA R6, R0, UR6, 0x3 ;  /* 0x0000000600067c11 */ /* 0x002fe4000f8e18ff */
        /* <DEDUP_REMOVED lines=16> */
.L_x_1035:
        /* <DEDUP_REMOVED lines=8> */
.L_x_1048:
[----:B------:R-:W-:Y:S02]  /*dfe0*/  IMAD.MOV.U32 R85, RZ, RZ, R25 ;  /* 0x000000ffff557224 */ /* 0x000fe400078e0019 */
[----:B------:R-:W-:Y:S02]  /*dff0*/  IMAD.MOV.U32 R89, RZ, RZ, 0x1 ;  /* 0x00000001ff597424 */ /* 0x000fe400078e00ff */
[----:B------:R-:W-:Y:S02]  /*e000*/  IMAD.MOV.U32 R91, RZ, RZ, RZ ;  /* 0x000000ffff5b7224 */ /* 0x000fe400078e00ff */
[----:B------:R-:W-:-:S07]  /*e010*/  IMAD.MOV.U32 R87, RZ, RZ, -0x1 ;  /* 0xffffffffff577424 */ /* 0x000fce00078e00ff */
[----:B-1---5:R-:W-:Y:S05]  /*e020*/  WARPSYNC.COLLECTIVE R87, `(.L_x_1059) ;  /* 0x0000000057087348 */ /* 0x022fea0003c00000 */
[----:B------:R0:W2:Y:S02]  /*e030*/  SHFL.UP P5, R81, R85, R89, R91 ;  /* 0x0400005955517389 */ /* 0x0000a400000a005b */
[----:B012--5:R-:W-:Y:S01]  /*e040*/  ENDCOLLECTIVE ;  /* 0x000000000000791b */ /* 0x027fe20003800000 */
.L_x_1059:
[----:B------:R-:W-:Y:S02]  /*e050*/  IMAD.MOV.U32 R89, RZ, RZ, 0x2 ;  /* 0x00000002ff597424 */ /* 0x000fe400078e00ff */
[----:B------:R-:W-:-:S04]  /*e060*/  IMAD.MOV.U32 R118, RZ, RZ, R81 ;  /* 0x000000ffff767224 */ /* 0x000fc800078e0051 */
[----:B------:R-:W-:-:S04]  /*e070*/  @P5 IMAD.IADD R118, R25, 0x1, R118 ;  /* 0x0000000119765824 */ /* 0x000fc800078e0276 */
[----:B------:R-:W-:-:S07]  /*e080*/  IMAD.MOV.U32 R85, RZ, RZ, R118 ;  /* 0x000000ffff557224 */ /* 0x000fce00078e0076 */
[----:B------:R-:W-:Y:S05]  /*e090*/  WARPSYNC.COLLECTIVE R87, `(.L_x_1060) ;  /* 0x0000000057087348 */ /* 0x000fea0003c00000 */
[----:B------:R0:W1:Y:S02]  /*e0a0*/  SHFL.UP P5, R81, R85, R89, R91 ;  /* 0x0400005955517389 */ /* 0x00006400000a005b */
[----:B01----:R-:W-:Y:S01]  /*e0b0*/  ENDCOLLECTIVE ;  /* 0x000000000000791b */ /* 0x003fe20003800000 */
.L_x_1060:
        /* <DEDUP_REMOVED lines=8> */
.L_x_1061:
[----:B------:R-:W-:Y:S02]  /*e140*/  IMAD.MOV.U32 R89, RZ, RZ, 0x8 ;  /* 0x00000008ff597424 */ /* 0x000fe400078e00ff */
[----:B------:R-:W-:-:S04]  /*e150*/  IMAD.MOV.U32 R252, RZ, RZ, R81 ;  /* 0x000000fffffc7224 */ /* 0x000fc800078e0051 */
[----:B------:R-:W-:-:S04]  /*e160*/  @P5 IMAD.IADD R252, R27, 0x1, R252 ;  /* 0x000000011bfc5824 */ /* 0x000fc800078e02fc */
[----:B------:R-:W-:-:S07]  /*e170*/  IMAD.MOV.U32 R85, RZ, RZ, R252 ;  /* 0x000000ffff557224 */ /* 0x000fce00078e00fc */
[----:B------:R-:W-:Y:S05]  /*e180*/  WARPSYNC.COLLECTIVE R87, `(.L_x_1062) ;  /* 0x0000000057087348 */ /* 0x000fea0003c00000 */
[----:B------:R0:W1:Y:S02]  /*e190*/  SHFL.UP P5, R81, R85, R89, R91 ;  /* 0x0400005955517389 */ /* 0x00006400000a005b */
[----:B01----:R-:W-:Y:S01]  /*e1a0*/  ENDCOLLECTIVE ;  /* 0x000000000000791b */ /* 0x003fe20003800000 */
.L_x_1062:
        /* <DEDUP_REMOVED lines=8> */
.L_x_1063:
[----:B------:R-:W-:-:S04]  /*e230*/  @P5 IMAD.IADD R81, R79, 0x1, R81 ;  /* 0x000000014f515824 */ /* 0x000fc800078e0251 */
[----:B------:R-:W-:-:S07]  /*e240*/  IMAD.IADD R25, R81, 0x1, -R25 ;  /* 0x0000000151197824 */ /* 0x000fce00078e0a19 */
[----:B------:R-:W-:Y:S05]  /*e250*/  WARPSYNC.COLLECTIVE R87, `(.L_x_1064) ;  /* 0x0000000057087348 */ /* 0x000fea0003c00000 */
[----:B------:R0:W1:Y:S02]  /*e260*/  SHFL.IDX P5, R27, R81, R118, R252 ;  /* 0x00000076511b7389 */ /* 0x00006400000a00fc */
[----:B01----:R-:W-:Y:S01]  /*e270*/  ENDCOLLECTIVE ;  /* 0x000000000000791b */ /* 0x003fe20003800000 */
.L_x_1064:
[----:B------:R-:W-:Y:S02]  /*e280*/  IMAD.MOV.U32 R81, RZ, RZ, R12 ;  /* 0x000000ffff517224 */ /* 0x000fe400078e000c */
[----:B------:R-:W-:Y:S02]  /*e290*/  IMAD.MOV.U32 R118, RZ, RZ, RZ ;  /* 0x000000ffff767224 */ /* 0x000fe400078e00ff */
[----:B------:R-:W-:-:S07]  /*e2a0*/  IMAD.MOV.U32 R83, RZ, RZ, R27 ;  /* 0x000000ffff537224 */ /* 0x000fce00078e001b */
[----:B------:R-:W-:Y:S05]  /*e2b0*/  WARPSYNC.COLLECTIVE R87, `(.L_x_1065) ;  /* 0x0000000057087348 */ /* 0x000fea0003c00000 */
[----:B------:R0:W1:Y:S02]  /*e2c0*/  SHFL.IDX P5, R27, R81, R118, R252 ;  /* 0x00000076511b7389 */ /* 0x00006400000a00fc */
[----:B01----:R-:W-:Y:S01]  /*e2d0*/  ENDCOLLECTIVE ;  /* 0x000000000000791b */ /* 0x003fe20003800000 */
.L_x_1065:
[----:B------:R-:W-:Y:S01]  /*e2e0*/  IMAD.MOV.U32 R85, RZ, RZ, R27 ;  /* 0x000000ffff557224 */ /* 0x000fe200078e001b */
[----:B------:R-:W-:Y:S06]  /*e2f0*/  BRA `(.L_x_1066) ;  /* 0xffffffbc00347947 */ /* 0x000fec000383ffff */
.L_x_1067:
        /* <DEDUP_REMOVED lines=16> */
.L_x_2033:


//--------------------- .text._ZN17fastertransformer19segmented_topp_impl27segmented_top_p_single_passINS0_28Segmented_topk_kernel_paramsIfiLi256ELi2EEELi192EEEvNS0_20TopKPerSegmentParamsE --------------------------
	.section	.text._ZN17fastertransformer19segmented_topp_impl27segmented_top_p_single_passINS0_28Segmented_topk_kernel_paramsIfiLi256ELi2EEELi192EEEvNS0_20TopKPerSegmentParamsE,"ax",@progbits
	.align	128
        .global         _ZN17fastertransformer19segmented_topp_impl27segmented_top_p_single_passINS0_28Segmented_topk_kernel_paramsIfiLi256ELi2EEELi192EEEvNS0_20TopKPerSegmentParamsE
        .type           _ZN17fastertransformer19segmented_topp_impl27segmented_top_p_single_passINS0_28Segmented_topk_kernel_paramsIfiLi256ELi2EEELi192EEEvNS0_20TopKPerSegmentParamsE,@function
        .size           _ZN17fastertransformer19segmented_topp_impl27segmented_top_p_single_passINS0_28Segmented_topk_kernel_paramsIfiLi256ELi2EEELi192EEEvNS0_20TopKPerSegmentParamsE,(.L_x_2034 - _ZN17fastertransformer19segmented_topp_impl27segmented_top_p_single_passINS0_28Segmented_topk_kernel_paramsIfiLi256ELi2EEELi192EEEvNS0_20TopKPerSegmentParamsE)
        .other          _ZN17fastertransformer19segmented_topp_impl27segmented_top_p_single_passINS0_28Segmented_topk_kernel_paramsIfiLi256ELi2EEELi192EEEvNS0_20TopKPerSegmentParamsE,@"STO_CUDA_ENTRY STV_DEFAULT"
_ZN17fastertransformer19segmented_topp_impl27segmented_top_p_single_passINS0_28Segmented_topk_kernel_paramsIfiLi256ELi2EEELi192EEEvNS0_20TopKPerSegmentParamsE:
.text._ZN17fastertransformer19segmented_topp_impl27segmented_top_p_single_passINS0_28Segmented_topk_kernel_paramsIfiLi256ELi2EEELi192EEEvNS0_20TopKPerSegmentParamsE:
        /* <DEDUP_REMOVED lines=34> */
[----:B------:R-:W-:-:S03]  /*0220*/  ISETP.GE.AND P2, PT, R2, RZ, PT ;  /* 0x000000ff0200720c */ /* 0x000fc60003f46270 */
        /* <DEDUP_REMOVED lines=9> */
[C---:B------:R-:W-:Y:S01]  /*02c0*/  VIADD R11, R3.reuse, 0x5f ;  /* 0x0000005f030b7836 */ /* 0x040fe20000000000 */
[----:B------:R-:W-:Y:S01]  /*02d0*/  SHF.R.S32.HI R2, RZ, 0x1f, R3 ;  /* 0x0000001fff027819 */ /* 0x000fe20000011403 */
[C---:B------:R-:W-:Y:S02]  /*02e0*/  VIADD R7, R3.reuse, 0x2 ;  /* 0x0000000203077836 */ /* 0x040fe40000000000 */
[----:B------:R-:W-:-:S04]  /*02f0*/  VIADD R5, R3, 0x1 ;  /* 0x0000000103057836 */ /* 0x000fc80000000000 */
[----:B------:R-:W-:-:S04]  /*0300*/  @P0 VIADD R4, R4, 0x1 ;  /* 0x0000000104040836 */ /* 0x000fc80000000000 */
[----:B------:R-:W-:Y:S01]  /*0310*/  @!P2 IMAD.MOV R4, RZ, RZ, -R4 ;  /* 0x000000ffff04a224 */ /* 0x000fe200078e0a04 */
[----:B------:R-:W-:-:S04]  /*0320*/  @!P1 LOP3.LUT R4, RZ, R13, RZ, 0x33, !PT ;  /* 0x0000000dff049212 */ /* 0x000fc800078e33ff */
[-C--:B------:R-:W-:Y:S01]  /*0330*/  ISETP.GE.AND P3, PT, R11, R4.reuse, PT ;  /* 0x000000040b00720c */ /* 0x080fe20003f66270 */
[-C--:B------:R-:W-:Y:S01]  /*0340*/  IMAD R8, R9, R4.reuse, RZ ;  /* 0x0000000409087224 */ /* 0x080fe200078e02ff */
[-C--:B------:R-:W-:Y:S01]  /*0350*/  ISETP.GE.AND P5, PT, R7, R4.reuse, PT ;  /* 0x000000040700720c */ /* 0x080fe20003fa6270 */
[----:B------:R-:W-:Y:S01]  /*0360*/  VIADD R7, R3, 0x4 ;  /* 0x0000000403077836 */ /* 0x000fe20000000000 */
[-C--:B------:R-:W-:Y:S01]  /*0370*/  ISETP.GE.AND P6, PT, R5, R4.reuse, PT ;  /* 0x000000040500720c */ /* 0x080fe20003fc6270 */
[C---:B------:R-:W-:Y:S01]  /*0380*/  VIADD R5, R3.reuse, 0x3 ;  /* 0x0000000303057836 */ /* 0x040fe20000000000 */
[----:B------:R0:W-:Y:S01]  /*0390*/  STL [R1+0xa8], R8 ;  /* 0x0000a80801007387 */ /* 0x0001e20000100800 */
[----:B------:R-:W-:Y:S01]  /*03a0*/  SHF.R.S32.HI R12, RZ, 0x1f, R8 ;  /* 0x0000001fff0c7819 */ /* 0x000fe20000011408 */
[----:B------:R-:W-:Y:S01]  /*03b0*/  IMAD.MOV.U32 R30, RZ, RZ, RZ ;  /* 0x000000ffff1e7224 */ /* 0x000fe200078e00ff */
[CC--:B------:R-:W-:Y:S01]  /*03c0*/  ISETP.GE.AND P2, PT, R3.reuse, R4.reuse, PT ;  /* 0x000000040300720c */ /* 0x0c0fe20003f46270 */
[----:B------:R-:W-:Y:S01]  /*03d0*/  VIADD R9, R3, 0x5 ;  /* 0x0000000503097836 */ /* 0x000fe20000000000 */
[----:B------:R-:W-:Y:S01]  /*03e0*/  ISETP.GE.AND P1, PT, R5, R4, PT ;  /* 0x000000040500720c */ /* 0x000fe20003f26270 */
[----:B------:R-:W-:Y:S01]  /*03f0*/  VIADD R5, R3, 0x6 ;  /* 0x0000000603057836 */ /* 0x000fe20000000000 */
[----:B0-----:R-:W-:-:S04]  /*0400*/  IADD3 R8, P0, R8, R3, RZ ;  /* 0x0000000308087210 */ /* 0x001fc80007f1e0ff */
[----:B------:R-:W-:Y:S01]  /*0410*/  LEA R6, P4, R8, UR4, 0x2 ;  /* 0x0000000408067c11 */ /* 0x000fe2000f8810ff */
[----:B------:R-:W-:Y:S01]  /*0420*/  IMAD.X R11, R12, 0x1, R2, P0 ;  /* 0x000000010c0b7824 */ /* 0x000fe200000e0602 */
[-C--:B------:R-:W-:Y:S01]  /*0430*/  ISETP.GE.AND P0, PT, R7, R4.reuse, PT ;  /* 0x000000040700720c */ /* 0x080fe20003f06270 */
[----:B------:R-:W-:Y:S02]  /*0440*/  IMAD.MOV.U32 R34, RZ, RZ, RZ ;  /* 0x000000ffff227224 */ /* 0x000fe400078e00ff */
[----:B------:R-:W-:Y:S01]  /*0450*/  IMAD.MOV.U32 R2, RZ, RZ, RZ ;  /* 0x000000ffff027224 */ /* 0x000fe200078e00ff */
[----:B------:R-:W-:Y:S01]  /*0460*/  LEA.HI.X R7, R8, UR5, R11, 0x2, P4 ;  /* 0x0000000508077c11 */ /* 0x000fe2000a0f140b */
[----:B------:R-:W-:Y:S01]  /*0470*/  IMAD.MOV.U32 R36, RZ, RZ, RZ ;  /* 0x000000ffff247224 */ /* 0x000fe200078e00ff */
[-C--:B------:R-:W-:Y:S01]  /*0480*/  ISETP.GE.AND P4, PT, R9, R4.reuse, PT ;  /* 0x000000040900720c */ /* 0x080fe20003f86270 */
[----:B------:R-:W-:Y:S02]  /*0490*/  VIADD R9, R3, 0x7 ;  /* 0x0000000703097836 */ /* 0x000fe40000000000 */
[----:B------:R0:W5:Y:S01]  /*04a0*/  @!P3 LDG.E R218, desc[UR6][R6.64+0x17c] ;  /* 0x00017c0606dab981 */ /* 0x000162000c1e1900 */
[----:B------:R-:W-:Y:S01]  /*04b0*/  ISETP.GE.AND P3, PT, R5, R4, PT ;  /* 0x000000040500720c */ /* 0x000fe20003f66270 */
[----:B------:R-:W-:-:S02]  /*04c0*/  VIADD R5, R3, 0x8 ;  /* 0x0000000803057836 */ /* 0x000fc40000000000 */
[----:B------:R0:W5:Y:S03]  /*04d0*/  @!P6 LDG.E R30, desc[UR6][R6.64+0x4] ;  /* 0x00000406061ee981 */ /* 0x000166000c1e1900 */
        /* <DEDUP_REMOVED lines=8> */
[----:B------:R-:W-:Y:S02]  /*0560*/  VIADD R9, R3, 0x9 ;  /* 0x0000000903097836 */ /* 0x000fe40000000000 */
[----:B------:R-:W-:Y:S01]  /*0570*/  IMAD.MOV.U32 R40, RZ, RZ, RZ ;  /* 0x000000ffff287224 */ /* 0x000fe200078e00ff */
[----:B------:R0:W5:Y:S01]  /*0580*/  @!P0 LDG.E R36, desc[UR6][R6.64+0x10] ;  /* 0x0000100606248981 */ /* 0x000162000c1e1900 */
[-C--:B------:R-:W-:Y:S01]  /*0590*/  ISETP.GE.AND P0, PT, R5, R4.reuse, PT ;  /* 0x000000040500720c */ /* 0x080fe20003f06270 */
[----:B------:R-:W-:Y:S02]  /*05a0*/  VIADD R5, R3, 0xd ;  /* 0x0000000d03057836 */ /* 0x000fe40000000000 */
        /* <DEDUP_REMOVED lines=358> */
.L_x_1077:
[----:B012---:R-:W2:Y:S01]  /*1c10*/  LDL R6, [R1+0xa8] ;  /* 0x0000a80001067983 */ /* 0x007ea20000100800 */
[----:B------:R-:W-:-:S04]  /*1c20*/  IMAD.MOV.U32 R5, RZ, RZ, 0xc0 ;  /* 0x000000c0ff057424 */ /* 0x000fc800078e00ff */
[----:B------:R-:W-:-:S04]  /*1c30*/  IMAD R17, R8, R5, 0x60 ;  /* 0x0000006008117424 */ /* 0x000fc800078e0205 */
[----:B------:R-:W-:-:S05]  /*1c40*/  IMAD.IADD R5, R9, 0x1, R17 ;  /* 0x0000000109057824 */ /* 0x000fca00078e0211 */
[----:B------:R-:W-:Y:S01]  /*1c50*/  ISETP.GE.AND P0, PT, R5, R4, PT ;  /* 0x000000040500720c */ /* 0x000fe20003f06270 */
[----:B------:R-:W0:Y:S01]  /*1c60*/  S2UR UR5, SR_CgaCtaId ;  /* 0x00000000000579c3 */ /* 0x000e220000008800 */
[----:B--2---:R-:W-:-:S04]  /*1c70*/  IADD3 R7, P1, R6, R5, RZ ;  /* 0x0000000506077210 */ /* 0x004fc80007f3e0ff */
[----:B------:R-:W-:Y:S02]  /*1c80*/  LEA.HI.X.SX32 R10, R5, R12, 0x1, P1 ;  /* 0x0000000c050a7211 */ /* 0x000fe400008f0eff */
[----:B------:R-:W-:-:S04]  /*1c90*/  LEA R6, P1, R7, UR8, 0x2 ;  /* 0x0000000807067c11 */ /* 0x000fc8000f8210ff */
[----:B------:R-:W-:Y:S02]  /*1ca0*/  LEA.HI.X R7, R7, UR9, R10, 0x2, P1 ;  /* 0x0000000907077c11 */ /* 0x000fe400088f140a */
[----:B------:R-:W-:-:S06]  /*1cb0*/  CS2R R10, SRZ ;  /* 0x00000000000a7805 */ /* 0x000fcc000001ff00 */
[----:B------:R-:W2:Y:S01]  /*1cc0*/  @!P0 LDG.E.64 R10, desc[UR6][R6.64] ;  /* 0x00000006060a8981 */ /* 0x000ea2000c1e1b00 */
        /* <DEDUP_REMOVED lines=10> */
[----:B------:R-:W-:Y:S01]  /*1d70*/  IMAD.IADD R5, R14, 0x1, R17 ;  /* 0x000000010e057824 */ /* 0x000fe200078e0211 */
[----:B------:R-:W-:Y:S01]  /*1d80*/  BSSY B2, `(.L_x_1073) ;  /* 0x0000005000027945 */ /* 0x000fe20003800000 */
[----:B0-----:R-:W-:-:S03]  /*1d90*/  CS2R R10, SRZ ;  /* 0x00000000000a7805 */ /* 0x001fc6000001ff00 */
[----:B------:R-:W-:-:S13]  /*1da0*/  ISETP.GE.AND P0, PT, R5, R4, PT ;  /* 0x000000040500720c */ /* 0x000fda0003f06270 */
[----:B------:R-:W-:Y:S05]  /*1db0*/  @P0 BRA `(.L_x_1074) ;  /* 0x0000000000040947 */ /* 0x000fea0003800000 */
[----:B------:R0:W5:Y:S02]  /*1dc0*/  LDG.E.64 R10, desc[UR6][R6.64+0x100] ;  /* 0x00010006060a7981 */ /* 0x000164000c1e1b00 */
.L_x_1074:
[----:B------:R-:W-:Y:S05]  /*1dd0*/  BSYNC B2 ;  /* 0x0000000000027941 */ /* 0x000fea0003800000 */
.L_x_1073:
[----:B-----5:R1:W-:Y:S01]  /*1de0*/  STS [R18+0x16000], R10 ;  /* 0x0160000a12007388 */ /* 0x0203e20000000800 */
[----:B------:R-:W-:-:S03]  /*1df0*/  ISETP.NE.AND P0, PT, R13, RZ, PT ;  /* 0x000000ff0d00720c */ /* 0x000fc60003f05270 */
[----:B------:R1:W-:Y:S10]  /*1e00*/  STS [R18+0x16400], R11 ;  /* 0x0164000b12007388 */ /* 0x0003f40000000800 */
[----:B-1----:R-:W-:Y:S05]  /*1e10*/  @P0 BRA `(.L_x_1072) ;  /* 0x0000000000240947 */ /* 0x002fea0003800000 */
[----:B------:R-:W-:Y:S01]  /*1e20*/  IMAD.IADD R5, R16, 0x1, R17 ;  /* 0x0000000110057824 */ /* 0x000fe200078e0211 */
[----:B------:R-:W-:Y:S01]  /*1e30*/  BSSY B2, `(.L_x_1075) ;  /* 0x0000005000027945 */ /* 0x000fe20003800000 */
[----:B------:R-:W-:-:S03]  /*1e40*/  CS2R R10, SRZ ;  /* 0x00000000000a7805 */ /* 0x000fc6000001ff00 */
[----:B------:R-:W-:-:S13]  /*1e50*/  ISETP.GE.AND P0, PT, R5, R4, PT ;  /* 0x000000040500720c */ /* 0x000fda0003f06270 */
[----:B------:R-:W-:Y:S05]  /*1e60*/  @P0 BRA `(.L_x_1076) ;  /* 0x0000000000040947 */ /* 0x000fea0003800000 */
[----:B------:R1:W5:Y:S02]  /*1e70*/  LDG.E.64 R10, desc[UR6][R6.64+0x200] ;  /* 0x00020006060a7981 */ /* 0x000364000c1e1b00 */
.L_x_1076:
[----:B------:R-:W-:Y:S05]  /*1e80*/  BSYNC B2 ;  /* 0x0000000000027941 */ /* 0x000fea0003800000 */
.L_x_1075:
[----:B-----5:R2:W-:Y:S04]  /*1e90*/  STS [R18+0x26000], R10 ;  /* 0x0260000a12007388 */ /* 0x0205e80000000800 */
[----:B------:R2:W-:Y:S02]  /*1ea0*/  STS [R18+0x26400], R11 ;  /* 0x0264000b12007388 */ /* 0x0005e40000000800 */
.L_x_1072:
[----:B------:R-:W-:Y:S05]  /*1eb0*/  BSYNC B0 ;  /* 0x0000000000007941 */ /* 0x000fea0003800000 */
.L_x_1071:
[----:B------:R-:W-:-:S05]  /*1ec0*/  VIADD R8, R8, 0x8 ;  /* 0x0000000808087836 */ /* 0x000fca0000000000 */
[----:B------:R-:W-:-:S13]  /*1ed0*/  ISETP.GE.U32.AND P0, PT, R8, 0x100, PT ;  /* 0x000001000800780c */ /* 0x000fda0003f06070 */
[----:B------:R-:W-:Y:S05]  /*1ee0*/  @!P0 BRA `(.L_x_1077) ;  /* 0xfffffffc00488947 */ /* 0x000fea000383ffff */
.L_x_1070:
[----:B------:R-:W-:Y:S05]  /*1ef0*/  BSYNC B1 ;  /* 0x0000000000017941 */ /* 0x000fea0003800000 */
.L_x_1069:
[----:B------:R-:W3:Y:S01]  /*1f00*/  S2R R8, SR_CgaCtaId ;  /* 0x0000000000087919 */ /* 0x000ee20000008800 */
[----:B01----:R-:W-:Y:S01]  /*1f10*/  MOV R6, 0x400 ;  /* 0x0000040000067802 */ /* 0x003fe20000000f00 */
[----:B------:R-:W-:Y:S01]  /*1f20*/  UMOV UR8, 0x1d ;  /* 0x0000001d00087882 */ /* 0x000fe20000000000 */
[----:B------:R-:W-:Y:S01]  /*1f30*/  SHF.R.S32.HI R7, RZ, 0x1f, R0 ;  /* 0x0000001fff077819 */ /* 0x000fe20000011400 */
[----:B------:R-:W-:Y:S01]  /*1f40*/  STL [R1+0xb0], RZ ;  /* 0x0000b0ff01007387 */ /* 0x000fe20000100800 */
[----:B------:R-:W-:Y:S01]  /*1f50*/  ISETP.NE.AND P0, PT, R0, RZ, PT ;  /* 0x000000ff0000720c */ /* 0x000fe20003f05270 */
[C---:B------:R-:W-:Y:S01]  /*1f60*/  VIADD R5, R6.reuse, 0x10 ;  /* 0x0000001006057836 */ /* 0x040fe20000000000 */
[----:B--2---:R-:W-:Y:S01]  /*1f70*/  LEA.HI R11, R7, R0, RZ, 0x5 ;  /* 0x00000000070b7211 */ /* 0x004fe200078f28ff */
[----:B------:R-:W-:Y:S01]  /*1f80*/  STL [R1+0xac], RZ ;  /* 0x0000acff01007387 */ /* 0x000fe20000100800 */
[----:B------:R-:W-:Y:S01]  /*1f90*/  VIADD R9, R6, 0x4b0 ;  /* 0x000004b006097836 */ /* 0x000fe20000000000 */
[----:B------:R-:W-:Y:S01]  /*1fa0*/  LOP3.LUT R12, R12, 0xfdffffff, RZ, 0xc0, !PT ;  /* 0xfdffffff0c0c7812 */ /* 0x000fe200078ec0ff */
[----:B------:R-:W-:Y:S01]  /*1fb0*/  IMAD.MOV.U32 R7, RZ, RZ, RZ ;  /* 0x000000ffff077224 */ /* 0x000fe200078e00ff */
[----:B------:R-:W-:-:S06]  /*1fc0*/  SHF.R.S32.HI R14, RZ, 0x5, R11 ;  /* 0x00000005ff0e7819 */ /* 0x000fcc000001140b */
[----:B------:R-:W-:Y:S02]  /*1fd0*/  @P0 LOP3.LUT R12, R12, 0x2000000, RZ, 0xfc, !PT ;  /* 0x020000000c0c0812 */ /* 0x000fe400078efcff */
[C---:B---3--:R-:W-:Y:S02]  /*1fe0*/  LEA R5, R8.reuse, R5, 0x18 ;  /* 0x0000000508057211 */ /* 0x048fe400078ec0ff */
[C---:B------:R-:W-:Y:S02]  /*1ff0*/  @!P0 LEA R10, R8.reuse, R6, 0x18 ;  /* 0x00000006080a8211 */ /* 0x040fe400078ec0ff */
[----:B------:R-:W-:Y:S01]  /*2000*/  LEA R6, R8, R9, 0x18 ;  /* 0x0000000908067211 */ /* 0x000fe200078ec0ff */
[----:B------:R-:W-:Y:S01]  /*2010*/  IMAD R13, R14, 0x4, R5 ;  /* 0x000000040e0d7824 */ /* 0x000fe200078e0205 */
[----:B------:R-:W-:Y:S01]  /*2020*/  CS2R R8, SRZ ;  /* 0x0000000000087805 */ /* 0x000fe2000001ff00 */
[----:B------:R0:W-:Y:S02]  /*2030*/  @!P0 STS [R10], RZ ;  /* 0x000000ff0a008388 */ /* 0x0001e40000000800 */
[----:B------:R-:W-:-:S02]  /*2040*/  IMAD R11, R0, 0x4, R6 ;  /* 0x00000004000b7824 */ /* 0x000fc400078e0206 */
[----:B------:R1:W-:Y:S01]  /*2050*/  STL [R1+0xf8], R13 ;  /* 0x0000f80d01007387 */ /* 0x0003e20000100800 */
[----:B0-----:R-:W-:-:S07]  /*2060*/  IMAD.MOV.U32 R10, RZ, RZ, RZ ;  /* 0x000000ffff0a7224 */ /* 0x001fce00078e00ff */
.L_x_1087:
        /* <DEDUP_REMOVED lines=17> */
[----:B------:R-:W-:Y:S02]  /*2180*/  LOP3.LUT P3, RZ, R19, R32, RZ, 0x30, !PT ;  /* 0x0000002013ff7212 */ /* 0x000fe400078630ff */
        /* <DEDUP_REMOVED lines=10> */
[----:B------:R-:W-:Y:S01]  /*2230*/  LDS R27, [R11+0x6800] ;  /* 0x006800000b1b7984 */ /* 0x000fe20000000800 */
[C---:B------:R-:W-:Y:S02]  /*2240*/  LOP3.LUT P1, RZ, R19.reuse, R36, RZ, 0x30, !PT ;  /* 0x0000002413ff7212 */ /* 0x040fe400078230ff */
[----:B------:R-:W-:Y:S01]  /*2250*/  LOP3.LUT R14, R14, 0xffffbfff, RZ, 0xc0, !PT ;  /* 0xffffbfff0e0e7812 */ /* 0x000fe200078ec0ff */
[----:B------:R-:W-:Y:S01]  /*2260*/  LDS R29, [R11+0x6c00] ;  /* 0x006c00000b1d7984 */ /* 0x000fe20000000800 */
[----:B------:R-:W-:Y:S02]  /*2270*/  FSEL R18, RZ, 1, P3 ;  /* 0x3f800000ff127808 */ /* 0x000fe40001800000 */
[----:B------:R-:W-:Y:S01]  /*2280*/  FSEL R16, RZ, 1, P2 ;  /* 0x3f800000ff107808 */ /* 0x000fe20001000000 */
[----:B------:R-:W-:Y:S01]  /*2290*/  LDS R31, [R11+0x7000] ;  /* 0x007000000b1f7984 */ /* 0x000fe20000000800 */
[----:B------:R-:W-:Y:S01]  /*22a0*/  LOP3.LUT P2, RZ, R19, R164, RZ, 0x30, !PT ;  /* 0x000000a413ff7212 */ /* 0x000fe200078430ff */
[----:B------:R-:W-:Y:S01]  /*22b0*/  FFMA.FTZ R21, R32, R18, R21 ;  /* 0x0000001220157223 */ /* 0x000fe20000010015 */
[----:B------:R-:W-:Y:S01]  /*22c0*/  FSEL R18, RZ, 1, P1 ;  /* 0x3f800000ff127808 */ /* 0x000fe20000800000 */
[----:B------:R-:W-:Y:S01]  /*22d0*/  LDS R33, [R11+0x7400] ;  /* 0x007400000b217984 */ /* 0x000fe20000000800 */
[----:B------:R-:W-:Y:S01]  /*22e0*/  @P3 LOP3.LUT R13, R13, 0x400, RZ, 0xfc, !PT ;  /* 0x000004000d0d3812 */ /* 0x000fe200078efcff */
[----:B------:R-:W-:Y:S01]  /*22f0*/  FFMA.FTZ R21, R34, R16, R21 ;  /* 0x0000001022157223 */ /* 0x000fe20000010015 */
[----:B------:R-:W-:Y:S01]  /*2300*/  @P1 LOP3.LUT R14, R14, 0x4000, RZ, 0xfc, !PT ;  /* 0x000040000e0e1812 */ /* 0x000fe200078efcff */
[----:B------:R-:W1:Y:S01]  /*2310*/  LDS R35, [R11+0xe400] ;  /* 0x00e400000b237984 */ /* 0x000e620000000800 */
[----:B------:R-:W-:Y:S01]  /*2320*/  FSEL R16, RZ, 1, P0 ;  /* 0x3f800000ff107808 */ /* 0x000fe20000000000 */
[----:B------:R-:W-:Y:S01]  /*2330*/  FFMA.FTZ R21, R36, R18, R21 ;  /* 0x0000001224157223 */ /* 0x000fe20000010015 */
[----:B------:R-:W-:Y:S01]  /*2340*/  LOP3.LUT R14, R14, 0xffff7fff, RZ, 0xc0, !PT ;  /* 0xffff7fff0e0e7812 */ /* 0x000fe200078ec0ff */
[----:B------:R-:W-:Y:S01]  /*2350*/  LDS R37, [R11+0xec00] ;  /* 0x00ec00000b257984 */ /* 0x000fe20000000800 */
[C---:B------:R-:W-:Y:S01]  /*2360*/  LOP3.LUT P3, RZ, R19.reuse, R166, RZ, 0x30, !PT ;  /* 0x000000a613ff7212 */ /* 0x040fe200078630ff */
[----:B------:R-:W-:Y:S01]  /*2370*/  FFMA.FTZ R21, R38, R16, R21 ;  /* 0x0000001026157223 */ /* 0x000fe20000010015 */
[----:B------:R-:W-:Y:S01]  /*2380*/  @P0 LOP3.LUT R14, R14, 0x8000, RZ, 0xfc, !PT ;  /* 0x000080000e0e0812 */ /* 0x000fe200078efcff */
[----:B------:R-:W-:Y:S01]  /*2390*/  LDS R39, [R11+0x16800] ;  /* 0x016800000b277984 */ /* 0x000fe20000000800 */
[----:B------:R-:W-:-:S02]  /*23a0*/  LOP3.LUT P0, RZ, R19, R40, RZ, 0x30, !PT ;  /* 0x0000002813ff7212 */ /* 0x000fc400078030ff */
[----:B------:R-:W-:Y:S02]  /*23b0*/  LOP3.LUT R14, R14, 0xffbfffff, RZ, 0xc0, !PT ;  /* 0xffbfffff0e0e7812 */ /* 0x000fe400078ec0ff */
[----:B------:R-:W-:Y:S02]  /*23c0*/  FSEL R18, RZ, 1, P0 ;  /* 0x3f800000ff127808 */ /* 0x000fe40000000000 */
[----:B------:R-:W-:Y:S02]  /*23d0*/  LOP3.LUT P0, RZ, R19, R42, RZ, 0x30, !PT ;  /* 0x0000002a13ff7212 */ /* 0x000fe400078030ff */
        /* <DEDUP_REMOVED lines=16> */
[----:B-1----:R-:W-:Y:S01]  /*24e0*/  LOP3.LUT R24, RZ, R35, RZ, 0x33, !PT ;  /* 0x00000023ff187212 */ /* 0x002fe200078e33ff */
[----:B------:R-:W-:Y:S01]  /*24f0*/  FFMA.FTZ R21, R48, R18, R21 ;  /* 0x0000001230157223 */ /* 0x000fe20000010015 */
[----:B------:R-:W-:Y:S02]  /*2500*/  FSEL R16, RZ, 1, P0 ;  /* 0x3f800000ff107808 */ /* 0x000fe40000000000 */
[----:B------:R-:W-:-:S02]  /*2510*/  LOP3.LUT P0, RZ, R19, R52, RZ, 0x30, !PT ;  /* 0x0000003413ff7212 */ /* 0x000fc400078030ff */
[----:B------:R-:W-:Y:S01]  /*2520*/  LOP3.LUT R22, R22, 0xfffffff7, RZ, 0xc0, !PT ;  /* 0xfffffff716167812 */ /* 0x000fe200078ec0ff */
[----:B------:R-:W-:Y:S01]  /*2530*/  FFMA.FTZ R21, R50, R16, R21 ;  /* 0x0000001032157223 */ /* 0x000fe20000010015 */
[----:B------:R-:W-:Y:S02]  /*2540*/  FSEL R18, RZ, 1, P0 ;  /* 0x3f800000ff127808 */ /* 0x000fe40000000000 */
[C---:B------:R-:W-:Y:S02]  /*2550*/  LOP3.LUT P0, RZ, R19.reuse, R54, RZ, 0x30, !PT ;  /* 0x0000003613ff7212 */ /* 0x040fe400078030ff */
[----:B------:R-:W-:Y:S01]  /*2560*/  @P3 LOP3.LUT R22, R22, 0x8, RZ, 0xfc, !PT ;  /* 0x0000000816163812 */ /* 0x000fe200078efcff */
[----:B------:R-:W-:Y:S01]  /*2570*/  FFMA.FTZ R21, R52, R18, R21 ;  /* 0x0000001234157223 */ /* 0x000fe20000010015 */
[----:B------:R-:W-:Y:S02]  /*2580*/  FSEL R16, RZ, 1, P0 ;  /* 0x3f800000ff107808 */ /* 0x000fe40000000000 */
[----:B------:R-:W-:-:S02]  /*2590*/  LOP3.LUT P0, RZ, R19, R56, RZ, 0x30, !PT ;  /* 0x0000003813ff7212 */ /* 0x000fc400078030ff */
        /* <DEDUP_REMOVED lines=270> */
[----:B------:R-:W-:Y:S01]  /*3680*/  LOP3.LUT R18, RZ, R27, RZ, 0x33, !PT ;  /* 0x0000001bff127212 */ /* 0x000fe200078e33ff */
[----:B------:R-:W1:Y:S02]  /*3690*/  LDS R21, [R11+0x7800] ;  /* 0x007800000b157984 */ /* 0x000e640000000800 */
[----:B------:R-:W-:-:S02]  /*36a0*/  @P0 LOP3.LUT R14, R14, 0x40000000, RZ, 0xfc, !PT ;  /* 0x400000000e0e0812 */ /* 0x000fc400078efcff */
[----:B0-----:R-:W-:Y:S01]  /*36b0*/  LOP3.LUT P0, R0, R19, RZ, R20, 0xa0, !PT ;  /* 0x000000ff13007212 */ /* 0x001fe2000780a014 */
[----:B------:R-:W0:Y:S01]  /*36c0*/  LDS R23, [R11+0x7c00] ;  /* 0x007c00000b177984 */ /* 0x000e220000000800 */
[----:B------:R-:W-:Y:S02]  /*36d0*/  LOP3.LUT R14, R14, 0xdfffffff, RZ, 0xc0, !PT ;  /* 0xdfffffff0e0e7812 */ /* 0x000fe400078ec0ff */
[----:B------:R-:W-:Y:S01]  /*36e0*/  FSEL R20, RZ, 1, P0 ;  /* 0x3f800000ff147808 */ /* 0x000fe20000000000 */
[----:B------:R2:W-:Y:S04]  /*36f0*/  STL [R1+0xb8], R0 ;  /* 0x0000b80001007387 */ /* 0x0005e80000100800 */
[----:B------:R-:W-:Y:S01]  /*3700*/  FFMA.FTZ R16, R25, R20, R16 ;  /* 0x0000001419107223 */ /* 0x000fe20000010010 */
[----:B------:R-:W-:Y:S01]  /*3710*/  LOP3.LUT R20, RZ, R29, RZ, 0x33, !PT ;  /* 0x0000001dff147212 */ /* 0x000fe200078e33ff */
[----:B------:R-:W3:Y:S02]  /*3720*/  LDS R25, [R11+0x8000] ;  /* 0x008000000b197984 */ /* 0x000ee40000000800 */
[----:B------:R-:W-:-:S02]  /*3730*/  @P0 LOP3.LUT R14, R14, 0x20000000, RZ, 0xfc, !PT ;  /* 0x200000000e0e0812 */ /* 0x000fc400078efcff */
[----:B--2---:R-:W-:Y:S02]  /*3740*/  LOP3.LUT P0, R0, R19, RZ, R18, 0xa0, !PT ;  /* 0x000000ff13007212 */ /* 0x004fe4000780a012 */
[----:B------:R-:W-:Y:S02]  /*3750*/  LOP3.LUT R14, R14, 0xefffffff, RZ, 0xc0, !PT ;  /* 0xefffffff0e0e7812 */ /* 0x000fe400078ec0ff */
[----:B------:R-:W-:Y:S01]  /*3760*/  FSEL R18, RZ, 1, P0 ;  /* 0x3f800000ff127808 */ /* 0x000fe20000000000 */
[----:B------:R2:W-:Y:S04]  /*3770*/  STL [R1+0xbc], R0 ;  /* 0x0000bc0001007387 */ /* 0x0005e80000100800 */
[----:B------:R-:W-:Y:S01]  /*3780*/  FFMA.FTZ R16, R27, R18, R16 ;  /* 0x000000121b107223 */ /* 0x000fe20000010010 */
[----:B------:R-:W-:Y:S01]  /*3790*/  LOP3.LUT R18, RZ, R31, RZ, 0x33, !PT ;  /* 0x0000001fff127212 */ /* 0x000fe200078e33ff */
[----:B------:R-:W4:Y:S02]  /*37a0*/  LDS R27, [R11+0x8400] ;  /* 0x008400000b1b7984 */ /* 0x000f240000000800 */
        /* <DEDUP_REMOVED lines=13> */
[----:B------:R-:W-:Y:S02]  /*3880*/  FFMA.FTZ R16, R31, R18, R16 ;  /* 0x000000121f107223 */ /* 0x000fe40000010010 */
[----:B------:R-:W4:Y:S02]  /*3890*/  LDS R31, [R11+0x8c00] ;  /* 0x008c00000b1f7984 */ /* 0x000f240000000800 */
[----:B------:R-:W-:-:S02]  /*38a0*/  @P0 LOP3.LUT R14, R14, 0x4000000, RZ, 0xfc, !PT ;  /* 0x040000000e0e0812 */ /* 0x000fc400078efcff */
[----:B--2---:R-:W-:Y:S02]  /*38b0*/  LOP3.LUT P0, R0, R19, RZ, R20, 0xa0, !PT ;  /* 0x000000ff13007212 */ /* 0x004fe4000780a014 */
[----:B------:R-:W-:Y:S02]  /*38c0*/  LOP3.LUT R14, R14, 0xfdffffff, RZ, 0xc0, !PT ;  /* 0xfdffffff0e0e7812 */ /* 0x000fe400078ec0ff */
[----:B------:R-:W-:Y:S01]  /*38d0*/  FSEL R20, RZ, 1, P0 ;  /* 0x3f800000ff147808 */ /* 0x000fe20000000000 */
[----:B------:R-:W-:Y:S04]  /*38e0*/  STL [R1+0xc8], R0 ;  /* 0x0000c80001007387 */ /* 0x000fe80000100800 */
[----:B------:R-:W-:Y:S02]  /*38f0*/  FFMA.FTZ R16, R33, R20, R16 ;  /* 0x0000001421107223 */ /* 0x000fe40000010010 */
[----:B------:R-:W2:Y:S02]  /*3900*/  LDS R33, [R11+0x9000] ;  /* 0x009000000b217984 */ /* 0x000ea40000000800 */
[----:B------:R-:W-:-:S02]  /*3910*/  @P0 LOP3.LUT R14, R14, 0x2000000, RZ, 0xfc, !PT ;  /* 0x020000000e0e0812 */ /* 0x000fc400078efcff */
        /* <DEDUP_REMOVED lines=122> */
[----:B------:R-:W-:-:S04]  /*40c0*/  FFMA.FTZ R16, R21, R18, R16 ;  /* 0x0000001215107223 */ /* 0x000fc80000010010 */
        /* <DEDUP_REMOVED lines=32> */
[----:B------:R-:W-:Y:S01]  /*42d0*/  LOP3.LUT P0, R0, R19, RZ, R18, 0xa0, !PT ;  /* 0x000000ff13007212 */ /* 0x000fe2000780a012 */
[----:B------:R-:W-:Y:S01]  /*42e0*/  LDS R31, [R11+0x10400] ;  /* 0x010400000b1f7984 */ /* 0x000fe20000000800 */
[----:B------:R-:W-:Y:S02]  /*42f0*/  LOP3.LUT R13, R13, 0xff7fffff, RZ, 0xc0, !PT ;  /* 0xff7fffff0d0d7812 */ /* 0x000fe400078ec0ff */
[----:B------:R-:W-:Y:S01]  /*4300*/  FSEL R18, RZ, 1, P0 ;  /* 0x3f800000ff127808 */ /* 0x000fe20000000000 */
[----:B------:R3:W-:Y:S04]  /*4310*/  STL [R1+0xcc], R0 ;  /* 0x0000cc0001007387 */ /* 0x0007e80000100800 */
[----:B------:R-:W-:Y:S01]  /*4320*/  FFMA.FTZ R18, R33, R18, R20 ;  /* 0x0000001221127223 */ /* 0x000fe20000010014 */
[----:B0-----:R-:W-:Y:S01]  /*4330*/  LOP3.LUT R20, RZ, R23, RZ, 0x33, !PT ;  /* 0x00000017ff147212 */ /* 0x001fe200078e33ff */
[----:B------:R-:W-:Y:S02]  /*4340*/  LDS R33, [R11+0x10800] ;  /* 0x010800000b217984 */ /* 0x000fe40000000800 */
[----:B------:R-:W-:-:S02]  /*4350*/  @P0 LOP3.LUT R13, R13, 0x800000, RZ, 0xfc, !PT ;  /* 0x008000000d0d0812 */ /* 0x000fc400078efcff */
[----:B---3--:R-:W-:Y:S02]  /*4360*/  LOP3.LUT P0, R0, R19, RZ, R24, 0xa0, !PT ;  /* 0x000000ff13007212 */ /* 0x008fe4000780a018 */
[----:B------:R-:W-:Y:S02]  /*4370*/  LOP3.LUT R13, R13, 0xffbfffff, RZ, 0xc0, !PT ;  /* 0xffbfffff0d0d7812 */ /* 0x000fe400078ec0ff */
[----:B------:R-:W-:Y:S01]  /*4380*/  FSEL R21, RZ, 1, P0 ;  /* 0x3f800000ff157808 */ /* 0x000fe20000000000 */
[----:B------:R0:W-:Y:S01]  /*4390*/  STL [R1+0xd0], R0 ;  /* 0x0000d00001007387 */ /* 0x0001e20000100800 */
[----:B------:R-:W-:-:S03]  /*43a0*/  LOP3.LUT R24, RZ, R37, RZ, 0x33, !PT ;  /* 0x00000025ff187212 */ /* 0x000fc600078e33ff */
[----:B------:R-:W-:Y:S02]  /*43b0*/  FFMA.FTZ R18, R35, R21, R18 ;  /* 0x0000001523127223 */ /* 0x000fe40000010012 */
[----:B------:R-:W-:Y:S02]  /*43c0*/  LDS R35, [R11+0x10c00] ;  /* 0x010c00000b237984 */ /* 0x000fe40000000800 */
[----:B------:R-:W-:Y:S02]  /*43d0*/  @P0 LOP3.LUT R13, R13, 0x400000, RZ, 0xfc, !PT ;  /* 0x004000000d0d0812 */ /* 0x000fe400078efcff */
[----:B0-----:R-:W-:Y:S02]  /*43e0*/  LOP3.LUT P0, R0, R19, RZ, R20, 0xa0, !PT ;  /* 0x000000ff13007212 */ /* 0x001fe4000780a014 */
[----:B------:R-:W-:Y:S02]  /*43f0*/  LOP3.LUT R13, R13, 0xffdfffff, RZ, 0xc0, !PT ;  /* 0xffdfffff0d0d7812 */ /* 0x000fe400078ec0ff */
        /* <DEDUP_REMOVED lines=9> */
[----:B------:R0:W-:Y:S04]  /*4490*/  STL [R1+0xd8], R0 ;  /* 0x0000d80001007387 */ /* 0x0001e80000100800 */
[----:B------:R-:W-:Y:S02]  /*44a0*/  FFMA.FTZ R18, R37, R21, R18 ;  /* 0x0000001525127223 */ /* 0x000fe40000010012 */
[----:B------:R-:W-:Y:S02]  /*44b0*/  LDS R37, [R11+0x12000] ;  /* 0x012000000b257984 */ /* 0x000fe40000000800 */
[----:B------:R-:W-:-:S02]  /*44c0*/  @P0 LOP3.LUT R13, R13, 0x100000, RZ, 0xfc, !PT ;  /* 0x001000000d0d0812 */ /* 0x000fc400078efcff */
[----:B0-----:R-:W-:Y:S02]  /*44d0*/  LOP3.LUT P0, R0, R19, RZ, R20, 0xa0, !PT ;  /* 0x000000ff13007212 */ /* 0x001fe4000780a014 */
[----:B------:R-:W-:Y:S02]  /*44e0*/  LOP3.LUT R13, R13, 0xfff7ffff, RZ, 0xc0, !PT ;  /* 0xfff7ffff0d0d7812 */ /* 0x000fe400078ec0ff */
[----:B------:R-:W-:Y:S01]  /*44f0*/  FSEL R20, RZ, 1, P0 ;  /* 0x3f800000ff147808 */ /* 0x000fe20000000000 */
[----:B------:R-:W-:Y:S04]  /*4500*/  STL [R1+0xdc], R0 ;  /* 0x0000dc0001007387 */ /* 0x000fe80000100800 */
[----:B------:R-:W-:Y:S01]  /*4510*/  FFMA.FTZ R25, R25, R20, R18 ;  /* 0x0000001419197223 */ /* 0x000fe20000010012 */
[----:B--2---:R-:W-:-:S02]  /*4520*/  LOP3.LUT R20, RZ, R16, RZ, 0x33, !PT ;  /* 0x00000010ff147212 */ /* 0x004fc400078e33ff */
[----:B------:R-:W-:Y:S02]  /*4530*/  LOP3.LUT R18, R9, UR4, RZ, 0xfc, !PT ;  /* 0x0000000409127c12 */ /* 0x000fe4000f8efcff */
[----:B------:R-:W-:Y:S02]  /*4540*/  @P0 LOP3.LUT R13, R13, 0x80000, RZ, 0xfc, !PT ;  /* 0x000800000d0d0812 */ /* 0x000fe400078efcff */
[----:B------:R-:W-:Y:S02]  /*4550*/  LOP3.LUT P0, RZ, R19, RZ, R20, 0xa0, !PT ;  /* 0x000000ff13ff7212 */ /* 0x000fe4000780a014 */
        /* <DEDUP_REMOVED lines=119> */
[----:B------:R-:W4:Y:S01]  /*4cd0*/  LDS R37, [R11+0x15800] ;  /* 0x015800000b257984 */ /* 0x000f220000000800 */
[----:B0-----:R-:W-:-:S02]  /*4ce0*/  LOP3.LUT P0, RZ, R18, R25, RZ, 0x30, !PT ;  /* 0x0000001912ff7212 */ /* 0x001fc400078030ff */
        /* <DEDUP_REMOVED lines=17> */
[----:B------:R-:W-:Y:S01]  /*4e00*/  LOP3.LUT P6, RZ, R19, R64, RZ, 0x30, !PT ;  /* 0x0000004013ff7212 */ /* 0x000fe200078c30ff */
[----:B------:R-:W-:Y:S02]  /*4e10*/  FFMA.FTZ R20, R27, R21, R20 ;  /* 0x000000151b147223 */ /* 0x000fe40000010014 */
[----:B------:R-:W1:Y:S01]  /*4e20*/  LDS R27, [R11+0x16c00] ;  /* 0x016c00000b1b7984 */ /* 0x000e620000000800 */
[----:B------:R-:W-:Y:S02]  /*4e30*/  SEL R65, RZ, 0x40000, P6 ;  /* 0x00040000ff417807 */ /* 0x000fe40003000000 */
[----:B------:R-:W-:-:S02]  /*4e40*/  @P0 LOP3.LUT R12, R12, 0x800000, RZ, 0xfc, !PT ;  /* 0x008000000c0c0812 */ /* 0x000fc400078efcff */
[----:B--2---:R-:W-:Y:S02]  /*4e50*/  LOP3.LUT P0, RZ, R18, R29, RZ, 0x30, !PT ;  /* 0x0000001d12ff7212 */ /* 0x004fe400078030ff */
[----:B------:R-:W-:Y:S02]  /*4e60*/  LOP3.LUT R12, R12, 0xffbfffff, RZ, 0xc0, !PT ;  /* 0xffbfffff0c0c7812 */ /* 0x000fe400078ec0ff */
[----:B------:R-:W-:Y:S02]  /*4e70*/  FSEL R23, RZ, 1, P0 ;  /* 0x3f800000ff177808 */ /* 0x000fe40000000000 */
[----:B------:R-:W-:-:S03]  /*4e80*/  LOP3.LUT P6, RZ, R19, R72, RZ, 0x30, !PT ;  /* 0x0000004813ff7212 */ /* 0x000fc600078c30ff */
[----:B------:R-:W-:Y:S01]  /*4e90*/  FFMA.FTZ R20, R29, R23, R20 ;  /* 0x000000171d147223 */ /* 0x000fe20000010014 */
[----:B------:R-:W-:Y:S01]  /*4ea0*/  SEL R73, RZ, 0x400000, P6 ;  /* 0x00400000ff497807 */ /* 0x000fe20003000000 */
[----:B------:R-:W2:Y:S01]  /*4eb0*/  LDS R29, [R11+0x17000] ;  /* 0x017000000b1d7984 */ /* 0x000ea20000000800 */
[----:B------:R-:W-:Y:S02]  /*4ec0*/  LOP3.LUT P6, RZ, R19, R80, RZ, 0x30, !PT ;  /* 0x0000005013ff7212 */ /* 0x000fe400078c30ff */
[----:B------:R-:W-:Y:S02]  /*4ed0*/  @P0 LOP3.LUT R12, R12, 0x400000, RZ, 0xfc, !PT ;  /* 0x004000000c0c0812 */ /* 0x000fe400078efcff */
[----:B---3--:R-:W-:Y:S02]  /*4ee0*/  LOP3.LUT P0, RZ, R18, R31, RZ, 0x30, !PT ;  /* 0x0000001f12ff7212 */ /* 0x008fe400078030ff */
[----:B------:R-:W-:Y:S02]  /*4ef0*/  LOP3.LUT R12, R12, 0xffdfffff, RZ, 0xc0, !PT ;  /* 0xffdfffff0c0c7812 */ /* 0x000fe400078ec0ff */
[----:B------:R-:W-:-:S02]  /*4f00*/  FSEL R21, RZ, 1, P0 ;  /* 0x3f800000ff157808 */ /* 0x000fc40000000000 */
[----:B------:R-:W-:Y:S02]  /*4f10*/  SEL R81, RZ, 0x4000000, P6 ;  /* 0x04000000ff517807 */ /* 0x000fe40003000000 */
[----:B------:R-:W-:Y:S01]  /*4f20*/  LOP3.LUT P6, RZ, R19, R88, RZ, 0x30, !PT ;  /* 0x0000005813ff7212 */ /* 0x000fe200078c30ff */
[----:B------:R-:W-:Y:S02]  /*4f30*/  FFMA.FTZ R20, R31, R21, R20 ;  /* 0x000000151f147223 */ /* 0x000fe40000010014 */
[----:B------:R-:W3:Y:S01]  /*4f40*/  LDS R31, [R11+0x17400] ;  /* 0x017400000b1f7984 */ /* 0x000ee20000000800 */
[----:B------:R-:W-:Y:S02]  /*4f50*/  SEL R89, RZ, 0x40000000, P6 ;  /* 0x40000000ff597807 */ /* 0x000fe40003000000 */
[----:B------:R-:W-:Y:S02]  /*4f60*/  @P0 LOP3.LUT R12, R12, 0x200000, RZ, 0xfc, !PT ;  /* 0x002000000c0c0812 */ /* 0x000fe400078efcff */
[----:B----4-:R-:W-:-:S02]  /*4f70*/  LOP3.LUT P0, RZ, R18, R37, RZ, 0x30, !PT ;  /* 0x0000002512ff7212 */ /* 0x010fc400078030ff */
[----:B------:R-:W-:Y:S02]  /*4f80*/  LOP3.LUT R12, R12, 0xffefffff, RZ, 0xc0, !PT ;  /* 0xffefffff0c0c7812 */ /* 0x000fe400078ec0ff */
[----:B------:R-:W-:Y:S02]  /*4f90*/  FSEL R23, RZ, 1, P0 ;  /* 0x3f800000ff177808 */ /* 0x000fe40000000000 */
[----:B------:R-:W-:-:S03]  /*4fa0*/  LOP3.LUT P6, RZ, R19, R108, RZ, 0x30, !PT ;  /* 0x0000006c13ff7212 */ /* 0x000fc600078c30ff */
[----:B------:R-:W-:Y:S01]  /*4fb0*/  FFMA.FTZ R20, R37, R23, R20 ;  /* 0x0000001725147223 */ /* 0x000fe20000010014 */
[----:B0-----:R-:W-:Y:S01]  /*4fc0*/  LOP3.LUT R23, RZ, R35, RZ, 0x33, !PT ;  /* 0x00000023ff177212 */ /* 0x001fe200078e33ff */
[----:B------:R-:W-:Y:S01]  /*4fd0*/  LDS R37, [R11+0x18400] ;  /* 0x018400000b257984 */ /* 0x000fe20000000800 */
[----:B------:R-:W-:Y:S02]  /*4fe0*/  SEL R109, RZ, 0x100, P6 ;  /* 0x00000100ff6d7807 */ /* 0x000fe40003000000 */
[----:B------:R-:W-:Y:S02]  /*4ff0*/  @P0 LOP3.LUT R12, R12, 0x100000, RZ, 0xfc, !PT ;  /* 0x001000000c0c0812 */ /* 0x000fe400078efcff */
[----:B------:R-:W-:Y:S02]  /*5000*/  LOP3.LUT P0, RZ, R18, R33, RZ, 0x30, !PT ;  /* 0x0000002112ff7212 */ /* 0x000fe400078030ff */
[----:B------:R-:W-:Y:S02]  /*5010*/  LOP3.LUT R12, R12, 0xfff7ffff, RZ, 0xc0, !PT ;  /* 0xfff7ffff0c0c7812 */ /* 0x000fe400078ec0ff */
[----:B------:R-:W-:-:S02]  /*5020*/  FSEL R21, RZ, 1, P0 ;  /* 0x3f800000ff157808 */ /* 0x000fc40000000000 */
[----:B------:R-:W-:-:S03]  /*5030*/  LOP3.LUT P6, RZ, R19, R116, RZ, 0x30, !PT ;  /* 0x0000007413ff7212 */ /* 0x000fc600078c30ff */
[----:B------:R-:W-:Y:S01]  /*5040*/  FFMA.FTZ R20, R33, R21, R20 ;  /* 0x0000001521147223 */ /* 0x000fe20000010014 */
[----:B-1----:R-:W-:Y:S01]  /*5050*/  LOP3.LUT R21, RZ, R25, RZ, 0x33, !PT ;  /* 0x00000019ff157212 */ /* 0x002fe200078e33ff */
[----:B------:R-:W0:Y:S01]  /*5060*/  LDS R33, [R11+0x17800] ;  /* 0x017800000b217984 */ /* 0x000e220000000800 */
[----:B------:R-:W-:Y:S02]  /*5070*/  SEL R117, RZ, 0x1000, P6 ;  /* 0x00001000ff757807 */ /* 0x000fe40003000000 */
[----:B------:R-:W-:Y:S02]  /*5080*/  @P0 LOP3.LUT R12, R12, 0x80000, RZ, 0xfc, !PT ;  /* 0x000800000c0c0812 */ /* 0x000fe400078efcff */
[----:B------:R-:W-:Y:S02]  /*5090*/  LOP3.LUT P0, R0, R18, RZ, R23, 0xa0, !PT ;  /* 0x000000ff12007212 */ /* 0x000fe4000780a017 */
[----:B------:R-:W-:Y:S02]  /*50a0*/  LOP3.LUT R12, R12, 0xfffbffff, RZ, 0xc0, !PT ;  /* 0xfffbffff0c0c7812 */ /* 0x000fe400078ec0ff */
[----:B------:R-:W-:Y:S01]  /*50b0*/  FSEL R23, RZ, 1, P0 ;  /* 0x3f800000ff177808 */ /* 0x000fe20000000000 */
[----:B------:R1:W-:Y:S01]  /*50c0*/  STL [R1+0xe0], R0 ;  /* 0x0000e00001007387 */ /* 0x0003e20000100800 */
[----:B------:R-:W-:-:S03]  /*50d0*/  LOP3.LUT P6, RZ, R19, R124, RZ, 0x30, !PT ;  /* 0x0000007c13ff7212 */ /* 0x000fc600078c30ff */
[----:B------:R-:W-:Y:S01]  /*50e0*/  FFMA.FTZ R20, R35, R23, R20 ;  /* 0x0000001723147223 */ /* 0x000fe20000010014 */
[----:B------:R-:W-:Y:S01]  /*50f0*/  LOP3.LUT R23, RZ, R39, RZ, 0x33, !PT ;  /* 0x00000027ff177212 */ /* 0x000fe200078e33ff */
[----:B------:R-:W-:Y:S01]  /*5100*/  LDS R35, [R11+0x18000] ;  /* 0x018000000b237984 */ /* 0x000fe20000000800 */
[----:B------:R-:W-:Y:S02]  /*5110*/  SEL R125, RZ, 0x10000, P6 ;  /* 0x00010000ff7d7807 */ /* 0x000fe40003000000 */
[----:B------:R-:W-:Y:S02]  /*5120*/  @P0 LOP3.LUT R12, R12, 0x40000, RZ, 0xfc, !PT ;  /* 0x000400000c0c0812 */ /* 0x000fe400078efcff */
[----:B-1----:R-:W-:Y:S02]  /*5130*/  LOP3.LUT P0, R0, R18, RZ, R21, 0xa0, !PT ;  /* 0x000000ff12007212 */ /* 0x002fe4000780a015 */
[----:B------:R-:W-:Y:S02]  /*5140*/  LOP3.LUT R12, R12, 0xfffdffff, RZ, 0xc0, !PT ;  /* 0xfffdffff0c0c7812 */ /* 0x000fe400078ec0ff */
[----:B------:R-:W-:Y:S01]  /*5150*/  FSEL R21, RZ, 1, P0 ;  /* 0x3f800000ff157808 */ /* 0x000fe20000000000 */
[----:B------:R1:W-:Y:S01]  /*5160*/  STL [R1+0xe4], R0 ;  /* 0x0000e40001007387 */ /* 0x0003e20000100800 */
[----:B------:R-:W-:-:S03]  /*5170*/  LOP3.LUT P6, RZ, R19, R132, RZ, 0x30, !PT ;  /* 0x0000008413ff7212 */ /* 0x000fc600078c30ff */
[----:B------:R-:W-:Y:S01]  /*5180*/  FFMA.FTZ R20, R25, R21, R20 ;  /* 0x0000001519147223 */ /* 0x000fe20000010014 */
[----:B------:R-:W-:Y:S01]  /*5190*/  LOP3.LUT R21, RZ, R27, RZ, 0x33, !PT ;  /* 0x0000001bff157212 */ /* 0x000fe200078e33ff */
[----:B------:R-:W4:Y:S01]  /*51a0*/  LDS R25, [R11+0x17c00] ;  /* 0x017c00000b197984 */ /* 0x000f220000000800 */
        /* <DEDUP_REMOVED lines=8> */
[----:B--2---:R-:W-:Y:S02]  /*5230*/  LOP3.LUT R23, RZ, R29, RZ, 0x33, !PT ;  /* 0x0000001dff177212 */ /* 0x004fe400078e33ff */
        /* <DEDUP_REMOVED lines=8> */
[----:B---3--:R-:W-:Y:S01]  /*52c0*/  LOP3.LUT R21, RZ, R31, RZ, 0x33, !PT ;  /* 0x0000001fff157212 */ /* 0x008fe200078e33ff */
[----:B------:R-:W2:Y:S01]  /*52d0*/  LDS R27, [R11+0x18800] ;  /* 0x018800000b1b7984 */ /* 0x000ea20000000800 */
        /* <DEDUP_REMOVED lines=8> */
[----:B------:R-:W-:Y:S01]  /*5360*/  SEL R159, RZ, 0x40, P6 ;  /* 0x00000040ff9f7807 */ /* 0x000fe20003000000 */
[----:B------:R-:W3:Y:S01]  /*5370*/  LDS R29, [R11+0x18c00] ;  /* 0x018c00000b1d7984 */ /* 0x000ee20000000800 */
[----:B------:R-:W-:Y:S02]  /*5380*/  LOP3.LUT P6, RZ, R19, R176, RZ, 0x30, !PT ;  /* 0x000000b013ff7212 */ /* 0x000fe400078c30ff */
[----:B------:R-:W-:Y:S02]  /*5390*/  @P0 LOP3.LUT R12, R12, 0x4000, RZ, 0xfc, !PT ;  /* 0x000040000c0c0812 */ /* 0x000fe400078efcff */
[----:B-1----:R-:W-:Y:S02]  /*53a0*/  LOP3.LUT P0, R0, R18, RZ, R21, 0xa0, !PT ;  /* 0x000000ff12007212 */ /* 0x002fe4000780a015 */
[----:B------:R-:W-:Y:S02]  /*53b0*/  LOP3.LUT R12, R12, 0xffffdfff, RZ, 0xc0, !PT ;  /* 0xffffdfff0c0c7812 */ /* 0x000fe400078ec0ff */
[----:B------:R-:W-:Y:S01]  /*53c0*/  FSEL R21, RZ, 1, P0 ;  /* 0x3f800000ff157808 */ /* 0x000fe20000000000 */
[----:B------:R-:W-:Y:S01]  /*53d0*/  STL [R1+0xf4], R0 ;  /* 0x0000f40001007387 */ /* 0x000fe20000100800 */
[----:B------:R-:W-:-:S02]  /*53e0*/  SEL R167, RZ, 0x400, P6 ;  /* 0x00000400ffa77807 */ /* 0x000fc40003000000 */
[----:B------:R-:W-:Y:S01]  /*53f0*/  LOP3.LUT P6, RZ, R19, R184, RZ, 0x30, !PT ;  /* 0x000000b813ff7212 */ /* 0x000fe200078c30ff */
[----:B------:R-:W-:Y:S02]  /*5400*/  FFMA.FTZ R20, R31, R21, R20 ;  /* 0x000000151f147223 */ /* 0x000fe40000010014 */
[----:B------:R-:W-:Y:S01]  /*5410*/  LDS R31, [R11+0x19000] ;  /* 0x019000000b1f7984 */ /* 0x000fe20000000800 */
[----:B------:R-:W-:Y:S02]  /*5420*/  SEL R175, RZ, 0x4000, P6 ;  /* 0x00004000ffaf7807 */ /* 0x000fe40003000000 */
[----:B------:R-:W-:Y:S02]  /*5430*/  @P0 LOP3.LUT R12, R12, 0x2000, RZ, 0xfc, !PT ;  /* 0x000020000c0c0812 */ /* 0x000fe400078efcff */
[----:B0-----:R-:W-:Y:S02]  /*5440*/  LOP3.LUT P0, RZ, R18, R33, RZ, 0x30, !PT ;  /* 0x0000002112ff7212 */ /* 0x001fe400078030ff */
[----:B------:R-:W-:-:S02]  /*5450*/  LOP3.LUT R12, R12, 0xffffefff, RZ, 0xc0, !PT ;  /* 0xffffefff0c0c7812 */ /* 0x000fc400078ec0ff */
[----:B------:R-:W-:Y:S02]  /*5460*/  FSEL R23, RZ, 1, P0 ;  /* 0x3f800000ff177808 */ /* 0x000fe40000000000 */
[----:B------:R-:W-:-:S03]  /*5470*/  LOP3.LUT P6, RZ, R19, R192, RZ, 0x30, !PT ;  /* 0x000000c013ff7212 */ /* 0x000fc600078c30ff */
[----:B------:R-:W-:Y:S01]  /*5480*/  FFMA.FTZ R20, R33, R23, R20 ;  /* 0x0000001721147223 */ /* 0x000fe20000010014 */
[----:B------:R-:W-:Y:S01]  /*5490*/  SEL R183, RZ, 0x40000, P6 ;  /* 0x00040000ffb77807 */ /* 0x000fe20003000000 */
[----:B------:R-:W-:Y:S01]  /*54a0*/  LDS R33, [R11+0x19400] ;  /* 0x019400000b217984 */ /* 0x000fe20000000800 */
[----:B------:R-:W-:Y:S02]  /*54b0*/  LOP3.LUT P6, RZ, R19, R200, RZ, 0x30, !PT ;  /* 0x000000c813ff7212 */ /* 0x000fe400078c30ff */
[----:B------:R-:W-:Y:S02]  /*54c0*/  @P0 LOP3.LUT R12, R12, 0x1000, RZ, 0xfc, !PT ;  /* 0x000010000c0c0812 */ /* 0x000fe400078efcff */
[----:B----4-:R-:W-:Y:S02]  /*54d0*/  LOP3.LUT P0, RZ, R18, R25, RZ, 0x30, !PT ;  /* 0x0000001912ff7212 */ /* 0x010fe400078030ff */
[----:B------:R-:W-:Y:S02]  /*54e0*/  LOP3.LUT R12, R12, 0xfffff7ff, RZ, 0xc0, !PT ;  /* 0xfffff7ff0c0c7812 */ /* 0x000fe400078ec0ff */
[----:B------:R-:W-:-:S02]  /*54f0*/  FSEL R21, RZ, 1, P0 ;  /* 0x3f800000ff157808 */ /* 0x000fc40000000000 */
[----:B------:R-:W-:Y:S02]  /*5500*/  SEL R191, RZ, 0x400000, P6 ;  /* 0x00400000ffbf7807 */ /* 0x000fe40003000000 */
[----:B------:R-:W-:Y:S01]  /*5510*/  LOP3.LUT P6, RZ, R14, 0x8, RZ, 0xc0, !PT ;  /* 0x000000080eff7812 */ /* 0x000fe200078cc0ff */
[----:B------:R-:W-:Y:S02]  /*5520*/  FFMA.FTZ R20, R25, R21, R20 ;  /* 0x0000001519147223 */ /* 0x000fe40000010014 */
[----:B------:R-:W-:Y:S01]  /*5530*/  LDS R25, [R11+0x19800] ;  /* 0x019800000b197984 */ /* 0x000fe20000000800 */
[----:B------:R-:W-:Y:S02]  /*5540*/  SEL R233, RZ, 0x200000, P6 ;  /* 0x00200000ffe97807 */ /* 0x000fe40003000000 */
[----:B------:R-:W-:Y:S02]  /*5550*/  @P0 LOP3.LUT R12, R12, 0x800, RZ, 0xfc, !PT ;  /* 0x000008000c0c0812 */ /* 0x000fe400078efcff */
[----:B------:R-:W-:-:S02]  /*5560*/  LOP3.LUT P0, RZ, R18, R35, RZ, 0x30, !PT ;  /* 0x0000002312ff7212 */ /* 0x000fc400078030ff */
[----:B------:R-:W-:Y:S02]  /*5570*/  LOP3.LUT R12, R12, 0xfffffbff, RZ, 0xc0, !PT ;  /* 0xfffffbff0c0c7812 */ /* 0x000fe400078ec0ff */
[----:B------:R-:W-:Y:S02]  /*5580*/  FSEL R23, RZ, 1, P0 ;  /* 0x3f800000ff177808 */ /* 0x000fe40000000000 */
[----:B------:R-:W-:-:S03]  /*5590*/  LOP3.LUT P6, RZ, R13, 0x40, RZ, 0xc0, !PT ;  /* 0x000000400dff7812 */ /* 0x000fc600078cc0ff */
[----:B------:R-:W-:Y:S02]  /*55a0*/  FFMA.FTZ R20, R35, R23, R20 ;  /* 0x0000001723147223 */ /* 0x000fe40000010014 */
[----:B------:R-:W0:Y:S02]  /*55b0*/  LDS R35, [R11+0x19c00] ;  /* 0x019c00000b237984 */ /* 0x000e240000000800 */
[----:B------:R-:W-:Y:S02]  /*55c0*/  @P0 LOP3.LUT R12, R12, 0x400, RZ, 0xfc, !PT ;  /* 0x000004000c0c0812 */ /* 0x000fe400078efcff */
[----:B------:R-:W-:Y:S02]  /*55d0*/  LOP3.LUT P0, RZ, R18, R37, RZ, 0x30, !PT ;  /* 0x0000002512ff7212 */ /* 0x000fe400078030ff */
[----:B------:R-:W-:Y:S02]  /*55e0*/  LOP3.LUT R12, R12, 0xfffffdff, RZ, 0xc0, !PT ;  /* 0xfffffdff0c0c7812 */ /* 0x000fe400078ec0ff */
[----:B------:R-:W-:-:S02]  /*55f0*/  FSEL R21, RZ, 1, P0 ;  /* 0x3f800000ff157808 */ /* 0x000fc40000000000 */
[----:B------:R-:W-:Y:S02]  /*5600*/  @P6 LOP3.LUT R17, R17, 0x1, RZ, 0xfc, !PT ;  /* 0x0000000111116812 */ /* 0x000fe400078efcff */
[----:B------:R-:W-:Y:S01]  /*5610*/  LOP3.LUT P6, RZ, R13, 0x80, RZ, 0xc0, !PT ;  /* 0x000000800dff7812 */ /* 0x000fe200078cc0ff */
[----:B------:R-:W-:Y:S01]  /*5620*/  FFMA.FTZ R20, R37, R21, R20 ;  /* 0x0000001525147223 */ /* 0x000fe20000010014 */
[----:B------:R-:W-:Y:S01]  /*5630*/  LOP3.LUT R17, R17, 0xfffffffd, RZ, 0xc0, !PT ;  /* 0xfffffffd11117812 */ /* 0x000fe200078ec0ff */
[----:B------:R-:W1:Y:S02]  /*5640*/  LDS R37, [R11+0x1a000] ;  /* 0x01a000000b257984 */ /* 0x000e640000000800 */
[----:B------:R-:W-:Y:S02]  /*5650*/  @P0 LOP3.LUT R12, R12, 0x200, RZ, 0xfc, !PT ;  /* 0x000002000c0c0812 */ /* 0x000fe400078efcff */
[----:B--2---:R-:W-:Y:S02]  /*5660*/  LOP3.LUT P0, RZ, R18, R27, RZ, 0x30, !PT ;  /* 0x0000001b12ff7212 */ /* 0x004fe400078030ff */
[----:B------:R-:W-:-:S02]  /*5670*/  LOP3.LUT R12, R12, 0xfffffeff, RZ, 0xc0, !PT ;  /* 0xfffffeff0c0c7812 */ /* 0x000fc400078ec0ff */
[----:B------:R-:W-:Y:S02]  /*5680*/  FSEL R23, RZ, 1, P0 ;  /* 0x3f800000ff177808 */ /* 0x000fe40000000000 */
[----:B------:R-:W-:Y:S02]  /*5690*/  @P6 LOP3.LUT R17, R17, 0x2, RZ, 0xfc, !PT ;  /* 0x0000000211116812 */ /* 0x000fe400078efcff */
[----:B------:R-:W-:Y:S01]  /*56a0*/  LOP3.LUT P6, RZ, R13, 0x100, RZ, 0xc0, !PT ;  /* 0x000001000dff7812 */ /* 0x000fe200078cc0ff */
[----:B------:R-:W-:Y:S01]  /*56b0*/  FFMA.FTZ R20, R27, R23, R20 ;  /* 0x000000171b147223 */ /* 0x000fe20000010014 */
[----:B------:R-:W-:Y:S01]  /*56c0*/  LOP3.LUT R17, R17, 0xfffffffb, RZ, 0xc0, !PT ;  /* 0xfffffffb11117812 */ /* 0x000fe200078ec0ff */
[----:B------:R-:W2:Y:S02]  /*56d0*/  LDS R27, [R11+0x1a400] ;  /* 0x01a400000b1b7984 */ /* 0x000ea40000000800 */
[----:B------:R-:W-:Y:S02]  /*56e0*/  @P0 LOP3.LUT R12, R12, 0x100, RZ, 0xfc, !PT ;  /* 0x000001000c0c0812 */ /* 0x000fe400078efcff */
[----:B---3--:R-:W-:-:S02]  /*56f0*/  LOP3.LUT P0, RZ, R18, R29, RZ, 0x30, !PT ;  /* 0x0000001d12ff7212 */ /* 0x008fc400078030ff */
[----:B------:R-:W-:Y:S02]  /*5700*/  LOP3.LUT R12, R12, 0xffffff7f, RZ, 0xc0, !PT ;  /* 0xffffff7f0c0c7812 */ /* 0x000fe400078ec0ff */
[----:B------:R-:W-:Y:S02]  /*5710*/  FSEL R21, RZ, 1, P0 ;  /* 0x3f800000ff157808 */ /* 0x000fe40000000000 */
[----:B0-----:R-:W-:Y:S02]  /*5720*/  LOP3.LUT P3, RZ, R18, R35, RZ, 0x30, !PT ;  /* 0x0000002312ff7212 */ /* 0x001fe400078630ff */
[----:B------:R-:W-:Y:S01]  /*5730*/  @P6 LOP3.LUT R17, R17, 0x4, RZ, 0xfc, !PT ;  /* 0x0000000411116812 */ /* 0x000fe200078efcff */
[----:B------:R-:W-:Y:S01]  /*5740*/  FFMA.FTZ R20, R29, R21, R20 ;  /* 0x000000151d147223 */ /* 0x000fe20000010014 */
[----:B------:R-:W-:Y:S01]  /*5750*/  LOP3.LUT P6, RZ, R13, 0x200, RZ, 0xc0, !PT ;  /* 0x000002000dff7812 */ /* 0x000fe200078cc0ff */
[----:B------:R-:W0:Y:S01]  /*5760*/  LDS R29, [R11+0x1a800] ;  /* 0x01a800000b1d7984 */ /* 0x000e220000000800 */
[----:B------:R-:W-:-:S02]  /*5770*/  LOP3.LUT R17, R17, 0xfffffff7, RZ, 0xc0, !PT ;  /* 0xfffffff711117812 */ /* 0x000fc400078ec0ff */
[----:B------:R-:W-:Y:S02]  /*5780*/  @P0 LOP3.LUT R12, R12, 0x80, RZ, 0xfc, !PT ;  /* 0x000000800c0c0812 */ /* 0x000fe400078efcff */
[----:B------:R-:W-:Y:S02]  /*5790*/  LOP3.LUT P0, RZ, R18, R31, RZ, 0x30, !PT ;  /* 0x0000001f12ff7212 */ /* 0x000fe400078030ff */
[----:B------:R-:W-:Y:S02]  /*57a0*/  LOP3.LUT R12, R12, 0xffffffbf, RZ, 0xc0, !PT ;  /* 0xffffffbf0c0c7812 */ /* 0x000fe400078ec0ff */
[----:B------:R-:W-:Y:S02]  /*57b0*/  FSEL R23, RZ, 1, P0 ;  /* 0x3f800000ff177808 */ /* 0x000fe40000000000 */
[----:B-1----:R-:W-:Y:S02]  /*57c0*/  LOP3.LUT P2, RZ, R18, R37, RZ, 0x30, !PT ;  /* 0x0000002512ff7212 */ /* 0x002fe400078430ff */
[----:B------:R-:W-:Y:S01]  /*57d0*/  @P3 LOP3.LUT R22, R22, 0x2000, RZ, 0xfc, !PT ;  /* 0x0000200016163812 */ /* 0x000fe200078efcff */
[----:B------:R-:W-:Y:S01]  /*57e0*/  FFMA.FTZ R20, R31, R23, R20 ;  /* 0x000000171f147223 */ /* 0x000fe20000010014 */
[----:B------:R-:W-:Y:S01]  /*57f0*/  @P6 LOP3.LUT R17, R17, 0x8, RZ, 0xfc, !PT ;  /* 0x0000000811116812 */ /* 0x000fe200078efcff */
[----:B------:R-:W-:Y:S01]  /*5800*/  LDS R31, [R11+0x1ac00] ;  /* 0x01ac00000b1f7984 */ /* 0x000fe20000000800 */
[----:B------:R-:W-:-:S02]  /*5810*/  LOP3.LUT R22, R22, 0xffffbfff, RZ, 0xc0, !PT ;  /* 0xffffbfff16167812 */ /* 0x000fc400078ec0ff */
[----:B------:R-:W-:Y:S02]  /*5820*/  @P0 LOP3.LUT R12, R12, 0x40, RZ, 0xfc, !PT ;  /* 0x000000400c0c0812 */ /* 0x000fe400078efcff */
[----:B------:R-:W-:Y:S02]  /*5830*/  LOP3.LUT P0, RZ, R18, R33, RZ, 0x30, !PT ;  /* 0x0000002112ff7212 */ /* 0x000fe400078030ff */
[----:B------:R-:W-:Y:S02]  /*5840*/  LOP3.LUT R12, R12, 0xffffffdf, RZ, 0xc0, !PT ;  /* 0xffffffdf0c0c7812 */ /* 0x000fe400078ec0ff */
[----:B------:R-:W-:Y:S02]  /*5850*/  FSEL R21, RZ, 1, P0 ;  /* 0x3f800000ff157808 */ /* 0x000fe40000000000 */
[----:B------:R-:W-:Y:S02]  /*5860*/  @P2 LOP3.LUT R22, R22, 0x4000, RZ, 0xfc, !PT ;  /* 0x0000400016162812 */ /* 0x000fe400078efcff */
[----:B------:R-:W-:Y:S01]  /*5870*/  LOP3.LUT P6, RZ, R13, 0x800, RZ, 0xc0, !PT ;  /* 0x000008000dff7812 */ /* 0x000fe200078cc0ff */
[----:B------:R-:W-:Y:S01]  /*5880*/  FFMA.FTZ R20, R33, R21, R20 ;  /* 0x0000001521147223 */ /* 0x000fe20000010014 */
[----:B------:R-:W-:Y:S01]  /*5890*/  FSEL R21, RZ, 1, P3 ;  /* 0x3f800000ff157808 */ /* 0x000fe20001800000 */
[----:B------:R-:W1:Y:S01]  /*58a0*/  LDS R33, [R11+0x1b000] ;  /* 0x01b000000b217984 */ /* 0x000e620000000800 */
[----:B------:R-:W-:-:S02]  /*58b0*/  LOP3.LUT R22, R22, 0xfffffbff, RZ, 0xc0, !PT ;  /* 0xfffffbff16167812 */ /* 0x000fc400078ec0ff */
[----:B------:R-:W-:Y:S02]  /*58c0*/  @P0 LOP3.LUT R12, R12, 0x20, RZ, 0xfc, !PT ;  /* 0x000000200c0c0812 */ /* 0x000fe400078efcff */
[----:B------:R-:W-:Y:S02]  /*58d0*/  LOP3.LUT P0, RZ, R18, R25, RZ, 0x30, !PT ;  /* 0x0000001912ff7212 */ /* 0x000fe400078030ff */
[----:B------:R-:W-:Y:S02]  /*58e0*/  LOP3.LUT R12, R12, 0xffffffef, RZ, 0xc0, !PT ;  /* 0xffffffef0c0c7812 */ /* 0x000fe400078ec0ff */
[----:B------:R-:W-:Y:S02]  /*58f0*/  FSEL R23, RZ, 1, P0 ;  /* 0x3f800000ff177808 */ /* 0x000fe40000000000 */
[----:B------:R-:W-:Y:S02]  /*5900*/  LOP3.LUT P3, RZ, R19, R46, RZ, 0x30, !PT ;  /* 0x0000002e13ff7212 */ /* 0x000fe400078630ff */
[----:B------:R-:W-:Y:S01]  /*5910*/  LOP3.LUT R17, R17, 0xffffffef, RZ, 0xc0, !PT ;  /* 0xffffffef11117812 */ /* 0x000fe200078ec0ff */
[----:B------:R-:W-:Y:S01]  /*5920*/  FFMA.FTZ R20, R25, R23, R20 ;  /* 0x0000001719147223 */ /* 0x000fe20000010014 */
[----:B------:R-:W-:Y:S01]  /*5930*/  FSEL R23, RZ, 1, P2 ;  /* 0x3f800000ff177808 */ /* 0x000fe20001000000 */
[----:B------:R-:W-:Y:S01]  /*5940*/  LDS R25, [R11+0x1b400] ;  /* 0x01b400000b197984 */ /* 0x000fe20000000800 */
[----:B------:R-:W-:Y:S01]  /*5950*/  @P6 LOP3.LUT R17, R17, 0x10, RZ, 0xfc, !PT ;  /* 0x0000001011116812 */ /* 0x000fe200078efcff */
[----:B------:R-:W-:Y:S01]  /*5960*/  FFMA.FTZ R20, R35, R21, R20 ;  /* 0x0000001523147223 */ /* 0x000fe20000010014 */
[----:B------:R-:W-:Y:S01]  /*5970*/  @P0 LOP3.LUT R12, R12, 0x10, RZ, 0xfc, !PT ;  /* 0x000000100c0c0812 */ /* 0x000fe200078efcff */
[----:B------:R-:W3:Y:S01]  /*5980*/  LDS R35, [R11+0x1b800] ;  /* 0x01b800000b237984 */ /* 0x000ee20000000800 */
[----:B--2---:R-:W-:Y:S01]  /*5990*/  LOP3.LUT P0, RZ, R18, R27, RZ, 0x30, !PT ;  /* 0x0000001b12ff7212 */ /* 0x004fe200078030ff */
[----:B------:R-:W-:Y:S01]  /*59a0*/  FFMA.FTZ R20, R37, R23, R20 ;  /* 0x0000001725147223 */ /* 0x000fe20000010014 */
[----:B------:R-:W-:Y:S01]  /*59b0*/  LOP3.LUT R12, R12, 0xfffffffd, RZ, 0xc0, !PT ;  /* 0xfffffffd0c0c7812 */ /* 0x000fe200078ec0ff */
[----:B------:R-:W2:Y:S01]  /*59c0*/  LDS R37, [R11+0x1bc00] ;  /* 0x01bc00000b257984 */ /* 0x000ea20000000800 */
[----:B------:R-:W-:-:S02]  /*59d0*/  FSEL R21, RZ, 1, P0 ;  /* 0x3f800000ff157808 */ /* 0x000fc40000000000 */
[----:B------:R-:W-:Y:S02]  /*59e0*/  LOP3.LUT P6, RZ, R13, 0x1000, RZ, 0xc0, !PT ;  /* 0x000010000dff7812 */ /* 0x000fe400078cc0ff */
[----:B------:R-:W-:Y:S01]  /*59f0*/  LOP3.LUT R17, R17, 0xffffffdf, RZ, 0xc0, !PT ;  /* 0xffffffdf11117812 */ /* 0x000fe200078ec0ff */
[----:B------:R-:W-:Y:S02]  /*5a00*/  FFMA.FTZ R20, R27, R21, R20 ;  /* 0x000000151b147223 */ /* 0x000fe40000010014 */
[----:B------:R-:W4:Y:S02]  /*5a10*/  LDS R27, [R11+0x1c000] ;  /* 0x01c000000b1b7984 */ /* 0x000f240000000800 */
[----:B------:R-:W-:Y:S02]  /*5a20*/  @P0 LOP3.LUT R12, R12, 0x2, RZ, 0xfc, !PT ;  /* 0x000000020c0c0812 */ /* 0x000fe400078efcff */
[----:B0-----:R-:W-:Y:S02]  /*5a30*/  LOP3.LUT P0, RZ, R18, R29, RZ, 0x30, !PT ;  /* 0x0000001d12ff7212 */ /* 0x001fe400078030ff */
[----:B------:R-:W-:-:S02]  /*5a40*/  LOP3.LUT R12, R12, 0xfffffffe, RZ, 0xc0, !PT ;  /* 0xfffffffe0c0c7812 */ /* 0x000fc400078ec0ff */
[----:B------:R-:W-:Y:S02]  /*5a50*/  FSEL R23, RZ, 1, P0 ;  /* 0x3f800000ff177808 */ /* 0x000fe40000000000 */
[----:B-1----:R-:W-:Y:S02]  /*5a60*/  LOP3.LUT P1, RZ, R18, R33, RZ, 0x30, !PT ;  /* 0x0000002112ff7212 */ /* 0x002fe400078230ff */
[----:B------:R-:W-:Y:S01]  /*5a70*/  @P6 LOP3.LUT R17, R17, 0x20, RZ, 0xfc, !PT ;  /* 0x0000002011116812 */ /* 0x000fe200078efcff */
[----:B------:R-:W-:Y:S01]  /*5a80*/  FFMA.FTZ R20, R29, R23, R20 ;  /* 0x000000171d147223 */ /* 0x000fe20000010014 */
[----:B------:R-:W-:Y:S01]  /*5a90*/  FSEL R23, RZ, 1, P1 ;  /* 0x3f800000ff177808 */ /* 0x000fe20000800000 */
[----:B------:R-:W0:Y:S01]  /*5aa0*/  LDS R29, [R11+0x1c400] ;  /* 0x01c400000b1d7984 */ /* 0x000e220000000800 */
[----:B------:R-:W-:Y:S02]  /*5ab0*/  LOP3.LUT P6, RZ, R13, 0x2000, RZ, 0xc0, !PT ;  /* 0x000020000dff7812 */ /* 0x000fe400078cc0ff */
[----:B------:R-:W-:-:S02]  /*5ac0*/  @P0 LOP3.LUT R12, R12, 0x1, RZ, 0xfc, !PT ;  /* 0x000000010c0c0812 */ /* 0x000fc400078efcff */
[----:B------:R-:W-:Y:S02]  /*5ad0*/  LOP3.LUT P0, RZ, R18, R31, RZ, 0x30, !PT ;  /* 0x0000001f12ff7212 */ /* 0x000fe400078030ff */
[----:B------:R-:W-:Y:S02]  /*5ae0*/  LOP3.LUT R17, R17, 0xffffffbf, RZ, 0xc0, !PT ;  /* 0xffffffbf11117812 */ /* 0x000fe400078ec0ff */
[----:B------:R-:W-:Y:S02]  /*5af0*/  FSEL R21, RZ, 1, P0 ;  /* 0x3f800000ff157808 */ /* 0x000fe40000000000 */
[----:B------:R-:W-:Y:S02]  /*5b00*/  @P1 LOP3.LUT R22, R22, 0x400, RZ, 0xfc, !PT ;  /* 0x0000040016161812 */ /* 0x000fe400078efcff */
[----:B---3--:R-:W-:Y:S01]  /*5b10*/  LOP3.LUT P2, RZ, R18, R35, RZ, 0x30, !PT ;  /* 0x0000002312ff7212 */ /* 0x008fe200078430ff */
[----:B------:R-:W-:Y:S01]  /*5b20*/  FFMA.FTZ R20, R31, R21, R20 ;  /* 0x000000151f147223 */ /* 0x000fe20000010014 */
[----:B------:R-:W-:Y:S01]  /*5b30*/  LOP3.LUT R22, R22, 0xfffff7ff, RZ, 0xc0, !PT ;  /* 0xfffff7ff16167812 */ /* 0x000fe200078ec0ff */
[----:B------:R-:W1:Y:S01]  /*5b40*/  LDS R31, [R11+0x1c800] ;  /* 0x01c800000b1f7984 */ /* 0x000e620000000800 */
[----:B------:R-:W-:Y:S01]  /*5b50*/  @P6 LOP3.LUT R17, R17, 0x40, RZ, 0xfc, !PT ;  /* 0x0000004011116812 */ /* 0x000fe200078efcff */
        /* <DEDUP_REMOVED lines=11> */
[----:B------:R-:W-:Y:S01]  /*5c10*/  LOP3.LUT P6, RZ, R13, 0x4000, RZ, 0xc0, !PT ;  /* 0x000040000dff7812 */ /* 0x000fe200078cc0ff */
[----:B------:R-:W-:Y:S01]  /*5c20*/  FFMA.FTZ R20, R35, R23, R20 ;  /* 0x0000001723147223 */ /* 0x000fe20000010014 */
[----:B------:R-:W-:Y:S01]  /*5c30*/  @P0 LOP3.LUT R22, R22, 0x800, RZ, 0xfc, !PT ;  /* 0x0000080016160812 */ /* 0x000fe200078efcff */
[----:B------:R-:W3:Y:S01]  /*5c40*/  LDS R35, [R11+0x1d400] ;  /* 0x01d400000b237984 */ /* 0x000ee20000000800 */
[----:B--2---:R-:W-:-:S02]  /*5c50*/  LOP3.LUT P0, RZ, R18, R37, RZ, 0x30, !PT ;  /* 0x0000002512ff7212 */ /* 0x004fc400078030ff */
[----:B------:R-:W-:Y:S02]  /*5c60*/  LOP3.LUT R17, R17, 0xffffff7f, RZ, 0xc0, !PT ;  /* 0xffffff7f11117812 */ /* 0x000fe400078ec0ff */
[----:B------:R-:W-:Y:S02]  /*5c70*/  FSEL R21, RZ, 1, P0 ;  /* 0x3f800000ff157808 */ /* 0x000fe40000000000 */
[C---:B------:R-:W-:Y:S02]  /*5c80*/  LOP3.LUT P1, RZ, R14.reuse, 0x40, RZ, 0xc0, !PT ;  /* 0x000000400eff7812 */ /* 0x040fe4000782c0ff */
[----:B------:R-:W-:Y:S01]  /*5c90*/  LOP3.LUT P2, RZ, R14, 0x20, RZ, 0xc0, !PT ;  /* 0x000000200eff7812 */ /* 0x000fe2000784c0ff */
[----:B------:R-:W-:Y:S01]  /*5ca0*/  FFMA.FTZ R20, R37, R21, R20 ;  /* 0x0000001525147223 */ /* 0x000fe20000010014 */
[----:B------:R-:W-:Y:S01]  /*5cb0*/  @P6 LOP3.LUT R17, R17, 0x80, RZ, 0xfc, !PT ;  /* 0x0000008011116812 */ /* 0x000fe200078efcff */
[----:B------:R-:W2:Y:S01]  /*5cc0*/  LDS R37, [R11+0x1d800] ;  /* 0x01d800000b257984 */ /* 0x000ea20000000800 */
[----:B------:R-:W-:-:S02]  /*5cd0*/  LOP3.LUT P6, RZ, R13, 0x8000, RZ, 0xc0, !PT ;  /* 0x000080000dff7812 */ /* 0x000fc400078cc0ff */
[----:B------:R-:W-:Y:S02]  /*5ce0*/  @P0 LOP3.LUT R15, R15, 0x8000000, RZ, 0xfc, !PT ;  /* 0x080000000f0f0812 */ /* 0x000fe400078efcff */
[----:B----4-:R-:W-:Y:S02]  /*5cf0*/  LOP3.LUT P0, RZ, R18, R27, RZ, 0x30, !PT ;  /* 0x0000001b12ff7212 */ /* 0x010fe400078030ff */
[----:B------:R-:W-:Y:S02]  /*5d00*/  LOP3.LUT R15, R15, 0xfbffffff, RZ, 0xc0, !PT ;  /* 0xfbffffff0f0f7812 */ /* 0x000fe400078ec0ff */
[----:B------:R-:W-:Y:S02]  /*5d10*/  FSEL R23, RZ, 1, P0 ;  /* 0x3f800000ff177808 */ /* 0x000fe40000000000 */
[----:B------:R-:W-:-:S03]  /*5d20*/  LOP3.LUT R17, R17, 0xfffffeff, RZ, 0xc0, !PT ;  /* 0xfffffeff11117812 */ /* 0x000fc600078ec0ff */
[----:B------:R-:W-:Y:S01]  /*5d30*/  FFMA.FTZ R20, R27, R23, R20 ;  /* 0x000000171b147223 */ /* 0x000fe20000010014 */
[----:B------:R-:W-:Y:S01]  /*5d40*/  @P6 LOP3.LUT R17, R17, 0x100, RZ, 0xfc, !PT ;  /* 0x0000010011116812 */ /* 0x000fe200078efcff */
[----:B------:R-:W4:Y:S01]  /*5d50*/  LDS R27, [R11+0x1dc00] ;  /* 0x01dc00000b1b7984 */ /* 0x000f220000000800 */
[----:B------:R-:W-:Y:S02]  /*5d60*/  LOP3.LUT P6, RZ, R13, 0x10000, RZ, 0xc0, !PT ;  /* 0x000100000dff7812 */ /* 0x000fe400078cc0ff */
[----:B------:R-:W-:Y:S02]  /*5d70*/  @P0 LOP3.LUT R15, R15, 0x4000000, RZ, 0xfc, !PT ;  /* 0x040000000f0f0812 */ /* 0x000fe400078efcff */
[----:B0-----:R-:W-:Y:S02]  /*5d80*/  LOP3.LUT P0, RZ, R18, R29, RZ, 0x30, !PT ;  /* 0x0000001d12ff7212 */ /* 0x001fe400078030ff */
[----:B------:R-:W-:Y:S02]  /*5d90*/  LOP3.LUT R15, R15, 0xfdffffff, RZ, 0xc0, !PT ;  /* 0xfdffffff0f0f7812 */ /* 0x000fe400078ec0ff */
[----:B------:R-:W-:-:S05]  /*5da0*/  FSEL R21, RZ, 1, P0 ;  /* 0x3f800000ff157808 */ /* 0x000fca0000000000 */
[----:B------:R-:W-:-:S04]  /*5db0*/  FFMA.FTZ R20, R29, R21, R20 ;  /* 0x000000151d147223 */ /* 0x000fc80000010014 */
[----:B------:R-:W-:Y:S02]  /*5dc0*/  @P0 LOP3.LUT R15, R15, 0x2000000, RZ, 0xfc, !PT ;  /* 0x020000000f0f0812 */ /* 0x000fe400078efcff */
[----:B-1----:R-:W-:Y:S02]  /*5dd0*/  LOP3.LUT P0, RZ, R18, R31, RZ, 0x30, !PT ;  /* 0x0000001f12ff7212 */ /* 0x002fe400078030ff */
[----:B------:R-:W-:Y:S02]  /*5de0*/  LOP3.LUT R15, R15, 0xfeffffff, RZ, 0xc0, !PT ;  /* 0xfeffffff0f0f7812 */ /* 0x000fe400078ec0ff */
[----:B------:R-:W-:-:S05]  /*5df0*/  FSEL R23, RZ, 1, P0 ;  /* 0x3f800000ff177808 */ /* 0x000fca0000000000 */
[----:B------:R-:W-:Y:S01]  /*5e00*/  FFMA.FTZ R20, R31, R23, R20 ;  /* 0x000000171f147223 */ /* 0x000fe20000010014 */
[----:B------:R-:W-:Y:S02]  /*5e10*/  SEL R31, RZ, 0x40, P4 ;  /* 0x00000040ff1f7807 */ /* 0x000fe40002000000 */
[----:B------:R-:W-:Y:S02]  /*5e20*/  LOP3.LUT P4, RZ, R19, R44, RZ, 0x30, !PT ;  /* 0x0000002c13ff7212 */ /* 0x000fe400078830ff */
[----:B------:R-:W-:Y:S02]  /*5e30*/  @P0 LOP3.LUT R15, R15, 0x1000000, RZ, 0xfc, !PT ;  /* 0x010000000f0f0812 */ /* 0x000fe400078efcff */
[----:B---3--:R-:W-:Y:S02]  /*5e40*/  LOP3.LUT P0, RZ, R18, R33, RZ, 0x30, !PT ;  /* 0x0000002112ff7212 */ /* 0x008fe400078030ff */
[----:B------:R-:W-:Y:S02]  /*5e50*/  LOP3.LUT R15, R15, 0xff7fffff, RZ, 0xc0, !PT ;  /* 0xff7fffff0f0f7812 */ /* 0x000fe400078ec0ff */
[----:B------:R-:W-:-:S05]  /*5e60*/  FSEL R21, RZ, 1, P0 ;  /* 0x3f800000ff157808 */ /* 0x000fca0000000000 */
[----:B------:R-:W-:Y:S01]  /*5e70*/  FFMA.FTZ R20, R33, R21, R20 ;  /* 0x0000001521147223 */ /* 0x000fe20000010014 */
[----:B------:R-:W-:Y:S02]  /*5e80*/  SEL R33, RZ, 0x80, P5 ;  /* 0x00000080ff217807 */ /* 0x000fe40002800000 */
[----:B------:R-:W-:Y:S02]  /*5e90*/  LOP3.LUT P5, RZ, R19, R50, RZ, 0x30, !PT ;  /* 0x0000003213ff7212 */ /* 0x000fe400078a30ff */
[----:B------:R-:W-:Y:S02]  /*5ea0*/  @P0 LOP3.LUT R15, R15, 0x800000, RZ, 0xfc, !PT ;  /* 0x008000000f0f0812 */ /* 0x000fe400078efcff */
[----:B------:R-:W-:Y:S02]  /*5eb0*/  LOP3.LUT P0, RZ, R18, R25, RZ, 0x30, !PT ;  /* 0x0000001912ff7212 */ /* 0x000fe400078030ff */
[----:B------:R-:W-:Y:S02]  /*5ec0*/  LOP3.LUT R15, R15, 0xffbfffff, RZ, 0xc0, !PT ;  /* 0xffbfffff0f0f7812 */ /* 0x000fe400078ec0ff */
[----:B------:R-:W-:-:S02]  /*5ed0*/  FSEL R23, RZ, 1, P0 ;  /* 0x3f800000ff177808 */ /* 0x000fc40000000000 */
[----:B------:R-:W-:Y:S02]  /*5ee0*/  SEL R51, RZ, 0x800, P5 ;  /* 0x00000800ff337807 */ /* 0x000fe40002800000 */
[----:B------:R-:W-:Y:S01]  /*5ef0*/  LOP3.LUT P5, RZ, R19, R58, RZ, 0x30, !PT ;  /* 0x0000003a13ff7212 */ /* 0x000fe200078a30ff */
[----:B------:R-:W-:-:S03]  /*5f00*/  FFMA.FTZ R20, R25, R23, R20 ;  /* 0x0000001719147223 */ /* 0x000fc60000010014 */
[----:B------:R-:W-:Y:S02]  /*5f10*/  SEL R59, RZ, 0x8000, P5 ;  /* 0x00008000ff3b7807 */ /* 0x000fe40002800000 */
[----:B------:R-:W-:Y:S02]  /*5f20*/  @P0 LOP3.LUT R15, R15, 0x400000, RZ, 0xfc, !PT ;  /* 0x004000000f0f0812 */ /* 0x000fe400078efcff */
[----:B------:R-:W-:Y:S02]  /*5f30*/  LOP3.LUT P0, RZ, R18, R35, RZ, 0x30, !PT ;  /* 0x0000002312ff7212 */ /* 0x000fe400078030ff */
[----:B------:R-:W-:Y:S02]  /*5f40*/  LOP3.LUT R15, R15, 0xffdfffff, RZ, 0xc0, !PT ;  /* 0xffdfffff0f0f7812 */ /* 0x000fe400078ec0ff */
[----:B------:R-:W-:Y:S02]  /*5f50*/  FSEL R21, RZ, 1, P0 ;  /* 0x3f800000ff157808 */ /* 0x000fe40000000000 */
[----:B------:R-:W-:-:S03]  /*5f60*/  LOP3.LUT P5, RZ, R19, R66, RZ, 0x30, !PT ;  /* 0x0000004213ff7212 */ /* 0x000fc600078a30ff */
[----:B------:R-:W-:Y:S01]  /*5f70*/  FFMA.FTZ R20, R35, R21, R20 ;  /* 0x0000001523147223 */ /* 0x000fe20000010014 */
[----:B------:R-:W-:Y:S02]  /*5f80*/  SEL R35, RZ, 0x100, P4 ;  /* 0x00000100ff237807 */ /* 0x000fe40002000000 */
[----:B------:R-:W-:Y:S02]  /*5f90*/  LOP3.LUT P4, RZ, R19, R52, RZ, 0x30, !PT ;  /* 0x0000003413ff7212 */ /* 0x000fe400078830ff */
[----:B------:R-:W-:Y:S02]  /*5fa0*/  @P0 LOP3.LUT R15, R15, 0x200000, RZ, 0xfc, !PT ;  /* 0x002000000f0f0812 */ /* 0x000fe400078efcff */
[----:B--2---:R-:W-:Y:S02]  /*5fb0*/  LOP3.LUT P0, RZ, R18, R37, RZ, 0x30, !PT ;  /* 0x0000002512ff7212 */ /* 0x004fe400078030ff */
[----:B------:R-:W-:Y:S02]  /*5fc0*/  LOP3.LUT R15, R15, 0xffefffff, RZ, 0xc0, !PT ;  /* 0xffefffff0f0f7812 */ /* 0x000fe400078ec0ff */
[----:B------:R-:W-:-:S02]  /*5fd0*/  FSEL R23, RZ, 1, P0 ;  /* 0x3f800000ff177808 */ /* 0x000fc40000000000 */
[----:B------:R-:W-:Y:S02]  /*5fe0*/  SEL R53, RZ, 0x1000, P4 ;  /* 0x00001000ff357807 */ /* 0x000fe40002000000 */
[----:B------:R-:W-:Y:S01]  /*5ff0*/  LOP3.LUT P4, RZ, R19, R60, RZ, 0x30, !PT ;  /* 0x0000003c13ff7212 */ /* 0x000fe200078830ff */
[----:B------:R-:W-:Y:S01]  /*6000*/  FFMA.FTZ R20, R37, R23, R20 ;  /* 0x0000001725147223 */ /* 0x000fe20000010014 */
[----:B------:R-:W-:Y:S02]  /*6010*/  SEL R37, RZ, 0x200, P3 ;  /* 0x00000200ff257807 */ /* 0x000fe40001800000 */
[----:B------:R-:W-:Y:S02]  /*6020*/  LOP3.LUT P3, RZ, R19, R54, RZ, 0x30, !PT ;  /* 0x0000003613ff7212 */ /* 0x000fe400078630ff */
[----:B------:R-:W-:Y:S02]  /*6030*/  @P0 LOP3.LUT R15, R15, 0x100000, RZ, 0xfc, !PT ;  /* 0x001000000f0f0812 */ /* 0x000fe400078efcff */
[----:B----4-:R-:W-:-:S02]  /*6040*/  LOP3.LUT P0, RZ, R18, R27, RZ, 0x30, !PT ;  /* 0x0000001b12ff7212 */ /* 0x010fc400078030ff */
[----:B------:R-:W-:Y:S02]  /*6050*/  LOP3.LUT R15, R15, 0xfff7ffff, RZ, 0xc0, !PT ;  /* 0xfff7ffff0f0f7812 */ /* 0x000fe400078ec0ff */
[----:B------:R-:W-:Y:S02]  /*6060*/  FSEL R18, RZ, 1, P0 ;  /* 0x3f800000ff127808 */ /* 0x000fe40000000000 */
[----:B------:R-:W-:Y:S02]  /*6070*/  SEL R55, RZ, 0x2000, P3 ;  /* 0x00002000ff377807 */ /* 0x000fe40001800000 */
[----:B------:R-:W-:Y:S01]  /*6080*/  LOP3.LUT P3, RZ, R19, R62, RZ, 0x30, !PT ;  /* 0x0000003e13ff7212 */ /* 0x000fe200078630ff */
[----:B------:R-:W-:Y:S01]  /*6090*/  FFMA.FTZ R18, R27, R18, R20 ;  /* 0x000000121b127223 */ /* 0x000fe20000010014 */
[----:B------:R-:W-:Y:S02]  /*60a0*/  SEL R61, RZ, 0x10000, P4 ;  /* 0x00010000ff3d7807 */ /* 0x000fe40002000000 */
[----:B------:R-:W-:-:S02]  /*60b0*/  SEL R63, RZ, 0x20000, P3 ;  /* 0x00020000ff3f7807 */ /* 0x000fc40001800000 */
[----:B------:R-:W-:Y:S01]  /*60c0*/  @P0 LOP3.LUT R15, R15, 0x80000, RZ, 0xfc, !PT ;  /* 0x000800000f0f0812 */ /* 0x000fe200078efcff */
[----:B------:R-:W0:Y:S01]  /*60d0*/  SHFL.DOWN P0, R23, R18, 0x1, 0x1f ;  /* 0x08201f0012177f89 */ /* 0x000e220000000000 */
[C---:B------:R-:W-:Y:S02]  /*60e0*/  LOP3.LUT P3, RZ, R19.reuse, R70, RZ, 0x30, !PT ;  /* 0x0000004613ff7212 */ /* 0x040fe400078630ff */
[C---:B------:R-:W-:Y:S02]  /*60f0*/  LOP3.LUT P4, RZ, R19.reuse, R68, RZ, 0x30, !PT ;  /* 0x0000004413ff7212 */ /* 0x040fe400078830ff */
[----:B------:R-:W-:Y:S02]  /*6100*/  SEL R71, RZ, 0x200000, P3 ;  /* 0x00200000ff477807 */ /* 0x000fe40001800000 */
[----:B------:R-:W-:Y:S02]  /*6110*/  LOP3.LUT P3, RZ, R19, R78, RZ, 0x30, !PT ;  /* 0x0000004e13ff7212 */ /* 0x000fe400078630ff */
[----:B------:R-:W-:-:S02]  /*6120*/  SEL R67, RZ, 0x80000, P5 ;  /* 0x00080000ff437807 */ /* 0x000fc40002800000 */
[----:B------:R-:W-:Y:S02]  /*6130*/  SEL R69, RZ, 0x100000, P4 ;  /* 0x00100000ff457807 */ /* 0x000fe40002000000 */
[----:B------:R-:W-:Y:S02]  /*6140*/  SEL R79, RZ, 0x2000000, P3 ;  /* 0x02000000ff4f7807 */ /* 0x000fe40001800000 */
[C---:B------:R-:W-:Y:S02]  /*6150*/  LOP3.LUT P5, RZ, R19.reuse, R74, RZ, 0x30, !PT ;  /* 0x0000004a13ff7212 */ /* 0x040fe400078a30ff */
[C---:B------:R-:W-:Y:S02]  /*6160*/  LOP3.LUT P4, RZ, R19.reuse, R76, RZ, 0x30, !PT ;  /* 0x0000004c13ff7212 */ /* 0x040fe400078830ff */
[----:B------:R-:W-:Y:S02]  /*6170*/  LOP3.LUT P3, RZ, R19, R86, RZ, 0x30, !PT ;  /* 0x0000005613ff7212 */ /* 0x000fe400078630ff */
[----:B------:R-:W-:-:S02]  /*6180*/  SEL R75, RZ, 0x800000, P5 ;  /* 0x00800000ff4b7807 */ /* 0x000fc40002800000 */
[----:B------:R-:W-:Y:S01]  /*6190*/  SEL R77, RZ, 0x1000000, P4 ;  /* 0x01000000ff4d7807 */ /* 0x000fe20002000000 */
[----:B0-----:R-:W-:Y:S01]  /*61a0*/  @P0 FADD R23, R18, R23 ;  /* 0x0000001712170221 */ /* 0x001fe20000000000 */
[----:B------:R-:W-:Y:S02]  /*61b0*/  SEL R87, RZ, 0x20000000, P3 ;  /* 0x20000000ff577807 */ /* 0x000fe40001800000 */
[C---:B------:R-:W-:Y:S02]  /*61c0*/  LOP3.LUT P5, RZ, R19.reuse, R82, RZ, 0x30, !PT ;  /* 0x0000005213ff7212 */ /* 0x040fe400078a30ff */
[----:B------:R-:W0:Y:S01]  /*61d0*/  SHFL.DOWN P0, R20, R23, 0x2, 0x1f ;  /* 0x08401f0017147f89 */ /* 0x000e220000000000 */
[C---:B------:R-:W-:Y:S02]  /*61e0*/  LOP3.LUT P4, RZ, R19.reuse, R84, RZ, 0x30, !PT ;  /* 0x0000005413ff7212 */ /* 0x040fe400078830ff */
        /* <DEDUP_REMOVED lines=8> */
[----:B------:R-:W-:Y:S02]  /*6270*/  SEL R105, RZ, 0x40, P4 ;  /* 0x00000040ff697807 */ /* 0x000fe40002000000 */
[----:B------:R-:W-:Y:S02]  /*6280*/  SEL R115, RZ, 0x800, P3 ;  /* 0x00000800ff737807 */ /* 0x000fe40001800000 */
[----:B------:R-:W-:Y:S01]  /*6290*/  LOP3.LUT P5, RZ, R19, R110, RZ, 0x30, !PT ;  /* 0x0000006e13ff7212 */ /* 0x000fe200078a30ff */
[----:B0-----:R-:W-:Y:S01]  /*62a0*/  @P0 FADD R20, R23, R20 ;  /* 0x0000001417140221 */ /* 0x001fe20000000000 */
[C---:B------:R-:W-:Y:S02]  /*62b0*/  LOP3.LUT P4, RZ, R19.reuse, R112, RZ, 0x30, !PT ;  /* 0x0000007013ff7212 */ /* 0x040fe400078830ff */
[----:B------:R-:W-:Y:S02]  /*62c0*/  LOP3.LUT P3, RZ, R19, R122, RZ, 0x30, !PT ;  /* 0x0000007a13ff7212 */ /* 0x000fe400078630ff */
[----:B------:R-:W0:Y:S01]  /*62d0*/  SHFL.DOWN P0, R25, R20, 0x4, 0x1f ;  /* 0x08801f0014197f89 */ /* 0x000e220000000000 */
        /* <DEDUP_REMOVED lines=9> */
[C---:B------:R-:W-:Y:S02]  /*6370*/  LOP3.LUT P5, RZ, R19.reuse, R126, RZ, 0x30, !PT ;  /* 0x0000007e13ff7212 */ /* 0x040fe400078a30ff */
[C---:B------:R-:W-:Y:S02]  /*6380*/  LOP3.LUT P4, RZ, R19.reuse, R128, RZ, 0x30, !PT ;  /* 0x0000008013ff7212 */ /* 0x040fe400078830ff */
[----:B------:R-:W-:Y:S01]  /*6390*/  LOP3.LUT P3, RZ, R19, R138, RZ, 0x30, !PT ;  /* 0x0000008a13ff7212 */ /* 0x000fe200078630ff */
[----:B0-----:R-:W-:Y:S01]  /*63a0*/  @P0 FADD R25, R20, R25 ;  /* 0x0000001914190221 */ /* 0x001fe20000000000 */
[----:B------:R-:W-:-:S02]  /*63b0*/  SEL R127, RZ, 0x20000, P5 ;  /* 0x00020000ff7f7807 */ /* 0x000fc40002800000 */
[----:B------:R-:W-:Y:S02]  /*63c0*/  SEL R129, RZ, 0x40000, P4 ;  /* 0x00040000ff817807 */ /* 0x000fe40002000000 */
[----:B------:R-:W0:Y:S01]  /*63d0*/  SHFL.DOWN P0, R24, R25, 0x8, 0x1f ;  /* 0x09001f0019187f89 */ /* 0x000e220000000000 */
        /* <DEDUP_REMOVED lines=27> */
[C---:B------:R-:W-:Y:S01]  /*6590*/  LOP3.LUT P5, RZ, R19.reuse, R178, RZ, 0x30, !PT ;  /* 0x000000b213ff7212 */ /* 0x040fe200078a30ff */
[----:B0-----:R-:W-:Y:S01]  /*65a0*/  @P0 FADD R21, R24, R21 ;  /* 0x0000001518150221 */ /* 0x001fe20000000000 */
[----:B------:R-:W-:Y:S02]  /*65b0*/  LOP3.LUT P0, RZ, R14, 0x80, RZ, 0xc0, !PT ;  /* 0x000000800eff7812 */ /* 0x000fe4000780c0ff */
[----:B------:R-:W-:Y:S02]  /*65c0*/  LOP3.LUT P4, RZ, R19, R180, RZ, 0x30, !PT ;  /* 0x000000b413ff7212 */ /* 0x000fe400078830ff */
[----:B------:R-:W-:-:S02]  /*65d0*/  P2R R18, PR, RZ, 0x1 ;  /* 0x00000001ff127803 */ /* 0x000fc40000000000 */
[C---:B------:R-:W-:Y:S02]  /*65e0*/  LOP3.LUT P0, RZ, R14.reuse, 0x100, RZ, 0xc0, !PT ;  /* 0x000001000eff7812 */ /* 0x040fe4000780c0ff */
[----:B------:R-:W-:Y:S02]  /*65f0*/  LOP3.LUT P3, RZ, R19, R190, RZ, 0x30, !PT ;  /* 0x000000be13ff7212 */ /* 0x000fe400078630ff */
        /* <DEDUP_REMOVED lines=8> */
[----:B------:R-:W-:Y:S02]  /*6680*/  SEL R181, RZ, 0x20000, P3 ;  /* 0x00020000ffb57807 */ /* 0x000fe40001800000 */
[----:B------:R-:W-:-:S02]  /*6690*/  P2R R157, PR, RZ, 0x1 ;  /* 0x00000001ff9d7803 */ /* 0x000fc40000000000 */
[C---:B------:R-:W-:Y:S02]  /*66a0*/  LOP3.LUT P0, RZ, R14.reuse, 0x1000, RZ, 0xc0, !PT ;  /* 0x000010000eff7812 */ /* 0x040fe4000780c0ff */
[C---:B------:R-:W-:Y:S02]  /*66b0*/  LOP3.LUT P5, RZ, R19.reuse, R186, RZ, 0x30, !PT ;  /* 0x000000ba13ff7212 */ /* 0x040fe400078a30ff */
[----:B------:R-:W-:Y:S02]  /*66c0*/  P2R R103, PR, RZ, 0x1 ;  /* 0x00000001ff677803 */ /* 0x000fe40000000000 */
        /* <DEDUP_REMOVED lines=16> */
[----:B------:R-:W-:Y:S02]  /*67d0*/  P2R R24, PR, RZ, 0x2 ;  /* 0x00000002ff187803 */ /* 0x000fe40000000000 */
[----:B------:R-:W-:Y:S02]  /*67e0*/  P2R R43, PR, RZ, 0x1 ;  /* 0x00000001ff2b7803 */ /* 0x000fe40000000000 */
[----:B------:R-:W-:Y:S02]  /*67f0*/  LOP3.LUT P0, RZ, R14, 0x2000000, RZ, 0xc0, !PT ;  /* 0x020000000eff7812 */ /* 0x000fe4000780c0ff */
[----:B------:R-:W-:Y:S02]  /*6800*/  P2R R23, PR, RZ, 0x4 ;  /* 0x00000004ff177803 */ /* 0x000fe40000000000 */
        /* <DEDUP_REMOVED lines=8> */
[C---:B------:R-:W-:Y:S02]  /*6890*/  LOP3.LUT P3, RZ, R14.reuse, 0x10, RZ, 0xc0, !PT ;  /* 0x000000100eff7812 */ /* 0x040fe4000786c0ff */
[----:B------:R-:W-:Y:S02]  /*68a0*/  P2R R27, PR, RZ, 0x1 ;  /* 0x00000001ff1b7803 */ /* 0x000fe40000000000 */
[----:B------:R-:W-:Y:S02]  /*68b0*/  LOP3.LUT P0, RZ, R14, 0x20000000, RZ, 0xc0, !PT ;  /* 0x200000000eff7812 */ /* 0x000fe4000780c0ff */
[----:B------:R-:W-:Y:S02]  /*68c0*/  LOP3.LUT P2, RZ, R19, R206, RZ, 0x30, !PT ;  /* 0x000000ce13ff7212 */ /* 0x000fe400078430ff */
[----:B------:R-:W-:-:S02]  /*68d0*/  P2R R26, PR, RZ, 0x1 ;  /* 0x00000001ff1a7803 */ /* 0x000fc40000000000 */
[----:B------:R-:W-:Y:S02]  /*68e0*/  LOP3.LUT P0, RZ, R14, 0x40000000, RZ, 0xc0, !PT ;  /* 0x400000000eff7812 */ /* 0x000fe4000780c0ff */
[C---:B------:R-:W-:Y:S02]  /*68f0*/  LOP3.LUT P1, RZ, R19.reuse, R208, RZ, 0x30, !PT ;  /* 0x000000d013ff7212 */ /* 0x040fe400078230ff */
[----:B------:R-:W-:Y:S02]  /*6900*/  P2R R25, PR, RZ, 0x1 ;  /* 0x00000001ff197803 */ /* 0x000fe40000000000 */
[----:B------:R-:W-:Y:S02]  /*6910*/  LOP3.LUT P0, RZ, R19, R210, RZ, 0x30, !PT ;  /* 0x000000d213ff7212 */ /* 0x000fe400078030ff */
[----:B------:R-:W-:Y:S02]  /*6920*/  SEL R185, RZ, 0x80000, P5 ;  /* 0x00080000ffb97807 */ /* 0x000fe40002800000 */
[----:B------:R-:W-:-:S02]  /*6930*/  SEL R201, RZ, 0x8000000, P0 ;  /* 0x08000000ffc97807 */ /* 0x000fc40000000000 */
[----:B------:R-:W-:Y:S02]  /*6940*/  LOP3.LUT P0, RZ, R19, R218, RZ, 0x30, !PT ;  /* 0x000000da13ff7212 */ /* 0x000fe400078030ff */
[----:B------:R-:W-:Y:S02]  /*6950*/  SEL R187, RZ, 0x100000, P4 ;  /* 0x00100000ffbb7807 */ /* 0x000fe40002000000 */
[----:B------:R-:W-:Y:S02]  /*6960*/  SEL R209, RZ, 0x80000000, P0 ;  /* 0x80000000ffd17807 */ /* 0x000fe40000000000 */
[----:B------:R-:W-:Y:S02]  /*6970*/  ISETP.NE.AND P0, PT, R25, RZ, PT ;  /* 0x000000ff1900720c */ /* 0x000fe40003f05270 */
[----:B------:R-:W-:Y:S02]  /*6980*/  P2R R20, PR, RZ, 0x8 ;  /* 0x00000008ff147803 */ /* 0x000fe40000000000 */
[----:B------:R-:W-:-:S02]  /*6990*/  SEL R247, RZ, 0x1, P0 ;  /* 0x00000001fff77807 */ /* 0x000fc40000000000 */
[----:B------:R-:W-:Y:S02]  /*69a0*/  ISETP.NE.AND P0, PT, R26, RZ, PT ;  /* 0x000000ff1a00720c */ /* 0x000fe40003f05270 */
[----:B------:R-:W-:Y:S02]  /*69b0*/  SEL R197, RZ, 0x2000000, P2 ;  /* 0x02000000ffc57807 */ /* 0x000fe40001000000 */
        /* <DEDUP_REMOVED lines=8> */
[----:B------:R-:W-:Y:S02]  /*6a40*/  LOP3.LUT P4, RZ, R19, R204, RZ, 0x30, !PT ;  /* 0x000000cc13ff7212 */ /* 0x000fe400078830ff */
        /* <DEDUP_REMOVED lines=38> */
[----:B------:R-:W-:Y:S02]  /*6cb0*/  P2R R18, PR, RZ, 0x40 ;  /* 0x00000040ff127803 */ /* 0x000fe40000000000 */
[C---:B------:R-:W-:Y:S02]  /*6cc0*/  LOP3.LUT P6, RZ, R13.reuse, 0x20000, RZ, 0xc0, !PT ;  /* 0x000200000dff7812 */ /* 0x040fe400078cc0ff */
[----:B------:R-:W-:Y:S02]  /*6cd0*/  SEL R224, RZ, 0x20000, P0 ;  /* 0x00020000ffe07807 */ /* 0x000fe40000000000 */
[----:B------:R-:W-:Y:S02]  /*6ce0*/  P2R R19, PR, RZ, 0x40 ;  /* 0x00000040ff137803 */ /* 0x000fe40000000000 */
[----:B------:R-:W-:-:S02]  /*6cf0*/  LOP3.LUT P6, RZ, R13, 0x40000, RZ, 0xc0, !PT ;  /* 0x000400000dff7812 */ /* 0x000fc400078cc0ff */
[C---:B------:R-:W-:Y:S02]  /*6d00*/  LOP3.LUT P0, RZ, R13.reuse, 0x8, RZ, 0xc0, !PT ;  /* 0x000000080dff7812 */ /* 0x040fe4000780c0ff */
[----:B------:R-:W-:Y:S02]  /*6d10*/  P2R R20, PR, RZ, 0x40 ;  /* 0x00000040ff147803 */ /* 0x000fe40000000000 */
[C---:B------:R-:W-:Y:S02]  /*6d20*/  LOP3.LUT P6, RZ, R13.reuse, 0x80000, RZ, 0xc0, !PT ;  /* 0x000800000dff7812 */ /* 0x040fe400078cc0ff */
[----:B------:R-:W-:Y:S02]  /*6d30*/  LOP3.LUT P4, RZ, R14, 0x2, RZ, 0xc0, !PT ;  /* 0x000000020eff7812 */ /* 0x000fe4000788c0ff */
[----:B------:R-:W-:Y:S02]  /*6d40*/  P2R R23, PR, RZ, 0x40 ;  /* 0x00000040ff177803 */ /* 0x000fe40000000000 */
[----:B------:R-:W-:-:S02]  /*6d50*/  LOP3.LUT P6, RZ, R13, 0x100000, RZ, 0xc0, !PT ;  /* 0x001000000dff7812 */ /* 0x000fc400078cc0ff */
[----:B------:R-:W-:Y:S02]  /*6d60*/  SEL R235, RZ, 0x400000, P5 ;  /* 0x00400000ffeb7807 */ /* 0x000fe40002800000 */
        /* <DEDUP_REMOVED lines=8> */
[C---:B------:R-:W-:Y:S02]  /*6df0*/  LOP3.LUT P4, RZ, R13.reuse, 0x10, RZ, 0xc0, !PT ;  /* 0x000000100dff7812 */ /* 0x040fe4000788c0ff */
[----:B------:R-:W-:Y:S02]  /*6e00*/  P2R R27, PR, RZ, 0x40 ;  /* 0x00000040ff1b7803 */ /* 0x000fe40000000000 */
[----:B------:R-:W-:-:S02]  /*6e10*/  LOP3.LUT P6, RZ, R13, 0x1000000, RZ, 0xc0, !PT ;  /* 0x010000000dff7812 */ /* 0x000fc400078cc0ff */
[----:B------:R-:W-:Y:S02]  /*6e20*/  SEL R229, RZ, 0x80000, P2 ;  /* 0x00080000ffe57807 */ /* 0x000fe40001000000 */
[----:B------:R-:W-:Y:S02]  /*6e30*/  P2R R28, PR, RZ, 0x40 ;  /* 0x00000040ff1c7803 */ /* 0x000fe40000000000 */
[C---:B------:R-:W-:Y:S02]  /*6e40*/  LOP3.LUT P6, RZ, R13.reuse, 0x2000000, RZ, 0xc0, !PT ;  /* 0x020000000dff7812 */ /* 0x040fe400078cc0ff */
[C---:B------:R-:W-:Y:S02]  /*6e50*/  LOP3.LUT P2, RZ, R13.reuse, 0x2, RZ, 0xc0, !PT ;  /* 0x000000020dff7812 */ /* 0x040fe4000784c0ff */
[----:B------:R-:W-:Y:S02]  /*6e60*/  P2R R29, PR, RZ, 0x40 ;  /* 0x00000040ff1d7803 */ /* 0x000fe40000000000 */
[----:B------:R-:W-:Y:S01]  /*6e70*/  LOP3.LUT P6, RZ, R13, 0x4000000, RZ, 0xc0, !PT ;  /* 0x040000000dff7812 */ /* 0x000fe200078cc0ff */
[----:B------:R-:W-:Y:S01]  /*6e80*/  IMAD.SHL.U32 R248, R248, 0x2, RZ ;  /* 0x00000002f8f87824 */ /* 0x000fe200078e00ff */
[----:B------:R-:W-:-:S02]  /*6e90*/  SEL R231, RZ, 0x100000, P3 ;  /* 0x00100000ffe77807 */ /* 0x000fc40001800000 */
[----:B------:R-:W-:Y:S02]  /*6ea0*/  P2R R41, PR, RZ, 0x40 ;  /* 0x00000040ff297803 */ /* 0x000fe40000000000 */
[C---:B------:R-:W-:Y:S01]  /*6eb0*/  LOP3.LUT P6, RZ, R13.reuse, 0x8000000, RZ, 0xc0, !PT ;  /* 0x080000000dff7812 */ /* 0x040fe200078cc0ff */
[----:B------:R-:W0:Y:S01]  /*6ec0*/  S2R R215, SR_LANEID ;  /* 0x0000000000d77919 */ /* 0x000e220000000000 */
[C---:B------:R-:W-:Y:S02]  /*6ed0*/  LOP3.LUT P3, RZ, R13.reuse, 0x1, RZ, 0xc0, !PT ;  /* 0x000000010dff7812 */ /* 0x040fe4000786c0ff */
[----:B------:R-:W-:Y:S02]  /*6ee0*/  P2R R43, PR, RZ, 0x40 ;  /* 0x00000040ff2b7803 */ /* 0x000fe40000000000 */
[----:B------:R-:W-:Y:S02]  /*6ef0*/  LOP3.LUT P6, RZ, R13, 0x10000000, RZ, 0xc0, !PT ;  /* 0x100000000dff7812 */ /* 0x000fe400078cc0ff */
[----:B------:R-:W-:-:S02]  /*6f00*/  SEL R227, RZ, 0x40000, P1 ;  /* 0x00040000ffe37807 */ /* 0x000fc40000800000 */
[----:B------:R-:W-:Y:S02]  /*6f10*/  P2R R45, PR, RZ, 0x40 ;  /* 0x00000040ff2d7803 */ /* 0x000fe40000000000 */
[C---:B------:R-:W-:Y:S02]  /*6f20*/  LOP3.LUT P6, RZ, R13.reuse, 0x20000000, RZ, 0xc0, !PT ;  /* 0x200000000dff7812 */ /* 0x040fe400078cc0ff */
[----:B------:R-:W-:Y:S02]  /*6f30*/  LOP3.LUT R247, R248, 0x2, R247, 0xe2, !PT ;  /* 0x00000002f8f77812 */ /* 0x000fe400078ee2f7 */
[----:B------:R-:W-:Y:S02]  /*6f40*/  P2R R47, PR, RZ, 0x40 ;  /* 0x00000040ff2f7803 */ /* 0x000fe40000000000 */
[C---:B------:R-:W-:Y:S02]  /*6f50*/  LOP3.LUT P6, RZ, R13.reuse, 0x40000000, RZ, 0xc0, !PT ;  /* 0x400000000dff7812 */ /* 0x040fe400078cc0ff */
[----:B------:R-:W-:-:S02]  /*6f60*/  LOP3.LUT P1, RZ, R13, 0x4, RZ, 0xc0, !PT ;  /* 0x000000040dff7812 */ /* 0x000fc4000782c0ff */
[----:B------:R-:W-:Y:S02]  /*6f70*/  P2R R93, PR, RZ, 0x40 ;  /* 0x00000040ff5d7803 */ /* 0x000fe40000000000 */
        /* <DEDUP_REMOVED lines=11> */
[----:B------:R1:W-:Y:S01]  /*7030*/  STL [R1+0x44], R0 ;  /* 0x0000440001007387 */ /* 0x0003e20000100800 */
[----:B------:R-:W-:Y:S02]  /*7040*/  SEL R41, RZ, 0x20000000, P6 ;  /* 0x20000000ff297807 */ /* 0x000fe40003000000 */
[----:B------:R-:W-:-:S03]  /*7050*/  ISETP.NE.AND P6, PT, R29, RZ, PT ;  /* 0x000000ff1d00720c */ /* 0x000fc60003fc5270 */
[----:B------:R-:W-:Y:S01]  /*7060*/  STL [R1+0x4c], R41 ;  /* 0x00004c2901007387 */ /* 0x000fe20000100800 */
[----:B-1----:R-:W-:Y:S02]  /*7070*/  SEL R0, RZ, 0x40000000, P6 ;  /* 0x40000000ff007807 */ /* 0x002fe40003000000 */
[----:B------:R-:W-:-:S03]  /*7080*/  ISETP.NE.AND P6, PT, R28, RZ, PT ;  /* 0x000000ff1c00720c */ /* 0x000fc60003fc5270 */
[----:B------:R1:W-:Y:S01]  /*7090*/  STL [R1+0x54], R0 ;  /* 0x0000540001007387 */ /* 0x0003e20000100800 */
[----:B------:R-:W-:-:S03]  /*70a0*/  SEL R28, RZ, 0x80000000, P6 ;  /* 0x80000000ff1c7807 */ /* 0x000fc60003000000 */
[----:B-1----:R-:W2:Y:S01]  /*70b0*/  LDL R0, [R1+0xf8] ;  /* 0x0000f80001007983 */ /* 0x002ea20000100800 */
[----:B------:R-:W-:Y:S02]  /*70c0*/  ISETP.NE.AND P6, PT, R27, RZ, PT ;  /* 0x000000ff1b00720c */ /* 0x000fe40003fc5270 */
[----:B------:R-:W-:Y:S01]  /*70d0*/  SEL R27, RZ, 0x80000, P0 ;  /* 0x00080000ff1b7807 */ /* 0x000fe20000000000 */
[----:B------:R1:W-:Y:S01]  /*70e0*/  STL [R1+0x5c], R28 ;  /* 0x00005c1c01007387 */ /* 0x0003e20000100800 */
        /* <DEDUP_REMOVED lines=8> */
[----:B-1----:R-:W-:Y:S02]  /*7170*/  SEL R28, RZ, 0x40000, P4 ;  /* 0x00040000ff1c7807 */ /* 0x002fe40002000000 */
[----:B------:R-:W-:-:S02]  /*7180*/  SEL R219, RZ, 0x8, P6 ;  /* 0x00000008ffdb7807 */ /* 0x000fc40003000000 */
[----:B------:R-:W-:Y:S02]  /*7190*/  ISETP.NE.AND P6, PT, R23, RZ, PT ;  /* 0x000000ff1700720c */ /* 0x000fe40003fc5270 */
[----:B------:R-:W-:Y:S02]  /*71a0*/  LOP3.LUT P5, RZ, R22, 0x40000000, RZ, 0xc0, !PT ;  /* 0x4000000016ff7812 */ /* 0x000fe400078ac0ff */
        /* <DEDUP_REMOVED lines=8> */
[----:B------:R-:W-:Y:S02]  /*7230*/  LOP3.LUT P2, RZ, R12, 0x100, RZ, 0xc0, !PT ;  /* 0x000001000cff7812 */ /* 0x000fe4000784c0ff */
[----:B------:R-:W-:-:S02]  /*7240*/  SEL R250, RZ, 0x80, P6 ;  /* 0x00000080fffa7807 */ /* 0x000fc40003000000 */
[C---:B------:R-:W-:Y:S02]  /*7250*/  LOP3.LUT P6, RZ, R17.reuse, 0x100, RZ, 0xc0, !PT ;  /* 0x0000010011ff7812 */ /* 0x040fe400078cc0ff */
[----:B------:R-:W-:Y:S02]  /*7260*/  SEL R19, RZ, 0x800000, P4 ;  /* 0x00800000ff137807 */ /* 0x000fe40002000000 */
[----:B------:R-:W-:Y:S02]  /*7270*/  SEL R251, RZ, 0x100, P6 ;  /* 0x00000100fffb7807 */ /* 0x000fe40003000000 */
[----:B------:R-:W-:Y:S02]  /*7280*/  LOP3.LUT P6, RZ, R17, 0x80, RZ, 0xc0, !PT ;  /* 0x0000008011ff7812 */ /* 0x000fe400078cc0ff */
[----:B0-----:R-:W-:Y:S02]  /*7290*/  ISETP.NE.AND P4, PT, R215, RZ, PT ;  /* 0x000000ffd700720c */ /* 0x001fe40003f85270 */
[----:B------:R-:W-:-:S02]  /*72a0*/  SEL R252, RZ, 0x200, P6 ;  /* 0x00000200fffc7807 */ /* 0x000fc40003000000 */
[C---:B------:R-:W-:Y:S02]  /*72b0*/  LOP3.LUT P6, RZ, R17.reuse, 0x40, RZ, 0xc0, !PT ;  /* 0x0000004011ff7812 */ /* 0x040fe400078cc0ff */
[----:B------:R-:W-:Y:S02]  /*72c0*/  SEL R24, RZ, 0x400000, P3 ;  /* 0x00400000ff187807 */ /* 0x000fe40001800000 */
[----:B------:R-:W-:Y:S02]  /*72d0*/  SEL R95, RZ, 0x400, P6 ;  /* 0x00000400ff5f7807 */ /* 0x000fe40003000000 */
[----:B------:R-:W-:Y:S02]  /*72e0*/  LOP3.LUT P6, RZ, R17, 0x20, RZ, 0xc0, !PT ;  /* 0x0000002011ff7812 */ /* 0x000fe400078cc0ff */
[----:B------:R-:W-:Y:S02]  /*72f0*/  LOP3.LUT P3, RZ, R12, 0x80, RZ, 0xc0, !PT ;  /* 0x000000800cff7812 */ /* 0x000fe4000786c0ff */
        /* <DEDUP_REMOVED lines=8> */
[----:B------:R-:W-:Y:S02]  /*7380*/  LOP3.LUT R39, R246, R39, R247, 0xfe, !PT ;  /* 0x00000027f6277212 */ /* 0x000fe400078efef7 */
[----:B------:R-:W-:Y:S02]  /*7390*/  SEL R43, RZ, 0x4000, P6 ;  /* 0x00004000ff2b7807 */ /* 0x000fe40003000000 */
[----:B------:R-:W-:Y:S02]  /*73a0*/  LOP3.LUT P6, RZ, R17, 0x2, RZ, 0xc0, !PT ;  /* 0x0000000211ff7812 */ /* 0x000fe400078cc0ff */
[----:B------:R-:W-:Y:S02]  /*73b0*/  SEL R26, RZ, 0x100000, P1 ;  /* 0x00100000ff1a7807 */ /* 0x000fe40000800000 */
[----:B------:R-:W-:-:S02]  /*73c0*/  SEL R249, RZ, 0x8000, P6 ;  /* 0x00008000fff97807 */ /* 0x000fc40003000000 */
[----:B------:R-:W-:Y:S02]  /*73d0*/  LOP3.LUT P6, RZ, R17, 0x1, RZ, 0xc0, !PT ;  /* 0x0000000111ff7812 */ /* 0x000fe400078cc0ff */
[----:B------:R-:W-:Y:S02]  /*73e0*/  SEL R246, RZ, 0x4000, P5 ;  /* 0x00004000fff67807 */ /* 0x000fe40002800000 */
[----:B------:R-:W-:Y:S02]  /*73f0*/  SEL R41, RZ, 0x10000, P6 ;  /* 0x00010000ff297807 */ /* 0x000fe40003000000 */
[C---:B------:R-:W-:Y:S02]  /*7400*/  LOP3.LUT P6, RZ, R22.reuse, 0x80000000, RZ, 0xc0, !PT ;  /* 0x8000000016ff7812 */ /* 0x040fe400078cc0ff */
[----:B------:R-:W-:Y:S02]  /*7410*/  LOP3.LUT R22, R22, 0xfeffffff, RZ, 0xc0, !PT ;  /* 0xfeffffff16167812 */ /* 0x000fe400078ec0ff */
[----:B------:R-:W-:-:S02]  /*7420*/  SEL R17, RZ, 0x2000000, P6 ;  /* 0x02000000ff117807 */ /* 0x000fc40003000000 */
[----:B------:R-:W-:Y:S02]  /*7430*/  @P0 LOP3.LUT R22, R22, 0x1000000, RZ, 0xfc, !PT ;  /* 0x0100000016160812 */ /* 0x000fe400078efcff */
[----:B------:R-:W-:Y:S02]  /*7440*/  LOP3.LUT P0, RZ, R12, 0x100000, RZ, 0xc0, !PT ;  /* 0x001000000cff7812 */ /* 0x000fe4000780c0ff */
[----:B------:R-:W-:Y:S02]  /*7450*/  LOP3.LUT R22, R22, 0xfdffffff, RZ, 0xc0, !PT ;  /* 0xfdffffff16167812 */ /* 0x000fe400078ec0ff */
[C---:B------:R-:W-:Y:S02]  /*7460*/  LOP3.LUT P6, RZ, R12.reuse, 0x20, RZ, 0xc0, !PT ;  /* 0x000000200cff7812 */ /* 0x040fe400078cc0ff */
[----:B------:R-:W-:Y:S02]  /*7470*/  LOP3.LUT R39, R99, R97, R39, 0xfe, !PT ;  /* 0x0000006163277212 */ /* 0x000fe400078efe27 */
[----:B------:R-:W-:-:S05]  /*7480*/  LOP3.LUT P1, RZ, R12, 0x40000, RZ, 0xc0, !PT ;  /* 0x000400000cff7812 */ /* 0x000fca000782c0ff */
[----:B------:R-:W-:Y:S02]  /*7490*/  @P0 LOP3.LUT R22, R22, 0x2000000, RZ, 0xfc, !PT ;  /* 0x0200000016160812 */ /* 0x000fe400078efcff */
[----:B------:R-:W-:Y:S02]  /*74a0*/  LOP3.LUT P0, RZ, R12, 0x200000, RZ, 0xc0, !PT ;  /* 0x002000000cff7812 */ /* 0x000fe4000780c0ff */
[----:B------:R-:W-:Y:S02]  /*74b0*/  LOP3.LUT R22, R22, 0xfbffffff, RZ, 0xc0, !PT ;  /* 0xfbffffff16167812 */ /* 0x000fe400078ec0ff */
[----:B------:R-:W-:Y:S02]  /*74c0*/  SEL R247, RZ, 0x2000, P6 ;  /* 0x00002000fff77807 */ /* 0x000fe40003000000 */
[----:B------:R-:W-:Y:S02]  /*74d0*/  SEL R215, RZ, 0x1, P1 ;  /* 0x00000001ffd77807 */ /* 0x000fe40000800000 */
[----:B------:R-:W-:-:S05]  /*74e0*/  LOP3.LUT P1, RZ, R15, 0x80000000, RZ, 0xc0, !PT ;  /* 0x800000000fff7812 */ /* 0x000fca000782c0ff */
        /* <DEDUP_REMOVED lines=9> */
[----:B------:R-:W-:Y:S02]  /*7580*/  SEL R20, RZ, 0x4000000, P0 ;  /* 0x04000000ff147807 */ /* 0x000fe40000000000 */
[----:B------:R-:W-:Y:S02]  /*7590*/  @P2 LOP3.LUT R22, R22, 0x8000, RZ, 0xfc, !PT ;  /* 0x0000800016162812 */ /* 0x000fe400078efcff */
[----:B------:R-:W-:Y:S01]  /*75a0*/  LOP3.LUT P2, RZ, R12, 0x200, RZ, 0xc0, !PT ;  /* 0x000002000cff7812 */ /* 0x000fe2000784c0ff */
[----:B------:R-:W-:Y:S01]  /*75b0*/  STL [R1+0x14], R20 ;  /* 0x0000141401007387 */ /* 0x000fe20000100800 */
        /* <DEDUP_REMOVED lines=23> */
[----:B------:R-:W-:Y:S01]  /*7730*/  LOP3.LUT P2, RZ, R12, 0x20000, RZ, 0xc0, !PT ;  /* 0x000200000cff7812 */ /* 0x000fe2000784c0ff */
[----:B--2---:R0:W-:Y:S01]  /*7740*/  @!P4 STS [R0+0x8], R21 ;  /* 0x000008150000c388 */ /* 0x0041e20000000800 */
[----:B------:R-:W-:Y:S02]  /*7750*/  LOP3.LUT P0, RZ, R22, 0x10000000, RZ, 0xc0, !PT ;  /* 0x1000000016ff7812 */ /* 0x000fe4000780c0ff */
[----:B------:R-:W-:Y:S02]  /*7760*/  SEL R217, RZ, 0xffffffff, P2 ;  /* 0xffffffffffd97807 */ /* 0x000fe40001000000 */
[----:B------:R-:W-:Y:S02]  /*7770*/  LOP3.LUT P4, RZ, R12, 0x40, RZ, 0xc0, !PT ;  /* 0x000000400cff7812 */ /* 0x000fe4000788c0ff */
[----:B0-----:R-:W-:-:S02]  /*7780*/  SEL R0, RZ, 0x8000000, P0 ;  /* 0x08000000ff007807 */ /* 0x001fc40000000000 */
[----:B------:R-:W-:-:S03]  /*7790*/  LOP3.LUT P0, RZ, R22, 0x8000000, RZ, 0xc0, !PT ;  /* 0x0800000016ff7812 */ /* 0x000fc6000780c0ff */
[----:B------:R0:W-:Y:S01]  /*77a0*/  STL [R1+0x48], R0 ;  /* 0x0000480001007387 */ /* 0x0001e20000100800 */
[----:B------:R-:W-:Y:S02]  /*77b0*/  SEL R20, RZ, 0x10000000, P0 ;  /* 0x10000000ff147807 */ /* 0x000fe40000000000 */
[----:B------:R-:W-:-:S03]  /*77c0*/  LOP3.LUT P0, RZ, R22, 0x4000000, RZ, 0xc0, !PT ;  /* 0x0400000016ff7812 */ /* 0x000fc6000780c0ff */
[----:B------:R1:W-:Y:S01]  /*77d0*/  STL [R1+0x50], R20 ;  /* 0x0000501401007387 */ /* 0x0003e20000100800 */
[----:B0-----:R-:W-:Y:S02]  /*77e0*/  SEL R0, RZ, 0x20000000, P0 ;  /* 0x20000000ff007807 */ /* 0x001fe40000000000 */
[----:B------:R-:W-:-:S03]  /*77f0*/  LOP3.LUT P0, RZ, R22, 0x2000000, RZ, 0xc0, !PT ;  /* 0x0200000016ff7812 */ /* 0x000fc6000780c0ff */
[----:B------:R0:W-:Y:S01]  /*7800*/  STL [R1+0x58], R0 ;  /* 0x0000580001007387 */ /* 0x0001e20000100800 */
[----:B-1----:R-:W-:Y:S02]  /*7810*/  SEL R20, RZ, 0x40000000, P0 ;  /* 0x40000000ff147807 */ /* 0x002fe40000000000 */
[C---:B------:R-:W-:Y:S02]  /*7820*/  LOP3.LUT P0, RZ, R22.reuse, 0x1000000, RZ, 0xc0, !PT ;  /* 0x0100000016ff7812 */ /* 0x040fe4000780c0ff */
[----:B------:R-:W-:Y:S01]  /*7830*/  LOP3.LUT R22, R22, 0xffffefff, RZ, 0xc0, !PT ;  /* 0xffffefff16167812 */ /* 0x000fe200078ec0ff */
[----:B------:R1:W-:Y:S01]  /*7840*/  STL [R1+0x60], R20 ;  /* 0x0000601401007387 */ /* 0x0003e20000100800 */
[----:B0-----:R-:W-:Y:S02]  /*7850*/  SEL R0, RZ, 0x80000000, P0 ;  /* 0x80000000ff007807 */ /* 0x001fe40000000000 */
[----:B------:R-:W-:-:S03]  /*7860*/  LOP3.LUT P0, RZ, R12, 0x1, RZ, 0xc0, !PT ;  /* 0x000000010cff7812 */ /* 0x000fc6000780c0ff */
[----:B------:R0:W-:Y:S10]  /*7870*/  STL [R1+0x64], R0 ;  /* 0x0000640001007387 */ /* 0x0001f40000100800 */
[----:B------:R-:W-:-:S02]  /*7880*/  @P0 LOP3.LUT R22, R22, 0x1000, RZ, 0xfc, !PT ;  /* 0x0000100016160812 */ /* 0x000fc400078efcff */
[----:B------:R-:W-:Y:S02]  /*7890*/  SEL R248, RZ, 0x1000, P4 ;  /* 0x00001000fff87807 */ /* 0x000fe40002000000 */
[----:B------:R-:W-:Y:S02]  /*78a0*/  LOP3.LUT P2, RZ, R22, 0x800000, RZ, 0xc0, !PT ;  /* 0x0080000016ff7812 */ /* 0x000fe4000784c0ff */
[----:B------:R-:W-:Y:S02]  /*78b0*/  LOP3.LUT P0, RZ, R12, 0x2, RZ, 0xc0, !PT ;  /* 0x000000020cff7812 */ /* 0x000fe4000780c0ff */
        /* <DEDUP_REMOVED lines=8> */
[----:B-1----:R-:W-:Y:S02]  /*7940*/  SEL R20, RZ, 0x40, P2 ;  /* 0x00000040ff147807 */ /* 0x002fe40001000000 */
[----:B------:R-:W-:-:S04]  /*7950*/  LOP3.LUT P2, RZ, R22, 0x40000, RZ, 0xc0, !PT ;  /* 0x0004000016ff7812 */ /* 0x000fc8000784c0ff */
[----:B0-----:R-:W-:Y:S02]  /*7960*/  SEL R0, RZ, 0x80, P2 ;  /* 0x00000080ff007807 */ /* 0x001fe40001000000 */
[----:B------:R-:W-:-:S03]  /*7970*/  LOP3.LUT P2, RZ, R22, 0x20000, RZ, 0xc0, !PT ;  /* 0x0002000016ff7812 */ /* 0x000fc6000784c0ff */
[----:B------:R0:W-:Y:S02]  /*7980*/  STL [R1+0x68], R0 ;  /* 0x0000680001007387 */ /* 0x0001e40000100800 */
        /* <DEDUP_REMOVED lines=8> */
[----:B------:R0:W-:Y:S01]  /*7a10*/  STL [R1+0x9c], R0 ;  /* 0x00009c0001007387 */ /* 0x0001e20000100800 */
[----:B------:R-:W-:Y:S02]  /*7a20*/  SEL R97, RZ, 0x10000, P2 ;  /* 0x00010000ff617807 */ /* 0x000fe40001000000 */
[----:B0-----:R-:W-:Y:S02]  /*7a30*/  SEL R0, RZ, 0x800, P3 ;  /* 0x00000800ff007807 */ /* 0x001fe40001800000 */
[----:B------:R-:W-:-:S03]  /*7a40*/  LOP3.LUT P3, RZ, R22, 0x2000, RZ, 0xc0, !PT ;  /* 0x0000200016ff7812 */ /* 0x000fc6000786c0ff */
[----:B------:R0:W-:Y:S01]  /*7a50*/  STL [R1+0xa0], R0 ;  /* 0x0000a00001007387 */ /* 0x0001e20000100800 */
[----:B------:R-:W-:-:S03]  /*7a60*/  SEL R99, RZ, 0x8000, P3 ;  /* 0x00008000ff637807 */ /* 0x000fc60001800000 */
[----:B0-----:R0:W5:Y:S01]  /*7a70*/  LDL.LU R0, [R1+0xfc] ;  /* 0x0000fc0001007983 */ /* 0x0011620000300800 */
[----:B------:R-:W-:Y:S01]  /*7a80*/  LOP3.LUT R12, R12, 0xf7ffffff, RZ, 0xc0, !PT ;  /* 0xf7ffffff0c0c7812 */ /* 0x000fe200078ec0ff */
[----:B------:R-:W-:Y:S01]  /*7a90*/  IMAD.SHL.U32 R103, R103, 0x2, RZ ;  /* 0x0000000267677824 */ /* 0x000fe200078e00ff */
[C---:B------:R-:W-:Y:S01]  /*7aa0*/  LOP3.LUT P4, RZ, R14.reuse, 0x4000, RZ, 0xc0, !PT ;  /* 0x000040000eff7812 */ /* 0x040fe2000788c0ff */
[----:B------:R-:W-:Y:S01]  /*7ab0*/  STL [R1+0x94], R248 ;  /* 0x000094f801007387 */ /* 0x000fe20000100800 */
[----:B------:R-:W-:Y:S01]  /*7ac0*/  LOP3.LUT P6, RZ, R14, 0x8000, RZ, 0xc0, !PT ;  /* 0x000080000eff7812 */ /* 0x000fe200078cc0ff */
[----:B------:R-:W-:Y:S01]  /*7ad0*/  IMAD.SHL.U32 R217, R217, 0x2, RZ ;  /* 0x00000002d9d97824 */ /* 0x000fe200078e00ff */
[----:B------:R-:W-:Y:S01]  /*7ae0*/  LOP3.LUT R101, R103, 0x2, R101, 0xe2, !PT ;  /* 0x0000000267657812 */ /* 0x000fe200078ee265 */
[----:B------:R-:W-:Y:S01]  /*7af0*/  STL [R1+0x70], R247 ;  /* 0x000070f701007387 */ /* 0x000fe20000100800 */
[----:B------:R-:W-:Y:S01]  /*7b00*/  LOP3.LUT P3, RZ, R15, 0x40, RZ, 0xc0, !PT ;  /* 0x000000400fff7812 */ /* 0x000fe2000786c0ff */
[----:B------:R-:W-:Y:S01]  /*7b10*/  BSSY B0, `(.L_x_1078) ;  /* 0x000008f000007945 */ /* 0x000fe20003800000 */
[----:B------:R-:W-:Y:S01]  /*7b20*/  LOP3.LUT R101, R219, R157, R101, 0xfe, !PT ;  /* 0x0000009ddb657212 */ /* 0x000fe200078efe65 */
[----:B------:R1:W-:Y:S01]  /*7b30*/  STL [R1+0x74], R246 ;  /* 0x000074f601007387 */ /* 0x0003e20000100800 */
[----:B------:R-:W-:Y:S02]  /*7b40*/  BAR.SYNC.DEFER_BLOCKING 0x0 ;  /* 0x0000000000007b1d */ /* 0x000fe40000010000 */
[----:B------:R-:W-:-:S02]  /*7b50*/  LOP3.LUT R213, R213, R211, R101, 0xfe, !PT ;  /* 0x000000d3d5d57212 */ /* 0x000fc400078efe65 */
[C---:B------:R-:W-:Y:S02]  /*7b60*/  LOP3.LUT P5, RZ, R15.reuse, 0x100, RZ, 0xc0, !PT ;  /* 0x000001000fff7812 */ /* 0x040fe400078ac0ff */
[----:B------:R-:W-:Y:S02]  /*7b70*/  LOP3.LUT P2, RZ, R15, 0x400, RZ, 0xc0, !PT ;  /* 0x000004000fff7812 */ /* 0x000fe4000784c0ff */
[----:B------:R-:W-:Y:S01]  /*7b80*/  LOP3.LUT R215, R217, 0x2, R215, 0xe2, !PT ;  /* 0x00000002d9d77812 */ /* 0x000fe200078ee2d7 */
[----:B------:R-:W-:Y:S01]  /*7b90*/  STL [R1+0x7c], R99 ;  /* 0x00007c6301007387 */ /* 0x000fe20000100800 */
[----:B-1----:R-:W-:Y:S02]  /*7ba0*/  LOP3.LUT R246, R23, R213, RZ, 0xfc, !PT ;  /* 0x000000d517f67212 */ /* 0x002fe400078efcff */
[----:B------:R-:W-:Y:S01]  /*7bb0*/  LOP3.LUT R215, R245, R221, R215, 0xfe, !PT ;  /* 0x000000ddf5d77212 */ /* 0x000fe200078efed7 */
[----:B------:R1:W-:Y:S01]  /*7bc0*/  STL [R1+0x84], R97 ;  /* 0x0000846101007387 */ /* 0x0003e20000100800 */
[----:B------:R-:W-:-:S02]  /*7bd0*/  LOP3.LUT R238, R238, R39, RZ, 0xfc, !PT ;  /* 0x00000027eeee7212 */ /* 0x000fc400078efcff */
[----:B------:R-:W-:-:S04]  /*7be0*/  LOP3.LUT R222, R222, R223, R215, 0xfe, !PT ;  /* 0x000000dfdede7212 */ /* 0x000fc800078efed7 */
[----:B------:R-:W-:Y:S02]  /*7bf0*/  LOP3.LUT R20, R20, R222, RZ, 0xfc, !PT ;  /* 0x000000de14147212 */ /* 0x000fe400078efcff */
[----:B-1----:R-:W-:Y:S02]  /*7c00*/  SEL R97, RZ, 0x20000, P0 ;  /* 0x00020000ff617807 */ /* 0x002fe40000000000 */
[----:B------:R-:W-:-:S03]  /*7c10*/  LOP3.LUT P0, RZ, R22, 0x1000, RZ, 0xc0, !PT ;  /* 0x0000100016ff7812 */ /* 0x000fc6000780c0ff */
[----:B------:R1:W-:Y:S01]  /*7c20*/  STL [R1+0x80], R97 ;  /* 0x0000806101007387 */ /* 0x0003e20000100800 */
[----:B------:R-:W-:Y:S02]  /*7c30*/  SEL R99, RZ, 0x40000, P0 ;  /* 0x00040000ff637807 */ /* 0x000fe40000000000 */
[----:B------:R-:W-:-:S03]  /*7c40*/  LOP3.LUT P0, RZ, R22, 0x800, RZ, 0xc0, !PT ;  /* 0x0000080016ff7812 */ /* 0x000fc6000780c0ff */
[----:B------:R-:W-:Y:S01]  /*7c50*/  STL [R1+0x78], R99 ;  /* 0x0000786301007387 */ /* 0x000fe20000100800 */
[----:B-1----:R-:W-:Y:S02]  /*7c60*/  SEL R97, RZ, 0x80000, P1 ;  /* 0x00080000ff617807 */ /* 0x002fe40000800000 */
[----:B------:R-:W-:-:S03]  /*7c70*/  LOP3.LUT P1, RZ, R22, 0x400, RZ, 0xc0, !PT ;  /* 0x0000040016ff7812 */ /* 0x000fc6000782c0ff */
[----:B------:R1:W-:Y:S01]  /*7c80*/  STL [R1+0x90], R97 ;  /* 0x0000906101007387 */ /* 0x0003e20000100800 */
[----:B------:R-:W-:Y:S02]  /*7c90*/  SEL R248, RZ, 0x100000, P1 ;  /* 0x00100000fff87807 */ /* 0x000fe40000800000 */
[C---:B------:R-:W-:Y:S02]  /*7ca0*/  LOP3.LUT P1, RZ, R22.reuse, 0x200, RZ, 0xc0, !PT ;  /* 0x0000020016ff7812 */ /* 0x040fe4000782c0ff */
[----:B-1----:R-:W-:Y:S02]  /*7cb0*/  SEL R97, RZ, 0x200000, P0 ;  /* 0x00200000ff617807 */ /* 0x002fe40000000000 */
[C---:B------:R-:W-:Y:S02]  /*7cc0*/  LOP3.LUT P0, RZ, R22.reuse, 0x100, RZ, 0xc0, !PT ;  /* 0x0000010016ff7812 */ /* 0x040fe4000780c0ff */
[----:B------:R-:W-:Y:S01]  /*7cd0*/  LOP3.LUT R22, R22, 0xffffffef, RZ, 0xc0, !PT ;  /* 0xffffffef16167812 */ /* 0x000fe200078ec0ff */
[----:B------:R1:W-:Y:S06]  /*7ce0*/  STL [R1+0x88], R97 ;  /* 0x0000886101007387 */ /* 0x0003ec0000100800 */
[----:B------:R-:W-:-:S02]  /*7cf0*/  @P1 LOP3.LUT R12, R12, 0x8000000, RZ, 0xfc, !PT ;  /* 0x080000000c0c1812 */ /* 0x000fc400078efcff */
[----:B------:R-:W-:Y:S01]  /*7d00*/  SEL R99, RZ, 0x1, P0 ;  /* 0x00000001ff637807 */ /* 0x000fe20000000000 */
[----:B------:R0:W-:Y:S01]  /*7d10*/  STL [R1+0x8c], R246 ;  /* 0x00008cf601007387 */ /* 0x0001e20000100800 */
[----:B------:R-:W-:-:S03]  /*7d20*/  LOP3.LUT R12, R12, 0xefffffff, RZ, 0xc0, !PT ;  /* 0xefffffff0c0c7812 */ /* 0x000fc600078ec0ff */
[----:B------:R0:W-:Y:S01]  /*7d30*/  STL [R1+0xa4], R20 ;  /* 0x0000a41401007387 */ /* 0x0001e20000100800 */
[----:B-1----:R-:W-:Y:S02]  /*7d40*/  SEL R97, RZ, 0xffffffff, P1 ;  /* 0xffffffffff617807 */ /* 0x002fe40000800000 */
[----:B------:R-:W-:Y:S02]  /*7d50*/  @P0 LOP3.LUT R12, R12, 0x10000000, RZ, 0xfc, !PT ;  /* 0x100000000c0c0812 */ /* 0x000fe400078efcff */
[----:B------:R-:W-:Y:S01]  /*7d60*/  LOP3.LUT P1, RZ, R14, 0x1, RZ, 0xc0, !PT ;  /* 0x000000010eff7812 */ /* 0x000fe2000782c0ff */
[----:B------:R-:W-:Y:S01]  /*7d70*/  IMAD.SHL.U32 R97, R97, 0x2, RZ ;  /* 0x0000000261617824 */ /* 0x000fe200078e00ff */
[----:B------:R-:W-:Y:S02]  /*7d80*/  LOP3.LUT P0, RZ, R13, 0x400, RZ, 0xc0, !PT ;  /* 0x000004000dff7812 */ /* 0x000fe4000780c0ff */
[----:B------:R-:W-:Y:S02]  /*7d90*/  SEL R101, RZ, 0x8, P1 ;  /* 0x00000008ff657807 */ /* 0x000fe40000800000 */
[----:B------:R-:W-:-:S02]  /*7da0*/  LOP3.LUT R97, R97, 0x2, R99, 0xe2, !PT ;  /* 0x0000000261617812 */ /* 0x000fc400078ee263 */
[----:B------:R-:W-:Y:S02]  /*7db0*/  SEL R99, RZ, 0x4, P0 ;  /* 0x00000004ff637807 */ /* 0x000fe40000000000 */
[----:B------:R-:W-:Y:S02]  /*7dc0*/  LOP3.LUT P0, RZ, R15, 0x400000, RZ, 0xc0, !PT ;  /* 0x004000000fff7812 */ /* 0x000fe4000780c0ff */
[----:B------:R-:W-:Y:S02]  /*7dd0*/  LOP3.LUT R101, R101, R99, R97, 0xfe, !PT ;  /* 0x0000006365657212 */ /* 0x000fe400078efe61 */
[----:B------:R-:W-:Y:S02]  /*7de0*/  SEL R97, RZ, 0x10, P4 ;  /* 0x00000010ff617807 */ /* 0x000fe40002000000 */
[----:B------:R-:W-:Y:S02]  /*7df0*/  SEL R99, RZ, 0x20, P6 ;  /* 0x00000020ff637807 */ /* 0x000fe40003000000 */
[----:B------:R-:W-:-:S02]  /*7e00*/  LOP3.LUT R12, R12, 0xdfffffff, RZ, 0xc0, !PT ;  /* 0xdfffffff0c0c7812 */ /* 0x000fc400078ec0ff */
[----:B------:R-:W-:Y:S02]  /*7e10*/  LOP3.LUT R101, R99, R97, R101, 0xfe, !PT ;  /* 0x0000006163657212 */ /* 0x000fe400078efe65 */
[----:B------:R-:W-:Y:S02]  /*7e20*/  SEL R99, RZ, 0x1, P3 ;  /* 0x00000001ff637807 */ /* 0x000fe40001800000 */
[----:B------:R-:W-:Y:S02]  /*7e30*/  LOP3.LUT P3, RZ, R14, 0x40000, RZ, 0xc0, !PT ;  /* 0x000400000eff7812 */ /* 0x000fe4000786c0ff */
[----:B------:R-:W-:Y:S02]  /*7e40*/  @P0 LOP3.LUT R12, R12, 0x20000000, RZ, 0xfc, !PT ;  /* 0x200000000c0c0812 */ /* 0x000fe400078efcff */
[----:B------:R-:W-:Y:S02]  /*7e50*/  LOP3.LUT P0, RZ, R15, 0x800000, RZ, 0xc0, !PT ;  /* 0x008000000fff7812 */ /* 0x000fe4000780c0ff */
[----:B------:R-:W-:-:S02]  /*7e60*/  LOP3.LUT R12, R12, 0xbfffffff, RZ, 0xc0, !PT ;  /* 0xbfffffff0c0c7812 */ /* 0x000fc400078ec0ff */
[C---:B------:R-:W-:Y:S02]  /*7e70*/  LOP3.LUT P6, RZ, R15.reuse, 0x8000000, RZ, 0xc0, !PT ;  /* 0x080000000fff7812 */ /* 0x040fe400078cc0ff */
[----:B------:R-:W-:Y:S02]  /*7e80*/  SEL R97, RZ, 0xffffffff, P5 ;  /* 0xffffffffff617807 */ /* 0x000fe40002800000 */
[----:B------:R-:W-:Y:S02]  /*7e90*/  LOP3.LUT P5, RZ, R15, 0x1000, RZ, 0xc0, !PT ;  /* 0x000010000fff7812 */ /* 0x000fe400078ac0ff */
[----:B------:R-:W-:Y:S01]  /*7ea0*/  @P3 LOP3.LUT R22, R22, 0x10, RZ, 0xfc, !PT ;  /* 0x0000001016163812 */ /* 0x000fe200078efcff */
[----:B------:R-:W-:Y:S01]  /*7eb0*/  IMAD.SHL.U32 R97, R97, 0x2, RZ ;  /* 0x0000000261617824 */ /* 0x000fe200078e00ff */
[----:B------:R-:W-:Y:S02]  /*7ec0*/  LOP3.LUT P3, RZ, R14, 0x400000, RZ, 0xc0, !PT ;  /* 0x004000000eff7812 */ /* 0x000fe4000786c0ff */
[----:B------:R-:W-:-:S02]  /*7ed0*/  LOP3.LUT R22, R22, 0xffffffdf, RZ, 0xc0, !PT ;  /* 0xffffffdf16167812 */ /* 0x000fc400078ec0ff */
[----:B------:R-:W-:Y:S02]  /*7ee0*/  @P0 LOP3.LUT R12, R12, 0x40000000, RZ, 0xfc, !PT ;  /* 0x400000000c0c0812 */ /* 0x000fe400078efcff */
[----:B------:R-:W-:Y:S02]  /*7ef0*/  LOP3.LUT P0, RZ, R15, 0x1000000, RZ, 0xc0, !PT ;  /* 0x010000000fff7812 */ /* 0x000fe4000780c0ff */
[----:B------:R-:W-:Y:S02]  /*7f00*/  LOP3.LUT R12, R12, 0x7fffffff, RZ, 0xc0, !PT ;  /* 0x7fffffff0c0c7812 */ /* 0x000fe400078ec0ff */
[----:B------:R-:W-:Y:S02]  /*7f10*/  LOP3.LUT R97, R97, 0x2, R99, 0xe2, !PT ;  /* 0x0000000261617812 */ /* 0x000fe400078ee263 */
[----:B------:R-:W-:Y:S02]  /*7f20*/  SEL R99, RZ, 0x4, P2 ;  /* 0x00000004ff637807 */ /* 0x000fe40001000000 */
[----:B------:R-:W-:-:S02]  /*7f30*/  @P3 LOP3.LUT R22, R22, 0x20, RZ, 0xfc, !PT ;  /* 0x0000002016163812 */ /* 0x000fc400078efcff */
[----:B------:R-:W-:Y:S02]  /*7f40*/  LOP3.LUT P3, RZ, R14, 0x100000, RZ, 0xc0, !PT ;  /* 0x001000000eff7812 */ /* 0x000fe4000786c0ff */
[----:B------:R-:W-:Y:S02]  /*7f50*/  LOP3.LUT R22, R22, 0xffffffbf, RZ, 0xc0, !PT ;  /* 0xffffffbf16167812 */ /* 0x000fe400078ec0ff */
[----:B------:R-:W-:Y:S02]  /*7f60*/  @P0 LOP3.LUT R12, R12, 0x80000000, RZ, 0xfc, !PT ;  /* 0x800000000c0c0812 */ /* 0x000fe400078efcff */
[----:B------:R-:W-:Y:S02]  /*7f70*/  LOP3.LUT P0, RZ, R15, 0x2000000, RZ, 0xc0, !PT ;  /* 0x020000000fff7812 */ /* 0x000fe4000780c0ff */
[----:B------:R-:W-:Y:S02]  /*7f80*/  SEL R103, RZ, 0x8, P5 ;  /* 0x00000008ff677807 */ /* 0x000fe40002800000 */
[----:B------:R-:W-:-:S02]  /*7f90*/  LOP3.LUT P2, RZ, R14, 0x10000, RZ, 0xc0, !PT ;  /* 0x000100000eff7812 */ /* 0x000fc4000784c0ff */
[----:B------:R-:W-:Y:S02]  /*7fa0*/  LOP3.LUT R99, R103, R99, R97, 0xfe, !PT ;  /* 0x0000006367637212 */ /* 0x000fe400078efe61 */
[----:B------:R-:W-:Y:S02]  /*7fb0*/  @P3 LOP3.LUT R22, R22, 0x40, RZ, 0xfc, !PT ;  /* 0x0000004016163812 */ /* 0x000fe400078efcff */
[----:B------:R-:W-:Y:S02]  /*7fc0*/  LOP3.LUT P3, RZ, R15, 0x10000, RZ, 0xc0, !PT ;  /* 0x000100000fff7812 */ /* 0x000fe4000786c0ff */
[----:B------:R-:W-:Y:S02]  /*7fd0*/  LOP3.LUT R22, R22, 0xffffff7f, RZ, 0xc0, !PT ;  /* 0xffffff7f16167812 */ /* 0x000fe400078ec0ff */
[----:B------:R-:W-:Y:S02]  /*7fe0*/  SEL R157, RZ, 0x8, P2 ;  /* 0x00000008ff9d7807 */ /* 0x000fe40001000000 */
[----:B------:R-:W-:-:S02]  /*7ff0*/  LOP3.LUT R31, R31, R101, RZ, 0xfc, !PT ;  /* 0x000000651f1f7212 */ /* 0x000fc400078efcff */
[C---:B------:R-:W-:Y:S02]  /*8000*/  LOP3.LUT P1, RZ, R15.reuse, 0x200000, RZ, 0xc0, !PT ;  /* 0x002000000fff7812 */ /* 0x040fe4000782c0ff */
[C---:B------:R-:W-:Y:S02]  /*8010*/  LOP3.LUT P4, RZ, R15.reuse, 0x100000, RZ, 0xc0, !PT ;  /* 0x001000000fff7812 */ /* 0x040fe4000788c0ff */
[C---:B------:R-:W-:Y:S02]  /*8020*/  LOP3.LUT P5, RZ, R15.reuse, 0x80000, RZ, 0xc0, !PT ;  /* 0x000800000fff7812 */ /* 0x040fe400078ac0ff */
[----:B------:R-:W-:Y:S02]  /*8030*/  @P3 LOP3.LUT R22, R22, 0x80, RZ, 0xfc, !PT ;  /* 0x0000008016163812 */ /* 0x000fe400078efcff */
[----:B------:R-:W-:Y:S02]  /*8040*/  LOP3.LUT P3, RZ, R15, 0x4000, RZ, 0xc0, !PT ;  /* 0x000040000fff7812 */ /* 0x000fe4000786c0ff */
[----:B------:R-:W-:-:S02]  /*8050*/  LOP3.LUT R22, R22, 0xfffffffd, RZ, 0xc0, !PT ;  /* 0xfffffffd16167812 */ /* 0x000fc400078ec0ff */
[----:B------:R-:W-:Y:S02]  /*8060*/  SEL R97, RZ, 0x10, P3 ;  /* 0x00000010ff617807 */ /* 0x000fe40001800000 */
[----:B------:R-:W-:Y:S02]  /*8070*/  @P6 LOP3.LUT R22, R22, 0x2, RZ, 0xfc, !PT ;  /* 0x0000000216166812 */ /* 0x000fe400078efcff */
[----:B------:R-:W-:Y:S02]  /*8080*/  LOP3.LUT P6, RZ, R15, 0x10000000, RZ, 0xc0, !PT ;  /* 0x100000000fff7812 */ /* 0x000fe400078cc0ff */
[----:B------:R-:W-:Y:S02]  /*8090*/  LOP3.LUT R22, R22, 0xfffffffe, RZ, 0xc0, !PT ;  /* 0xfffffffe16167812 */ /* 0x000fe400078ec0ff */
[----:B------:R-:W-:Y:S02]  /*80a0*/  SEL R211, RZ, 0x400000, P6 ;  /* 0x00400000ffd37807 */ /* 0x000fe40003000000 */
[----:B------:R-:W-:-:S02]  /*80b0*/  @P0 LOP3.LUT R22, R22, 0x1, RZ, 0xfc, !PT ;  /* 0x0000000116160812 */ /* 0x000fc400078efcff */
[----:B------:R-:W-:Y:S02]  /*80c0*/  LOP3.LUT P0, RZ, R15, 0x4000000, RZ, 0xc0, !PT ;  /* 0x040000000fff7812 */ /* 0x000fe4000780c0ff */
[C---:B------:R-:W-:Y:S02]  /*80d0*/  LOP3.LUT P3, RZ, R22.reuse, 0x80, RZ, 0xc0, !PT ;  /* 0x0000008016ff7812 */ /* 0x040fe4000786c0ff */
[C---:B------:R-:W-:Y:S02]  /*80e0*/  LOP3.LUT P2, RZ, R22.reuse, 0x4, RZ, 0xc0, !PT ;  /* 0x0000000416ff7812 */ /* 0x040fe4000784c0ff */
[----:B------:R-:W-:Y:S02]  /*80f0*/  SEL R103, RZ, 0x20, P3 ;  /* 0x00000020ff677807 */ /* 0x000fe40001800000 */
[----:B------:R-:W-:Y:S02]  /*8100*/  LOP3.LUT P3, RZ, R22, 0x40, RZ, 0xc0, !PT ;  /* 0x0000004016ff7812 */ /* 0x000fe4000786c0ff */
[----:B------:R-:W-:-:S02]  /*8110*/  LOP3.LUT R99, R103, R97, R99, 0xfe, !PT ;  /* 0x0000006167637212 */ /* 0x000fc400078efe63 */
[----:B------:R-:W-:Y:S02]  /*8120*/  SEL R97, RZ, 0xffffffff, P3 ;  /* 0xffffffffff617807 */ /* 0x000fe40001800000 */
[C---:B------:R-:W-:Y:S02]  /*8130*/  LOP3.LUT P3, RZ, R22.reuse, 0x20, RZ, 0xc0, !PT ;  /* 0x0000002016ff7812 */ /* 0x040fe4000786c0ff */
[----:B------:R-:W-:Y:S01]  /*8140*/  SEL R215, RZ, 0x1000000, P0 ;  /* 0x01000000ffd77807 */ /* 0x000fe20000000000 */
[----:B------:R-:W-:Y:S01]  /*8150*/  IMAD.SHL.U32 R97, R97, 0x2, RZ ;  /* 0x0000000261617824 */ /* 0x000fe200078e00ff */
[----:B------:R-:W-:Y:S02]  /*8160*/  SEL R103, RZ, 0x1, P3 ;  /* 0x00000001ff677807 */ /* 0x000fe40001800000 */
[----:B------:R-:W-:Y:S02]  /*8170*/  LOP3.LUT P3, RZ, R22, 0x10, RZ, 0xc0, !PT ;  /* 0x0000001016ff7812 */ /* 0x000fe4000786c0ff */
[----:B------:R-:W-:-:S02]  /*8180*/  LOP3.LUT R97, R97, 0x2, R103, 0xe2, !PT ;  /* 0x0000000261617812 */ /* 0x000fc400078ee267 */
[----:B------:R-:W-:Y:S02]  /*8190*/  SEL R103, RZ, 0x4, P3 ;  /* 0x00000004ff677807 */ /* 0x000fe40001800000 */
[C---:B------:R-:W-:Y:S02]  /*81a0*/  LOP3.LUT P3, RZ, R22.reuse, 0x8, RZ, 0xc0, !PT ;  /* 0x0000000816ff7812 */ /* 0x040fe4000786c0ff */
[----:B------:R-:W-:Y:S02]  /*81b0*/  LOP3.LUT R97, R157, R103, R97, 0xfe, !PT ;  /* 0x000000679d617212 */ /* 0x000fe400078efe61 */
[----:B------:R-:W-:Y:S02]  /*81c0*/  SEL R103, RZ, 0x10, P2 ;  /* 0x00000010ff677807 */ /* 0x000fe40001000000 */
[----:B------:R-:W-:Y:S02]  /*81d0*/  SEL R157, RZ, 0x20, P3 ;  /* 0x00000020ff9d7807 */ /* 0x000fe40001800000 */
[----:B------:R-:W-:-:S02]  /*81e0*/  LOP3.LUT P6, RZ, R22, 0x2, RZ, 0xc0, !PT ;  /* 0x0000000216ff7812 */ /* 0x000fc400078cc0ff */
[----:B------:R-:W-:Y:S02]  /*81f0*/  LOP3.LUT P0, RZ, R22, 0x1, RZ, 0xc0, !PT ;  /* 0x0000000116ff7812 */ /* 0x000fe4000780c0ff */
[----:B------:R-:W-:Y:S02]  /*8200*/  LOP3.LUT R97, R157, R103, R97, 0xfe, !PT ;  /* 0x000000679d617212 */ /* 0x000fe400078efe61 */
[----:B------:R-:W-:Y:S02]  /*8210*/  SEL R219, RZ, 0x800000, P6 ;  /* 0x00800000ffdb7807 */ /* 0x000fe40003000000 */
[----:B------:R-:W-:Y:S02]  /*8220*/  SEL R157, RZ, 0x2000000, P0 ;  /* 0x02000000ff9d7807 */ /* 0x000fe40000000000 */
[C---:B------:R-:W-:Y:S02]  /*8230*/  LOP3.LUT P6, RZ, R12.reuse, 0x2000000, RZ, 0xc0, !PT ;  /* 0x020000000cff7812 */ /* 0x040fe400078cc0ff */
[----:B------:R-:W-:-:S02]  /*8240*/  LOP3.LUT P0, RZ, R12, 0x80000000, RZ, 0xc0, !PT ;  /* 0x800000000cff7812 */ /* 0x000fc4000780c0ff */
[----:B------:R-:W-:Y:S02]  /*8250*/  LOP3.LUT R105, R105, R99, RZ, 0xfc, !PT ;  /* 0x0000006369697212 */ /* 0x000fe400078efcff */
[----:B------:R-:W-:Y:S02]  /*8260*/  SEL R103, RZ, 0x4000000, P0 ;  /* 0x04000000ff677807 */ /* 0x000fe40000000000 */
[C---:B------:R-:W-:Y:S02]  /*8270*/  LOP3.LUT P0, RZ, R12.reuse, 0x40000000, RZ, 0xc0, !PT ;  /* 0x400000000cff7812 */ /* 0x040fe4000780c0ff */
[----:B------:R-:W-:Y:S02]  /*8280*/  LOP3.LUT R159, R159, R97, RZ, 0xfc, !PT ;  /* 0x000000619f9f7212 */ /* 0x000fe400078efcff */
[----:B------:R-:W-:Y:S02]  /*8290*/  SEL R101, RZ, 0x8000000, P0 ;  /* 0x08000000ff657807 */ /* 0x000fe40000000000 */
[----:B------:R-:W-:-:S02]  /*82a0*/  LOP3.LUT P0, RZ, R12, 0x20000000, RZ, 0xc0, !PT ;  /* 0x200000000cff7812 */ /* 0x000fc4000780c0ff */
[----:B------:R-:W-:Y:S02]  /*82b0*/  SEL R97, RZ, 0x20000000, P1 ;  /* 0x20000000ff617807 */ /* 0x000fe40000800000 */
[----:B------:R-:W-:Y:S02]  /*82c0*/  SEL R99, RZ, 0x10000000, P0 ;  /* 0x10000000ff637807 */ /* 0x000fe40000000000 */
        /* <DEDUP_REMOVED lines=19> */
.L_x_1079:
[----:B------:R-:W-:Y:S05]  /*8400*/  BSYNC B0 ;  /* 0x0000000000007941 */ /* 0x000fea0003800000 */
.L_x_1078:
[----:B------:R-:W-:Y:S01]  /*8410*/  LOP3.LUT R161, R161, R159, RZ, 0xfc, !PT ;  /* 0x0000009fa1a17212 */ /* 0x000fe200078efcff */
[----:B------:R0:W-:Y:S01]  /*8420*/  STL [R1+0xfc], R2 ;  /* 0x0000fc0201007387 */ /* 0x0001e20000100800 */
[----:B------:R-:W-:Y:S01]  /*8430*/  LOP3.LUT R107, R107, R105, RZ, 0xfc, !PT ;  /* 0x000000696b6b7212 */ /* 0x000fe200078efcff */
[----:B------:R-:W1:Y:S01]  /*8440*/  S2UR UR5, SR_CgaCtaId ;  /* 0x00000000000579c3 */ /* 0x000e620000008800 */
        /* <DEDUP_REMOVED lines=14> */
[----:B-1----:R-:W-:Y:S01]  /*8530*/  ULEA UR4, UR5, UR4, 0x18 ;  /* 0x0000000405047291 */ /* 0x002fe2000f8ec03f */
[----:B------:R-:W-:Y:S02]  /*8540*/  LOP3.LUT R51, R51, R49, RZ, 0xfc, !PT ;  /* 0x0000003133337212 */ /* 0x000fe400078efcff */
[----:B------:R-:W-:Y:S02]  /*8550*/  LOP3.LUT R171, R171, R169, RZ, 0xfc, !PT ;  /* 0x000000a9abab7212 */ /* 0x000fe400078efcff */
[----:B------:R-:W-:Y:S02]  /*8560*/  LOP3.LUT R117, R117, R115, RZ, 0xfc, !PT ;  /* 0x0000007375757212 */ /* 0x000fe400078efcff */
[----:B------:R-:W-:-:S02]  /*8570*/  LOP3.LUT R53, R53, R51, RZ, 0xfc, !PT ;  /* 0x0000003335357212 */ /* 0x000fc400078efcff */
[----:B------:R-:W-:Y:S01]  /*8580*/  LOP3.LUT R173, R173, R171, RZ, 0xfc, !PT ;  /* 0x000000abadad7212 */ /* 0x000fe200078efcff */
[----:B------:R-:W-:Y:S01]  /*8590*/  @!P6 STS [UR4+0x4], R8 ;  /* 0x00000408ff00e988 */ /* 0x000fe20008000804 */
        /* <DEDUP_REMOVED lines=14> */
[----:B0-----:R-:W-:Y:S02]  /*8680*/  LOP3.LUT R2, R95, R252, RZ, 0xfc, !PT ;  /* 0x000000fc5f027212 */ /* 0x001fe400078efcff */
        /* <DEDUP_REMOVED lines=87> */
[----:B------:R-:W2:Y:S01]  /*8c00*/  LDL.LU R245, [R1+0x44] ;  /* 0x0000440001f57983 */ /* 0x000ea20000300800 */
[----:B------:R-:W-:-:S03]  /*8c10*/  LOP3.LUT R239, R239, R235, RZ, 0xfc, !PT ;  /* 0x000000ebefef7212 */ /* 0x000fc600078efcff */
[----:B------:R-:W3:Y:S01]  /*8c20*/  LDL.LU R246, [R1+0x4c] ;  /* 0x00004c0001f67983 */ /* 0x000ee20000300800 */
[----:B0-----:R-:W-:-:S03]  /*8c30*/  LOP3.LUT R2, R24, R2, RZ, 0xfc, !PT ;  /* 0x0000000218027212 */ /* 0x001fc600078efcff */
[----:B------:R-:W4:Y:S04]  /*8c40*/  LDL.LU R24, [R1+0x50] ;  /* 0x0000500001187983 */ /* 0x000f280000300800 */
        /* <DEDUP_REMOVED lines=14> */
[----:B------:R-:W4:Y:S04]  /*8d30*/  LDL.LU R47, [R1+0xa0] ;  /* 0x0000a000012f7983 */ /* 0x000f280000300800 */
[----:B------:R-:W4:Y:S04]  /*8d40*/  LDL.LU R93, [R1+0x94] ;  /* 0x00009400015d7983 */ /* 0x000f280000300800 */
[----:B------:R-:W4:Y:S04]  /*8d50*/  LDL.LU R95, [R1+0x70] ;  /* 0x00007000015f7983 */ /* 0x000f280000300800 */
[----:B------:R-:W4:Y:S04]  /*8d60*/  LDL.LU R20, [R1+0x74] ;  /* 0x0000740001147983 */ /* 0x000f280000300800 */
[----:B------:R-:W4:Y:S01]  /*8d70*/  LDL.LU R21, [R1+0x7c] ;  /* 0x00007c0001157983 */ /* 0x000f220000300800 */
[----:B0-----:R-:W-:-:S03]  /*8d80*/  LOP3.LUT R2, R18, R2, RZ, 0xfc, !PT ;  /* 0x0000000212027212 */ /* 0x001fc600078efcff */
[----:B------:R-:W4:Y:S04]  /*8d90*/  LDL.LU R223, [R1+0x84] ;  /* 0x0000840001df7983 */ /* 0x000f280000300800 */
[----:B------:R-:W4:Y:S04]  /*8da0*/  LDL.LU R222, [R1+0x80] ;  /* 0x0000800001de7983 */ /* 0x000f280000300800 */
[----:B------:R-:W4:Y:S04]  /*8db0*/  LDL.LU R221, [R1+0x78] ;  /* 0x0000780001dd7983 */ /* 0x000f280000300800 */
[----:B------:R-:W4:Y:S04]  /*8dc0*/  LDL.LU R23, [R1+0x90] ;  /* 0x0000900001177983 */ /* 0x000f280000300800 */
[----:B------:R-:W4:Y:S04]  /*8dd0*/  LDL.LU R18, [R1+0x14] ;  /* 0x0000140001127983 */ /* 0x000f280000300800 */
[----:B------:R-:W4:Y:S01]  /*8de0*/  LDL.LU R22, [R1+0x88] ;  /* 0x0000880001167983 */ /* 0x000f220000300800 */
[----:B------:R-:W-:-:S02]  /*8df0*/  LOP3.LUT R17, R17, R2, RZ, 0xfc, !PT ;  /* 0x0000000211117212 */ /* 0x000fc400078efcff */
[----:B------:R-:W-:Y:S01]  /*8e00*/  LOP3.LUT R241, R241, R239, RZ, 0xfc, !PT ;  /* 0x000000eff1f17212 */ /* 0x000fe200078efcff */
[----:B------:R0:W-:Y:S03]  /*8e10*/  STL [R1+0x38], R2 ;  /* 0x0000380201007387 */ /* 0x0001e60000100800 */
[----:B------:R-:W-:Y:S01]  /*8e20*/  LOP3.LUT R242, R242, R241, RZ, 0xfc, !PT ;  /* 0x000000f1f2f27212 */ /* 0x000fe200078efcff */
[----:B0-----:R0:W5:Y:S03]  /*8e30*/  LDL.LU R2, [R1+0xfc] ;  /* 0x0000fc0001027983 */ /* 0x0011660000300800 */
[----:B------:R-:W-:Y:S01]  /*8e40*/  LOP3.LUT R243, R243, R242, RZ, 0xfc, !PT ;  /* 0x000000f2f3f37212 */ /* 0x000fe200078efcff */
[----:B------:R1:W-:Y:S03]  /*8e50*/  STL [R1+0x3c], R17 ;  /* 0x00003c1101007387 */ /* 0x0003e60000100800 */
[----:B------:R-:W-:-:S04]  /*8e60*/  LOP3.LUT R244, R244, R243, RZ, 0xfc, !PT ;  /* 0x000000f3f4f47212 */ /* 0x000fc800078efcff */
[----:B--2---:R-:W-:-:S04]  /*8e70*/  LOP3.LUT R245, R245, R244, RZ, 0xfc, !PT ;  /* 0x000000f4f5f57212 */ /* 0x004fc800078efcff */
[----:B---3--:R-:W-:-:S04]  /*8e80*/  LOP3.LUT R246, R246, R245, RZ, 0xfc, !PT ;  /* 0x000000f5f6f67212 */ /* 0x008fc800078efcff */
[----:B----4-:R-:W-:Y:S02]  /*8e90*/  LOP3.LUT R247, R247, R246, RZ, 0xfc, !PT ;  /* 0x000000f6f7f77212 */ /* 0x010fe400078efcff */
[----:B------:R-:W-:-:S04]  /*8ea0*/  LOP3.LUT R18, R18, R17, RZ, 0xfc, !PT ;  /* 0x0000001112127212 */ /* 0x000fc800078efcff */
[----:B-1----:R-:W-:Y:S01]  /*8eb0*/  LOP3.LUT R17, R19, R18, RZ, 0xfc, !PT ;  /* 0x0000001213117212 */ /* 0x002fe200078efcff */
[----:B------:R-:W-:Y:S04]  /*8ec0*/  STL [R1+0x40], R18 ;  /* 0x0000401201007387 */ /* 0x000fe80000100800 */
        /* <DEDUP_REMOVED lines=53> */
[C---:B-----5:R-:W-:Y:S02]  /*9220*/  ISETP.GT.U32.AND P4, PT, R0.reuse, 0x1f, PT ;  /* 0x0000001f0000780c */ /* 0x060fe40003f84070 */
        /* <DEDUP_REMOVED lines=37> */
.L_x_1098:
        /* <DEDUP_REMOVED lines=18> */
.L_x_1080:
        /* <DEDUP_REMOVED lines=18> */
.L_x_1082:
        /* <DEDUP_REMOVED lines=30> */
[----:B------:R-:W-:Y:S02]  /*98a0*/  @!P0 IMAD R31, R221, 0x8, R6 ;  /* 0x00000008dd1f8824 */ /* 0x000fe400078e0206 */
[----:B------:R-:W-:Y:S02]  /*98b0*/  @!P0 VIADD R35, R3, 0x3 ;  /* 0x0000000303238836 */ /* 0x000fe40000000000 */
[----:B------:R-:W-:-:S03]  /*98c0*/  @!P0 VIADD R221, R221, 0x1 ;  /* 0x00000001dddd8836 */ /* 0x000fc60000000000 */
[----:B------:R1:W-:Y:S02]  /*98d0*/  @!P0 STS.64 [R31], R34 ;  /* 0x000000221f008388 */ /* 0x0003e40000000a00 */
        /* <DEDUP_REMOVED lines=48> */
[----:B------:R-:W-:Y:S02]  /*9be0*/  @!P0 IMAD R31, R221, 0x8, R6 ;  /* 0x00000008dd1f8824 */ /* 0x000fe400078e0206 */
[----:B------:R-:W-:Y:S02]  /*9bf0*/  @!P0 VIADD R49, R3, 0xa ;  /* 0x0000000a03318836 */ /* 0x000fe40000000000 */
[----:B------:R-:W-:-:S03]  /*9c00*/  @!P0 VIADD R221, R221, 0x1 ;  /* 0x00000001dddd8836 */ /* 0x000fc60000000000 */
[----:B------:R0:W-:Y:S02]  /*9c10*/  @!P0 STS.64 [R31], R48 ;  /* 0x000000301f008388 */ /* 0x0001e40000000a00 */
[----:B0-----:R-:W-:Y:S01]  /*9c20*/  @!P0 IMAD.MOV.U32 R48, RZ, RZ, RZ ;  /* 0x000000ffff308224 */ /* 0x001fe200078e00ff */
[----:B------:R-:W-:-:S04]  /*9c30*/  LOP3.LUT P0, RZ, R51, 0x800, RZ, 0xc0, !PT ;  /* 0x0000080033ff7812 */ /* 0x000fc8000780c0ff */
[----:B------:R-:W-:-:S13]  /*9c40*/  ISETP.GT.U32.OR P0, PT, R221, 0xbff, !P0 ;  /* 0x00000bffdd00780c */ /* 0x000fda0004704470 */
        /* <DEDUP_REMOVED lines=12> */
[----:B------:R-:W-:Y:S01]  /*9d10*/  LOP3.LUT P0, RZ, R55, 0x2000, RZ, 0xc0, !PT ;  /* 0x0000200037ff7812 */ /* 0x000fe2000780c0ff */
[----:B------:R-:W4:Y:S03]  /*9d20*/  LDL.LU R53, [R1+0xbc] ;  /* 0x0000bc0001357983 */ /* 0x000f260000300800 */
[C---:B------:R-:W-:Y:S01]  /*9d30*/  ISETP.GT.U32.OR P0, PT, R221.reuse, 0xbff, !P0 ;  /* 0x00000bffdd00780c */ /* 0x040fe20004704470 */
[----:B------:R-:W5:Y:S04]  /*9d40*/  LDL.LU R51, [R1+0xc0] ;  /* 0x0000c00001337983 */ /* 0x000f680000300800 */
[----:B------:R-:W5:Y:S08]  /*9d50*/  LDL.LU R49, [R1+0xc4] ;  /* 0x0000c40001317983 */ /* 0x000f700000300800 */
[----:B------:R-:W-:-:S02]  /*9d60*/  @!P0 IMAD R31, R221, 0x8, R6 ;  /* 0x00000008dd1f8824 */ /* 0x000fc400078e0206 */
        /* <DEDUP_REMOVED lines=11> */
[----:B------:R-:W-:-:S04]  /*9e20*/  ISETP.GT.AND P0, PT, R59, -0x1, PT ;  /* 0xffffffff3b00780c */ /* 0x000fc80003f04270 */
[----:B------:R-:W-:-:S13]  /*9e30*/  ISETP.GT.U32.OR P0, PT, R221, 0xbff, P0 ;  /* 0x00000bffdd00780c */ /* 0x000fda0000704470 */
        /* <DEDUP_REMOVED lines=131> */
[----:B------:R-:W-:Y:S02]  /*a670*/  ISETP.GT.U32.OR P0, PT, R221, 0xbff, P4 ;  /* 0x00000bffdd00780c */ /* 0x000fe40002704470 */
[----:B------:R-:W-:-:S11]  /*a680*/  LOP3.LUT P4, RZ, R14, 0x400000, RZ, 0xc0, !PT ;  /* 0x004000000eff7812 */ /* 0x000fd6000788c0ff */
        /* <DEDUP_REMOVED lines=434> */
[----:B------:R-:W-:Y:S02]  /*c1b0*/  @!P4 IMAD R31, R221, 0x8, R6 ;  /* 0x00000008dd1fc824 */ /* 0x000fe400078e0206 */
[----:B0-----:R-:W-:Y:S02]  /*c1c0*/  @!P4 VIADD R223, R3, 0x61 ;  /* 0x0000006103dfc836 */ /* 0x001fe40000000000 */
[----:B------:R-:W-:-:S03]  /*c1d0*/  @!P4 VIADD R221, R221, 0x1 ;  /* 0x00000001ddddc836 */ /* 0x000fc60000000000 */
[----:B-1----:R0:W-:Y:S04]  /*c1e0*/  @!P4 STS.64 [R31], R222 ;  /* 0x000000de1f00c388 */ /* 0x0021e80000000a00 */
[----:B------:R-:W-:Y:S01]  /*c1f0*/  @!P4 STS [R11+0x6400], RZ ;  /* 0x006400ff0b00c388 */ /* 0x000fe20000000800 */
[----:B----4-:R-:W-:-:S04]  /*c200*/  ISETP.NE.AND P4, PT, R53, RZ, PT ;  /* 0x000000ff3500720c */ /* 0x010fc80003f85270 */
[----:B------:R-:W-:-:S13]  /*c210*/  ISETP.GT.U32.OR P4, PT, R221, 0xbff, P4 ;  /* 0x00000bffdd00780c */ /* 0x000fda0002784470 */
[----:B------:R-:W1:Y:S01]  /*c220*/  @!P4 LDS R222, [R11+0x6800] ;  /* 0x006800000bdec984 */ /* 0x000e620000000800 */
[----:B------:R-:W-:Y:S02]  /*c230*/  @!P4 IMAD R33, R221, 0x8, R6 ;  /* 0x00000008dd21c824 */ /* 0x000fe400078e0206 */
[----:B0-----:R-:W-:Y:S02]  /*c240*/  @!P4 VIADD R223, R3, 0x62 ;  /* 0x0000006203dfc836 */ /* 0x001fe40000000000 */
[----:B------:R-:W-:-:S03]  /*c250*/  @!P4 VIADD R221, R221, 0x1 ;  /* 0x00000001ddddc836 */ /* 0x000fc60000000000 */
[----:B-1----:R0:W-:Y:S04]  /*c260*/  @!P4 STS.64 [R33], R222 ;  /* 0x000000de2100c388 */ /* 0x0021e80000000a00 */
[----:B------:R-:W-:Y:S01]  /*c270*/  @!P4 STS [R11+0x6800], RZ ;  /* 0x006800ff0b00c388 */ /* 0x000fe20000000800 */
[----:B-----5:R-:W-:-:S04]  /*c280*/  ISETP.NE.AND P4, PT, R51, RZ, PT ;  /* 0x000000ff3300720c */ /* 0x020fc80003f85270 */
[----:B------:R-:W-:-:S13]  /*c290*/  ISETP.GT.U32.OR P4, PT, R221, 0xbff, P4 ;  /* 0x00000bffdd00780c */ /* 0x000fda0002784470 */
[----:B------:R-:W1:Y:S01]  /*c2a0*/  @!P4 LDS R222, [R11+0x6c00] ;  /* 0x006c00000bdec984 */ /* 0x000e620000000800 */
[----:B------:R-:W-:Y:S02]  /*c2b0*/  @!P4 IMAD R31, R221, 0x8, R6 ;  /* 0x00000008dd1fc824 */ /* 0x000fe400078e0206 */
        /* <DEDUP_REMOVED lines=17> */
[----:B------:R-:W5:Y:S10]  /*c3d0*/  LDL.LU R51, [R1+0xd8] ;  /* 0x0000d80001337983 */ /* 0x000f740000300800 */
        /* <DEDUP_REMOVED lines=9> */
[----:B------:R-:W-:Y:S02]  /*c470*/  @!P4 IMAD R33, R221, 0x8, R6 ;  /* 0x00000008dd21c824 */ /* 0x000fe400078e0206 */
        /* <DEDUP_REMOVED lines=239> */
[----:B------:R-:W-:Y:S02]  /*d370*/  UMOV UR5, 0x1 ;  /* 0x0000000100057882 */ /* 0x000fe40000000000 */
[----:B------:R-:W-:Y:S01]  /*d380*/  USHF.L.U32 UR5, UR5, UR8, URZ ;  /* 0x0000000805057299 */ /* 0x000fe2000800063f */
[----:B------:R-:W-:Y:S02]  /*d390*/  LOP3.LUT R33, RZ, R16, RZ, 0x33, !PT ;  /* 0x00000010ff217212 */ /* 0x000fe400078e33ff */
[----:B---3--:R-:W-:-:S04]  /*d3a0*/  ISETP.NE.AND P4, PT, R49, RZ, PT ;  /* 0x000000ff3100720c */ /* 0x008fc80003f85270 */
[----:B------:R-:W-:-:S13]  /*d3b0*/  ISETP.GT.U32.OR P4, PT, R221, 0xbff, P4 ;  /* 0x00000bffdd00780c */ /* 0x000fda0002784470 */
[----:B------:R-:W1:Y:S01]  /*d3c0*/  @!P4 LDS R222, [R11+0xf000] ;  /* 0x00f000000bdec984 */ /* 0x000e620000000800 */
[----:B------:R-:W-:Y:S01]  /*d3d0*/  LOP3.LUT R16, R9, UR5, RZ, 0xfc, !PT ;  /* 0x0000000509107c12 */ /* 0x000fe2000f8efcff */
[----:B------:R-:W-:Y:S02]  /*d3e0*/  @!P4 IMAD R31, R221, 0x8, R6 ;  /* 0x00000008dd1fc824 */ /* 0x000fe400078e0206 */
[----:B0-----:R-:W-:Y:S01]  /*d3f0*/  @!P4 VIADD R223, R3, 0x84 ;  /* 0x0000008403dfc836 */ /* 0x001fe20000000000 */
[----:B------:R-:W-:Y:S01]  /*d400*/  LOP3.LUT R16, R16, RZ, R33, 0xa0, !PT ;  /* 0x000000ff10107212 */ /* 0x000fe200078ea021 */
[----:B------:R-:W-:-:S03]  /*d410*/  @!P4 VIADD R221, R221, 0x1 ;  /* 0x00000001ddddc836 */ /* 0x000fc60000000000 */
[----:B-1----:R-:W-:Y:S04]  /*d420*/  @!P4 STS.64 [R31], R222 ;  /* 0x000000de1f00c388 */ /* 0x002fe80000000a00 */
[----:B------:R-:W-:Y:S01]  /*d430*/  @!P4 STS [R11+0xf000], RZ ;  /* 0x00f000ff0b00c388 */ /* 0x000fe20000000800 */
[----:B------:R-:W-:-:S04]  /*d440*/  ISETP.NE.AND P4, PT, R16, RZ, PT ;  /* 0x000000ff1000720c */ /* 0x000fc80003f85270 */
[----:B------:R-:W-:-:S13]  /*d450*/  ISETP.GT.U32.OR P4, PT, R221, 0xbff, P4 ;  /* 0x00000bffdd00780c */ /* 0x000fda0002784470 */
[----:B------:R-:W0:Y:S01]  /*d460*/  @!P4 LDS R16, [R11+0xf400] ;  /* 0x00f400000b10c984 */ /* 0x000e220000000800 */
[----:B------:R-:W-:Y:S02]  /*d470*/  @!P4 IMAD R33, R221, 0x8, R6 ;  /* 0x00000008dd21c824 */ /* 0x000fe400078e0206 */
[----:B------:R-:W-:Y:S02]  /*d480*/  @!P4 VIADD R17, R3, 0x85 ;  /* 0x000000850311c836 */ /* 0x000fe40000000000 */
[----:B------:R-:W-:-:S03]  /*d490*/  @!P4 VIADD R221, R221, 0x1 ;  /* 0x00000001ddddc836 */ /* 0x000fc60000000000 */
[----:B0-----:R0:W-:Y:S04]  /*d4a0*/  @!P4 STS.64 [R33], R16 ;  /* 0x000000102100c388 */ /* 0x0011e80000000a00 */
[----:B------:R-:W-:Y:S01]  /*d4b0*/  @!P4 STS [R11+0xf400], RZ ;  /* 0x00f400ff0b00c388 */ /* 0x000fe20000000800 */
[----:B--2---:R-:W-:-:S03]  /*d4c0*/  LOP3.LUT P4, RZ, R47, 0x40, RZ, 0xc0, !PT ;  /* 0x000000402fff7812 */ /* 0x004fc6000788c0ff */
[----:B------:R-:W2:Y:S01]  /*d4d0*/  LDL.LU R47, [R1] ;  /* 0x00000000012f7983 */ /* 0x000ea20000300800 */
[----:B------:R-:W-:-:S03]  /*d4e0*/  ISETP.GT.U32.OR P4, PT, R221, 0xbff, !P4 ;  /* 0x00000bffdd00780c */ /* 0x000fc60006784470 */
[----:B------:R-:W3:Y:S04]  /*d4f0*/  LDL.LU R53, [R1+0x4] ;  /* 0x0000040001357983 */ /* 0x000ee80000300800 */
[----:B------:R-:W4:Y:S04]  /*d500*/  LDL.LU R51, [R1+0x8] ;  /* 0x0000080001337983 */ /* 0x000f280000300800 */
[----:B------:R-:W5:Y:S04]  /*d510*/  LDL.LU R49, [R1+0xc] ;  /* 0x00000c0001317983 */ /* 0x000f680000300800 */
        /* <DEDUP_REMOVED lines=34> */
[----:B------:R-:W-:Y:S02]  /*d740*/  @!P4 IMAD R31, R221, 0x8, R6 ;  /* 0x00000008dd1fc824 */ /* 0x000fe400078e0206 */
[----:B0-----:R-:W-:Y:S02]  /*d750*/  @!P4 VIADD R17, R3, 0x8a ;  /* 0x0000008a0311c836 */ /* 0x001fe40000000000 */
[----:B------:R-:W-:-:S03]  /*d760*/  @!P4 VIADD R221, R221, 0x1 ;  /* 0x00000001ddddc836 */ /* 0x000fc60000000000 */
[----:B-1----:R0:W-:Y:S04]  /*d770*/  @!P4 STS.64 [R31], R16 ;  /* 0x000000101f00c388 */ /* 0x0021e80000000a00 */
[----:B------:R-:W-:Y:S01]  /*d780*/  @!P4 STS [R11+0x10800], RZ ;  /* 0x010800ff0b00c388 */ /* 0x000fe20000000800 */
[----:B---3--:R-:W-:-:S04]  /*d790*/  LOP3.LUT P4, RZ, R53, 0x800, RZ, 0xc0, !PT ;  /* 0x0000080035ff7812 */ /* 0x008fc8000788c0ff */
[----:B------:R-:W-:-:S13]  /*d7a0*/  ISETP.GT.U32.OR P4, PT, R221, 0xbff, !P4 ;  /* 0x00000bffdd00780c */ /* 0x000fda0006784470 */
[----:B------:R-:W1:Y:S01]  /*d7b0*/  @!P4 LDS R16, [R11+0x10c00] ;  /* 0x010c00000b10c984 */ /* 0x000e620000000800 */
[----:B------:R-:W-:Y:S02]  /*d7c0*/  @!P4 IMAD R33, R221, 0x8, R6 ;  /* 0x00000008dd21c824 */ /* 0x000fe400078e0206 */
[----:B0-----:R-:W-:Y:S02]  /*d7d0*/  @!P4 VIADD R17, R3, 0x8b ;  /* 0x0000008b0311c836 */ /* 0x001fe40000000000 */
[----:B------:R-:W-:-:S03]  /*d7e0*/  @!P4 VIADD R221, R221, 0x1 ;  /* 0x00000001ddddc836 */ /* 0x000fc60000000000 */
[----:B-1----:R0:W-:Y:S04]  /*d7f0*/  @!P4 STS.64 [R33], R16 ;  /* 0x000000102100c388 */ /* 0x0021e80000000a00 */
[----:B------:R-:W-:Y:S01]  /*d800*/  @!P4 STS [R11+0x10c00], RZ ;  /* 0x010c00ff0b00c388 */ /* 0x000fe20000000800 */
[----:B----4-:R-:W-:-:S03]  /*d810*/  LOP3.LUT P4, RZ, R51, 0x1000, RZ, 0xc0, !PT ;  /* 0x0000100033ff7812 */ /* 0x010fc6000788c0ff */
[----:B------:R-:W3:Y:S01]  /*d820*/  LDL.LU R51, [R1+0x18] ;  /* 0x0000180001337983 */ /* 0x000ee20000300800 */
[----:B------:R-:W-:-:S13]  /*d830*/  ISETP.GT.U32.OR P4, PT, R221, 0xbff, !P4 ;  /* 0x00000bffdd00780c */ /* 0x000fda0006784470 */
[----:B------:R-:W1:Y:S01]  /*d840*/  @!P4 LDS R16, [R11+0x11000] ;  /* 0x011000000b10c984 */ /* 0x000e620000000800 */
[----:B------:R-:W-:Y:S02]  /*d850*/  @!P4 IMAD R31, R221, 0x8, R6 ;  /* 0x00000008dd1fc824 */ /* 0x000fe400078e0206 */
[----:B0-----:R-:W-:Y:S02]  /*d860*/  @!P4 VIADD R17, R3, 0x8c ;  /* 0x0000008c0311c836 */ /* 0x001fe40000000000 */
[----:B------:R-:W-:-:S03]  /*d870*/  @!P4 VIADD R221, R221, 0x1 ;  /* 0x00000001ddddc836 */ /* 0x000fc60000000000 */
[----:B-1----:R0:W-:Y:S04]  /*d880*/  @!P4 STS.64 [R31], R16 ;  /* 0x000000101f00c388 */ /* 0x0021e80000000a00 */
[----:B------:R-:W-:Y:S01]  /*d890*/  @!P4 STS [R11+0x11000], RZ ;  /* 0x011000ff0b00c388 */ /* 0x000fe20000000800 */
[----:B-----5:R-:W-:-:S03]  /*d8a0*/  LOP3.LUT P4, RZ, R49, 0x2000, RZ, 0xc0, !PT ;  /* 0x0000200031ff7812 */ /* 0x020fc6000788c0ff */
[----:B------:R-:W4:Y:S01]  /*d8b0*/  LDL.LU R49, [R1+0x1c] ;  /* 0x00001c0001317983 */ /* 0x000f220000300800 */
        /* <DEDUP_REMOVED lines=9> */
[----:B------:R-:W-:Y:S02]  /*d950*/  ISETP.GT.U32.OR P4, PT, R221, 0xbff, !P4 ;  /* 0x00000bffdd00780c */ /* 0x000fe40006784470 */
[----:B------:R-:W-:Y:S01]  /*d960*/  PRMT R31, R249, 0x9910, RZ ;  /* 0x00009910f91f7816 */ /* 0x000fe200000000ff */
[----:B------:R-:W5:Y:S10]  /*d970*/  LDL.LU R53, [R1+0x24] ;  /* 0x0000240001357983 */ /* 0x000f740000300800 */
        /* <DEDUP_REMOVED lines=42> */
[----:B------:R-:W5:Y:S01]  /*dc20*/  LDL.LU R53, [R1+0x34] ;  /* 0x0000340001357983 */ /* 0x000f620000300800 */
[----:B------:R-:W-:-:S13]  /*dc30*/  ISETP.GT.U32.OR P4, PT, R221, 0xbff, !P4 ;  /* 0x00000bffdd00780c */ /* 0x000fda0006784470 */
        /* <DEDUP_REMOVED lines=69> */
[----:B-----5:R-:W-:-:S04]  /*e090*/  LOP3.LUT P4, RZ, R53, 0x8000000, RZ, 0xc0, !PT ;  /* 0x0800000035ff7812 */ /* 0x020fc8000788c0ff */
        /* <DEDUP_REMOVED lines=27> */
[----:B------:R-:W-:-:S03]  /*e250*/  ISETP.GT.U32.OR P4, PT, R221, 0xbff, !P4 ;  /* 0x00000bffdd00780c */ /* 0x000fc60006784470 */
        /* <DEDUP_REMOVED lines=42> */
[----:B-----5:R-:W-:-:S03]  /*e500*/  ISETP.NE.AND P4, PT, R53, RZ, PT ;  /* 0x000000ff3500720c */ /* 0x020fc60003f85270 */
[----:B------:R-:W5:Y:S01]  /*e510*/  LDL.LU R53, [R1+0x58] ;  /* 0x0000580001357983 */ /* 0x000f620000300800 */
        /* <DEDUP_REMOVED lines=25> */
[----:B--2---:R-:W-:-:S03]  /*e6b0*/  LOP3.LUT P4, RZ, R47, 0x40, RZ, 0xc0, !PT ;  /* 0x000000402fff7812 */ /* 0x004fc6000788c0ff */
[----:B------:R-:W2:Y:S04]  /*e6c0*/  LDL.LU R47, [R1+0x64] ;  /* 0x00006400012f7983 */ /* 0x000ea80000300800 */
        /* <DEDUP_REMOVED lines=74> */
[----:B--2---:R-:W-:-:S03]  /*eb70*/  PRMT R18, R47, 0x9910, RZ ;  /* 0x000099102f127816 */ /* 0x004fc600000000ff */
[----:B------:R-:W2:Y:S01]  /*eb80*/  LDL.LU R47, [R1+0x78] ;  /* 0x00007800012f7983 */ /* 0x000ea20000300800 */
        /* <DEDUP_REMOVED lines=29> */
[----:B----4-:R-:W-:-:S04]  /*ed60*/  LOP3.LUT P4, RZ, R49, 0x40000, RZ, 0xc0, !PT ;  /* 0x0004000031ff7812 */ /* 0x010fc8000788c0ff */
[----:B------:R-:W-:-:S13]  /*ed70*/  ISETP.GT.U32.OR P4, PT, R221, 0xbff, !P4 ;  /* 0x00000bffdd00780c */ /* 0x000fda0006784470 */
[----:B------:R-:W1:Y:S01]  /*ed80*/  @!P4 LDS R16, [R11+0x1a800] ;  /* 0x01a800000b10c984 */ /* 0x000e620000000800 */
[----:B------:R-:W-:Y:S02]  /*ed90*/  @!P4 IMAD R31, R221, 0x8, R6 ;  /* 0x00000008dd1fc824 */ /* 0x000fe400078e0206 */
[----:B0-----:R-:W-:Y:S02]  /*eda0*/  @!P4 VIADD R17, R3, 0xb2 ;  /* 0x000000b20311c836 */ /* 0x001fe40000000000 */
[----:B------:R-:W-:-:S03]  /*edb0*/  @!P4 VIADD R221, R221, 0x1 ;  /* 0x00000001ddddc836 */ /* 0x000fc60000000000 */
[----:B-1----:R0:W-:Y:S04]  /*edc0*/  @!P4 STS.64 [R31], R16 ;  /* 0x000000101f00c388 */ /* 0x0021e80000000a00 */
[----:B------:R-:W-:Y:S01]  /*edd0*/  @!P4 STS [R11+0x1a800], RZ ;  /* 0x01a800ff0b00c388 */ /* 0x000fe20000000800 */
[----:B--2---:R-:W-:-:S04]  /*ede0*/  LOP3.LUT P4, RZ, R47, 0x80000, RZ, 0xc0, !PT ;  /* 0x000800002fff7812 */ /* 0x004fc8000788c0ff */
        /* <DEDUP_REMOVED lines=37> */
[----:B-1----:R-:W-:Y:S04]  /*f040*/  @!P4 STS.64 [R20], R16 ;  /* 0x000000101400c388 */ /* 0x002fe80000000a00 */
[----:B------:R-:W-:Y:S01]  /*f050*/  @!P4 STS [R11+0x1bc00], RZ ;  /* 0x01bc00ff0b00c388 */ /* 0x000fe20000000800 */
[----:B------:R-:W-:-:S04]  /*f060*/  LOP3.LUT P4, RZ, R22, 0x1000000, RZ, 0xc0, !PT ;  /* 0x0100000016ff7812 */ /* 0x000fc8000788c0ff */
[----:B------:R-:W-:-:S13]  /*f070*/  ISETP.GT.U32.OR P4, PT, R221, 0xbff, !P4 ;  /* 0x00000bffdd00780c */ /* 0x000fda0006784470 */
[----:B------:R-:W0:Y:S01]  /*f080*/  @!P4 LDS R18, [R11+0x1c000] ;  /* 0x01c000000b12c984 */ /* 0x000e220000000800 */
[----:B------:R-:W-:Y:S02]  /*f090*/  @!P4 IMAD R21, R221, 0x8, R6 ;  /* 0x00000008dd15c824 */ /* 0x000fe400078e0206 */
[----:B------:R-:W-:Y:S02]  /*f0a0*/  @!P4 VIADD R19, R3, 0xb8 ;  /* 0x000000b80313c836 */ /* 0x000fe40000000000 */
[----:B------:R-:W-:-:S03]  /*f0b0*/  @!P4 VIADD R221, R221, 0x1 ;  /* 0x00000001ddddc836 */ /* 0x000fc60000000000 */
[----:B0-----:R-:W-:Y:S04]  /*f0c0*/  @!P4 STS.64 [R21], R18 ;  /* 0x000000121500c388 */ /* 0x001fe80000000a00 */
        /* <DEDUP_REMOVED lines=61> */
.L_x_1083:
[----:B------:R-:W2:Y:S01]  /*f4a0*/  LDL.LU R18, [R1+0x14] ;  /* 0x0000140001127983 */ /* 0x000ea20000300800 */
[----:B-1----:R-:W1:Y:S02]  /*f4b0*/  LDC R17, c[0x0][0x264] ;  /* 0x00009900ff117b82 */ /* 0x002e640000000800 */
[----:B-1----:R-:W-:-:S05]  /*f4c0*/  FADD.FTZ R16, R8, -R17 ;  /* 0x8000001108107221 */ /* 0x002fca0000010000 */
        /* <DEDUP_REMOVED lines=8> */
[----:B------:R1:W5:Y:S04]  /*f550*/  LDL R19, [R1+0xac] ;  /* 0x0000ac0001137983 */ /* 0x0003680000100800 */
        /* <DEDUP_REMOVED lines=13> */
.L_x_1085:
        /* <DEDUP_REMOVED lines=10> */
.L_x_1086:
[----:B------:R-:W-:Y:S01]  /*f6d0*/  UIADD3 UR8, UR8, -0x1, URZ ;  /* 0xffffffff08087890 */ /* 0x000fe2000fffe03f */
[----:B------:R-:W-:Y:S11]  /*f6e0*/  BRA `(.L_x_1087) ;  /* 0xffffff2800607947 */ /* 0x000ff6000383ffff */
.L_x_1084:
[----:B------:R-:W-:Y:S01]  /*f6f0*/  BAR.SYNC.DEFER_BLOCKING 0x0 ;  /* 0x0000000000007b1d */ /* 0x000fe20000010000 */
[----:B------:R-:W-:Y:S02]  /*f700*/  LOP3.LUT P1, RZ, R12, 0x2000000, RZ, 0xc0, !PT ;  /* 0x020000000cff7812 */ /* 0x000fe4000782c0ff */
[----:B------:R-:W-:-:S03]  /*f710*/  FSETP.GEU.FTZ.AND P0, PT, R8, R17, PT ;  /* 0x000000110800720b */ /* 0x000fc60003f1e000 */
[----:B------:R-:W-:Y:S01]  /*f720*/  BSSY B0, `(.L_x_1088) ;  /* 0x0000015000007945 */ /* 0x000fe20003800000 */
[----:B------:R-:W1:Y:S02]  /*f730*/  LDS R3, [UR4] ;  /* 0x00000004ff037984 */ /* 0x000e640008000800 */
[----:B-1----:R-:W-:-:S04]  /*f740*/  SEL R11, R4, R3, !P0 ;  /* 0x00000003040b7207 */ /* 0x002fc80004000000 */
        /* <DEDUP_REMOVED lines=18> */
.L_x_1089:
[----:B------:R-:W-:Y:S05]  /*f870*/  BSYNC B0 ;  /* 0x0000000000007941 */ /* 0x000fea0003800000 */
.L_x_1088:
[----:B------:R-:W-:Y:S05]  /*f880*/  @P0 EXIT ;  /* 0x000000000000094d */ /* 0x000fea0003800000 */
[----:B------:R-:W-:Y:S01]  /*f890*/  ULDC UR4, c[0x0][0x0] ;  /* 0x0000000000047ab9 */ /* 0x000fe20000000800 */
[----:B------:R-:W-:Y:S01]  /*f8a0*/  ULDC.64 UR8, c[0x0][0x218] ;  /* 0x0000860000087ab9 */ /* 0x000fe20000000a00 */
[----:B------:R-:W-:-:S05]  /*f8b0*/  ULDC.64 UR10, c[0x0][0x220] ;  /* 0x00008800000a7ab9 */ /* 0x000fca0000000a00 */
.L_x_1090:
[----:B-12---:R-:W2:Y:S01]  /*f8c0*/  LDL R2, [R1+0xa8] ;  /* 0x0000a80001027983 */ /* 0x006ea20000100800 */
[----:B------:R-:W-:-:S05]  /*f8d0*/  IMAD R7, R0, 0x8, R6 ;  /* 0x0000000800077824 */ /* 0x000fca00078e0206 */
[----:B------:R-:W1:Y:S01]  /*f8e0*/  LDS.64 R8, [R7] ;  /* 0x0000000007087984 */ /* 0x000e620000000a00 */
[----:B--2---:R-:W-:Y:S02]  /*f8f0*/  IADD3 R5, P0, R2, R0, RZ ;  /* 0x0000000002057210 */ /* 0x004fe40007f1e0ff */
[----:B------:R-:W-:-:S03]  /*f900*/  SHF.R.S32.HI R3, RZ, 0x1f, R2 ;  /* 0x0000001fff037819 */ /* 0x000fc60000011402 */
        /* <DEDUP_REMOVED lines=13> */
.L_x_1068:
        /* <DEDUP_REMOVED lines=8> */
.L_x_1081:
[----:B------:R-:W-:Y:S02]  /*fa60*/  IMAD.MOV.U32 R39, RZ, RZ, 0x1 ;  /* 0x00000001ff277424 */ /* 0x000fe400078e00ff */
[----:B------:R-:W-:Y:S02]  /*fa70*/  IMAD.MOV.U32 R222, RZ, RZ, R41 ;  /* 0x000000ffffde7224 */ /* 0x000fe400078e0029 */
[----:B------:R-:W-:Y:S02]  /*fa80*/  IMAD.MOV.U32 R157, RZ, RZ, RZ ;  /* 0x000000ffff9d7224 */ /* 0x000fe400078e00ff */
[----:B------:R-:W-:-:S07]  /*fa90*/  IMAD.MOV.U32 R211, RZ, RZ, -0x1 ;  /* 0xffffffffffd37424 */ /* 0x000fce00078e00ff */
[----:B-1----:R-:W-:Y:S05]  /*faa0*/  WARPSYNC.COLLECTIVE R211, `(.L_x_1091) ;  /* 0x00000000d3087348 */ /* 0x002fea0003c00000 */
[----:B------:R0:W2:Y:S02]  /*fab0*/  SHFL.UP P5, R39, R222, R39, R157 ;  /* 0x04000027de277389 */ /* 0x0000a400000a009d */
[----:B012---:R-:W-:Y:S01]  /*fac0*/  ENDCOLLECTIVE ;  /* 0x000000000000791b */ /* 0x007fe20003800000 */
.L_x_1091:
[----:B------:R-:W-:Y:S02]  /*fad0*/  IMAD.MOV.U32 R213, RZ, RZ, R39 ;  /* 0x000000ffffd57224 */ /* 0x000fe400078e0027 */
[----:B------:R-:W-:Y:S02]  /*fae0*/  IMAD.MOV.U32 R39, RZ, RZ, 0x2 ;  /* 0x00000002ff277424 */ /* 0x000fe400078e00ff */
[----:B------:R-:W-:-:S04]  /*faf0*/  @P5 IMAD.IADD R213, R41, 0x1, R213 ;  /* 0x0000000129d55824 */ /* 0x000fc800078e02d5 */
[----:B------:R-:W-:-:S07]  /*fb00*/  IMAD.MOV.U32 R222, RZ, RZ, R213 ;  /* 0x000000ffffde7224 */ /* 0x000fce00078e00d5 */
[----:B------:R-:W-:Y:S05]  /*fb10*/  WARPSYNC.COLLECTIVE R211, `(.L_x_1092) ;  /* 0x00000000d3087348 */ /* 0x000fea0003c00000 */
[----:B------:R0:W1:Y:S02]  /*fb20*/  SHFL.UP P5, R39, R222, R39, R157 ;  /* 0x04000027de277389 */ /* 0x00006400000a009d */
[----:B01----:R-:W-:Y:S01]  /*fb30*/  ENDCOLLECTIVE ;  /* 0x000000000000791b */ /* 0x003fe20003800000 */
.L_x_1092:
[----:B------:R-:W-:Y:S02]  /*fb40*/  IMAD.MOV.U32 R103, RZ, RZ, R39 ;  /* 0x000000ffff677224 */ /* 0x000fe400078e0027 */
[----:B------:R-:W-:Y:S02]  /*fb50*/  IMAD.MOV.U32 R39, RZ, RZ, 0x4 ;  /* 0x00000004ff277424 */ /* 0x000fe400078e00ff */
[----:B------:R-:W-:-:S04]  /*fb60*/  @P5 IMAD.IADD R103, R213, 0x1, R103 ;  /* 0x00000001d5675824 */ /* 0x000fc800078e0267 */
[----:B------:R-:W-:-:S07]  /*fb70*/  IMAD.MOV.U32 R222, RZ, RZ, R103 ;  /* 0x000000ffffde7224 */ /* 0x000fce00078e0067 */
[----:B------:R-:W-:Y:S05]  /*fb80*/  WARPSYNC.COLLECTIVE R211, `(.L_x_1093) ;  /* 0x00000000d3087348 */ /* 0x000fea0003c00000 */
[----:B------:R0:W1:Y:S02]  /*fb90*/  SHFL.UP P5, R39, R222, R39, R157 ;  /* 0x04000027de277389 */ /* 0x00006400000a009d */
[----:B01----:R-:W-:Y:S01]  /*fba0*/  ENDCOLLECTIVE ;  /* 0x000000000000791b */ /* 0x003fe20003800000 */
.L_x_1093:
[----:B------:R-:W-:Y:S02]  /*fbb0*/  IMAD.MOV.U32 R213, RZ, RZ, R39 ;  /* 0x000000ffffd57224 */ /* 0x000fe400078e0027 */
[----:B------:R-:W-:Y:S02]  /*fbc0*/  IMAD.MOV.U32 R39, RZ, RZ, 0x8 ;  /* 0x00000008ff277424 */ /* 0x000fe400078e00ff */
[----:B------:R-:W-:-:S04]  /*fbd0*/  @P5 IMAD.IADD R213, R103, 0x1, R213 ;  /* 0x0000000167d55824 */ /* 0x000fc800078e02d5 */
[----:B------:R-:W-:-:S07]  /*fbe0*/  IMAD.MOV.U32 R222, RZ, RZ, R213 ;  /* 0x000000ffffde7224 */ /* 0x000fce00078e00d5 */
[----:B------:R-:W-:Y:S05]  /*fbf0*/  WARPSYNC.COLLECTIVE R211, `(.L_x_1094) ;  /* 0x00000000d3087348 */ /* 0x000fea0003c00000 */
[----:B------:R0:W1:Y:S02]  /*fc00*/  SHFL.UP P5, R39, R222, R39, R157 ;  /* 0x04000027de277389 */ /* 0x00006400000a009d */
[----:B01----:R-:W-:Y:S01]  /*fc10*/  ENDCOLLECTIVE ;  /* 0x000000000000791b */ /* 0x003fe20003800000 */
.L_x_1094:
        /* <DEDUP_REMOVED lines=8> */
.L_x_1095:
[----:B------:R-:W-:Y:S02]  /*fca0*/  IMAD.MOV.U32 R157, RZ, RZ, 0x1f ;  /* 0x0000001fff9d7424 */ /* 0x000fe400078e00ff */
[----:B------:R-:W-:-:S04]  /*fcb0*/  @P5 IMAD.IADD R39, R103, 0x1, R39 ;  /* 0x0000000167275824 */ /* 0x000fc800078e0227 */
[----:B------:R-:W-:Y:S02]  /*fcc0*/  IMAD.MOV.U32 R103, RZ, RZ, R39 ;  /* 0x000000ffff677224 */ /* 0x000fe400078e0027 */
[----:B------:R-:W-:-:S07]  /*fcd0*/  IMAD.IADD R41, R39, 0x1, -R41 ;  /* 0x0000000127297824 */ /* 0x000fce00078e0a29 */
[----:B------:R-:W-:Y:S05]  /*fce0*/  WARPSYNC.COLLECTIVE R211, `(.L_x_1096) ;  /* 0x00000000d3087348 */ /* 0x000fea0003c00000 */
[----:B------:R0:W1:Y:S02]  /*fcf0*/  SHFL.IDX P5, R157, R103, R157, R213 ;  /* 0x0000009d679d7389 */ /* 0x00006400000a00d5 */
[----:B01----:R-:W-:Y:S01]  /*fd00*/  ENDCOLLECTIVE ;  /* 0x000000000000791b */ /* 0x003fe20003800000 */
.L_x_1096:
[----:B------:R-:W-:Y:S02]  /*fd10*/  IMAD.MOV.U32 R103, RZ, RZ, R7 ;  /* 0x000000ffff677224 */ /* 0x000fe400078e0007 */
[----:B------:R-:W-:Y:S02]  /*fd20*/  IMAD.MOV.U32 R39, RZ, RZ, R157 ;  /* 0x000000ffff277224 */ /* 0x000fe400078e009d */
[----:B------:R-:W-:-:S07]  /*fd30*/  IMAD.MOV.U32 R157, RZ, RZ, RZ ;  /* 0x000000ffff9d7224 */ /* 0x000fce00078e00ff */
[----:B------:R-:W-:Y:S05]  /*fd40*/  WARPSYNC.COLLECTIVE R211, `(.L_x_1097) ;  /* 0x00000000d3087348 */ /* 0x000fea0003c00000 */
[----:B------:R0:W1:Y:S02]  /*fd50*/  SHFL.IDX P5, R157, R103, R157, R213 ;  /* 0x0000009d679d7389 */ /* 0x00006400000a00d5 */
[----:B01----:R-:W-:Y:S01]  /*fd60*/  ENDCOLLECTIVE ;  /* 0x000000000000791b */ /* 0x003fe20003800000 */
.L_x_1097:
[----:B------:R-:W-:Y:S01]  /*fd70*/  IMAD.MOV.U32 R103, RZ, RZ, R157 ;  /* 0x000000ffff677224 */ /* 0x000fe200078e009d */
[----:B------:R-:W-:Y:S06]  /*fd80*/  BRA `(.L_x_1098) ;  /* 0xffffff9400bc7947 */ /* 0x000fec000383ffff */
.L_x_1099:
        /* <DEDUP_REMOVED lines=15> */
.L_x_2034:


//--------------------- .text._ZN17fastertransformer19segmented_topp_impl27segmented_top_p_single_passINS0_28Segmented_topk_kernel_paramsIfiLi256ELi2EEELi160EEEvNS0_20TopKPerSegmentParamsE --------------------------
	.section	.text._ZN17fastertransformer19segmented_topp_impl27segmented_top_p_single_passINS0_28Segmented_topk_kernel_paramsIfiLi256ELi2EEELi160EEEvNS0_20TopKPerSegmentParamsE,"ax",@progbits
	.align	128
        .global         _ZN17fastertransformer19segmented_topp_impl27segmented_top_p_single_passINS0_28Segmented_topk_kernel_paramsIfiLi256ELi2EEELi160EEEvNS0_20TopKPerSegmentParamsE
        .type           _ZN17fastertransformer19segmented_topp_impl27segmented_top_p_single_passINS0_28Segmented_topk_kernel_paramsIfiLi256ELi2EEELi160EEEvNS0_20TopKPerSegmentParamsE,@function
        .size           _ZN17fastertransformer19segmented_topp_impl27segmented_top_p_single_passINS0_28Segmented_topk_kernel_paramsIfiLi256ELi2EEELi160EEEvNS0_20TopKPerSegmentParamsE,(.L_x_2035 - _ZN17fastertransformer19segmented_topp_impl27segmented_top_p_single_passINS0_28Segmented_topk_kernel_paramsIfiLi256ELi2EEELi160EEEvNS0_20TopKPerSegmentParamsE)
        .other          _ZN17fastertransformer19segmented_topp_impl27segmented_top_p_single_passINS0_28Segmented_topk_kernel_paramsIfiLi256ELi2EEELi160EEEvNS0_20TopKPerSegmentParamsE,@"STO_CUDA_ENTRY STV_DEFAULT"
_ZN17fastertransformer19segmented_topp_impl27segmented_top_p_single_passINS0_28Segmented_topk_kernel_paramsIfiLi256ELi2EEELi160EEEvNS0_20TopKPerSegmentParamsE:
.text._ZN17fastertransformer19segmented_topp_impl27segmented_top_p_single_passINS0_28Segmented_topk_kernel_paramsIfiLi256ELi2EEELi160EEEvNS0_20TopKPerSegmentParamsE:
        /* <DEDUP_REMOVED lines=55> */
[C---:B------:R-:W-:Y:S01]  /*0370*/  VIADD R7, R3.reuse, 0x1 ;  /* 0x0000000103077836 */ /* 0x040fe20000000000 */
[----:B------:R-:W-:Y:S01]  /*0380*/  SHF.R.S32.HI R15, RZ, 0x1f, R5 ;  /* 0x0000001fff0f7819 */ /* 0x000fe20000011405 */
[----:B------:R-:W-:Y:S01]  /*0390*/  VIADD R11, R3, 0x5 ;  /* 0x00000005030b7836 */ /* 0x000fe20000000000 */
[----:B------:R-:W-:Y:S02]  /*03a0*/  IADD3 R8, P1, R5, R3, RZ ;  /* 0x0000000305087210 */ /* 0x000fe40007f3e0ff */
[-C--:B------:R-:W-:Y:S01]  /*03b0*/  ISETP.GE.AND P4, PT, R9, R4.reuse, PT ;  /* 0x000000040900720c */ /* 0x080fe20003f86270 */
[----:B------:R-:W-:Y:S01]  /*03c0*/  VIADD R9, R3, 0x4 ;  /* 0x0000000403097836 */ /* 0x000fe20000000000 */
[----:B------:R-:W-:Y:S01]  /*03d0*/  ISETP.GE.AND P5, PT, R7, R4, PT ;  /* 0x000000040700720c */ /* 0x000fe20003fa6270 */
[----:B------:R-:W-:Y:S01]  /*03e0*/  IMAD.X R13, R15, 0x1, R2, P1 ;  /* 0x000000010f0d7824 */ /* 0x000fe200008e0602 */
[----:B------:R-:W-:-:S02]  /*03f0*/  LEA R6, P1, R8, UR4, 0x2 ;  /* 0x0000000408067c11 */ /* 0x000fc4000f8210ff */
        /* <DEDUP_REMOVED lines=320> */
.L_x_1109:
[----:B01----:R-:W-:-:S04]  /*1800*/  IMAD.MOV.U32 R7, RZ, RZ, 0xa0 ;  /* 0x000000a0ff077424 */ /* 0x003fc800078e00ff */
[----:B------:R-:W-:-:S04]  /*1810*/  IMAD R19, R8, R7, 0x50 ;  /* 0x0000005008137424 */ /* 0x000fc800078e0207 */
[----:B------:R-:W-:-:S05]  /*1820*/  IMAD.IADD R6, R12, 0x1, R19 ;  /* 0x000000010c067824 */ /* 0x000fca00078e0213 */
[----:B------:R-:W-:Y:S02]  /*1830*/  IADD3 R7, P1, R5, R6, RZ ;  /* 0x0000000605077210 */ /* 0x000fe40007f3e0ff */
[C---:B------:R-:W-:Y:S02]  /*1840*/  ISETP.GE.AND P0, PT, R6.reuse, R4, PT ;  /* 0x000000040600720c */ /* 0x040fe40003f06270 */
[----:B--2---:R-:W-:Y:S02]  /*1850*/  LEA.HI.X.SX32 R10, R6, R15, 0x1, P1 ;  /* 0x0000000f060a7211 */ /* 0x004fe400008f0eff */
        /* <DEDUP_REMOVED lines=21> */
.L_x_1106:
[----:B------:R-:W-:Y:S05]  /*19b0*/  BSYNC B2 ;  /* 0x0000000000027941 */ /* 0x000fea0003800000 */
.L_x_1105:
        /* <DEDUP_REMOVED lines=10> */
.L_x_1108:
[----:B------:R-:W-:Y:S05]  /*1a60*/  BSYNC B2 ;  /* 0x0000000000027941 */ /* 0x000fea0003800000 */
.L_x_1107:
[----:B-----5:R2:W-:Y:S04]  /*1a70*/  STS [R18+0x26000], R10 ;  /* 0x0260000a12007388 */ /* 0x0205e80000000800 */
[----:B------:R2:W-:Y:S02]  /*1a80*/  STS [R18+0x26400], R11 ;  /* 0x0264000b12007388 */ /* 0x0005e40000000800 */
.L_x_1104:
[----:B------:R-:W-:Y:S05]  /*1a90*/  BSYNC B0 ;  /* 0x0000000000007941 */ /* 0x000fea0003800000 */
.L_x_1103:
[----:B------:R-:W-:-:S05]  /*1aa0*/  VIADD R8, R8, 0x8 ;  /* 0x0000000808087836 */ /* 0x000fca0000000000 */
[----:B------:R-:W-:-:S13]  /*1ab0*/  ISETP.GE.U32.AND P0, PT, R8, 0x100, PT ;  /* 0x000001000800780c */ /* 0x000fda0003f06070 */
[----:B------:R-:W-:Y:S05]  /*1ac0*/  @!P0 BRA `(.L_x_1109) ;  /* 0xfffffffc004c8947 */ /* 0x000fea000383ffff */
.L_x_1102:
[----:B------:R-:W-:Y:S05]  /*1ad0*/  BSYNC B1 ;  /* 0x0000000000017941 */ /* 0x000fea0003800000 */
.L_x_1101:
[----:B------:R-:W3:Y:S01]  /*1ae0*/  S2R R8, SR_CgaCtaId ;  /* 0x0000000000087919 */ /* 0x000ee20000008800 */
[----:B01----:R-:W-:Y:S01]  /*1af0*/  MOV R7, 0x400 ;  /* 0x0000040000077802 */ /* 0x003fe20000000f00 */
[----:B------:R-:W-:Y:S01]  /*1b00*/  UMOV UR6, 0x1d ;  /* 0x0000001d00067882 */ /* 0x000fe20000000000 */
[----:B------:R-:W-:Y:S02]  /*1b10*/  SHF.R.S32.HI R9, RZ, 0x1f, R0 ;  /* 0x0000001fff097819 */ /* 0x000fe40000011400 */
[----:B------:R-:W-:Y:S01]  /*1b20*/  ISETP.NE.AND P0, PT, R0, RZ, PT ;  /* 0x000000ff0000720c */ /* 0x000fe20003f05270 */
[----:B------:R-:W-:Y:S01]  /*1b30*/  VIADD R6, R7, 0x10 ;  /* 0x0000001007067836 */ /* 0x000fe20000000000 */
[----:B------:R-:W-:Y:S02]  /*1b40*/  LEA.HI R12, R9, R0, RZ, 0x5 ;  /* 0x00000000090c7211 */ /* 0x000fe400078f28ff */
[----:B------:R-:W-:Y:S02]  /*1b50*/  LOP3.LUT R15, R15, 0xfdffffff, RZ, 0xc0, !PT ;  /* 0xfdffffff0f0f7812 */ /* 0x000fe400078ec0ff */
[----:B------:R-:W-:-:S02]  /*1b60*/  SHF.R.S32.HI R17, RZ, 0x5, R12 ;  /* 0x00000005ff117819 */ /* 0x000fc4000001140c */
[----:B------:R-:W-:-:S05]  /*1b70*/  CS2R R12, SRZ ;  /* 0x00000000000c7805 */ /* 0x000fca000001ff00 */
[----:B------:R-:W-:Y:S02]  /*1b80*/  @P0 LOP3.LUT R15, R15, 0x2000000, RZ, 0xfc, !PT ;  /* 0x020000000f0f0812 */ /* 0x000fe400078efcff */
[C---:B---3--:R-:W-:Y:S02]  /*1b90*/  LEA R6, R8.reuse, R6, 0x18 ;  /* 0x0000000608067211 */ /* 0x048fe400078ec0ff */
[C---:B--2---:R-:W-:Y:S01]  /*1ba0*/  @!P0 LEA R11, R8.reuse, R7, 0x18 ;  /* 0x00000007080b8211 */ /* 0x044fe200078ec0ff */
[----:B------:R-:W-:Y:S02]  /*1bb0*/  VIADD R7, R7, 0x4b0 ;  /* 0x000004b007077836 */ /* 0x000fe40000000000 */
[----:B------:R-:W-:Y:S02]  /*1bc0*/  IMAD R16, R17, 0x4, R6 ;  /* 0x0000000411107824 */ /* 0x000fe400078e0206 */
[----:B------:R0:W-:Y:S01]  /*1bd0*/  @!P0 STS [R11], RZ ;  /* 0x000000ff0b008388 */ /* 0x0001e20000000800 */
[----:B------:R-:W-:-:S02]  /*1be0*/  LEA R7, R8, R7, 0x18 ;  /* 0x0000000708077211 */ /* 0x000fc400078ec0ff */
[----:B------:R-:W-:Y:S01]  /*1bf0*/  CS2R R8, SRZ ;  /* 0x0000000000087805 */ /* 0x000fe2000001ff00 */
[----:B------:R1:W-:Y:S02]  /*1c00*/  STL [R1+0x14], R16 ;  /* 0x0000141001007387 */ /* 0x0003e40000100800 */
[----:B------:R-:W-:Y:S01]  /*1c10*/  IMAD R14, R0, 0x4, R7 ;  /* 0x00000004000e7824 */ /* 0x000fe200078e0207 */
[----:B0-----:R-:W-:-:S07]  /*1c20*/  CS2R R10, SRZ ;  /* 0x00000000000a7805 */ /* 0x001fce000001ff00 */
.L_x_1119:
        /* <DEDUP_REMOVED lines=1320> */
.L_x_1111:
[----:B------:R-:W-:Y:S05]  /*6eb0*/  BSYNC B0 ;  /* 0x0000000000007941 */ /* 0x000fea0003800000 */
.L_x_1110:
        /* <DEDUP_REMOVED lines=112> */
.L_x_1130:
        /* <DEDUP_REMOVED lines=18> */
.L_x_1112:
        /* <DEDUP_REMOVED lines=20> */
.L_x_1114:
        /* <DEDUP_REMOVED lines=1208> */
.L_x_1115:
        /* <DEDUP_REMOVED lines=20> */
.L_x_1117:
        /* <DEDUP_REMOVED lines=10> */
.L_x_1118:
[----:B------:R-:W-:Y:S01]  /*c580*/  UIADD3 UR6, UR6, -0x1, URZ ;  /* 0xffffffff06067890 */ /* 0x000fe2000fffe03f */
[----:B------:R-:W-:Y:S11]  /*c590*/  BRA `(.L_x_1119) ;  /* 0xffffff5400a47947 */ /* 0x000ff6000383ffff */
.L_x_1116:
        /* <DEDUP_REMOVED lines=24> */
.L_x_1121:
[----:B------:R-:W-:Y:S05]  /*c720*/  BSYNC B0 ;  /* 0x0000000000007941 */ /* 0x000fea0003800000 */
.L_x_1120:
[----:B------:R-:W-:Y:S05]  /*c730*/  @P0 EXIT ;  /* 0x000000000000094d */ /* 0x000fea0003800000 */
[----:B------:R-:W-:Y:S01]  /*c740*/  ULDC UR4, c[0x0][0x0] ;  /* 0x0000000000047ab9 */ /* 0x000fe20000000800 */
[----:B------:R-:W-:Y:S01]  /*c750*/  ULDC.64 UR6, c[0x0][0x218] ;  /* 0x0000860000067ab9 */ /* 0x000fe20000000a00 */
[----:B------:R-:W-:-:S05]  /*c760*/  ULDC.64 UR10, c[0x0][0x220] ;  /* 0x00008800000a7ab9 */ /* 0x000fca0000000a00 */
.L_x_1122:
[----:B------:R-:W-:Y:S01]  /*c770*/  IMAD R4, R0, 0x8, R7 ;  /* 0x0000000800047824 */ /* 0x000fe200078e0207 */
        /* <DEDUP_REMOVED lines=16> */
.L_x_1100:
        /* <DEDUP_REMOVED lines=8> */
.L_x_1113:
[----:B------:R-:W-:Y:S02]  /*c900*/  IMAD.MOV.U32 R47, RZ, RZ, 0x1 ;  /* 0x00000001ff2f7424 */ /* 0x000fe400078e00ff */
[----:B------:R-:W-:Y:S02]  /*c910*/  IMAD.MOV.U32 R206, RZ, RZ, R49 ;  /* 0x000000ffffce7224 */ /* 0x000fe400078e0031 */
[----:B------:R-:W-:Y:S02]  /*c920*/  IMAD.MOV.U32 R173, RZ, RZ, RZ ;  /* 0x000000ffffad7224 */ /* 0x000fe400078e00ff */
[----:B------:R-:W-:-:S07]  /*c930*/  IMAD.MOV.U32 R197, RZ, RZ, -0x1 ;  /* 0xffffffffffc57424 */ /* 0x000fce00078e00ff */
[----:B------:R-:W-:Y:S05]  /*c940*/  WARPSYNC.COLLECTIVE R197, `(.L_x_1123) ;  /* 0x00000000c5087348 */ /* 0x000fea0003c00000 */
[----:B------:R0:W1:Y:S02]  /*c950*/  SHFL.UP P5, R47, R206, R47, R173 ;  /* 0x0400002fce2f7389 */ /* 0x00006400000a00ad */
[----:B01----:R-:W-:Y:S01]  /*c960*/  ENDCOLLECTIVE ;  /* 0x000000000000791b */ /* 0x003fe20003800000 */
.L_x_1123:
[----:B------:R-:W-:Y:S02]  /*c970*/  IMAD.MOV.U32 R199, RZ, RZ, R47 ;  /* 0x000000ffffc77224 */ /* 0x000fe400078e002f */
[----:B------:R-:W-:Y:S02]  /*c980*/  IMAD.MOV.U32 R47, RZ, RZ, 0x2 ;  /* 0x00000002ff2f7424 */ /* 0x000fe400078e00ff */
[----:B------:R-:W-:-:S04]  /*c990*/  @P5 IMAD.IADD R199, R49, 0x1, R199 ;  /* 0x0000000131c75824 */ /* 0x000fc800078e02c7 */
[----:B------:R-:W-:-:S07]  /*c9a0*/  IMAD.MOV.U32 R206, RZ, RZ, R199 ;  /* 0x000000ffffce7224 */ /* 0x000fce00078e00c7 */
[----:B------:R-:W-:Y:S05]  /*c9b0*/  WARPSYNC.COLLECTIVE R197, `(.L_x_1124) ;  /* 0x00000000c5087348 */ /* 0x000fea0003c00000 */
[----:B------:R0:W1:Y:S02]  /*c9c0*/  SHFL.UP P5, R47, R206, R47, R173 ;  /* 0x0400002fce2f7389 */ /* 0x00006400000a00ad */
[----:B01----:R-:W-:Y:S01]  /*c9d0*/  ENDCOLLECTIVE ;  /* 0x000000000000791b */ /* 0x003fe20003800000 */
.L_x_1124:
[----:B------:R-:W-:Y:S02]  /*c9e0*/  IMAD.MOV.U32 R119, RZ, RZ, R47 ;  /* 0x000000ffff777224 */ /* 0x000fe400078e002f */
[----:B------:R-:W-:Y:S02]  /*c9f0*/  IMAD.MOV.U32 R47, RZ, RZ, 0x4 ;  /* 0x00000004ff2f7424 */ /* 0x000fe400078e00ff */
[----:B------:R-:W-:-:S04]  /*ca00*/  @P5 IMAD.IADD R119, R199, 0x1, R119 ;  /* 0x00000001c7775824 */ /* 0x000fc800078e0277 */
[----:B------:R-:W-:-:S07]  /*ca10*/  IMAD.MOV.U32 R206, RZ, RZ, R119 ;  /* 0x000000ffffce7224 */ /* 0x000fce00078e0077 */
[----:B------:R-:W-:Y:S05]  /*ca20*/  WARPSYNC.COLLECTIVE R197, `(.L_x_1125) ;  /* 0x00000000c5087348 */ /* 0x000fea0003c00000 */
[----:B------:R0:W1:Y:S02]  /*ca30*/  SHFL.UP P5, R47, R206, R47, R173 ;  /* 0x0400002fce2f7389 */ /* 0x00006400000a00ad */
[----:B01----:R-:W-:Y:S01]  /*ca40*/  ENDCOLLECTIVE ;  /* 0x000000000000791b */ /* 0x003fe20003800000 */
.L_x_1125:
[----:B------:R-:W-:Y:S02]  /*ca50*/  IMAD.MOV.U32 R199, RZ, RZ, R47 ;  /* 0x000000ffffc77224 */ /* 0x000fe400078e002f */
[----:B------:R-:W-:Y:S02]  /*ca60*/  IMAD.MOV.U32 R47, RZ, RZ, 0x8 ;  /* 0x00000008ff2f7424 */ /* 0x000fe400078e00ff */
[----:B------:R-:W-:-:S04]  /*ca70*/  @P5 IMAD.IADD R199, R119, 0x1, R199 ;  /* 0x0000000177c75824 */ /* 0x000fc800078e02c7 */
[----:B------:R-:W-:-:S07]  /*ca80*/  IMAD.MOV.U32 R206, RZ, RZ, R199 ;  /* 0x000000ffffce7224 */ /* 0x000fce00078e00c7 */
[----:B------:R-:W-:Y:S05]  /*ca90*/  WARPSYNC.COLLECTIVE R197, `(.L_x_1126) ;  /* 0x00000000c5087348 */ /* 0x000fea0003c00000 */
[----:B------:R0:W1:Y:S02]  /*caa0*/  SHFL.UP P5, R47, R206, R47, R173 ;  /* 0x0400002fce2f7389 */ /* 0x00006400000a00ad */
[----:B01----:R-:W-:Y:S01]  /*cab0*/  ENDCOLLECTIVE ;  /* 0x000000000000791b */ /* 0x003fe20003800000 */
.L_x_1126:
        /* <DEDUP_REMOVED lines=8> */
.L_x_1127:
[----:B------:R-:W-:Y:S02]  /*cb40*/  IMAD.MOV.U32 R173, RZ, RZ, 0x1f ;  /* 0x0000001fffad7424 */ /* 0x000fe400078e00ff */
[----:B------:R-:W-:-:S04]  /*cb50*/  @P5 IMAD.IADD R47, R119, 0x1, R47 ;  /* 0x00000001772f5824 */ /* 0x000fc800078e022f */
[----:B------:R-:W-:Y:S02]  /*cb60*/  IMAD.MOV.U32 R119, RZ, RZ, R47 ;  /* 0x000000ffff777224 */ /* 0x000fe400078e002f */
[----:B------:R-:W-:-:S07]  /*cb70*/  IMAD.IADD R49, R47, 0x1, -R49 ;  /* 0x000000012f317824 */ /* 0x000fce00078e0a31 */
[----:B------:R-:W-:Y:S05]  /*cb80*/  WARPSYNC.COLLECTIVE R197, `(.L_x_1128) ;  /* 0x00000000c5087348 */ /* 0x000fea0003c00000 */
[----:B------:R0:W1:Y:S02]  /*cb90*/  SHFL.IDX P5, R201, R119, R173, R199 ;  /* 0x000000ad77c97389 */ /* 0x00006400000a00c7 */
[----:B01----:R-:W-:Y:S01]  /*cba0*/  ENDCOLLECTIVE ;  /* 0x000000000000791b */ /* 0x003fe20003800000 */
.L_x_1128:
[----:B------:R-:W-:Y:S02]  /*cbb0*/  IMAD.MOV.U32 R119, RZ, RZ, R8 ;  /* 0x000000ffff777224 */ /* 0x000fe400078e0008 */
[----:B------:R-:W-:Y:S02]  /*cbc0*/  IMAD.MOV.U32 R173, RZ, RZ, RZ ;  /* 0x000000ffffad7224 */ /* 0x000fe400078e00ff */
[----:B------:R-:W-:-:S07]  /*cbd0*/  IMAD.MOV.U32 R47, RZ, RZ, R201 ;  /* 0x000000ffff2f7224 */ /* 0x000fce00078e00c9 */
[----:B------:R-:W-:Y:S05]  /*cbe0*/  WARPSYNC.COLLECTIVE R197, `(.L_x_1129) ;  /* 0x00000000c5087348 */ /* 0x000fea0003c00000 */
[----:B------:R0:W1:Y:S02]  /*cbf0*/  SHFL.IDX P5, R201, R119, R173, R199 ;  /* 0x000000ad77c97389 */ /* 0x00006400000a00c7 */
[----:B01----:R-:W-:Y:S01]  /*cc00*/  ENDCOLLECTIVE ;  /* 0x000000000000791b */ /* 0x003fe20003800000 */
.L_x_1129:
[----:B------:R-:W-:Y:S01]  /*cc10*/  IMAD.MOV.U32 R206, RZ, RZ, R201 ;  /* 0x000000ffffce7224 */ /* 0x000fe200078e00c9 */
[----:B------:R-:W-:Y:S06]  /*cc20*/  BRA `(.L_x_1130) ;  /* 0xffffffa800647947 */ /* 0x000fec000383ffff */
.L_x_1131:
        /* <DEDUP_REMOVED lines=13> */
.L_x_2035:


//--------------------- .text._ZN17fastertransformer19segmented_topp_impl27segmented_top_p_single_passINS0_28Segmented_topk_kernel_paramsIfiLi256ELi2EEELi128EEEvNS0_20TopKPerSegmentParamsE --------------------------
	.section	.text._ZN17fastertransformer19segmented_topp_impl27segmented_top_p_single_passINS0_28Segmented_topk_kernel_paramsIfiLi256ELi2EEELi128EEEvNS0_20TopKPerSegmentParamsE,"ax",@progbits
	.align	128
        .global         _ZN17fastertransformer19segmented_topp_impl27segmented_top_p_single_passINS0_28Segmented_topk_kernel_paramsIfiLi256ELi2EEELi128EEEvNS0_20TopKPerSegmentParamsE
        .type           _ZN17fastertransformer19segmented_topp_impl27segmented_top_p_single_passINS0_28Segmented_topk_kernel_paramsIfiLi256ELi2EEELi128EEEvNS0_20TopKPerSegmentParamsE,@function
        .size           _ZN17fastertransformer19segmented_topp_impl27segmented_top_p_single_passINS0_28Segmented_topk_kernel_paramsIfiLi256ELi2EEELi128EEEvNS0_20TopKPerSegmentParamsE,(.L_x_2036 - _ZN17fastertransformer19segmented_topp_impl27segmented_top_p_single_passINS0_28Segmented_topk_kernel_paramsIfiLi256ELi2EEELi128EEEvNS0_20TopKPerSegmentParamsE)
        .other          _ZN17fastertransformer19segmented_topp_impl27segmented_top_p_single_passINS0_28Segmented_topk_kernel_paramsIfiLi256ELi2EEELi128EEEvNS0_20TopKPerSegmentParamsE,@"STO_CUDA_ENTRY STV_DEFAULT"
_ZN17fastertransformer19segmented_topp_impl27segmented_top_p_single_passINS0_28Segmented_topk_kernel_paramsIfiLi256ELi2EEELi128EEEvNS0_20TopKPerSegmentParamsE:
.text._ZN17fastertransformer19segmented_topp_impl27segmented_top_p_single_passINS0_28Segmented_topk_kernel_paramsIfiLi256ELi2EEELi128EEEvNS0_20TopKPerSegmentParamsE:
        /* <DEDUP_REMOVED lines=60> */
[C---:B------:R-:W-:Y:S01]  /*03c0*/  LEA R4, P4, R2.reuse, UR4, 0x2 ;  /* 0x0000000402047c11 */ /* 0x040fe2000f8810ff */
[----:B------:R-:W-:Y:S01]  /*03d0*/  IMAD.X R11, R161, 0x1, R0, P0 ;  /* 0x00000001a10b7824 */ /* 0x000fe200000e0600 */
[-C--:B------:R-:W-:Y:S01]  /*03e0*/  ISETP.GE.AND P0, PT, R7, R166.reuse, PT ;  /* 0x000000a60700720c */ /* 0x080fe20003f06270 */
[----:B------:R-:W-:Y:S01]  /*03f0*/  VIADD R7, R3, 0x7 ;  /* 0x0000000703077836 */ /* 0x000fe20000000000 */
[-C--:B------:R-:W-:Y:S01]  /*0400*/  ISETP.GE.AND P2, PT, R9, R166.reuse, PT ;  /* 0x000000a60900720c */ /* 0x080fe20003f46270 */
[----:B------:R-:W-:Y:S01]  /*0410*/  VIADD R9, R3, 0x6 ;  /* 0x0000000603097836 */ /* 0x000fe20000000000 */
[----:B------:R-:W-:Y:S01]  /*0420*/  LEA.HI.X R5, R2, UR5, R11, 0x2, P4 ;  /* 0x0000000502057c11 */ /* 0x000fe2000a0f140b */
        /* <DEDUP_REMOVED lines=251> */
[----:B------:R-:W-:-:S05]  /*13e0*/  LOP3.LUT R0, R164, 0x1f, RZ, 0xc0, !PT ;  /* 0x0000001fa4007812 */ /* 0x000fca00078ec0ff */
[----:B------:R-:W-:-:S06]  /*13f0*/  IMAD.SHL.U32 R6, R0, 0x2, RZ ;  /* 0x0000000200067824 */ /* 0x000fcc00078e00ff */
[----:B------:R-:W-:Y:S05]  /*1400*/  @!P0 BRA `(.L_x_1136) ;  /* 0x00000000005c8947 */ /* 0x000fea0003800000 */
[----:B------:R-:W0:Y:S01]  /*1410*/  S2R R136, SR_CgaCtaId ;  /* 0x0000000000887919 */ /* 0x000e220000008800 */
[----:B------:R-:W-:Y:S01]  /*1420*/  MOV R5, 0x400 ;  /* 0x0000040000057802 */ /* 0x000fe20000000f00 */
[----:B------:R-:W-:-:S04]  /*1430*/  IMAD.MOV.U32 R9, RZ, RZ, R4 ;  /* 0x000000ffff097224 */ /* 0x000fc800078e0004 */
[----:B------:R-:W-:-:S05]  /*1440*/  VIADD R5, R5, 0x4b0 ;  /* 0x000004b005057836 */ /* 0x000fca0000000000 */
[----:B0-----:R-:W-:-:S07]  /*1450*/  LEA R136, R136, R5, 0x18 ;  /* 0x0000000588887211 */ /* 0x001fce00078ec0ff */
.L_x_1137:
[----:B------:R-:W-:-:S04]  /*1460*/  IMAD R4, R7, 0x80, R6 ;  /* 0x0000008007047824 */ /* 0x000fc800078e0206 */
[----:B------:R-:W-:-:S05]  /*1470*/  VIADD R4, R4, 0x40 ;  /* 0x0000004004047836 */ /* 0x000fca0000000000 */
[----:B------:R-:W-:-:S13]  /*1480*/  ISETP.GE.AND P0, PT, R4, R166, PT ;  /* 0x000000a60400720c */ /* 0x000fda0003f06270 */
[----:B0-----:R-:W0:Y:S01]  /*1490*/  @!P0 LDC.64 R138, c[0x0][0x210] ;  /* 0x00008400ff8a8b82 */ /* 0x001e220000000a00 */
[----:B------:R-:W-:-:S04]  /*14a0*/  @!P0 IADD3 R5, P2, R163, R4, RZ ;  /* 0x00000004a3058210 */ /* 0x000fc80007f5e0ff */
[----:B------:R-:W-:Y:S02]  /*14b0*/  @!P0 LEA.HI.X.SX32 R134, R4, R161, 0x1, P2 ;  /* 0x000000a104868211 */ /* 0x000fe400010f0eff */
[----:B0-----:R-:W-:-:S04]  /*14c0*/  @!P0 LEA R4, P2, R5, R138, 0x2 ;  /* 0x0000008a05048211 */ /* 0x001fc800078410ff */
[----:B------:R-:W-:Y:S02]  /*14d0*/  @!P0 LEA.HI.X R5, R5, R139, R134, 0x2, P2 ;  /* 0x0000008b05058211 */ /* 0x000fe400010f1486 */
[----:B------:R-:W-:-:S06]  /*14e0*/  CS2R R134, SRZ ;  /* 0x0000000000867805 */ /* 0x000fcc000001ff00 */
[----:B------:R-:W2:Y:S01]  /*14f0*/  @!P0 LDG.E.64 R134, desc[UR8][R4.64] ;  /* 0x0000000804868981 */ /* 0x000ea2000c1e1b00 */
[----:B------:R-:W-:Y:S02]  /*1500*/  IMAD R11, R0, 0x200, R7 ;  /* 0x00000200000b7824 */ /* 0x000fe400078e0207 */
[----:B------:R-:W-:Y:S02]  /*1510*/  VIADD R9, R9, 0xffffffff ;  /* 0xffffffff09097836 */ /* 0x000fe40000000000 */
[----:B------:R-:W-:Y:S02]  /*1520*/  IMAD R11, R11, 0x4, R136 ;  /* 0x000000040b0b7824 */ /* 0x000fe400078e0288 */
[----:B------:R-:W-:Y:S01]  /*1530*/  VIADD R7, R7, 0x8 ;  /* 0x0000000807077836 */ /* 0x000fe20000000000 */
[----:B------:R-:W-:Y:S02]  /*1540*/  ISETP.NE.AND P0, PT, R9, RZ, PT ;  /* 0x000000ff0900720c */ /* 0x000fe40003f05270 */
[----:B--2---:R0:W-:Y:S04]  /*1550*/  STS [R11+0x6000], R134 ;  /* 0x006000860b007388 */ /* 0x0041e80000000800 */
[----:B------:R0:W-:Y:S07]  /*1560*/  STS [R11+0x6400], R135 ;  /* 0x006400870b007388 */ /* 0x0001ee0000000800 */
[----:B------:R-:W-:Y:S05]  /*1570*/  @P0 BRA `(.L_x_1137) ;  /* 0xfffffffc00b80947 */ /* 0x000fea000383ffff */
.L_x_1136:
[----:B------:R-:W-:Y:S05]  /*1580*/  BSYNC B1 ;  /* 0x0000000000017941 */ /* 0x000fea0003800000 */
.L_x_1135:
[----:B------:R-:W-:Y:S05]  /*1590*/  @!P1 BRA `(.L_x_1134) ;  /* 0x0000000000b09947 */ /* 0x000fea0003800000 */
[----:B------:R-:W1:Y:S01]  /*15a0*/  S2UR UR5, SR_CgaCtaId ;  /* 0x00000000000579c3 */ /* 0x000e620000008800 */
[----:B------:R-:W-:Y:S02]  /*15b0*/  UMOV UR4, 0x400 ;  /* 0x0000040000047882 */ /* 0x000fe40000000000 */
[----:B------:R-:W-:-:S04]  /*15c0*/  UIADD3 UR4, UR4, 0x4b0, URZ ;  /* 0x000004b004047890 */ /* 0x000fc8000fffe03f */
[----:B-1----:R-:W-:-:S06]  /*15d0*/  ULEA UR4, UR5, UR4, 0x18 ;  /* 0x0000000405047291 */ /* 0x002fcc000f8ec03f */
[----:B------:R-:W-:-:S05]  /*15e0*/  LEA R0, R0, UR4, 0xb ;  /* 0x0000000400007c11 */ /* 0x000fca000f8e58ff */
[----:B------:R-:W-:-:S04]  /*15f0*/  IMAD R0, R7, 0x4, R0 ;  /* 0x0000000407007824 */ /* 0x000fc800078e0200 */
[----:B------:R-:W-:-:S07]  /*1600*/  VIADD R0, R0, 0x6000 ;  /* 0x0000600000007836 */ /* 0x000fce0000000000 */
.L_x_1138:
[C-C-:B------:R-:W-:Y:S01]  /*1610*/  IMAD R4, R7.reuse, 0x80, R6.reuse ;  /* 0x0000008007047824 */ /* 0x140fe200078e0206 */
[C---:B------:R-:W-:Y:S02]  /*1620*/  LEA R5, R7.reuse, 0x400, 0x7 ;  /* 0x0000040007057811 */ /* 0x040fe400078e38ff */
[----:B------:R-:W-:Y:S02]  /*1630*/  CS2R R136, SRZ ;  /* 0x0000000000887805 */ /* 0x000fe4000001ff00 */
[C---:B------:R-:W-:Y:S01]  /*1640*/  LEA R9, R7.reuse, 0x800, 0x7 ;  /* 0x0000080007097811 */ /* 0x040fe200078e38ff */
[----:B------:R-:W-:Y:S01]  /*1650*/  VIADD R4, R4, 0x40 ;  /* 0x0000004004047836 */ /* 0x000fe20000000000 */
[----:B0-----:R-:W-:Y:S02]  /*1660*/  LEA R11, R7, 0xc00, 0x7 ;  /* 0x00000c00070b7811 */ /* 0x001fe400078e38ff */
[----:B------:R-:W-:Y:S02]  /*1670*/  CS2R R138, SRZ ;  /* 0x00000000008a7805 */ /* 0x000fe4000001ff00 */
[----:B------:R-:W-:-:S02]  /*1680*/  IADD3 R5, R5, 0x40, R6 ;  /* 0x0000004005057810 */ /* 0x000fc40007ffe006 */
[----:B------:R-:W-:Y:S02]  /*1690*/  CS2R R140, SRZ ;  /* 0x00000000008c7805 */ /* 0x000fe4000001ff00 */
[----:B------:R-:W-:Y:S02]  /*16a0*/  IADD3 R13, P1, R163, R4, RZ ;  /* 0x00000004a30d7210 */ /* 0x000fe40007f3e0ff */
[--C-:B------:R-:W-:Y:S02]  /*16b0*/  IADD3 R9, R9, 0x40, R6.reuse ;  /* 0x0000004009097810 */ /* 0x100fe40007ffe006 */
[----:B------:R-:W-:Y:S02]  /*16c0*/  IADD3 R11, R11, 0x40, R6 ;  /* 0x000000400b0b7810 */ /* 0x000fe40007ffe006 */
[C---:B------:R-:W-:Y:S02]  /*16d0*/  LEA.HI.X.SX32 R134, R4.reuse, R161, 0x1, P1 ;  /* 0x000000a104867211 */ /* 0x040fe400008f0eff */
[----:B------:R-:W-:-:S02]  /*16e0*/  ISETP.GE.AND P0, PT, R4, R166, PT ;  /* 0x000000a60400720c */ /* 0x000fc40003f06270 */
[-C--:B------:R-:W-:Y:S02]  /*16f0*/  ISETP.GE.AND P1, PT, R5, R166.reuse, PT ;  /* 0x000000a60500720c */ /* 0x080fe40003f26270 */
[-C--:B------:R-:W-:Y:S02]  /*1700*/  ISETP.GE.AND P2, PT, R9, R166.reuse, PT ;  /* 0x000000a60900720c */ /* 0x080fe40003f46270 */
[----:B------:R-:W-:Y:S02]  /*1710*/  ISETP.GE.AND P3, PT, R11, R166, PT ;  /* 0x000000a60b00720c */ /* 0x000fe40003f66270 */
[----:B------:R-:W-:-:S04]  /*1720*/  LEA R4, P4, R13, UR6, 0x2 ;  /* 0x000000060d047c11 */ /* 0x000fc8000f8810ff */
[----:B------:R-:W-:Y:S02]  /*1730*/  LEA.HI.X R5, R13, UR7, R134, 0x2, P4 ;  /* 0x000000070d057c11 */ /* 0x000fe4000a0f1486 */
[----:B------:R-:W-:-:S03]  /*1740*/  CS2R R134, SRZ ;  /* 0x0000000000867805 */ /* 0x000fc6000001ff00 */
[----:B------:R-:W2:Y:S04]  /*1750*/  @!P1 LDG.E.64 R136, desc[UR8][R4.64+0x1000] ;  /* 0x0010000804889981 */ /* 0x000ea8000c1e1b00 */
[----:B------:R-:W3:Y:S04]  /*1760*/  @!P0 LDG.E.64 R134, desc[UR8][R4.64] ;  /* 0x0000000804868981 */ /* 0x000ee8000c1e1b00 */
[----:B------:R-:W4:Y:S04]  /*1770*/  @!P2 LDG.E.64 R138, desc[UR8][R4.64+0x2000] ;  /* 0x00200008048aa981 */ /* 0x000f28000c1e1b00 */
[----:B------:R0:W4:Y:S01]  /*1780*/  @!P3 LDG.E.64 R140, desc[UR8][R4.64+0x3000] ;  /* 0x00300008048cb981 */ /* 0x000122000c1e1b00 */
[----:B------:R-:W-:-:S05]  /*1790*/  VIADD R7, R7, 0x20 ;  /* 0x0000002007077836 */ /* 0x000fca0000000000 */
[----:B------:R-:W-:Y:S01]  /*17a0*/  ISETP.GE.U32.AND P0, PT, R7, 0x100, PT ;  /* 0x000001000700780c */ /* 0x000fe20003f06070 */
[----:B0-----:R-:W-:Y:S01]  /*17b0*/  VIADD R4, R0, 0x80 ;  /* 0x0000008000047836 */ /* 0x001fe20000000000 */
[----:B--2---:R-:W-:Y:S04]  /*17c0*/  STS [R0+0x20], R136 ;  /* 0x0000208800007388 */ /* 0x004fe80000000800 */
[----:B---3--:R-:W-:Y:S04]  /*17d0*/  STS [R0], R134 ;  /* 0x0000008600007388 */ /* 0x008fe80000000800 */
[----:B------:R-:W-:Y:S04]  /*17e0*/  STS [R0+0x400], R135 ;  /* 0x0004008700007388 */ /* 0x000fe80000000800 */
[----:B------:R-:W-:Y:S04]  /*17f0*/  STS [R0+0x420], R137 ;  /* 0x0004208900007388 */ /* 0x000fe80000000800 */
[----:B----4-:R-:W-:Y:S04]  /*1800*/  STS [R0+0x40], R138 ;  /* 0x0000408a00007388 */ /* 0x010fe80000000800 */
[----:B------:R-:W-:Y:S04]  /*1810*/  STS [R0+0x440], R139 ;  /* 0x0004408b00007388 */ /* 0x000fe80000000800 */
[----:B------:R-:W-:Y:S04]  /*1820*/  STS [R0+0x60], R140 ;  /* 0x0000608c00007388 */ /* 0x000fe80000000800 */
[----:B------:R0:W-:Y:S02]  /*1830*/  STS [R0+0x460], R141 ;  /* 0x0004608d00007388 */ /* 0x0001e40000000800 */
[----:B0-----:R-:W-:Y:S01]  /*1840*/  IMAD.MOV.U32 R0, RZ, RZ, R4 ;  /* 0x000000ffff007224 */ /* 0x001fe200078e0004 */
[----:B------:R-:W-:Y:S06]  /*1850*/  @!P0 BRA `(.L_x_1138) ;  /* 0xfffffffc006c8947 */ /* 0x000fec000383ffff */
.L_x_1134:
[----:B------:R-:W-:Y:S05]  /*1860*/  BSYNC B0 ;  /* 0x0000000000007941 */ /* 0x000fea0003800000 */
.L_x_1133:
[----:B------:R-:W1:Y:S01]  /*1870*/  S2R R159, SR_CgaCtaId ;  /* 0x00000000009f7919 */ /* 0x000e620000008800 */
[----:B------:R-:W-:Y:S01]  /*1880*/  ISETP.NE.AND P0, PT, R164, RZ, PT ;  /* 0x000000ffa400720c */ /* 0x000fe20003f05270 */
[----:B------:R-:W2:Y:S01]  /*1890*/  LDC R162, c[0x0][0x264] ;  /* 0x00009900ffa27b82 */ /* 0x000ea20000000800 */
[----:B------:R-:W-:Y:S01]  /*18a0*/  MOV R4, 0x400 ;  /* 0x0000040000047802 */ /* 0x000fe20000000f00 */
[----:B------:R-:W3:Y:S01]  /*18b0*/  S2R R198, SR_LANEID ;  /* 0x0000000000c67919 */ /* 0x000ee20000000000 */
        /* <DEDUP_REMOVED lines=11> */
[C---:B-1----:R-:W-:Y:S01]  /*1970*/  @!P0 LEA R0, R159.reuse, R4, 0x18 ;  /* 0x000000049f008211 */ /* 0x042fe200078ec0ff */
[----:B------:R-:W-:Y:S01]  /*1980*/  VIADD R4, R4, 0x4b0 ;  /* 0x000004b004047836 */ /* 0x000fe20000000000 */
[----:B------:R-:W-:-:S03]  /*1990*/  LEA R160, R159, R160, 0x18 ;  /* 0x000000a09fa07211 */ /* 0x000fc600078ec0ff */
[----:B------:R1:W-:Y:S01]  /*19a0*/  @!P0 STS [R0], RZ ;  /* 0x000000ff00008388 */ /* 0x0003e20000000800 */
[----:B------:R-:W-:Y:S01]  /*19b0*/  LEA R159, R159, R4, 0x18 ;  /* 0x000000049f9f7211 */ /* 0x000fe200078ec0ff */
[----:B------:R-:W-:-:S04]  /*19c0*/  IMAD R152, R5, 0x4, R160 ;  /* 0x0000000405987824 */ /* 0x000fc800078e02a0 */
[----:B---3--:R-:W-:-:S07]  /*19d0*/  IMAD R150, R164, 0x4, R159 ;  /* 0x00000004a4967824 */ /* 0x008fce00078e029f */
.L_x_1148:
[----:B------:R-:W-:Y:S01]  /*19e0*/  UMOV UR4, 0x1 ;  /* 0x0000000100047882 */ /* 0x000fe20000000000 */
[----:B------:R-:W-:Y:S01]  /*19f0*/  LOP3.LUT R199, R199, 0xbfffffff, RZ, 0xc0, !PT ;  /* 0xbfffffffc7c77812 */ /* 0x000fe200078ec0ff */
[----:B------:R-:W-:Y:S01]  /*1a00*/  USHF.L.U32 UR4, UR4, UR6, URZ ;  /* 0x0000000604047299 */ /* 0x000fe2000800063f */
[----:B------:R-:W-:Y:S01]  /*1a10*/  LOP3.LUT R200, R200, 0xfffffffe, RZ, 0xc0, !PT ;  /* 0xfffffffec8c87812 */ /* 0x000fe200078ec0ff */
[----:B------:R-:W-:Y:S01]  /*1a20*/  BAR.SYNC.DEFER_BLOCKING 0x0 ;  /* 0x0000000000007b1d */ /* 0x000fe20000010000 */
[----:B-1----:R-:W-:-:S03]  /*1a30*/  LOP3.LUT R7, R7, 0xffffffef, RZ, 0xc0, !PT ;  /* 0xffffffef07077812 */ /* 0x002fc600078ec0ff */
[----:B------:R-:W-:Y:S02]  /*1a40*/  LOP3.LUT R151, R156, UR4, RZ, 0xfc, !PT ;  /* 0x000000049c977c12 */ /* 0x000fe4000f8efcff */
[----:B------:R-:W-:Y:S02]  /*1a50*/  BSSY B0, `(.L_x_1139) ;  /* 0x000042c000007945 */ /* 0x000fe40003800000 */
[C---:B-----5:R-:W-:Y:S02]  /*1a60*/  LOP3.LUT P1, RZ, R151.reuse, R2, RZ, 0x30, !PT ;  /* 0x0000000297ff7212 */ /* 0x060fe400078230ff */
[----:B------:R-:W-:Y:S02]  /*1a70*/  LOP3.LUT P0, RZ, R151, R8, RZ, 0x30, !PT ;  /* 0x0000000897ff7212 */ /* 0x000fe400078030ff */
[----:B------:R-:W-:Y:S02]  /*1a80*/  FSEL R5, RZ, 1, P1 ;  /* 0x3f800000ff057808 */ /* 0x000fe40000800000 */
[----:B-1----:R-:W-:-:S02]  /*1a90*/  FSEL R0, RZ, 1, P0 ;  /* 0x3f800000ff007808 */ /* 0x002fc40000000000 */
[C---:B------:R-:W-:Y:S01]  /*1aa0*/  LOP3.LUT P4, RZ, R151.reuse, R72, RZ, 0x30, !PT ;  /* 0x0000004897ff7212 */ /* 0x040fe200078830ff */
[----:B------:R-:W-:Y:S01]  /*1ab0*/  FFMA.FTZ R5, R2, R5, RZ ;  /* 0x0000000502057223 */ /* 0x000fe200000100ff */
[C---:B------:R-:W-:Y:S02]  /*1ac0*/  LOP3.LUT P3, RZ, R151.reuse, R74, RZ, 0x30, !PT ;  /* 0x0000004a97ff7212 */ /* 0x040fe400078630ff */
[----:B------:R-:W-:Y:S01]  /*1ad0*/  LOP3.LUT P2, RZ, R151, R76, RZ, 0x30, !PT ;  /* 0x0000004c97ff7212 */ /* 0x000fe200078430ff */
[----:B------:R-:W-:Y:S01]  /*1ae0*/  FFMA.FTZ R5, R8, R0, R5 ;  /* 0x0000000008057223 */ /* 0x000fe20000010005 */
[----:B------:R-:W-:Y:S02]  /*1af0*/  @P1 LOP3.LUT R199, R199, 0x40000000, RZ, 0xfc, !PT ;  /* 0x40000000c7c71812 */ /* 0x000fe400078efcff */
[----:B------:R-:W-:Y:S01]  /*1b00*/  LOP3.LUT P1, RZ, R151, R10, RZ, 0x30, !PT ;  /* 0x0000000a97ff7212 */ /* 0x000fe200078230ff */
[----:B0-----:R-:W-:Y:S01]  /*1b10*/  LDS R9, [R150+0x6000] ;  /* 0x0060000096097984 */ /* 0x001fe20000000800 */
[----:B------:R-:W-:-:S02]  /*1b20*/  @P0 LOP3.LUT R200, R200, 0x1, RZ, 0xfc, !PT ;  /* 0x00000001c8c80812 */ /* 0x000fc400078efcff */
[----:B------:R-:W-:Y:S01]  /*1b30*/  LOP3.LUT P0, RZ, R151, R12, RZ, 0x30, !PT ;  /* 0x0000000c97ff7212 */ /* 0x000fe200078030ff */
[----:B0-----:R-:W0:Y:S01]  /*1b40*/  LDS R11, [R150+0x6400] ;  /* 0x00640000960b7984 */ /* 0x001e220000000800 */
[----:B------:R-:W-:Y:S02]  /*1b50*/  LOP3.LUT R200, R200, 0xfffffffb, RZ, 0xc0, !PT ;  /* 0xfffffffbc8c87812 */ /* 0x000fe400078ec0ff */
[----:B------:R-:W-:Y:S01]  /*1b60*/  FSEL R4, RZ, 1, P1 ;  /* 0x3f800000ff047808 */ /* 0x000fe20000800000 */
[----:B------:R-:W1:Y:S01]  /*1b70*/  LDS R13, [R150+0x6800] ;  /* 0x00680000960d7984 */ /* 0x000e620000000800 */
        /* <DEDUP_REMOVED lines=8> */
[----:B---3--:R-:W3:Y:S01]  /*1c00*/  LDS R17, [R150+0x7000] ;  /* 0x0070000096117984 */ /* 0x008ee20000000800 */
        /* <DEDUP_REMOVED lines=27> */
[----:B---3--:R-:W-:Y:S01]  /*1dc0*/  LOP3.LUT R214, RZ, R17, RZ, 0x33, !PT ;  /* 0x00000011ffd67212 */ /* 0x008fe200078e33ff */
        /* <DEDUP_REMOVED lines=197> */
[----:B--2---:R-:W2:Y:S02]  /*2a20*/  LDS R17, [R150+0x8c00] ;  /* 0x008c000096117984 */ /* 0x004ea40000000800 */
        /* <DEDUP_REMOVED lines=140> */
[----:B------:R-:W-:-:S02]  /*32f0*/  FSEL R5, RZ, 1, P0 ;  /* 0x3f800000ff057808 */ /* 0x000fc40000000000 */
[----:B--2---:R-:W-:-:S03]  /*3300*/  LOP3.LUT R6, RZ, R17, RZ, 0x33, !PT ;  /* 0x00000011ff067212 */ /* 0x004fc600078e33ff */
        /* <DEDUP_REMOVED lines=672> */
.L_x_1140:
[----:B------:R-:W-:Y:S05]  /*5d10*/  BSYNC B0 ;  /* 0x0000000000007941 */ /* 0x000fea0003800000 */
.L_x_1139:
        /* <DEDUP_REMOVED lines=65> */
.L_x_1159:
        /* <DEDUP_REMOVED lines=18> */
.L_x_1141:
        /* <DEDUP_REMOVED lines=19> */
.L_x_1143:
        /* <DEDUP_REMOVED lines=959> */
.L_x_1144:
        /* <DEDUP_REMOVED lines=19> */
.L_x_1146:
        /* <DEDUP_REMOVED lines=8> */
.L_x_1147:
[----:B------:R-:W-:Y:S01]  /*a120*/  UIADD3 UR6, UR6, -0x1, URZ ;  /* 0xffffffff06067890 */ /* 0x000fe2000fffe03f */
[----:B------:R-:W-:Y:S11]  /*a130*/  BRA `(.L_x_1148) ;  /* 0xffffff7800287947 */ /* 0x000ff6000383ffff */
.L_x_1145:
        /* <DEDUP_REMOVED lines=24> */
.L_x_1150:
[----:B------:R-:W-:Y:S05]  /*a2c0*/  BSYNC B0 ;  /* 0x0000000000007941 */ /* 0x000fea0003800000 */
.L_x_1149:
[----:B------:R-:W-:Y:S05]  /*a2d0*/  @P0 EXIT ;  /* 0x000000000000094d */ /* 0x000fea0003800000 */
[----:B------:R-:W-:Y:S01]  /*a2e0*/  ULDC UR4, c[0x0][0x0] ;  /* 0x0000000000047ab9 */ /* 0x000fe20000000800 */
[----:B------:R-:W-:Y:S01]  /*a2f0*/  ULDC.64 UR6, c[0x0][0x218] ;  /* 0x0000860000067ab9 */ /* 0x000fe20000000a00 */
[----:B------:R-:W-:-:S05]  /*a300*/  ULDC.64 UR10, c[0x0][0x220] ;  /* 0x00008800000a7ab9 */ /* 0x000fca0000000a00 */
.L_x_1151:
        /* <DEDUP_REMOVED lines=16> */
.L_x_1132:
        /* <DEDUP_REMOVED lines=8> */
.L_x_1142:
[----:B------:R-:W-:Y:S02]  /*a490*/  IMAD.MOV.U32 R234, RZ, RZ, R13 ;  /* 0x000000ffffea7224 */ /* 0x000fe400078e000d */
[----:B------:R-:W-:Y:S02]  /*a4a0*/  IMAD.MOV.U32 R69, RZ, RZ, 0x1 ;  /* 0x00000001ff457424 */ /* 0x000fe400078e00ff */
[----:B------:R-:W-:Y:S02]  /*a4b0*/  IMAD.MOV.U32 R236, RZ, RZ, RZ ;  /* 0x000000ffffec7224 */ /* 0x000fe400078e00ff */
[----:B------:R-:W-:-:S07]  /*a4c0*/  IMAD.MOV.U32 R71, RZ, RZ, -0x1 ;  /* 0xffffffffff477424 */ /* 0x000fce00078e00ff */
[----:B-1----:R-:W-:Y:S05]  /*a4d0*/  WARPSYNC.COLLECTIVE R71, `(.L_x_1152) ;  /* 0x0000000047087348 */ /* 0x002fea0003c00000 */
[----:B------:R0:W2:Y:S02]  /*a4e0*/  SHFL.UP P5, R230, R234, R69, R236 ;  /* 0x04000045eae67389 */ /* 0x0000a400000a00ec */
[----:B012---:R-:W-:Y:S01]  /*a4f0*/  ENDCOLLECTIVE ;  /* 0x000000000000791b */ /* 0x007fe20003800000 */
.L_x_1152:
[----:B------:R-:W-:Y:S02]  /*a500*/  IMAD.MOV.U32 R69, RZ, RZ, 0x2 ;  /* 0x00000002ff457424 */ /* 0x000fe400078e00ff */
[----:B------:R-:W-:-:S04]  /*a510*/  IMAD.MOV.U32 R226, RZ, RZ, R230 ;  /* 0x000000ffffe27224 */ /* 0x000fc800078e00e6 */
[----:B------:R-:W-:-:S04]  /*a520*/  @P5 IMAD.IADD R226, R13, 0x1, R226 ;  /* 0x000000010de25824 */ /* 0x000fc800078e02e2 */
[----:B------:R-:W-:-:S07]  /*a530*/  IMAD.MOV.U32 R234, RZ, RZ, R226 ;  /* 0x000000ffffea7224 */ /* 0x000fce00078e00e2 */
[----:B------:R-:W-:Y:S05]  /*a540*/  WARPSYNC.COLLECTIVE R71, `(.L_x_1153) ;  /* 0x0000000047087348 */ /* 0x000fea0003c00000 */
[----:B------:R0:W1:Y:S02]  /*a550*/  SHFL.UP P5, R230, R234, R69, R236 ;  /* 0x04000045eae67389 */ /* 0x00006400000a00ec */
[----:B01----:R-:W-:Y:S01]  /*a560*/  ENDCOLLECTIVE ;  /* 0x000000000000791b */ /* 0x003fe20003800000 */
.L_x_1153:
[----:B------:R-:W-:Y:S02]  /*a570*/  IMAD.MOV.U32 R69, RZ, RZ, 0x4 ;  /* 0x00000004ff457424 */ /* 0x000fe400078e00ff */
[----:B------:R-:W-:-:S04]  /*a580*/  IMAD.MOV.U32 R63, RZ, RZ, R230 ;  /* 0x000000ffff3f7224 */ /* 0x000fc800078e00e6 */
[----:B------:R-:W-:-:S04]  /*a590*/  @P5 IMAD.IADD R63, R226, 0x1, R63 ;  /* 0x00000001e23f5824 */ /* 0x000fc800078e023f */
[----:B------:R-:W-:-:S07]  /*a5a0*/  IMAD.MOV.U32 R234, RZ, RZ, R63 ;  /* 0x000000ffffea7224 */ /* 0x000fce00078e003f */
[----:B------:R-:W-:Y:S05]  /*a5b0*/  WARPSYNC.COLLECTIVE R71, `(.L_x_1154) ;  /* 0x0000000047087348 */ /* 0x000fea0003c00000 */
[----:B------:R0:W1:Y:S02]  /*a5c0*/  SHFL.UP P5, R230, R234, R69, R236 ;  /* 0x04000045eae67389 */ /* 0x00006400000a00ec */
[----:B01----:R-:W-:Y:S01]  /*a5d0*/  ENDCOLLECTIVE ;  /* 0x000000000000791b */ /* 0x003fe20003800000 */
.L_x_1154:
[----:B------:R-:W-:Y:S02]  /*a5e0*/  IMAD.MOV.U32 R69, RZ, RZ, 0x8 ;  /* 0x00000008ff457424 */ /* 0x000fe400078e00ff */
[----:B------:R-:W-:-:S04]  /*a5f0*/  IMAD.MOV.U32 R228, RZ, RZ, R230 ;  /* 0x000000ffffe47224 */ /* 0x000fc800078e00e6 */
[----:B------:R-:W-:-:S04]  /*a600*/  @P5 IMAD.IADD R228, R63, 0x1, R228 ;  /* 0x000000013fe45824 */ /* 0x000fc800078e02e4 */
[----:B------:R-:W-:-:S07]  /*a610*/  IMAD.MOV.U32 R234, RZ, RZ, R228 ;  /* 0x000000ffffea7224 */ /* 0x000fce00078e00e4 */
[----:B------:R-:W-:Y:S05]  /*a620*/  WARPSYNC.COLLECTIVE R71, `(.L_x_1155) ;  /* 0x0000000047087348 */ /* 0x000fea0003c00000 */
[----:B------:R0:W1:Y:S02]  /*a630*/  SHFL.UP P5, R230, R234, R69, R236 ;  /* 0x04000045eae67389 */ /* 0x00006400000a00ec */
[----:B01----:R-:W-:Y:S01]  /*a640*/  ENDCOLLECTIVE ;  /* 0x000000000000791b */ /* 0x003fe20003800000 */
.L_x_1155:
        /* <DEDUP_REMOVED lines=8> */
.L_x_1156:
[----:B------:R-:W-:Y:S02]  /*a6d0*/  @P5 IMAD.IADD R230, R65, 0x1, R230 ;  /* 0x0000000141e65824 */ /* 0x000fe400078e02e6 */
[----:B------:R-:W-:Y:S02]  /*a6e0*/  IMAD.MOV.U32 R65, RZ, RZ, 0x1f ;  /* 0x0000001fff417424 */ /* 0x000fe400078e00ff */
[----:B------:R-:W-:Y:S02]  /*a6f0*/  IMAD.MOV.U32 R226, RZ, RZ, R230 ;  /* 0x000000ffffe27224 */ /* 0x000fe400078e00e6 */
[----:B------:R-:W-:-:S07]  /*a700*/  IMAD.IADD R13, R230, 0x1, -R13 ;  /* 0x00000001e60d7824 */ /* 0x000fce00078e0a0d */
[----:B------:R-:W-:Y:S05]  /*a710*/  WARPSYNC.COLLECTIVE R71, `(.L_x_1157) ;  /* 0x0000000047087348 */ /* 0x000fea0003c00000 */
[----:B------:R0:W1:Y:S02]  /*a720*/  SHFL.IDX P5, R63, R226, R65, R228 ;  /* 0x00000041e23f7389 */ /* 0x00006400000a00e4 */
[----:B01----:R-:W-:Y:S01]  /*a730*/  ENDCOLLECTIVE ;  /* 0x000000000000791b */ /* 0x003fe20003800000 */
.L_x_1157:
[----:B------:R-:W-:Y:S02]  /*a740*/  IMAD.MOV.U32 R226, RZ, RZ, R158 ;  /* 0x000000ffffe27224 */ /* 0x000fe400078e009e */
[----:B------:R-:W-:Y:S02]  /*a750*/  IMAD.MOV.U32 R65, RZ, RZ, RZ ;  /* 0x000000ffff417224 */ /* 0x000fe400078e00ff */
[----:B------:R-:W-:-:S07]  /*a760*/  IMAD.MOV.U32 R67, RZ, RZ, R63 ;  /* 0x000000ffff437224 */ /* 0x000fce00078e003f */
[----:B------:R-:W-:Y:S05]  /*a770*/  WARPSYNC.COLLECTIVE R71, `(.L_x_1158) ;  /* 0x0000000047087348 */ /* 0x000fea0003c00000 */
[----:B------:R0:W1:Y:S02]  /*a780*/  SHFL.IDX P5, R63, R226, R65, R228 ;  /* 0x00000041e23f7389 */ /* 0x00006400000a00e4 */
[----:B01----:R-:W-:Y:S01]  /*a790*/  ENDCOLLECTIVE ;  /* 0x000000000000791b */ /* 0x003fe20003800000 */
.L_x_1158:
[----:B------:R-:W-:Y:S01]  /*a7a0*/  IMAD.MOV.U32 R69, RZ, RZ, R63 ;  /* 0x000000ffff457224 */ /* 0x000fe200078e003f */
[----:B------:R-:W-:Y:S06]  /*a7b0*/  BRA `(.L_x_1159) ;  /* 0xffffffb8005c7947 */ /* 0x000fec000383ffff */
.L_x_1160:
        /* <DEDUP_REMOVED lines=12> */
.L_x_2036:


//--------------------- .text._ZN17fastertransformer19segmented_topp_impl27segmented_top_p_single_passINS0_28Segmented_topk_kernel_paramsIfiLi256ELi2EEELi96EEEvNS0_20TopKPerSegmentParamsE --------------------------
	.section	.text._ZN17fastertransformer19segmented_topp_impl27segmented_top_p_single_passINS0_28Segmented_topk_kernel_paramsIfiLi256ELi2EEELi96EEEvNS0_20TopKPerSegmentParamsE,"ax",@progbits
	.align	128
        .global         _ZN17fastertransformer19segmented_topp_impl27segmented_top_p_single_passINS0_28Segmented_topk_kernel_paramsIfiLi256ELi2EEELi96EEEvNS0_20TopKPerSegmentParamsE
        .type           _ZN17fastertransformer19segmented_topp_impl27segmented_top_p_single_passINS0_28Segmented_topk_kernel_paramsIfiLi256ELi2EEELi96EEEvNS0_20TopKPerSegmentParamsE,@function
        .size           _ZN17fastertransformer19segmented_topp_impl27segmented_top_p_single_passINS0_28Segmented_topk_kernel_paramsIfiLi256ELi2EEELi96EEEvNS0_20TopKPerSegmentParamsE,(.L_x_2037 - _ZN17fastertransformer19segmented_topp_impl27segmented_top_p_single_passINS0_28Segmented_topk_kernel_paramsIfiLi256ELi2EEELi96EEEvNS0_20TopKPerSegmentParamsE)
        .other          _ZN17fastertransformer19segmented_topp_impl27segmented_top_p_single_passINS0_28Segmented_topk_kernel_paramsIfiLi256ELi2EEELi96EEEvNS0_20TopKPerSegmentParamsE,@"STO_CUDA_ENTRY STV_DEFAULT"
_ZN17fastertransformer19segmented_topp_impl27segmented_top_p_single_passINS0_28Segmented_topk_kernel_paramsIfiLi256ELi2EEELi96EEEvNS0_20TopKPerSegmentParamsE:
.text._ZN17fastertransformer19segmented_topp_impl27segmented_top_p_single_passINS0_28Segmented_topk_kernel_paramsIfiLi256ELi2EEELi96EEEvNS0_20TopKPerSegmentParamsE:
        /* <DEDUP_REMOVED lines=258> */
.L_x_1168:
        /* <DEDUP_REMOVED lines=19> */
[----:B------:R-:W-:-:S05]  /*1150*/  LEA R11, R11, UR4, 0x2 ;  /* 0x000000040b0b7c11 */ /* 0x000fca000f8e10ff */
[----:B--2---:R0:W-:Y:S04]  /*1160*/  STS [R11+0x6000], R106 ;  /* 0x0060006a0b007388 */ /* 0x0041e80000000800 */
[----:B------:R0:W-:Y:S02]  /*1170*/  STS [R11+0x6400], R107 ;  /* 0x0064006b0b007388 */ /* 0x0001e40000000800 */
.L_x_1167:
[----:B------:R-:W-:Y:S05]  /*1180*/  BSYNC B2 ;  /* 0x0000000000027941 */ /* 0x000fea0003800000 */
.L_x_1166:
[----:B------:R-:W-:Y:S01]  /*1190*/  VIADD R7, R7, 0x8 ;  /* 0x0000000807077836 */ /* 0x000fe20000000000 */
[----:B------:R-:W-:Y:S06]  /*11a0*/  @P3 BRA `(.L_x_1168) ;  /* 0xfffffffc009c3947 */ /* 0x000fec000383ffff */
.L_x_1165:
[----:B------:R-:W-:Y:S05]  /*11b0*/  BSYNC B1 ;  /* 0x0000000000017941 */ /* 0x000fea0003800000 */
.L_x_1164:
[----:B------:R-:W-:-:S13]  /*11c0*/  ISETP.GE.U32.AND P0, PT, R13, 0x18, PT ;  /* 0x000000180d00780c */ /* 0x000fda0003f06070 */
[----:B------:R-:W-:Y:S05]  /*11d0*/  @!P0 BRA `(.L_x_1163) ;  /* 0x0000000000e88947 */ /* 0x000fea0003800000 */
[----:B------:R-:W1:Y:S01]  /*11e0*/  S2R R5, SR_CgaCtaId ;  /* 0x0000000000057919 */ /* 0x000e620000008800 */
[----:B------:R-:W-:Y:S02]  /*11f0*/  MOV R4, 0x400 ;  /* 0x0000040000047802 */ /* 0x000fe40000000f00 */
[----:B------:R-:W-:-:S03]  /*1200*/  ISETP.GT.U32.AND P0, PT, R6, 0x17, PT ;  /* 0x000000170600780c */ /* 0x000fc60003f04070 */
[----:B------:R-:W-:-:S05]  /*1210*/  VIADD R4, R4, 0x4b0 ;  /* 0x000004b004047836 */ /* 0x000fca0000000000 */
[----:B-1----:R-:W-:-:S07]  /*1220*/  LEA R112, R5, R4, 0x18 ;  /* 0x0000000405707211 */ /* 0x002fce00078ec0ff */
.L_x_1181:
[----:B0-----:R-:W-:Y:S01]  /*1230*/  IMAD R11, R7, 0x60, R82 ;  /* 0x00000060070b7824 */ /* 0x001fe200078e0252 */
[----:B------:R-:W-:Y:S01]  /*1240*/  BSSY B1, `(.L_x_1169) ;  /* 0x000001a000017945 */ /* 0x000fe20003800000 */
[----:B------:R-:W-:Y:S02]  /*1250*/  IMAD R9, R6, 0x200, R7 ;  /* 0x0000020006097824 */ /* 0x000fe400078e0207 */
[----:B------:R-:W-:Y:S02]  /*1260*/  VIADD R13, R11, 0x30 ;  /* 0x000000300b0d7836 */ /* 0x000fe40000000000 */
[----:B--2-4-:R-:W-:-:S03]  /*1270*/  IMAD R15, R9, 0x4, R112 ;  /* 0x00000004090f7824 */ /* 0x014fc600078e0270 */
[----:B-1-3--:R-:W-:-:S04]  /*1280*/  IADD3 R5, P1, R0, R13, RZ ;  /* 0x0000000d00057210 */ /* 0x00afc80007f3e0ff */
        /* <DEDUP_REMOVED lines=9> */
.L_x_1172:
[----:B------:R-:W-:Y:S05]  /*1320*/  BSYNC B2 ;  /* 0x0000000000027941 */ /* 0x000fea0003800000 */
.L_x_1171:
[----:B-----5:R1:W-:Y:S01]  /*1330*/  STS [R15+0x6000], R106 ;  /* 0x0060006a0f007388 */ /* 0x0203e20000000800 */
[----:B------:R-:W-:Y:S01]  /*1340*/  VIADD R9, R11, 0x330 ;  /* 0x000003300b097836 */ /* 0x000fe20000000000 */
[----:B------:R-:W-:Y:S01]  /*1350*/  BSSY B2, `(.L_x_1173) ;  /* 0x0000006000027945 */ /* 0x000fe20003800000 */
[----:B------:R-:W-:Y:S01]  /*1360*/  CS2R R110, SRZ ;  /* 0x00000000006e7805 */ /* 0x000fe2000001ff00 */
[----:B------:R1:W-:Y:S02]  /*1370*/  STS [R15+0x6400], R107 ;  /* 0x0064006b0f007388 */ /* 0x0003e40000000800 */
[----:B------:R-:W-:-:S13]  /*1380*/  ISETP.GE.AND P1, PT, R9, R108, PT ;  /* 0x0000006c0900720c */ /* 0x000fda0003f26270 */
[----:B-1----:R-:W-:Y:S05]  /*1390*/  @P1 BRA `(.L_x_1174) ;  /* 0x0000000000041947 */ /* 0x002fea0003800000 */
[----:B------:R1:W5:Y:S02]  /*13a0*/  LDG.E.64 R110, desc[UR8][R4.64+0xc00] ;  /* 0x000c0008046e7981 */ /* 0x000364000c1e1b00 */
.L_x_1174:
[----:B------:R-:W-:Y:S05]  /*13b0*/  BSYNC B2 ;  /* 0x0000000000027941 */ /* 0x000fea0003800000 */
.L_x_1173:
[----:B-----5:R2:W-:Y:S04]  /*13c0*/  STS [R15+0x6020], R110 ;  /* 0x0060206e0f007388 */ /* 0x0205e80000000800 */
[----:B------:R2:W-:Y:S02]  /*13d0*/  STS [R15+0x6420], R111 ;  /* 0x0064206f0f007388 */ /* 0x0005e40000000800 */
.L_x_1170:
[----:B------:R-:W-:Y:S05]  /*13e0*/  BSYNC B1 ;  /* 0x0000000000017941 */ /* 0x000fea0003800000 */
.L_x_1169:
[----:B------:R-:W-:Y:S04]  /*13f0*/  BSSY B1, `(.L_x_1175) ;  /* 0x0000015000017945 */ /* 0x000fe80003800000 */
[----:B------:R-:W-:Y:S05]  /*1400*/  @P0 BRA `(.L_x_1176) ;  /* 0x00000000004c0947 */ /* 0x000fea0003800000 */
[----:B------:R-:W-:Y:S01]  /*1410*/  VIADD R9, R11, 0x630 ;  /* 0x000006300b097836 */ /* 0x000fe20000000000 */
[----:B------:R-:W-:Y:S01]  /*1420*/  BSSY B2, `(.L_x_1177) ;  /* 0x0000005000027945 */ /* 0x000fe20003800000 */
[----:B------:R-:W-:-:S03]  /*1430*/  CS2R R106, SRZ ;  /* 0x00000000006a7805 */ /* 0x000fc6000001ff00 */
[----:B------:R-:W-:-:S13]  /*1440*/  ISETP.GE.AND P1, PT, R9, R108, PT ;  /* 0x0000006c0900720c */ /* 0x000fda0003f26270 */
[----:B------:R-:W-:Y:S05]  /*1450*/  @P1 BRA `(.L_x_1178) ;  /* 0x0000000000041947 */ /* 0x000fea0003800000 */
[----:B------:R3:W5:Y:S02]  /*1460*/  LDG.E.64 R106, desc[UR8][R4.64+0x1800] ;  /* 0x00180008046a7981 */ /* 0x000764000c1e1b00 */
.L_x_1178:
[----:B------:R-:W-:Y:S05]  /*1470*/  BSYNC B2 ;  /* 0x0000000000027941 */ /* 0x000fea0003800000 */
.L_x_1177:
[----:B-----5:R4:W-:Y:S04]  /*1480*/  STS [R15+0x6040], R106 ;  /* 0x0060406a0f007388 */ /* 0x0209e80000000800 */
[----:B------:R4:W-:Y:S01]  /*1490*/  STS [R15+0x6440], R107 ;  /* 0x0064406b0f007388 */ /* 0x0009e20000000800 */
[----:B------:R-:W-:Y:S05]  /*14a0*/  @P0 BRA `(.L_x_1176) ;  /* 0x0000000000240947 */ /* 0x000fea0003800000 */
[----:B------:R-:W-:Y:S01]  /*14b0*/  VIADD R9, R11, 0x930 ;  /* 0x000009300b097836 */ /* 0x000fe20000000000 */
[----:B------:R-:W-:Y:S01]  /*14c0*/  BSSY B2, `(.L_x_1179) ;  /* 0x0000005000027945 */ /* 0x000fe20003800000 */
[----:B----4-:R-:W-:-:S03]  /*14d0*/  CS2R R106, SRZ ;  /* 0x00000000006a7805 */ /* 0x010fc6000001ff00 */
[----:B------:R-:W-:-:S13]  /*14e0*/  ISETP.GE.AND P1, PT, R9, R108, PT ;  /* 0x0000006c0900720c */ /* 0x000fda0003f26270 */
[----:B------:R-:W-:Y:S05]  /*14f0*/  @P1 BRA `(.L_x_1180) ;  /* 0x0000000000041947 */ /* 0x000fea0003800000 */
[----:B------:R4:W5:Y:S02]  /*1500*/  LDG.E.64 R106, desc[UR8][R4.64+0x2400] ;  /* 0x00240008046a7981 */ /* 0x000964000c1e1b00 */
.L_x_1180:
[----:B------:R-:W-:Y:S05]  /*1510*/  BSYNC B2 ;  /* 0x0000000000027941 */ /* 0x000fea0003800000 */
.L_x_1179:
[----:B-----5:R0:W-:Y:S04]  /*1520*/  STS [R15+0x6060], R106 ;  /* 0x0060606a0f007388 */ /* 0x0201e80000000800 */
[----:B------:R0:W-:Y:S02]  /*1530*/  STS [R15+0x6460], R107 ;  /* 0x0064606b0f007388 */ /* 0x0001e40000000800 */
.L_x_1176:
[----:B------:R-:W-:Y:S05]  /*1540*/  BSYNC B1 ;  /* 0x0000000000017941 */ /* 0x000fea0003800000 */
.L_x_1175:
[----:B------:R-:W-:-:S05]  /*1550*/  VIADD R7, R7, 0x20 ;  /* 0x0000002007077836 */ /* 0x000fca0000000000 */
[----:B------:R-:W-:-:S13]  /*1560*/  ISETP.GE.U32.AND P1, PT, R7, 0x100, PT ;  /* 0x000001000700780c */ /* 0x000fda0003f26070 */
[----:B------:R-:W-:Y:S05]  /*1570*/  @!P1 BRA `(.L_x_1181) ;  /* 0xfffffffc002c9947 */ /* 0x000fea000383ffff */
.L_x_1163:
[----:B------:R-:W-:Y:S05]  /*1580*/  BSYNC B0 ;  /* 0x0000000000007941 */ /* 0x000fea0003800000 */
.L_x_1162:
[----:B0---4-:R-:W0:Y:S01]  /*1590*/  S2R R106, SR_CgaCtaId ;  /* 0x00000000006a7919 */ /* 0x011e220000008800 */
[----:B------:R-:W-:Y:S01]  /*15a0*/  ISETP.NE.AND P0, PT, R105, RZ, PT ;  /* 0x000000ff6900720c */ /* 0x000fe20003f05270 */
[----:B------:R-:W4:Y:S01]  /*15b0*/  LDC R107, c[0x0][0x264] ;  /* 0x00009900ff6b7b82 */ /* 0x000f220000000800 */
[----:B-1-3--:R-:W-:Y:S01]  /*15c0*/  MOV R5, 0x400 ;  /* 0x0000040000057802 */ /* 0x00afe20000000f00 */
[----:B------:R-:W1:Y:S01]  /*15d0*/  S2R R175, SR_LANEID ;  /* 0x0000000000af7919 */ /* 0x000e620000000000 */
[----:B------:R-:W-:Y:S02]  /*15e0*/  SHF.R.S32.HI R6, RZ, 0x1f, R105 ;  /* 0x0000001fff067819 */ /* 0x000fe40000011469 */
[----:B--2---:R-:W-:Y:S02]  /*15f0*/  CS2R R110, SRZ ;  /* 0x00000000006e7805 */ /* 0x004fe4000001ff00 */
[----:B------:R-:W-:Y:S01]  /*1600*/  LOP3.LUT R177, R177, 0xfdffffff, RZ, 0xc0, !PT ;  /* 0xfdffffffb1b17812 */ /* 0x000fe200078ec0ff */
[----:B------:R-:W-:Y:S01]  /*1610*/  VIADD R109, R5, 0x10 ;  /* 0x00000010056d7836 */ /* 0x000fe20000000000 */
[----:B------:R-:W-:-:S02]  /*1620*/  LEA.HI R6, R6, R105, RZ, 0x5 ;  /* 0x0000006906067211 */ /* 0x000fc400078f28ff */
[----:B------:R-:W-:Y:S02]  /*1630*/  CS2R R114, SRZ ;  /* 0x0000000000727805 */ /* 0x000fe4000001ff00 */
[----:B------:R-:W-:Y:S01]  /*1640*/  CS2R R112, SRZ ;  /* 0x0000000000707805 */ /* 0x000fe2000001ff00 */
[----:B------:R-:W-:Y:S01]  /*1650*/  UMOV UR6, 0x1d ;  /* 0x0000001d00067882 */ /* 0x000fe20000000000 */
[----:B------:R-:W-:Y:S02]  /*1660*/  SHF.R.S32.HI R6, RZ, 0x5, R6 ;  /* 0x00000005ff067819 */ /* 0x000fe40000011406 */
[----:B------:R-:W-:Y:S02]  /*1670*/  @P0 LOP3.LUT R177, R177, 0x2000000, RZ, 0xfc, !PT ;  /* 0x02000000b1b10812 */ /* 0x000fe400078efcff */
[C---:B0-----:R-:W-:Y:S01]  /*1680*/  @!P0 LEA R4, R106.reuse, R5, 0x18 ;  /* 0x000000056a048211 */ /* 0x041fe200078ec0ff */
[----:B------:R-:W-:Y:S01]  /*1690*/  VIADD R5, R5, 0x4b0 ;  /* 0x000004b005057836 */ /* 0x000fe20000000000 */
[----:B------:R-:W-:-:S03]  /*16a0*/  LEA R109, R106, R109, 0x18 ;  /* 0x0000006d6a6d7211 */ /* 0x000fc600078ec0ff */
[----:B------:R0:W-:Y:S01]  /*16b0*/  @!P0 STS [R4], RZ ;  /* 0x000000ff04008388 */ /* 0x0001e20000000800 */
[----:B------:R-:W-:Y:S01]  /*16c0*/  LEA R106, R106, R5, 0x18 ;  /* 0x000000056a6a7211 */ /* 0x000fe200078ec0ff */
[----:B------:R-:W-:-:S04]  /*16d0*/  IMAD R116, R6, 0x4, R109 ;  /* 0x0000000406747824 */ /* 0x000fc800078e026d */
[----:B-1----:R-:W-:-:S07]  /*16e0*/  IMAD R117, R105, 0x4, R106 ;  /* 0x0000000469757824 */ /* 0x002fce00078e026a */
.L_x_1191:
        /* <DEDUP_REMOVED lines=10> */
[----:B0-----:R-:W-:Y:S02]  /*1790*/  FSEL R4, RZ, 1, P0 ;  /* 0x3f800000ff047808 */ /* 0x001fe40000000000 */
[C---:B------:R-:W-:Y:S01]  /*17a0*/  LOP3.LUT P4, RZ, R119.reuse, R36, RZ, 0x30, !PT ;  /* 0x0000002477ff7212 */ /* 0x040fe200078830ff */
[----:B------:R-:W-:Y:S01]  /*17b0*/  FFMA.FTZ R5, R2, R5, RZ ;  /* 0x0000000502057223 */ /* 0x000fe200000100ff */
[C---:B------:R-:W-:Y:S02]  /*17c0*/  LOP3.LUT P3, RZ, R119.reuse, R34, RZ, 0x30, !PT ;  /* 0x0000002277ff7212 */ /* 0x040fe400078630ff */
[----:B------:R-:W-:Y:S01]  /*17d0*/  LOP3.LUT P2, RZ, R119, R32, RZ, 0x30, !PT ;  /* 0x0000002077ff7212 */ /* 0x000fe200078430ff */
[----:B------:R-:W-:Y:S01]  /*17e0*/  FFMA.FTZ R5, R84, R4, R5 ;  /* 0x0000000454057223 */ /* 0x000fe20000010005 */
[----:B------:R-:W-:-:S02]  /*17f0*/  @P1 LOP3.LUT R181, R181, 0x40000000, RZ, 0xfc, !PT ;  /* 0x40000000b5b51812 */ /* 0x000fc400078efcff */
[----:B------:R-:W-:Y:S01]  /*1800*/  LOP3.LUT P1, RZ, R119, R86, RZ, 0x30, !PT ;  /* 0x0000005677ff7212 */ /* 0x000fe200078230ff */
[----:B------:R-:W0:Y:S01]  /*1810*/  LDS R82, [R117+0x6000] ;  /* 0x0060000075527984 */ /* 0x000e220000000800 */
[----:B------:R-:W-:Y:S02]  /*1820*/  @P0 LOP3.LUT R179, R179, 0x1, RZ, 0xfc, !PT ;  /* 0x00000001b3b30812 */ /* 0x000fe400078efcff */
[----:B------:R-:W-:Y:S01]  /*1830*/  LOP3.LUT P0, RZ, R119, R88, RZ, 0x30, !PT ;  /* 0x0000005877ff7212 */ /* 0x000fe200078030ff */
[----:B-1----:R-:W1:Y:S01]  /*1840*/  LDS R7, [R117+0x6400] ;  /* 0x0064000075077984 */ /* 0x002e620000000800 */
[----:B------:R-:W-:Y:S02]  /*1850*/  LOP3.LUT R179, R179, 0xfffffffb, RZ, 0xc0, !PT ;  /* 0xfffffffbb3b37812 */ /* 0x000fe400078ec0ff */
[----:B------:R-:W-:Y:S01]  /*1860*/  FSEL R6, RZ, 1, P1 ;  /* 0x3f800000ff067808 */ /* 0x000fe20000800000 */
[----:B--2---:R-:W2:Y:S01]  /*1870*/  LDS R9, [R117+0x6800] ;  /* 0x0068000075097984 */ /* 0x004ea20000000800 */
        /* <DEDUP_REMOVED lines=789> */
.L_x_1183:
[----:B------:R-:W-:Y:S05]  /*49d0*/  BSYNC B0 ;  /* 0x0000000000007941 */ /* 0x000fea0003800000 */
.L_x_1182:
        /* <DEDUP_REMOVED lines=62> */
.L_x_1202:
        /* <DEDUP_REMOVED lines=18> */
.L_x_1184:
        /* <DEDUP_REMOVED lines=19> */
.L_x_1186:
        /* <DEDUP_REMOVED lines=93> */
[----:B------:R-:W-:Y:S02]  /*55e0*/  LOP3.LUT P5, RZ, R61, 0x2000, RZ, 0xc0, !PT ;  /* 0x000020003dff7812 */ /* 0x000fe400078ac0ff */
[----:B------:R-:W-:Y:S02]  /*55f0*/  PRMT R11, R65, 0x9910, RZ ;  /* 0x00009910410b7816 */ /* 0x000fe400000000ff */
        /* <DEDUP_REMOVED lines=364> */
[----:B------:R-:W-:-:S03]  /*6cc0*/  @!P1 VIADD R171, R171, 0x1 ;  /* 0x00000001abab9836 */ /* 0x000fc60000000000 */
[----:B0-----:R-:W-:Y:S04]  /*6cd0*/  @!P1 STS.64 [R11], R4 ;  /* 0x000000040b009388 */ /* 0x001fe80000000a00 */
[----:B------:R-:W-:Y:S01]  /*6ce0*/  @!P1 STS [R117+0x9c00], RZ ;  /* 0x009c00ff75009388 */ /* 0x000fe20000000800 */
[----:B------:R-:W-:-:S04]  /*6cf0*/  ISETP.NE.AND P1, PT, R118, RZ, PT ;  /* 0x000000ff7600720c */ /* 0x000fc80003f25270 */
        /* <DEDUP_REMOVED lines=255> */
.L_x_1187:
        /* <DEDUP_REMOVED lines=17> */
[----:B------:R-:W2:Y:S01]  /*7e00*/  @!P1 LDS R112, [UR4] ;  /* 0x00000004ff709984 */ /* 0x000ea20008000800 */
[----:B------:R-:W-:Y:S05]  /*7e10*/  BRA `(.L_x_1190) ;  /* 0x0000000000207947 */ /* 0x000fea0003800000 */
.L_x_1189:
        /* <DEDUP_REMOVED lines=8> */
.L_x_1190:
[----:B------:R-:W-:Y:S01]  /*7ea0*/  UIADD3 UR6, UR6, -0x1, URZ ;  /* 0xffffffff06067890 */ /* 0x000fe2000fffe03f */
[----:B------:R-:W-:Y:S11]  /*7eb0*/  BRA `(.L_x_1191) ;  /* 0xffffff98000c7947 */ /* 0x000ff6000383ffff */
.L_x_1188:
        /* <DEDUP_REMOVED lines=24> */
.L_x_1193:
[----:B------:R-:W-:Y:S05]  /*8040*/  BSYNC B0 ;  /* 0x0000000000007941 */ /* 0x000fea0003800000 */
.L_x_1192:
[----:B------:R-:W-:Y:S05]  /*8050*/  @P0 EXIT ;  /* 0x000000000000094d */ /* 0x000fea0003800000 */
[----:B------:R-:W-:Y:S01]  /*8060*/  ULDC UR4, c[0x0][0x0] ;  /* 0x0000000000047ab9 */ /* 0x000fe20000000800 */
[----:B------:R-:W-:Y:S01]  /*8070*/  ULDC.64 UR6, c[0x0][0x218] ;  /* 0x0000860000067ab9 */ /* 0x000fe20000000a00 */
[----:B------:R-:W-:-:S05]  /*8080*/  ULDC.64 UR10, c[0x0][0x220] ;  /* 0x00008800000a7ab9 */ /* 0x000fca0000000a00 */
.L_x_1194:
[----:B--2---:R-:W-:Y:S01]  /*8090*/  IMAD R6, R105, 0x8, R106 ;  /* 0x0000000869067824 */ /* 0x004fe200078e026a */
[----:B0-----:R-:W-:-:S04]  /*80a0*/  IADD3 R5, P0, R0, R105, RZ ;  /* 0x0000006900057210 */ /* 0x001fc80007f1e0ff */
[----:B------:R-:W-:Y:S01]  /*80b0*/  LEA.HI.X.SX32 R2, R105, R104, 0x1, P0 ;  /* 0x0000006869027211 */ /* 0x000fe200000f0eff */
        /* <DEDUP_REMOVED lines=13> */
.L_x_1161:
        /* <DEDUP_REMOVED lines=8> */
.L_x_1185:
[----:B------:R-:W-:Y:S02]  /*8210*/  IMAD.MOV.U32 R206, RZ, RZ, R19 ;  /* 0x000000ffffce7224 */ /* 0x000fe400078e0013 */
[----:B------:R-:W-:Y:S02]  /*8220*/  IMAD.MOV.U32 R35, RZ, RZ, 0x1 ;  /* 0x00000001ff237424 */ /* 0x000fe400078e00ff */
[----:B------:R-:W-:Y:S02]  /*8230*/  IMAD.MOV.U32 R208, RZ, RZ, RZ ;  /* 0x000000ffffd07224 */ /* 0x000fe400078e00ff */
[----:B------:R-:W-:-:S07]  /*8240*/  IMAD.MOV.U32 R37, RZ, RZ, -0x1 ;  /* 0xffffffffff257424 */ /* 0x000fce00078e00ff */
[----:B--2---:R-:W-:Y:S05]  /*8250*/  WARPSYNC.COLLECTIVE R37, `(.L_x_1195) ;  /* 0x0000000025087348 */ /* 0x004fea0003c00000 */
[----:B------:R0:W1:Y:S02]  /*8260*/  SHFL.UP P5, R200, R206, R35, R208 ;  /* 0x04000023cec87389 */ /* 0x00006400000a00d0 */
[----:B012---:R-:W-:Y:S01]  /*8270*/  ENDCOLLECTIVE ;  /* 0x000000000000791b */ /* 0x007fe20003800000 */
.L_x_1195:
[----:B------:R-:W-:Y:S02]  /*8280*/  IMAD.MOV.U32 R35, RZ, RZ, 0x2 ;  /* 0x00000002ff237424 */ /* 0x000fe400078e00ff */
[----:B------:R-:W-:-:S04]  /*8290*/  IMAD.MOV.U32 R196, RZ, RZ, R200 ;  /* 0x000000ffffc47224 */ /* 0x000fc800078e00c8 */
[----:B------:R-:W-:-:S04]  /*82a0*/  @P5 IMAD.IADD R196, R19, 0x1, R196 ;  /* 0x0000000113c45824 */ /* 0x000fc800078e02c4 */
[----:B------:R-:W-:-:S07]  /*82b0*/  IMAD.MOV.U32 R206, RZ, RZ, R196 ;  /* 0x000000ffffce7224 */ /* 0x000fce00078e00c4 */
[----:B------:R-:W-:Y:S05]  /*82c0*/  WARPSYNC.COLLECTIVE R37, `(.L_x_1196) ;  /* 0x0000000025087348 */ /* 0x000fea0003c00000 */
[----:B------:R0:W1:Y:S02]  /*82d0*/  SHFL.UP P5, R200, R206, R35, R208 ;  /* 0x04000023cec87389 */ /* 0x00006400000a00d0 */
[----:B01----:R-:W-:Y:S01]  /*82e0*/  ENDCOLLECTIVE ;  /* 0x000000000000791b */ /* 0x003fe20003800000 */
.L_x_1196:
[----:B------:R-:W-:Y:S02]  /*82f0*/  IMAD.MOV.U32 R35, RZ, RZ, 0x4 ;  /* 0x00000004ff237424 */ /* 0x000fe400078e00ff */
[----:B------:R-:W-:-:S04]  /*8300*/  IMAD.MOV.U32 R27, RZ, RZ, R200 ;  /* 0x000000ffff1b7224 */ /* 0x000fc800078e00c8 */
[----:B------:R-:W-:-:S04]  /*8310*/  @P5 IMAD.IADD R27, R196, 0x1, R27 ;  /* 0x00000001c41b5824 */ /* 0x000fc800078e021b */
[----:B------:R-:W-:-:S07]  /*8320*/  IMAD.MOV.U32 R206, RZ, RZ, R27 ;  /* 0x000000ffffce7224 */ /* 0x000fce00078e001b */
[----:B------:R-:W-:Y:S05]  /*8330*/  WARPSYNC.COLLECTIVE R37, `(.L_x_1197) ;  /* 0x0000000025087348 */ /* 0x000fea0003c00000 */
[----:B------:R0:W1:Y:S02]  /*8340*/  SHFL.UP P5, R200, R206, R35, R208 ;  /* 0x04000023cec87389 */ /* 0x00006400000a00d0 */
[----:B01----:R-:W-:Y:S01]  /*8350*/  ENDCOLLECTIVE ;  /* 0x000000000000791b */ /* 0x003fe20003800000 */
.L_x_1197:
[----:B------:R-:W-:Y:S02]  /*8360*/  IMAD.MOV.U32 R35, RZ, RZ, 0x8 ;  /* 0x00000008ff237424 */ /* 0x000fe400078e00ff */
[----:B------:R-:W-:-:S04]  /*8370*/  IMAD.MOV.U32 R198, RZ, RZ, R200 ;  /* 0x000000ffffc67224 */ /* 0x000fc800078e00c8 */
[----:B------:R-:W-:-:S04]  /*8380*/  @P5 IMAD.IADD R198, R27, 0x1, R198 ;  /* 0x000000011bc65824 */ /* 0x000fc800078e02c6 */
[----:B------:R-:W-:-:S07]  /*8390*/  IMAD.MOV.U32 R206, RZ, RZ, R198 ;  /* 0x000000ffffce7224 */ /* 0x000fce00078e00c6 */
[----:B------:R-:W-:Y:S05]  /*83a0*/  WARPSYNC.COLLECTIVE R37, `(.L_x_1198) ;  /* 0x0000000025087348 */ /* 0x000fea0003c00000 */
[----:B------:R0:W1:Y:S02]  /*83b0*/  SHFL.UP P5, R200, R206, R35, R208 ;  /* 0x04000023cec87389 */ /* 0x00006400000a00d0 */
[----:B01----:R-:W-:Y:S01]  /*83c0*/  ENDCOLLECTIVE ;  /* 0x000000000000791b */ /* 0x003fe20003800000 */
.L_x_1198:
        /* <DEDUP_REMOVED lines=8> */
.L_x_1199:
[----:B------:R-:W-:Y:S02]  /*8450*/  @P5 IMAD.IADD R200, R33, 0x1, R200 ;  /* 0x0000000121c85824 */ /* 0x000fe400078e02c8 */
[----:B------:R-:W-:Y:S02]  /*8460*/  IMAD.MOV.U32 R33, RZ, RZ, 0x1f ;  /* 0x0000001fff217424 */ /* 0x000fe400078e00ff */
[----:B------:R-:W-:Y:S02]  /*8470*/  IMAD.MOV.U32 R196, RZ, RZ, R200 ;  /* 0x000000ffffc47224 */ /* 0x000fe400078e00c8 */
[----:B------:R-:W-:-:S07]  /*8480*/  IMAD.IADD R19, R200, 0x1, -R19 ;  /* 0x00000001c8137824 */ /* 0x000fce00078e0a13 */
[----:B------:R-:W-:Y:S05]  /*8490*/  WARPSYNC.COLLECTIVE R37, `(.L_x_1200) ;  /* 0x0000000025087348 */ /* 0x000fea0003c00000 */
[----:B------:R0:W1:Y:S02]  /*84a0*/  SHFL.IDX P5, R27, R196, R33, R198 ;  /* 0x00000021c41b7389 */ /* 0x00006400000a00c6 */
[----:B01----:R-:W-:Y:S01]  /*84b0*/  ENDCOLLECTIVE ;  /* 0x000000000000791b */ /* 0x003fe20003800000 */
.L_x_1200:
[----:B------:R-:W-:Y:S02]  /*84c0*/  IMAD.MOV.U32 R196, RZ, RZ, R111 ;  /* 0x000000ffffc47224 */ /* 0x000fe400078e006f */
[----:B------:R-:W-:Y:S02]  /*84d0*/  IMAD.MOV.U32 R33, RZ, RZ, RZ ;  /* 0x000000ffff217224 */ /* 0x000fe400078e00ff */
[----:B------:R-:W-:-:S07]  /*84e0*/  IMAD.MOV.U32 R202, RZ, RZ, R27 ;  /* 0x000000ffffca7224 */ /* 0x000fce00078e001b */
[----:B------:R-:W-:Y:S05]  /*84f0*/  WARPSYNC.COLLECTIVE R37, `(.L_x_1201) ;  /* 0x0000000025087348 */ /* 0x000fea0003c00000 */
[----:B------:R0:W1:Y:S02]  /*8500*/  SHFL.IDX P5, R27, R196, R33, R198 ;  /* 0x00000021c41b7389 */ /* 0x00006400000a00c6 */
[----:B01----:R-:W-:Y:S01]  /*8510*/  ENDCOLLECTIVE ;  /* 0x000000000000791b */ /* 0x003fe20003800000 */
.L_x_1201:
[----:B------:R-:W-:Y:S01]  /*8520*/  IMAD.MOV.U32 R35, RZ, RZ, R27 ;  /* 0x000000ffff237224 */ /* 0x000fe200078e001b */
[----:B------:R-:W-:Y:S06]  /*8530*/  BRA `(.L_x_1202) ;  /* 0xffffffc800207947 */ /* 0x000fec000383ffff */
.L_x_1203:
        /* <DEDUP_REMOVED lines=12> */
.L_x_2037:


//--------------------- .text._ZN17fastertransformer19segmented_topp_impl27segmented_top_p_single_passINS0_28Segmented_topk_kernel_paramsIfiLi256ELi2EEELi64EEEvNS0_20TopKPerSegmentParamsE --------------------------
	.section	.text._ZN17fastertransformer19segmented_topp_impl27segmented_top_p_single_passINS0_28Segmented_topk_kernel_paramsIfiLi256ELi2EEELi64EEEvNS0_20TopKPerSegmentParamsE,"ax",@progbits
	.align	128
        .global         _ZN17fastertransformer19segmented_topp_impl27segmented_top_p_single_passINS0_28Segmented_topk_kernel_paramsIfiLi256ELi2EEELi64EEEvNS0_20TopKPerSegmentParamsE
        .type           _ZN17fastertransformer19segmented_topp_impl27segmented_top_p_single_passINS0_28Segmented_topk_kernel_paramsIfiLi256ELi2EEELi64EEEvNS0_20TopKPerSegmentParamsE,@function
        .size           _ZN17fastertransformer19segmented_topp_impl27segmented_top_p_single_passINS0_28Segmented_topk_kernel_paramsIfiLi256ELi2EEELi64EEEvNS0_20TopKPerSegmentParamsE,(.L_x_2038 - _ZN17fastertransformer19segmented_topp_impl27segmented_top_p_single_passINS0_28Segmented_topk_kernel_paramsIfiLi256ELi2EEELi64EEEvNS0_20TopKPerSegmentParamsE)
        .other          _ZN17fastertransformer19segmented_topp_impl27segmented_top_p_single_passINS0_28Segmented_topk_kernel_paramsIfiLi256ELi2EEELi64EEEvNS0_20TopKPerSegmentParamsE,@"STO_CUDA_ENTRY STV_DEFAULT"
_ZN17fastertransformer19segmented_topp_impl27segmented_top_p_single_passINS0_28Segmented_topk_kernel_paramsIfiLi256ELi2EEELi64EEEvNS0_20TopKPerSegmentParamsE:
.text._ZN17fastertransformer19segmented_topp_impl27segmented_top_p_single_passINS0_28Segmented_topk_kernel_paramsIfiLi256ELi2EEELi64EEEvNS0_20TopKPerSegmentParamsE:
        /* <DEDUP_REMOVED lines=64> */
[C---:B------:R-:W-:Y:S02]  /*0400*/  VIADD R7, R3.reuse, 0x7 ;  /* 0x0000000703077836 */ /* 0x040fe40000000000 */
[----:B------:R-:W-:Y:S01]  /*0410*/  VIADD R9, R3, 0x6 ;  /* 0x0000000603097836 */ /* 0x000fe20000000000 */
[----:B------:R0:W5:Y:S04]  /*0420*/  @!P3 LDG.E R68, desc[UR8][R4.64+0x4] ;  /* 0x000004080444b981 */ /* 0x000168000c1e1900 */
[----:B------:R0:W5:Y:S01]  /*0430*/  @!P4 LDG.E R2, desc[UR8][R4.64] ;  /* 0x000000080402c981 */ /* 0x000162000c1e1900 */
[-C--:B------:R-:W-:Y:S01]  /*0440*/  ISETP.GE.AND P4, PT, R7, R106.reuse, PT ;  /* 0x0000006a0700720c */ /* 0x080fe20003f86270 */
[----:B------:R-:W-:Y:S01]  /*0450*/  VIADD R7, R3, 0x8 ;  /* 0x0000000803077836 */ /* 0x000fe20000000000 */
[----:B------:R-:W-:Y:S01]  /*0460*/  ISETP.GE.AND P5, PT, R9, R106, PT ;  /* 0x0000006a0900720c */ /* 0x000fe20003fa6270 */
[----:B------:R-:W-:-:S03]  /*0470*/  IMAD.MOV.U32 R64, RZ, RZ, RZ ;  /* 0x000000ffff407224 */ /* 0x000fc600078e00ff */
[-C--:B------:R-:W-:Y:S01]  /*0480*/  ISETP.GE.AND P3, PT, R7, R106.reuse, PT ;  /* 0x0000006a0700720c */ /* 0x080fe20003f66270 */
[----:B------:R-:W-:Y:S02]  /*0490*/  VIADD R7, R3, 0xa ;  /* 0x0000000a03077836 */ /* 0x000fe40000000000 */
[----:B------:R0:W5:Y:S01]  /*04a0*/  @!P1 LDG.E R64, desc[UR8][R4.64+0xc] ;  /* 0x00000c0804409981 */ /* 0x000162000c1e1900 */
[----:B------:R-:W-:Y:S02]  /*04b0*/  IMAD.MOV.U32 R62, RZ, RZ, RZ ;  /* 0x000000ffff3e7224 */ /* 0x000fe400078e00ff */
        /* <DEDUP_REMOVED lines=118> */
.L_x_1211:
        /* <DEDUP_REMOVED lines=22> */
.L_x_1210:
[----:B------:R-:W-:Y:S05]  /*0d80*/  BSYNC B2 ;  /* 0x0000000000027941 */ /* 0x000fea0003800000 */
.L_x_1209:
[----:B------:R-:W-:Y:S01]  /*0d90*/  VIADD R7, R7, 0x8 ;  /* 0x0000000807077836 */ /* 0x000fe20000000000 */
[----:B------:R-:W-:Y:S06]  /*0da0*/  @P3 BRA `(.L_x_1211) ;  /* 0xfffffffc009c3947 */ /* 0x000fec000383ffff */
.L_x_1208:
[----:B------:R-:W-:Y:S05]  /*0db0*/  BSYNC B1 ;  /* 0x0000000000017941 */ /* 0x000fea0003800000 */
.L_x_1207:
[----:B------:R-:W-:-:S13]  /*0dc0*/  ISETP.GE.U32.AND P0, PT, R13, 0x18, PT ;  /* 0x000000180d00780c */ /* 0x000fda0003f06070 */
[----:B------:R-:W-:Y:S05]  /*0dd0*/  @!P0 BRA `(.L_x_1206) ;  /* 0x0000000000e88947 */ /* 0x000fea0003800000 */
[----:B------:R-:W1:Y:S01]  /*0de0*/  S2R R5, SR_CgaCtaId ;  /* 0x0000000000057919 */ /* 0x000e620000008800 */
[----:B------:R-:W-:Y:S02]  /*0df0*/  MOV R4, 0x400 ;  /* 0x0000040000047802 */ /* 0x000fe40000000f00 */
[----:B------:R-:W-:-:S03]  /*0e00*/  ISETP.GT.U32.AND P0, PT, R0, 0xf, PT ;  /* 0x0000000f0000780c */ /* 0x000fc60003f04070 */
[----:B------:R-:W-:-:S05]  /*0e10*/  VIADD R4, R4, 0x4b0 ;  /* 0x000004b004047836 */ /* 0x000fca0000000000 */
[----:B-1----:R-:W-:-:S07]  /*0e20*/  LEA R74, R5, R4, 0x18 ;  /* 0x00000004054a7211 */ /* 0x002fce00078ec0ff */
.L_x_1224:
[----:B0-----:R-:W-:Y:S01]  /*0e30*/  IMAD R11, R7, 0x40, R6 ;  /* 0x00000040070b7824 */ /* 0x001fe200078e0206 */
[----:B------:R-:W-:Y:S01]  /*0e40*/  BSSY B1, `(.L_x_1212) ;  /* 0x000001a000017945 */ /* 0x000fe20003800000 */
[----:B------:R-:W-:Y:S02]  /*0e50*/  IMAD R9, R0, 0x200, R7 ;  /* 0x0000020000097824 */ /* 0x000fe400078e0207 */
[----:B--2---:R-:W-:Y:S02]  /*0e60*/  VIADD R72, R11, 0x20 ;  /* 0x000000200b487836 */ /* 0x004fe40000000000 */
[----:B----4-:R-:W-:-:S03]  /*0e70*/  IMAD R13, R9, 0x4, R74 ;  /* 0x00000004090d7824 */ /* 0x010fc600078e024a */
        /* <DEDUP_REMOVED lines=10> */
.L_x_1215:
[----:B------:R-:W-:Y:S05]  /*0f20*/  BSYNC B2 ;  /* 0x0000000000027941 */ /* 0x000fea0003800000 */
.L_x_1214:
        /* <DEDUP_REMOVED lines=8> */
.L_x_1217:
[----:B------:R-:W-:Y:S05]  /*0fb0*/  BSYNC B2 ;  /* 0x0000000000027941 */ /* 0x000fea0003800000 */
.L_x_1216:
[----:B-----5:R2:W-:Y:S04]  /*0fc0*/  STS [R13+0x6020], R72 ;  /* 0x006020480d007388 */ /* 0x0205e80000000800 */
[----:B------:R2:W-:Y:S02]  /*0fd0*/  STS [R13+0x6420], R73 ;  /* 0x006420490d007388 */ /* 0x0005e40000000800 */
.L_x_1213:
[----:B------:R-:W-:Y:S05]  /*0fe0*/  BSYNC B1 ;  /* 0x0000000000017941 */ /* 0x000fea0003800000 */
.L_x_1212:
        /* <DEDUP_REMOVED lines=8> */
.L_x_1221:
[----:B------:R-:W-:Y:S05]  /*1070*/  BSYNC B2 ;  /* 0x0000000000027941 */ /* 0x000fea0003800000 */
.L_x_1220:
        /* <DEDUP_REMOVED lines=9> */
.L_x_1223:
[----:B------:R-:W-:Y:S05]  /*1110*/  BSYNC B2 ;  /* 0x0000000000027941 */ /* 0x000fea0003800000 */
.L_x_1222:
[----:B-----5:R0:W-:Y:S04]  /*1120*/  STS [R13+0x6060], R70 ;  /* 0x006060460d007388 */ /* 0x0201e80000000800 */
[----:B------:R0:W-:Y:S02]  /*1130*/  STS [R13+0x6460], R71 ;  /* 0x006460470d007388 */ /* 0x0001e40000000800 */
.L_x_1219:
[----:B------:R-:W-:Y:S05]  /*1140*/  BSYNC B1 ;  /* 0x0000000000017941 */ /* 0x000fea0003800000 */
.L_x_1218:
[----:B------:R-:W-:-:S05]  /*1150*/  VIADD R7, R7, 0x20 ;  /* 0x0000002007077836 */ /* 0x000fca0000000000 */
[----:B------:R-:W-:-:S13]  /*1160*/  ISETP.GE.U32.AND P1, PT, R7, 0x100, PT ;  /* 0x000001000700780c */ /* 0x000fda0003f26070 */
[----:B------:R-:W-:Y:S05]  /*1170*/  @!P1 BRA `(.L_x_1224) ;  /* 0xfffffffc002c9947 */ /* 0x000fea000383ffff */
.L_x_1206:
[----:B------:R-:W-:Y:S05]  /*1180*/  BSYNC B0 ;  /* 0x0000000000007941 */ /* 0x000fea0003800000 */
.L_x_1205:
[----:B------:R-:W2:Y:S01]  /*1190*/  S2R R99, SR_CgaCtaId ;  /* 0x0000000000637919 */ /* 0x000ea20000008800 */
[----:B------:R-:W-:Y:S01]  /*11a0*/  ISETP.NE.AND P0, PT, R104, RZ, PT ;  /* 0x000000ff6800720c */ /* 0x000fe20003f05270 */
[----:B------:R-:W2:Y:S01]  /*11b0*/  LDC R102, c[0x0][0x264] ;  /* 0x00009900ff667b82 */ /* 0x000ea20000000800 */
[----:B01-34-:R-:W-:Y:S01]  /*11c0*/  MOV R4, 0x400 ;  /* 0x0000040000047802 */ /* 0x01bfe20000000f00 */
[----:B------:R-:W0:Y:S01]  /*11d0*/  S2R R125, SR_LANEID ;  /* 0x00000000007d7919 */ /* 0x000e220000000000 */
        /* <DEDUP_REMOVED lines=17> */
[----:B0-----:R-:W-:-:S07]  /*12f0*/  IMAD R90, R104, 0x4, R99 ;  /* 0x00000004685a7824 */ /* 0x001fce00078e0263 */
.L_x_1234:
        /* <DEDUP_REMOVED lines=10> */
[----:B-1----:R-:W-:Y:S01]  /*13a0*/  FSEL R0, RZ, 1, P4 ;  /* 0x3f800000ff007808 */ /* 0x002fe20002000000 */
[----:B------:R-:W-:Y:S01]  /*13b0*/  FFMA.FTZ R5, R2, R5, RZ ;  /* 0x0000000502057223 */ /* 0x000fe200000100ff */
[C---:B------:R-:W-:Y:S02]  /*13c0*/  LOP3.LUT P2, RZ, R91.reuse, R64, RZ, 0x30, !PT ;  /* 0x000000405bff7212 */ /* 0x040fe400078430ff */
[----:B------:R-:W-:Y:S01]  /*13d0*/  FSEL R4, RZ, 1, P3 ;  /* 0x3f800000ff047808 */ /* 0x000fe20001800000 */
[----:B------:R-:W-:Y:S01]  /*13e0*/  FFMA.FTZ R5, R68, R0, R5 ;  /* 0x0000000044057223 */ /* 0x000fe20000010005 */
[----:B------:R-:W-:Y:S01]  /*13f0*/  LOP3.LUT P1, RZ, R91, R62, RZ, 0x30, !PT ;  /* 0x0000003e5bff7212 */ /* 0x000fe200078230ff */
[----:B0-----:R-:W-:Y:S01]  /*1400*/  LDS R7, [R90+0x6000] ;  /* 0x006000005a077984 */ /* 0x001fe20000000800 */
        /* <DEDUP_REMOVED lines=16> */
[----:B--2---:R-:W2:Y:S01]  /*1510*/  LDS R23, [R90+0x7000] ;  /* 0x007000005a177984 */ /* 0x004ea20000000800 */
[----:B------:R-:W-:Y:S02]  /*1520*/  FSEL R0, RZ, 1, P0 ;  /* 0x3f800000ff007808 */ /* 0x000fe40000000000 */
[----:B------:R-:W-:Y:S01]  /*1530*/  LOP3.LUT P0, RZ, R91, R54, RZ, 0x30, !PT ;  /* 0x000000365bff7212 */ /* 0x000fe200078030ff */
[----:B------:R-:W-:Y:S01]  /*1540*/  FFMA.FTZ R5, R58, R4, R5 ;  /* 0x000000043a057223 */ /* 0x000fe20000010005 */
[----:B------:R-:W-:Y:S01]  /*1550*/  LOP3.LUT R127, R127, 0xbfffffff, RZ, 0xc0, !PT ;  /* 0xbfffffff7f7f7812 */ /* 0x000fe200078ec0ff */
[----:B---3--:R-:W3:Y:S01]  /*1560*/  LDS R27, [R90+0x7400] ;  /* 0x007400005a1b7984 */ /* 0x008ee20000000800 */
        /* <DEDUP_REMOVED lines=103> */
[----:B---3--:R-:W-:Y:S01]  /*1be0*/  LOP3.LUT R4, RZ, R27, RZ, 0x33, !PT ;  /* 0x0000001bff047212 */ /* 0x008fe200078e33ff */
[----:B------:R-:W3:Y:S02]  /*1bf0*/  LDS R21, [R90+0x8800] ;  /* 0x008800005a157984 */ /* 0x000ee40000000800 */
[----:B------:R-:W-:Y:S02]  /*1c00*/  @P0 LOP3.LUT R127, R127, 0x8000000, RZ, 0xfc, !PT ;  /* 0x080000007f7f0812 */ /* 0x000fe400078efcff */
[----:B------:R-:W-:Y:S02]  /*1c10*/  LOP3.LUT P0, R88, R91, RZ, R88, 0xa0, !PT ;  /* 0x000000ff5b587212 */ /* 0x000fe4000780a058 */
[----:B------:R-:W-:Y:S02]  /*1c20*/  LOP3.LUT R127, R127, 0xfbffffff, RZ, 0xc0, !PT ;  /* 0xfbffffff7f7f7812 */ /* 0x000fe400078ec0ff */
[----:B------:R-:W-:-:S05]  /*1c30*/  FSEL R5, RZ, 1, P0 ;  /* 0x3f800000ff057808 */ /* 0x000fca0000000000 */
[----:B------:R-:W-:Y:S02]  /*1c40*/  FFMA.FTZ R0, R23, R5, R0 ;  /* 0x0000000517007223 */ /* 0x000fe40000010000 */
[----:B----4-:R-:W4:Y:S02]  /*1c50*/  LDS R23, [R90+0x8c00] ;  /* 0x008c00005a177984 */ /* 0x010f240000000800 */
[----:B------:R-:W-:Y:S02]  /*1c60*/  @P0 LOP3.LUT R127, R127, 0x4000000, RZ, 0xfc, !PT ;  /* 0x040000007f7f0812 */ /* 0x000fe400078efcff */
[----:B------:R-:W-:Y:S02]  /*1c70*/  LOP3.LUT P0, R87, R91, RZ, R4, 0xa0, !PT ;  /* 0x000000ff5b577212 */ /* 0x000fe4000780a004 */
        /* <DEDUP_REMOVED lines=397> */
.L_x_1226:
[----:B------:R-:W-:Y:S05]  /*3550*/  BSYNC B0 ;  /* 0x0000000000007941 */ /* 0x000fea0003800000 */
.L_x_1225:
        /* <DEDUP_REMOVED lines=58> */
.L_x_1245:
        /* <DEDUP_REMOVED lines=18> */
.L_x_1227:
        /* <DEDUP_REMOVED lines=19> */
.L_x_1229:
        /* <DEDUP_REMOVED lines=477> */
.L_x_1230:
        /* <DEDUP_REMOVED lines=19> */
.L_x_1232:
        /* <DEDUP_REMOVED lines=8> */
.L_x_1233:
[----:B------:R-:W-:Y:S01]  /*5ad0*/  UIADD3 UR6, UR6, -0x1, URZ ;  /* 0xffffffff06067890 */ /* 0x000fe2000fffe03f */
[----:B------:R-:W-:Y:S11]  /*5ae0*/  BRA `(.L_x_1234) ;  /* 0xffffffb800047947 */ /* 0x000ff6000383ffff */
.L_x_1231:
        /* <DEDUP_REMOVED lines=24> */
.L_x_1236:
[----:B------:R-:W-:Y:S05]  /*5c70*/  BSYNC B0 ;  /* 0x0000000000007941 */ /* 0x000fea0003800000 */
.L_x_1235:
[----:B------:R-:W-:Y:S05]  /*5c80*/  @P0 EXIT ;  /* 0x000000000000094d */ /* 0x000fea0003800000 */
[----:B------:R-:W-:Y:S01]  /*5c90*/  ULDC UR4, c[0x0][0x0] ;  /* 0x0000000000047ab9 */ /* 0x000fe20000000800 */
[----:B------:R-:W-:Y:S01]  /*5ca0*/  ULDC.64 UR6, c[0x0][0x218] ;  /* 0x0000860000067ab9 */ /* 0x000fe20000000a00 */
[----:B------:R-:W-:-:S05]  /*5cb0*/  ULDC.64 UR10, c[0x0][0x220] ;  /* 0x00008800000a7ab9 */ /* 0x000fca0000000a00 */
.L_x_1237:
        /* <DEDUP_REMOVED lines=16> */
.L_x_1204:
        /* <DEDUP_REMOVED lines=8> */
.L_x_1228:
[----:B------:R-:W-:Y:S02]  /*5e40*/  IMAD.MOV.U32 R152, RZ, RZ, R13 ;  /* 0x000000ffff987224 */ /* 0x000fe400078e000d */
[----:B------:R-:W-:Y:S02]  /*5e50*/  IMAD.MOV.U32 R27, RZ, RZ, 0x1 ;  /* 0x00000001ff1b7424 */ /* 0x000fe400078e00ff */
[----:B------:R-:W-:Y:S02]  /*5e60*/  IMAD.MOV.U32 R154, RZ, RZ, RZ ;  /* 0x000000ffff9a7224 */ /* 0x000fe400078e00ff */
[----:B------:R-:W-:-:S07]  /*5e70*/  IMAD.MOV.U32 R29, RZ, RZ, -0x1 ;  /* 0xffffffffff1d7424 */ /* 0x000fce00078e00ff */
[----:B-1----:R-:W-:Y:S05]  /*5e80*/  WARPSYNC.COLLECTIVE R29, `(.L_x_1238) ;  /* 0x000000001d087348 */ /* 0x002fea0003c00000 */
[----:B------:R0:W2:Y:S02]  /*5e90*/  SHFL.UP P5, R148, R152, R27, R154 ;  /* 0x0400001b98947389 */ /* 0x0000a400000a009a */
[----:B012---:R-:W-:Y:S01]  /*5ea0*/  ENDCOLLECTIVE ;  /* 0x000000000000791b */ /* 0x007fe20003800000 */
.L_x_1238:
[----:B------:R-:W-:Y:S02]  /*5eb0*/  IMAD.MOV.U32 R27, RZ, RZ, 0x2 ;  /* 0x00000002ff1b7424 */ /* 0x000fe400078e00ff */
[----:B------:R-:W-:-:S04]  /*5ec0*/  IMAD.MOV.U32 R144, RZ, RZ, R148 ;  /* 0x000000ffff907224 */ /* 0x000fc800078e0094 */
[----:B------:R-:W-:-:S04]  /*5ed0*/  @P5 IMAD.IADD R144, R13, 0x1, R144 ;  /* 0x000000010d905824 */ /* 0x000fc800078e0290 */
[----:B------:R-:W-:-:S07]  /*5ee0*/  IMAD.MOV.U32 R152, RZ, RZ, R144 ;  /* 0x000000ffff987224 */ /* 0x000fce00078e0090 */
[----:B------:R-:W-:Y:S05]  /*5ef0*/  WARPSYNC.COLLECTIVE R29, `(.L_x_1239) ;  /* 0x000000001d087348 */ /* 0x000fea0003c00000 */
[----:B------:R0:W1:Y:S02]  /*5f00*/  SHFL.UP P5, R148, R152, R27, R154 ;  /* 0x0400001b98947389 */ /* 0x00006400000a009a */
[----:B01----:R-:W-:Y:S01]  /*5f10*/  ENDCOLLECTIVE ;  /* 0x000000000000791b */ /* 0x003fe20003800000 */
.L_x_1239:
[----:B------:R-:W-:Y:S02]  /*5f20*/  IMAD.MOV.U32 R27, RZ, RZ, 0x4 ;  /* 0x00000004ff1b7424 */ /* 0x000fe400078e00ff */
[----:B------:R-:W-:-:S04]  /*5f30*/  IMAD.MOV.U32 R21, RZ, RZ, R148 ;  /* 0x000000ffff157224 */ /* 0x000fc800078e0094 */
[----:B------:R-:W-:-:S04]  /*5f40*/  @P5 IMAD.IADD R21, R144, 0x1, R21 ;  /* 0x0000000190155824 */ /* 0x000fc800078e0215 */
[----:B------:R-:W-:-:S07]  /*5f50*/  IMAD.MOV.U32 R152, RZ, RZ, R21 ;  /* 0x000000ffff987224 */ /* 0x000fce00078e0015 */
[----:B------:R-:W-:Y:S05]  /*5f60*/  WARPSYNC.COLLECTIVE R29, `(.L_x_1240) ;  /* 0x000000001d087348 */ /* 0x000fea0003c00000 */
[----:B------:R0:W1:Y:S02]  /*5f70*/  SHFL.UP P5, R148, R152, R27, R154 ;  /* 0x0400001b98947389 */ /* 0x00006400000a009a */
[----:B01----:R-:W-:Y:S01]  /*5f80*/  ENDCOLLECTIVE ;  /* 0x000000000000791b */ /* 0x003fe20003800000 */
.L_x_1240:
[----:B------:R-:W-:Y:S02]  /*5f90*/  IMAD.MOV.U32 R27, RZ, RZ, 0x8 ;  /* 0x00000008ff1b7424 */ /* 0x000fe400078e00ff */
[----:B------:R-:W-:-:S04]  /*5fa0*/  IMAD.MOV.U32 R146, RZ, RZ, R148 ;  /* 0x000000ffff927224 */ /* 0x000fc800078e0094 */
[----:B------:R-:W-:-:S04]  /*5fb0*/  @P5 IMAD.IADD R146, R21, 0x1, R146 ;  /* 0x0000000115925824 */ /* 0x000fc800078e0292 */
[----:B------:R-:W-:-:S07]  /*5fc0*/  IMAD.MOV.U32 R152, RZ, RZ, R146 ;  /* 0x000000ffff987224 */ /* 0x000fce00078e0092 */
[----:B------:R-:W-:Y:S05]  /*5fd0*/  WARPSYNC.COLLECTIVE R29, `(.L_x_1241) ;  /* 0x000000001d087348 */ /* 0x000fea0003c00000 */
[----:B------:R0:W1:Y:S02]  /*5fe0*/  SHFL.UP P5, R148, R152, R27, R154 ;  /* 0x0400001b98947389 */ /* 0x00006400000a009a */
[----:B01----:R-:W-:Y:S01]  /*5ff0*/  ENDCOLLECTIVE ;  /* 0x000000000000791b */ /* 0x003fe20003800000 */
.L_x_1241:
        /* <DEDUP_REMOVED lines=8> */
.L_x_1242:
[----:B------:R-:W-:Y:S02]  /*6080*/  @P5 IMAD.IADD R148, R23, 0x1, R148 ;  /* 0x0000000117945824 */ /* 0x000fe400078e0294 */
[----:B------:R-:W-:Y:S02]  /*6090*/  IMAD.MOV.U32 R23, RZ, RZ, 0x1f ;  /* 0x0000001fff177424 */ /* 0x000fe400078e00ff */
[----:B------:R-:W-:Y:S02]  /*60a0*/  IMAD.MOV.U32 R144, RZ, RZ, R148 ;  /* 0x000000ffff907224 */ /* 0x000fe400078e0094 */
[----:B------:R-:W-:-:S07]  /*60b0*/  IMAD.IADD R13, R148, 0x1, -R13 ;  /* 0x00000001940d7824 */ /* 0x000fce00078e0a0d */
[----:B------:R-:W-:Y:S05]  /*60c0*/  WARPSYNC.COLLECTIVE R29, `(.L_x_1243) ;  /* 0x000000001d087348 */ /* 0x000fea0003c00000 */
[----:B------:R0:W1:Y:S02]  /*60d0*/  SHFL.IDX P5, R21, R144, R23, R146 ;  /* 0x0000001790157389 */ /* 0x00006400000a0092 */
[----:B01----:R-:W-:Y:S01]  /*60e0*/  ENDCOLLECTIVE ;  /* 0x000000000000791b */ /* 0x003fe20003800000 */
.L_x_1243:
[----:B------:R-:W-:Y:S02]  /*60f0*/  IMAD.MOV.U32 R144, RZ, RZ, R98 ;  /* 0x000000ffff907224 */ /* 0x000fe400078e0062 */
[----:B------:R-:W-:Y:S02]  /*6100*/  IMAD.MOV.U32 R23, RZ, RZ, RZ ;  /* 0x000000ffff177224 */ /* 0x000fe400078e00ff */
[----:B------:R-:W-:-:S07]  /*6110*/  IMAD.MOV.U32 R25, RZ, RZ, R21 ;  /* 0x000000ffff197224 */ /* 0x000fce00078e0015 */
[----:B------:R-:W-:Y:S05]  /*6120*/  WARPSYNC.COLLECTIVE R29, `(.L_x_1244) ;  /* 0x000000001d087348 */ /* 0x000fea0003c00000 */
[----:B------:R0:W1:Y:S02]  /*6130*/  SHFL.IDX P5, R21, R144, R23, R146 ;  /* 0x0000001790157389 */ /* 0x00006400000a0092 */
[----:B01----:R-:W-:Y:S01]  /*6140*/  ENDCOLLECTIVE ;  /* 0x000000000000791b */ /* 0x003fe20003800000 */
.L_x_1244:
[----:B------:R-:W-:Y:S01]  /*6150*/  IMAD.MOV.U32 R27, RZ, RZ, R21 ;  /* 0x000000ffff1b7224 */ /* 0x000fe200078e0015 */
[----:B------:R-:W-:Y:S06]  /*6160*/  BRA `(.L_x_1245) ;  /* 0xffffffd400e47947 */ /* 0x000fec000383ffff */
.L_x_1246:
        /* <DEDUP_REMOVED lines=9> */
.L_x_2038:


//--------------------- .text._ZN17fastertransformer19segmented_topp_impl27segmented_top_p_single_passINS0_28Segmented_topk_kernel_paramsIfiLi256ELi2EEELi32EEEvNS0_20TopKPerSegmentParamsE --------------------------
	.section	.text._ZN17fastertransformer19segmented_topp_impl27segmented_top_p_single_passINS0_28Segmented_topk_kernel_paramsIfiLi256ELi2EEELi32EEEvNS0_20TopKPerSegmentParamsE,"ax",@progbits
	.align	128
        .global         _ZN17fastertransformer19segmented_topp_impl27segmented_top_p_single_passINS0_28Segmented_topk_kernel_paramsIfiLi256ELi2EEELi32EEEvNS0_20TopKPerSegmentParamsE
        .type           _ZN17fastertransformer19segmented_topp_impl27segmented_top_p_single_passINS0_28Segmented_topk_kernel_paramsIfiLi256ELi2EEELi32EEEvNS0_20TopKPerSegmentParamsE,@function
        .size           _ZN17fastertransformer19segmented_topp_impl27segmented_top_p_single_passINS0_28Segmented_topk_kernel_paramsIfiLi256ELi2EEELi32EEEvNS0_20TopKPerSegmentParamsE,(.L_x_2039 - _ZN17fastertransformer19segmented_topp_impl27segmented_top_p_single_passINS0_28Segmented_topk_kernel_paramsIfiLi256ELi2EEELi32EEEvNS0_20TopKPerSegmentParamsE)
        .other          _ZN17fastertransformer19segmented_topp_impl27segmented_top_p_single_passINS0_28Segmented_topk_kernel_paramsIfiLi256ELi2EEELi32EEEvNS0_20TopKPerSegmentParamsE,@"STO_CUDA_ENTRY STV_DEFAULT"
_ZN17fastertransformer19segmented_topp_impl27segmented_top_p_single_passINS0_28Segmented_topk_kernel_paramsIfiLi256ELi2EEELi32EEEvNS0_20TopKPerSegmentParamsE:
.text._ZN17fastertransformer19segmented_topp_impl27segmented_top_p_single_passINS0_28Segmented_topk_kernel_paramsIfiLi256ELi2EEELi32EEEvNS0_20TopKPerSegmentParamsE:
        /* <DEDUP_REMOVED lines=131> */
[----:B------:R-:W-:Y:S01]  /*0830*/  UIADD3 UR4, UR4, 0x4b0, URZ ;  /* 0x000004b004047890 */ /* 0x000fe2000fffe03f */
[----:B------:R-:W-:Y:S02]  /*0840*/  IMAD.MOV.U32 R6, RZ, RZ, R4 ;  /* 0x000000ffff067224 */ /* 0x000fe400078e0004 */
[----:B------:R-:W-:Y:S01]  /*0850*/  VIADD R11, R9, 0x10 ;  /* 0x00000010090b7836 */ /* 0x000fe20000000000 */
[----:B0-----:R-:W-:-:S06]  /*0860*/  ULEA UR4, UR5, UR4, 0x18 ;  /* 0x0000000405047291 */ /* 0x001fcc000f8ec03f */
[----:B------:R-:W-:-:S05]  /*0870*/  LEA R5, R15, UR4, 0xb ;  /* 0x000000040f057c11 */ /* 0x000fca000f8e58ff */
[----:B------:R-:W-:-:S04]  /*0880*/  IMAD R5, R0, 0x4, R5 ;  /* 0x0000000400057824 */ /* 0x000fc800078e0205 */
[----:B------:R-:W-:-:S07]  /*0890*/  VIADD R9, R5, 0x6400 ;  /* 0x0000640005097836 */ /* 0x000fce0000000000 */
.L_x_1256:
        /* <DEDUP_REMOVED lines=14> */
.L_x_1255:
[----:B------:R-:W-:Y:S05]  /*0980*/  BSYNC B3 ;  /* 0x0000000000037941 */ /* 0x000fea0003800000 */
.L_x_1254:
[----:B-----5:R0:W-:Y:S04]  /*0990*/  STS [R9+-0x400], R4 ;  /* 0xfffc000409007388 */ /* 0x0201e80000000800 */
[----:B------:R0:W-:Y:S02]  /*09a0*/  STS [R9], R5 ;  /* 0x0000000509007388 */ /* 0x0001e40000000800 */
.L_x_1253:
[----:B------:R-:W-:Y:S05]  /*09b0*/  BSYNC B2 ;  /* 0x0000000000027941 */ /* 0x000fea0003800000 */
.L_x_1252:
[----:B------:R-:W-:Y:S02]  /*09c0*/  VIADD R0, R0, 0x8 ;  /* 0x0000000800007836 */ /* 0x000fe40000000000 */
[----:B0-----:R-:W-:Y:S02]  /*09d0*/  VIADD R9, R9, 0x20 ;  /* 0x0000002009097836 */ /* 0x001fe40000000000 */
[----:B------:R-:W-:Y:S01]  /*09e0*/  VIADD R11, R11, 0x100 ;  /* 0x000001000b0b7836 */ /* 0x000fe20000000000 */
[----:B------:R-:W-:Y:S06]  /*09f0*/  @P1 BRA `(.L_x_1256) ;  /* 0xfffffffc00a81947 */ /* 0x000fec000383ffff */
.L_x_1251:
[----:B------:R-:W-:Y:S05]  /*0a00*/  BSYNC B1 ;  /* 0x0000000000017941 */ /* 0x000fea0003800000 */
.L_x_1250:
        /* <DEDUP_REMOVED lines=12> */
.L_x_1269:
[----:B------:R-:W-:Y:S01]  /*0ad0*/  VIADD R9, R7, 0xfffffd00 ;  /* 0xfffffd0007097836 */ /* 0x000fe20000000000 */
[----:B------:R-:W-:Y:S04]  /*0ae0*/  BSSY B1, `(.L_x_1257) ;  /* 0x0000017000017945 */ /* 0x000fe80003800000 */
        /* <DEDUP_REMOVED lines=10> */
.L_x_1260:
[----:B------:R-:W-:Y:S05]  /*0b90*/  BSYNC B2 ;  /* 0x0000000000027941 */ /* 0x000fea0003800000 */
.L_x_1259:
[----:B-----5:R1:W-:Y:S01]  /*0ba0*/  STS [R6+-0x460], R38 ;  /* 0xfffba02606007388 */ /* 0x0203e20000000800 */
[----:B------:R-:W-:Y:S01]  /*0bb0*/  VIADD R9, R7, 0xfffffe00 ;  /* 0xfffffe0007097836 */ /* 0x000fe20000000000 */
[----:B------:R-:W-:Y:S01]  /*0bc0*/  BSSY B2, `(.L_x_1261) ;  /* 0x0000006000027945 */ /* 0x000fe20003800000 */
[----:B------:R-:W-:Y:S01]  /*0bd0*/  CS2R R40, SRZ ;  /* 0x0000000000287805 */ /* 0x000fe2000001ff00 */
[----:B------:R1:W-:Y:S02]  /*0be0*/  STS [R6+-0x60], R39 ;  /* 0xffffa02706007388 */ /* 0x0003e40000000800 */
[----:B------:R-:W-:-:S13]  /*0bf0*/  ISETP.GE.AND P1, PT, R9, R54, PT ;  /* 0x000000360900720c */ /* 0x000fda0003f26270 */
[----:B-1----:R-:W-:Y:S05]  /*0c00*/  @P1 BRA `(.L_x_1262) ;  /* 0x0000000000041947 */ /* 0x002fea0003800000 */
[----:B------:R1:W5:Y:S02]  /*0c10*/  LDG.E.64 R40, desc[UR8][R4.64+0x400] ;  /* 0x0004000804287981 */ /* 0x000364000c1e1b00 */
.L_x_1262:
[----:B------:R-:W-:Y:S05]  /*0c20*/  BSYNC B2 ;  /* 0x0000000000027941 */ /* 0x000fea0003800000 */
.L_x_1261:
[----:B-----5:R2:W-:Y:S04]  /*0c30*/  STS [R6+-0x440], R40 ;  /* 0xfffbc02806007388 */ /* 0x0205e80000000800 */
[----:B------:R2:W-:Y:S02]  /*0c40*/  STS [R6+-0x40], R41 ;  /* 0xffffc02906007388 */ /* 0x0005e40000000800 */
.L_x_1258:
[----:B------:R-:W-:Y:S05]  /*0c50*/  BSYNC B1 ;  /* 0x0000000000017941 */ /* 0x000fea0003800000 */
.L_x_1257:
        /* <DEDUP_REMOVED lines=8> */
.L_x_1266:
[----:B------:R-:W-:Y:S05]  /*0ce0*/  BSYNC B2 ;  /* 0x0000000000027941 */ /* 0x000fea0003800000 */
.L_x_1265:
[----:B-----5:R4:W-:Y:S04]  /*0cf0*/  STS [R6+-0x420], R38 ;  /* 0xfffbe02606007388 */ /* 0x0209e80000000800 */
[----:B------:R4:W-:Y:S01]  /*0d00*/  STS [R6+-0x20], R39 ;  /* 0xffffe02706007388 */ /* 0x0009e20000000800 */
[----:B------:R-:W-:Y:S05]  /*0d10*/  @P0 BRA `(.L_x_1264) ;  /* 0x0000000000200947 */ /* 0x000fea0003800000 */
[----:B------:R-:W-:Y:S01]  /*0d20*/  ISETP.GE.AND P1, PT, R7, R54, PT ;  /* 0x000000360700720c */ /* 0x000fe20003f26270 */
[----:B------:R-:W-:Y:S01]  /*0d30*/  BSSY B2, `(.L_x_1267) ;  /* 0x0000004000027945 */ /* 0x000fe20003800000 */
[----:B----4-:R-:W-:-:S11]  /*0d40*/  CS2R R38, SRZ ;  /* 0x0000000000267805 */ /* 0x010fd6000001ff00 */
[----:B------:R-:W-:Y:S05]  /*0d50*/  @P1 BRA `(.L_x_1268) ;  /* 0x0000000000041947 */ /* 0x000fea0003800000 */
[----:B------:R4:W5:Y:S02]  /*0d60*/  LDG.E.64 R38, desc[UR8][R4.64+0xc00] ;  /* 0x000c000804267981 */ /* 0x000964000c1e1b00 */
.L_x_1268:
[----:B------:R-:W-:Y:S05]  /*0d70*/  BSYNC B2 ;  /* 0x0000000000027941 */ /* 0x000fea0003800000 */
.L_x_1267:
[----:B-----5:R0:W-:Y:S04]  /*0d80*/  STS [R6+-0x400], R38 ;  /* 0xfffc002606007388 */ /* 0x0201e80000000800 */
[----:B------:R0:W-:Y:S02]  /*0d90*/  STS [R6], R39 ;  /* 0x0000002706007388 */ /* 0x0001e40000000800 */
.L_x_1264:
[----:B------:R-:W-:Y:S05]  /*0da0*/  BSYNC B1 ;  /* 0x0000000000017941 */ /* 0x000fea0003800000 */
.L_x_1263:
[----:B------:R-:W-:Y:S02]  /*0db0*/  VIADD R0, R0, 0x20 ;  /* 0x0000002000007836 */ /* 0x000fe40000000000 */
[----:B0-2-4-:R-:W-:Y:S02]  /*0dc0*/  VIADD R6, R6, 0x80 ;  /* 0x0000008006067836 */ /* 0x015fe40000000000 */
[----:B------:R-:W-:Y:S01]  /*0dd0*/  VIADD R7, R7, 0x400 ;  /* 0x0000040007077836 */ /* 0x000fe20000000000 */
[----:B------:R-:W-:-:S13]  /*0de0*/  ISETP.GE.U32.AND P1, PT, R0, 0x100, PT ;  /* 0x000001000000780c */ /* 0x000fda0003f26070 */
[----:B------:R-:W-:Y:S05]  /*0df0*/  @!P1 BRA `(.L_x_1269) ;  /* 0xfffffffc00349947 */ /* 0x000fea000383ffff */
.L_x_1249:
[----:B------:R-:W-:Y:S05]  /*0e00*/  BSYNC B0 ;  /* 0x0000000000007941 */ /* 0x000fea0003800000 */
.L_x_1248:
[----:B------:R-:W0:Y:S01]  /*0e10*/  S2R R48, SR_CgaCtaId ;  /* 0x0000000000307919 */ /* 0x000e220000008800 */
[----:B------:R-:W-:Y:S01]  /*0e20*/  ISETP.NE.AND P0, PT, R53, RZ, PT ;  /* 0x000000ff3500720c */ /* 0x000fe20003f05270 */
[----:B------:R-:W2:Y:S01]  /*0e30*/  LDC R51, c[0x0][0x264] ;  /* 0x00009900ff337b82 */ /* 0x000ea20000000800 */
[----:B-1-3--:R-:W-:Y:S01]  /*0e40*/  MOV R4, 0x400 ;  /* 0x0000040000047802 */ /* 0x00afe20000000f00 */
[----:B------:R-:W1:Y:S01]  /*0e50*/  S2R R69, SR_LANEID ;  /* 0x0000000000457919 */ /* 0x000e620000000000 */
[----:B------:R-:W-:Y:S02]  /*0e60*/  P2R R68, PR, RZ, 0x1 ;  /* 0x00000001ff447803 */ /* 0x000fe40000000000 */
[----:B------:R-:W-:Y:S02]  /*0e70*/  CS2R R46, SRZ ;  /* 0x00000000002e7805 */ /* 0x000fe4000001ff00 */
[----:B------:R-:W-:Y:S01]  /*0e80*/  CS2R R44, SRZ ;  /* 0x00000000002c7805 */ /* 0x000fe2000001ff00 */
[C---:B------:R-:W-:Y:S01]  /*0e90*/  VIADD R49, R4.reuse, 0x10 ;  /* 0x0000001004317836 */ /* 0x040fe20000000000 */
[----:B------:R-:W-:Y:S01]  /*0ea0*/  CS2R R42, SRZ ;  /* 0x00000000002a7805 */ /* 0x000fe2000001ff00 */
[----:B------:R-:W-:Y:S01]  /*0eb0*/  VIADD R5, R4, 0x4b0 ;  /* 0x000004b004057836 */ /* 0x000fe20000000000 */
[----:B------:R-:W-:Y:S01]  /*0ec0*/  UMOV UR6, 0x1d ;  /* 0x0000001d00067882 */ /* 0x000fe20000000000 */
[----:B0-----:R-:W-:-:S02]  /*0ed0*/  @!P0 LEA R0, R48, R4, 0x18 ;  /* 0x0000000430008211 */ /* 0x001fc400078ec0ff */
        /* <DEDUP_REMOVED lines=10> */
.L_x_1279:
        /* <DEDUP_REMOVED lines=23> */
[----:B------:R-:W3:Y:S01]  /*10f0*/  LDS R21, [R0+0x6800] ;  /* 0x0068000000157984 */ /* 0x000ee20000000800 */
[----:B------:R-:W-:Y:S01]  /*1100*/  LOP3.LUT P5, RZ, R41, R18, RZ, 0x30, !PT ;  /* 0x0000001229ff7212 */ /* 0x000fe200078a30ff */
[----:B------:R-:W-:Y:S01]  /*1110*/  FFMA.FTZ R5, R14, R6, R5 ;  /* 0x000000060e057223 */ /* 0x000fe20000010005 */
[----:B------:R-:W-:Y:S01]  /*1120*/  FSEL R4, RZ, 1, P0 ;  /* 0x3f800000ff047808 */ /* 0x000fe20000000000 */
[----:B----4-:R-:W4:Y:S01]  /*1130*/  LDS R23, [R0+0x6c00] ;  /* 0x006c000000177984 */ /* 0x010f220000000800 */
[----:B------:R-:W-:-:S02]  /*1140*/  P2R R19, PR, RZ, 0x1 ;  /* 0x00000001ff137803 */ /* 0x000fc40000000000 */
[C---:B------:R-:W-:Y:S01]  /*1150*/  LOP3.LUT P0, RZ, R41.reuse, R20, RZ, 0x30, !PT ;  /* 0x0000001429ff7212 */ /* 0x040fe200078030ff */
[----:B------:R-:W-:Y:S01]  /*1160*/  FFMA.FTZ R5, R16, R4, R5 ;  /* 0x0000000410057223 */ /* 0x000fe20000010005 */
[----:B------:R-:W-:Y:S01]  /*1170*/  FSEL R6, RZ, 1, P5 ;  /* 0x3f800000ff067808 */ /* 0x000fe20002800000 */
[----:B--2---:R-:W2:Y:S01]  /*1180*/  LDS R25, [R0+0x7000] ;  /* 0x0070000000197984 */ /* 0x004ea20000000800 */
[----:B------:R-:W-:Y:S02]  /*1190*/  FSEL R4, RZ, 1, P0 ;  /* 0x3f800000ff047808 */ /* 0x000fe40000000000 */
[C---:B------:R-:W-:Y:S01]  /*11a0*/  LOP3.LUT P0, RZ, R41.reuse, R22, RZ, 0x30, !PT ;  /* 0x0000001629ff7212 */ /* 0x040fe200078030ff */
[----:B------:R-:W-:Y:S01]  /*11b0*/  FFMA.FTZ R5, R18, R6, R5 ;  /* 0x0000000612057223 */ /* 0x000fe20000010005 */
[----:B------:R-:W2:Y:S01]  /*11c0*/  LDS R27, [R0+0x7400] ;  /* 0x00740000001b7984 */ /* 0x000ea20000000800 */
[----:B------:R-:W-:Y:S02]  /*11d0*/  P2R R17, PR, RZ, 0x2 ;  /* 0x00000002ff117803 */ /* 0x000fe40000000000 */
[----:B------:R-:W-:Y:S01]  /*11e0*/  FSEL R6, RZ, 1, P0 ;  /* 0x3f800000ff067808 */ /* 0x000fe20000000000 */
[----:B------:R-:W-:Y:S01]  /*11f0*/  FFMA.FTZ R5, R20, R4, R5 ;  /* 0x0000000414057223 */ /* 0x000fe20000010005 */
[----:B------:R-:W-:Y:S01]  /*1200*/  LOP3.LUT P0, RZ, R41, R24, RZ, 0x30, !PT ;  /* 0x0000001829ff7212 */ /* 0x000fe200078030ff */
[----:B------:R-:W2:Y:S01]  /*1210*/  LDS R29, [R0+0x7800] ;  /* 0x00780000001d7984 */ /* 0x000ea20000000800 */
        /* <DEDUP_REMOVED lines=32> */
[----:B---3--:R-:W-:Y:S01]  /*1420*/  LOP3.LUT P0, RZ, R41, R21, RZ, 0x30, !PT ;  /* 0x0000001529ff7212 */ /* 0x008fe200078030ff */
[----:B------:R-:W-:Y:S02]  /*1430*/  FFMA.FTZ R4, R15, R5, R4 ;  /* 0x000000050f047223 */ /* 0x000fe40000010004 */
[----:B------:R-:W1:Y:S01]  /*1440*/  LDS R15, [R0+0x8000] ;  /* 0x00800000000f7984 */ /* 0x000e620000000800 */
[----:B------:R-:W-:Y:S02]  /*1450*/  FSEL R6, RZ, 1, P0 ;  /* 0x3f800000ff067808 */ /* 0x000fe40000000000 */
[----:B------:R-:W-:-:S02]  /*1460*/  P2R R59, PR, RZ, 0x1 ;  /* 0x00000001ff3b7803 */ /* 0x000fc40000000000 */
[----:B----4-:R-:W-:Y:S01]  /*1470*/  LOP3.LUT P0, RZ, R41, R23, RZ, 0x30, !PT ;  /* 0x0000001729ff7212 */ /* 0x010fe200078030ff */
[----:B------:R-:W-:Y:S02]  /*1480*/  FFMA.FTZ R4, R21, R6, R4 ;  /* 0x0000000615047223 */ /* 0x000fe40000010004 */
[----:B------:R-:W3:Y:S01]  /*1490*/  LDS R21, [R0+0x8400] ;  /* 0x0084000000157984 */ /* 0x000ee20000000800 */
[----:B------:R-:W-:Y:S02]  /*14a0*/  P2R R58, PR, RZ, 0x1 ;  /* 0x00000001ff3a7803 */ /* 0x000fe40000000000 */
[----:B------:R-:W-:Y:S02]  /*14b0*/  FSEL R5, RZ, 1, P0 ;  /* 0x3f800000ff057808 */ /* 0x000fe40000000000 */
[----:B--2---:R-:W-:-:S03]  /*14c0*/  LOP3.LUT P0, RZ, R41, R25, RZ, 0x30, !PT ;  /* 0x0000001929ff7212 */ /* 0x004fc600078030ff */
[----:B------:R-:W-:Y:S01]  /*14d0*/  FFMA.FTZ R4, R23, R5, R4 ;  /* 0x0000000517047223 */ /* 0x000fe20000010004 */
[----:B------:R-:W-:Y:S01]  /*14e0*/  P2R R57, PR, RZ, 0x1 ;  /* 0x00000001ff397803 */ /* 0x000fe20000000000 */
[----:B------:R-:W2:Y:S01]  /*14f0*/  LDS R23, [R0+0x8800] ;  /* 0x0088000000177984 */ /* 0x000ea20000000800 */
        /* <DEDUP_REMOVED lines=21> */
[----:B---3--:R-:W-:Y:S01]  /*1650*/  LOP3.LUT P0, RZ, R41, R21, RZ, 0x30, !PT ;  /* 0x0000001529ff7212 */ /* 0x008fe200078030ff */
[----:B------:R-:W-:Y:S02]  /*1660*/  FFMA.FTZ R4, R15, R6, R4 ;  /* 0x000000060f047223 */ /* 0x000fe40000010004 */
[----:B------:R-:W3:Y:S01]  /*1670*/  LDS R15, [R0+0x9c00] ;  /* 0x009c0000000f7984 */ /* 0x000ee20000000800 */
[----:B------:R-:W-:Y:S02]  /*1680*/  FSEL R5, RZ, 1, P0 ;  /* 0x3f800000ff057808 */ /* 0x000fe40000000000 */
[----:B------:R-:W-:-:S02]  /*1690*/  P2R R31, PR, RZ, 0x1 ;  /* 0x00000001ff1f7803 */ /* 0x000fc40000000000 */
[----:B------:R-:W-:Y:S01]  /*16a0*/  ISETP.NE.AND P0, PT, R33, RZ, PT ;  /* 0x000000ff2100720c */ /* 0x000fe20003f05270 */
[----:B------:R-:W-:Y:S01]  /*16b0*/  FFMA.FTZ R4, R21, R5, R4 ;  /* 0x0000000515047223 */ /* 0x000fe20000010004 */
[----:B--2---:R-:W-:Y:S02]  /*16c0*/  LOP3.LUT P1, RZ, R41, R23, RZ, 0x30, !PT ;  /* 0x0000001729ff7212 */ /* 0x004fe400078230ff */
        /* <DEDUP_REMOVED lines=27> */
[----:B---3--:R-:W-:Y:S02]  /*1880*/  LOP3.LUT P6, RZ, R41, R15, RZ, 0x30, !PT ;  /* 0x0000000f29ff7212 */ /* 0x008fe400078c30ff */
        /* <DEDUP_REMOVED lines=122> */
.L_x_1271:
[----:B------:R-:W-:Y:S05]  /*2030*/  BSYNC B0 ;  /* 0x0000000000007941 */ /* 0x000fea0003800000 */
.L_x_1270:
        /* <DEDUP_REMOVED lines=52> */
.L_x_1290:
        /* <DEDUP_REMOVED lines=18> */
.L_x_1272:
        /* <DEDUP_REMOVED lines=18> */
.L_x_1274:
        /* <DEDUP_REMOVED lines=236> */
.L_x_1275:
        /* <DEDUP_REMOVED lines=19> */
.L_x_1277:
        /* <DEDUP_REMOVED lines=8> */
.L_x_1278:
[----:B------:R-:W-:Y:S01]  /*3630*/  UIADD3 UR6, UR6, -0x1, URZ ;  /* 0xffffffff06067890 */ /* 0x000fe2000fffe03f */
[----:B------:R-:W-:Y:S11]  /*3640*/  BRA `(.L_x_1279) ;  /* 0xffffffd8004c7947 */ /* 0x000ff6000383ffff */
.L_x_1276:
        /* <DEDUP_REMOVED lines=24> */
.L_x_1281:
[----:B------:R-:W-:Y:S05]  /*37d0*/  BSYNC B0 ;  /* 0x0000000000007941 */ /* 0x000fea0003800000 */
.L_x_1280:
[----:B------:R-:W-:Y:S05]  /*37e0*/  @P0 EXIT ;  /* 0x000000000000094d */ /* 0x000fea0003800000 */
[----:B------:R-:W-:Y:S01]  /*37f0*/  ULDC UR4, c[0x0][0x0] ;  /* 0x0000000000047ab9 */ /* 0x000fe20000000800 */
[----:B------:R-:W-:Y:S01]  /*3800*/  ULDC.64 UR6, c[0x0][0x218] ;  /* 0x0000860000067ab9 */ /* 0x000fe20000000a00 */
[----:B------:R-:W-:-:S05]  /*3810*/  ULDC.64 UR10, c[0x0][0x220] ;  /* 0x00008800000a7ab9 */ /* 0x000fca0000000a00 */
.L_x_1282:
        /* <DEDUP_REMOVED lines=16> */
.L_x_1247:
        /* <DEDUP_REMOVED lines=8> */
.L_x_1273:
[----:B------:R-:W-:Y:S02]  /*39a0*/  IMAD.MOV.U32 R82, RZ, RZ, R71 ;  /* 0x000000ffff527224 */ /* 0x000fe400078e0047 */
[----:B------:R-:W-:Y:S02]  /*39b0*/  IMAD.MOV.U32 R77, RZ, RZ, 0x1 ;  /* 0x00000001ff4d7424 */ /* 0x000fe400078e00ff */
[----:B------:R-:W-:Y:S02]  /*39c0*/  IMAD.MOV.U32 R84, RZ, RZ, RZ ;  /* 0x000000ffff547224 */ /* 0x000fe400078e00ff */
[----:B------:R-:W-:-:S07]  /*39d0*/  IMAD.MOV.U32 R79, RZ, RZ, -0x1 ;  /* 0xffffffffff4f7424 */ /* 0x000fce00078e00ff */
[----:B--2---:R-:W-:Y:S05]  /*39e0*/  WARPSYNC.COLLECTIVE R79, `(.L_x_1283) ;  /* 0x000000004f087348 */ /* 0x004fea0003c00000 */
[----:B------:R0:W1:Y:S02]  /*39f0*/  SHFL.UP P5, R78, R82, R77, R84 ;  /* 0x0400004d524e7389 */ /* 0x00006400000a0054 */
[----:B012---:R-:W-:Y:S01]  /*3a00*/  ENDCOLLECTIVE ;  /* 0x000000000000791b */ /* 0x007fe20003800000 */
.L_x_1283:
[----:B------:R-:W-:Y:S02]  /*3a10*/  IMAD.MOV.U32 R77, RZ, RZ, 0x2 ;  /* 0x00000002ff4d7424 */ /* 0x000fe400078e00ff */
[----:B------:R-:W-:-:S04]  /*3a20*/  IMAD.MOV.U32 R74, RZ, RZ, R78 ;  /* 0x000000ffff4a7224 */ /* 0x000fc800078e004e */
[----:B------:R-:W-:-:S04]  /*3a30*/  @P5 IMAD.IADD R74, R71, 0x1, R74 ;  /* 0x00000001474a5824 */ /* 0x000fc800078e024a */
[----:B------:R-:W-:-:S07]  /*3a40*/  IMAD.MOV.U32 R82, RZ, RZ, R74 ;  /* 0x000000ffff527224 */ /* 0x000fce00078e004a */
[----:B------:R-:W-:Y:S05]  /*3a50*/  WARPSYNC.COLLECTIVE R79, `(.L_x_1284) ;  /* 0x000000004f087348 */ /* 0x000fea0003c00000 */
[----:B------:R0:W1:Y:S02]  /*3a60*/  SHFL.UP P5, R78, R82, R77, R84 ;  /* 0x0400004d524e7389 */ /* 0x00006400000a0054 */
[----:B01----:R-:W-:Y:S01]  /*3a70*/  ENDCOLLECTIVE ;  /* 0x000000000000791b */ /* 0x003fe20003800000 */
.L_x_1284:
[----:B------:R-:W-:Y:S02]  /*3a80*/  IMAD.MOV.U32 R77, RZ, RZ, 0x4 ;  /* 0x00000004ff4d7424 */ /* 0x000fe400078e00ff */
[----:B------:R-:W-:-:S04]  /*3a90*/  IMAD.MOV.U32 R73, RZ, RZ, R78 ;  /* 0x000000ffff497224 */ /* 0x000fc800078e004e */
[----:B------:R-:W-:-:S04]  /*3aa0*/  @P5 IMAD.IADD R73, R74, 0x1, R73 ;  /* 0x000000014a495824 */ /* 0x000fc800078e0249 */
[----:B------:R-:W-:-:S07]  /*3ab0*/  IMAD.MOV.U32 R82, RZ, RZ, R73 ;  /* 0x000000ffff527224 */ /* 0x000fce00078e0049 */
[----:B------:R-:W-:Y:S05]  /*3ac0*/  WARPSYNC.COLLECTIVE R79, `(.L_x_1285) ;  /* 0x000000004f087348 */ /* 0x000fea0003c00000 */
[----:B------:R0:W1:Y:S02]  /*3ad0*/  SHFL.UP P5, R78, R82, R77, R84 ;  /* 0x0400004d524e7389 */ /* 0x00006400000a0054 */
[----:B01----:R-:W-:Y:S01]  /*3ae0*/  ENDCOLLECTIVE ;  /* 0x000000000000791b */ /* 0x003fe20003800000 */
.L_x_1285:
[----:B------:R-:W-:Y:S02]  /*3af0*/  IMAD.MOV.U32 R77, RZ, RZ, 0x8 ;  /* 0x00000008ff4d7424 */ /* 0x000fe400078e00ff */
[----:B------:R-:W-:-:S04]  /*3b00*/  IMAD.MOV.U32 R76, RZ, RZ, R78 ;  /* 0x000000ffff4c7224 */ /* 0x000fc800078e004e */
[----:B------:R-:W-:-:S04]  /*3b10*/  @P5 IMAD.IADD R76, R73, 0x1, R76 ;  /* 0x00000001494c5824 */ /* 0x000fc800078e024c */
[----:B------:R-:W-:-:S07]  /*3b20*/  IMAD.MOV.U32 R82, RZ, RZ, R76 ;  /* 0x000000ffff527224 */ /* 0x000fce00078e004c */
[----:B------:R-:W-:Y:S05]  /*3b30*/  WARPSYNC.COLLECTIVE R79, `(.L_x_1286) ;  /* 0x000000004f087348 */ /* 0x000fea0003c00000 */
[----:B------:R0:W1:Y:S02]  /*3b40*/  SHFL.UP P5, R78, R82, R77, R84 ;  /* 0x0400004d524e7389 */ /* 0x00006400000a0054 */
[----:B01----:R-:W-:Y:S01]  /*3b50*/  ENDCOLLECTIVE ;  /* 0x000000000000791b */ /* 0x003fe20003800000 */
.L_x_1286:
        /* <DEDUP_REMOVED lines=8> */
.L_x_1287:
[----:B------:R-:W-:Y:S02]  /*3be0*/  @P5 IMAD.IADD R78, R75, 0x1, R78 ;  /* 0x000000014b4e5824 */ /* 0x000fe400078e024e */
[----:B------:R-:W-:Y:S02]  /*3bf0*/  IMAD.MOV.U32 R75, RZ, RZ, 0x1f ;  /* 0x0000001fff4b7424 */ /* 0x000fe400078e00ff */
[----:B------:R-:W-:Y:S02]  /*3c00*/  IMAD.MOV.U32 R74, RZ, RZ, R78 ;  /* 0x000000ffff4a7224 */ /* 0x000fe400078e004e */
[----:B------:R-:W-:-:S07]  /*3c10*/  IMAD.IADD R71, R78, 0x1, -R71 ;  /* 0x000000014e477824 */ /* 0x000fce00078e0a47 */
[----:B------:R-:W-:Y:S05]  /*3c20*/  WARPSYNC.COLLECTIVE R79, `(.L_x_1288) ;  /* 0x000000004f087348 */ /* 0x000fea0003c00000 */
[----:B------:R0:W1:Y:S02]  /*3c30*/  SHFL.IDX P5, R73, R74, R75, R76 ;  /* 0x0000004b4a497389 */ /* 0x00006400000a004c */
[----:B01----:R-:W-:Y:S01]  /*3c40*/  ENDCOLLECTIVE ;  /* 0x000000000000791b */ /* 0x003fe20003800000 */
.L_x_1288:
[----:B------:R-:W-:Y:S02]  /*3c50*/  IMAD.MOV.U32 R74, RZ, RZ, R47 ;  /* 0x000000ffff4a7224 */ /* 0x000fe400078e002f */
[----:B------:R-:W-:Y:S02]  /*3c60*/  IMAD.MOV.U32 R75, RZ, RZ, RZ ;  /* 0x000000ffff4b7224 */ /* 0x000fe400078e00ff */
[----:B------:R-:W-:-:S07]  /*3c70*/  IMAD.MOV.U32 R80, RZ, RZ, R73 ;  /* 0x000000ffff507224 */ /* 0x000fce00078e0049 */
[----:B------:R-:W-:Y:S05]  /*3c80*/  WARPSYNC.COLLECTIVE R79, `(.L_x_1289) ;  /* 0x000000004f087348 */ /* 0x000fea0003c00000 */
[----:B------:R0:W1:Y:S02]  /*3c90*/  SHFL.IDX P5, R73, R74, R75, R76 ;  /* 0x0000004b4a497389 */ /* 0x00006400000a004c */
[----:B01----:R-:W-:Y:S01]  /*3ca0*/  ENDCOLLECTIVE ;  /* 0x000000000000791b */ /* 0x003fe20003800000 */
.L_x_1289:
[----:B------:R-:W-:Y:S01]  /*3cb0*/  IMAD.MOV.U32 R77, RZ, RZ, R73 ;  /* 0x000000ffff4d7224 */ /* 0x000fe200078e0049 */
[----:B------:R-:W-:Y:S06]  /*3cc0*/  BRA `(.L_x_1290) ;  /* 0xffffffe400ac7947 */ /* 0x000fec000383ffff */
.L_x_1291:
        /* <DEDUP_REMOVED lines=11> */
.L_x_2039:


//--------------------- .text._ZN17fastertransformer14addBiasSoftMaxI6__halfEEvPT_PKS2_PKiPKbii --------------------------
	.section	.text._ZN17fastertransformer14addBiasSoftMaxI6__halfEEvPT_PKS2_PKiPKbii,"ax",@progbits
	.align	128
        .global         _ZN17fastertransformer14addBiasSoftMaxI6__halfEEvPT_PKS2_PKiPKbii
        .type           _ZN17fastertransformer14addBiasSoftMaxI6__halfEEvPT_PKS2_PKiPKbii,@function
        .size           _ZN17fastertransformer14addBiasSoftMaxI6__halfEEvPT_PKS2_PKiPKbii,(.L_x_2040 - _ZN17fastertransformer14addBiasSoftMaxI6__halfEEvPT_PKS2_PKiPKbii)
        .other          _ZN17fastertransformer14addBiasSoftMaxI6__halfEEvPT_PKS2_PKiPKbii,@"STO_CUDA_ENTRY STV_DEFAULT"
_ZN17fastertransformer14addBiasSoftMaxI6__halfEEvPT_PKS2_PKiPKbii:
.text._ZN17fastertransformer14addBiasSoftMaxI6__halfEEvPT_PKS2_PKiPKbii:
[----:B------:R-:W-:Y:S08]  /*0000*/  LDC R1, c[0x0][0x28] ;  /* 0x00000a00ff017b82 */ /* 0x000ff00000000800 */
[----:B------:R-:W0:Y:S01]  /*0010*/  LDC.64 R6, c[0x0][0x228] ;  /* 0x00008a00ff067b82 */ /* 0x000e220000000a00 */
[----:B------:R-:W1:Y:S01]  /*0020*/  S2R R0, SR_CTAID.X ;  /* 0x0000000000007919 */ /* 0x000e620000002500 */
[----:B------:R-:W-:Y:S01]  /*0030*/  PRMT R8, RZ, 0x7610, R8 ;  /* 0x00007610ff087816 */ /* 0x000fe20000000008 */
[----:B------:R-:W-:Y:S01]  /*0040*/  ULDC.64 UR6, c[0x0][0x208] ;  /* 0x0000820000067ab9 */ /* 0x000fe20000000a00 */
[----:B------:R-:W-:Y:S01]  /*0050*/  ULDC UR4, c[0x0][0x230] ;  /* 0x00008c0000047ab9 */ /* 0x000fe20000000800 */
[----:B------:R-:W2:Y:S01]  /*0060*/  S2R R3, SR_TID.X ;  /* 0x0000000000037919 */ /* 0x000ea20000002100 */
[----:B------:R-:W-:Y:S01]  /*0070*/  ULDC.64 UR8, c[0x0][0x230] ;  /* 0x00008c0000087ab9 */ /* 0x000fe20000000a00 */
[----:B------:R-:W-:Y:S01]  /*0080*/  ULDC.64 UR10, c[0x0][0x230] ;  /* 0x00008c00000a7ab9 */ /* 0x000fe20000000a00 */
[----:B------:R-:W-:Y:S01]  /*0090*/  ULDC.64 UR12, c[0x0][0x230] ;  /* 0x00008c00000c7ab9 */ /* 0x000fe20000000a00 */
[----:B0-----:R-:W-:-:S04]  /*00a0*/  ISETP.NE.U32.AND P0, PT, R6, RZ, PT ;  /* 0x000000ff0600720c */ /* 0x001fc80003f05070 */
[----:B------:R-:W-:-:S13]  /*00b0*/  ISETP.NE.AND.EX P0, PT, R7, RZ, PT, P0 ;  /* 0x000000ff0700720c */ /* 0x000fda0003f05300 */
[----:B-1----:R-:W-:-:S04]  /*00c0*/  @P0 IADD3 R6, P1, R0, R6, RZ ;  /* 0x0000000600060210 */ /* 0x002fc80007f3e0ff */
[----:B------:R-:W-:-:S05]  /*00d0*/  @P0 LEA.HI.X.SX32 R7, R0, R7, 0x1, P1 ;  /* 0x0000000700070211 */ /* 0x000fca00008f0eff */
[----:B------:R0:W5:Y:S01]  /*00e0*/  @P0 LDG.E.U8 R8, desc[UR6][R6.64] ;  /* 0x0000000606080981 */ /* 0x000162000c1e1100 */
[----:B------:R-:W-:Y:S01]  /*00f0*/  IMAD.U32 R5, RZ, RZ, UR4 ;  /* 0x00000004ff057e24 */ /* 0x000fe2000f8e00ff */
[----:B------:R-:W-:Y:S01]  /*0100*/  BSSY B0, `(.L_x_1292) ;  /* 0x0000054000007945 */ /* 0x000fe20003800000 */
[----:B------:R-:W-:-:S03]  /*0110*/  IMAD.MOV.U32 R4, RZ, RZ, -0x800001 ;  /* 0xff7fffffff047424 */ /* 0x000fc600078e00ff */
[----:B--2---:R-:W-:-:S13]  /*0120*/  ISETP.GE.AND P1, PT, R3, R5, PT ;  /* 0x000000050300720c */ /* 0x004fda0003f26270 */
[----:B0-----:R-:W-:Y:S05]  /*0130*/  @P1 BRA `(.L_x_1293) ;  /* 0x0000000400401947 */ /* 0x001fea0003800000 */
[----:B------:R-:W0:Y:S01]  /*0140*/  LDC R2, c[0x0][RZ] ;  /* 0x00000000ff027b82 */ /* 0x000e220000000800 */
[----:B-----5:R-:W-:-:S13]  /*0150*/  LOP3.LUT P0, RZ, R8, 0xff, RZ, 0xc0, !PT ;  /* 0x000000ff08ff7812 */ /* 0x020fda000780c0ff */
[----:B------:R-:W-:Y:S05]  /*0160*/  @!P0 BRA `(.L_x_1294) ;  /* 0x0000000000748947 */ /* 0x000fea0003800000 */
[----:B------:R-:W1:Y:S01]  /*0170*/  LDC.64 R8, c[0x0][0x220] ;  /* 0x00008800ff087b82 */ /* 0x000e620000000a00 */
[----:B------:R-:W-:Y:S01]  /*0180*/  BSSY B1, `(.L_x_1295) ;  /* 0x000001a000017945 */ /* 0x000fe20003800000 */
[----:B------:R-:W-:Y:S02]  /*0190*/  IMAD.MOV.U32 R4, RZ, RZ, -0x800001 ;  /* 0xff7fffffff047424 */ /* 0x000fe400078e00ff */
[----:B------:R-:W-:-:S04]  /*01a0*/  IMAD.MOV.U32 R12, RZ, RZ, R3 ;  /* 0x000000ffff0c7224 */ /* 0x000fc800078e0003 */
[----:B------:R-:W2:Y:S01]  /*01b0*/  LDC.64 R6, c[0x0][0x210] ;  /* 0x00008400ff067b82 */ /* 0x000ea20000000a00 */
[----:B-1----:R-:W-:-:S07]  /*01c0*/  IMAD.WIDE R8, R0, 0x4, R8 ;  /* 0x0000000400087825 */ /* 0x002fce00078e0208 */
.L_x_1298:
[----:B------:R-:W-:Y:S01]  /*01d0*/  MOV R5, UR8 ;  /* 0x0000000800057c02 */ /* 0x000fe20008000f00 */
[----:B-1----:R-:W-:Y:S01]  /*01e0*/  IMAD.MOV.U32 R14, RZ, RZ, 0xfbff ;  /* 0x0000fbffff0e7424 */ /* 0x002fe200078e00ff */
[----:B------:R-:W-:Y:S01]  /*01f0*/  ISETP.GE.AND P0, PT, R12, UR9, PT ;  /* 0x000000090c007c0c */ /* 0x000fe2000bf06270 */
[----:B------:R-:W-:Y:S01]  /*0200*/  BSSY B2, `(.L_x_1296) ;  /* 0x000000c000027945 */ /* 0x000fe20003800000 */
[----:B------:R-:W-:Y:S02]  /*0210*/  IMAD.MOV.U32 R13, RZ, RZ, 0xfbff ;  /* 0x0000fbffff0d7424 */ /* 0x000fe400078e00ff */
[----:B------:R-:W-:-:S04]  /*0220*/  IMAD R11, R0, R5, R12 ;  /* 0x00000005000b7224 */ /* 0x000fc800078e020c */
[----:B--2---:R-:W-:-:S05]  /*0230*/  IMAD.WIDE R10, R11, 0x2, R6 ;  /* 0x000000020b0a7825 */ /* 0x004fca00078e0206 */
[----:B------:R1:W-:Y:S01]  /*0240*/  @P0 STG.E.U16 desc[UR6][R10.64], R14 ;  /* 0x0000000e0a000986 */ /* 0x0003e2000c101506 */
[----:B------:R-:W-:Y:S05]  /*0250*/  @P0 BRA `(.L_x_1297) ;  /* 0x0000000000180947 */ /* 0x000fea0003800000 */
[----:B------:R-:W2:Y:S01]  /*0260*/  LDG.E R13, desc[UR6][R8.64] ;  /* 0x00000006080d7981 */ /* 0x000ea2000c1e1900 */
[----:B-1----:R-:W-:Y:S01]  /*0270*/  HFMA2.MMA R14, -RZ, RZ, 0, -65504 ;  /* 0x0000fbffff0e7435 */ /* 0x002fe200000001ff */
[----:B--2---:R-:W-:Y:S01]  /*0280*/  ISETP.NE.AND P0, PT, R12, R13, PT ;  /* 0x0000000d0c00720c */ /* 0x004fe20003f05270 */
[----:B------:R-:W-:-:S12]  /*0290*/  IMAD.MOV.U32 R13, RZ, RZ, 0x7bff ;  /* 0x00007bffff0d7424 */ /* 0x000fd800078e00ff */
[----:B------:R-:W-:-:S05]  /*02a0*/  @P0 PRMT R13, R14, 0x7610, R13 ;  /* 0x000076100e0d0816 */ /* 0x000fca000000000d */
[----:B------:R2:W-:Y:S02]  /*02b0*/  STG.E.U16 desc[UR6][R10.64], R13 ;  /* 0x0000000d0a007986 */ /* 0x0005e4000c101506 */
.L_x_1297:
[----:B------:R-:W-:Y:S05]  /*02c0*/  BSYNC B2 ;  /* 0x0000000000027941 */ /* 0x000fea0003800000 */
.L_x_1296:
[----:B0-----:R-:W-:Y:S02]  /*02d0*/  IMAD.IADD R12, R2, 0x1, R12 ;  /* 0x00000001020c7824 */ /* 0x001fe400078e020c */
[----:B--2---:R-:W-:-:S03]  /*02e0*/  HADD2.F32 R13, -RZ, R13.H0_H0 ;  /* 0x2000000dff0d7230 */ /* 0x004fc60000004100 */
[----:B------:R-:W-:Y:S02]  /*02f0*/  ISETP.GE.AND P0, PT, R12, R5, PT ;  /* 0x000000050c00720c */ /* 0x000fe40003f06270 */
[----:B------:R-:W-:-:S11]  /*0300*/  FMNMX.FTZ R4, R13, R4, !PT ;  /* 0x000000040d047209 */ /* 0x000fd60007810000 */
[----:B------:R-:W-:Y:S05]  /*0310*/  @!P0 BRA `(.L_x_1298) ;  /* 0xfffffffc00ac8947 */ /* 0x000fea000383ffff */
[----:B------:R-:W-:Y:S05]  /*0320*/  BSYNC B1 ;  /* 0x0000000000017941 */ /* 0x000fea0003800000 */
.L_x_1295:
[----:B------:R-:W-:Y:S05]  /*0330*/  BRA `(.L_x_1293) ;  /* 0x0000000000c07947 */ /* 0x000fea0003800000 */
.L_x_1294:
[----:B------:R-:W-:Y:S02]  /*0340*/  ULDC.64 UR4, c[0x0][0x218] ;  /* 0x0000860000047ab9 */ /* 0x000fe40000000a00 */
[----:B------:R-:W-:-:S04]  /*0350*/  ISETP.NE.U32.AND P0, PT, RZ, UR4, PT ;  /* 0x00000004ff007c0c */ /* 0x000fc8000bf05070 */
[----:B------:R-:W-:-:S13]  /*0360*/  ISETP.NE.AND.EX P0, PT, RZ, UR5, PT, P0 ;  /* 0x00000005ff007c0c */ /* 0x000fda000bf05300 */
[----:B------:R-:W-:Y:S05]  /*0370*/  @!P0 BRA `(.L_x_1299) ;  /* 0x0000000000648947 */ /* 0x000fea0003800000 */
[----:B------:R-:W1:Y:S01]  /*0380*/  LDC.64 R6, c[0x0][0x210] ;  /* 0x00008400ff067b82 */ /* 0x000e620000000a00 */
[----:B------:R-:W-:Y:S01]  /*0390*/  BSSY B1, `(.L_x_1300) ;  /* 0x0000016000017945 */ /* 0x000fe20003800000 */
[----:B------:R-:W-:Y:S02]  /*03a0*/  IMAD.MOV.U32 R4, RZ, RZ, -0x800001 ;  /* 0xff7fffffff047424 */ /* 0x000fe400078e00ff */
[----:B------:R-:W-:-:S07]  /*03b0*/  IMAD.MOV.U32 R13, RZ, RZ, R3 ;  /* 0x000000ffff0d7224 */ /* 0x000fce00078e0003 */
.L_x_1301:
[----:B------:R-:W-:Y:S01]  /*03c0*/  ISETP.GE.AND P0, PT, R13, UR11, PT ;  /* 0x0000000b0d007c0c */ /* 0x000fe2000bf06270 */
[----:B------:R-:W-:Y:S01]  /*03d0*/  IMAD.MOV.U32 R12, RZ, RZ, 0xfbff ;  /* 0x0000fbffff0c7424 */ /* 0x000fe200078e00ff */
[----:B------:R-:W-:-:S05]  /*03e0*/  MOV R5, UR10 ;  /* 0x0000000a00057c02 */ /* 0x000fca0008000f00 */
[----:B------:R-:W-:-:S04]  /*03f0*/  IMAD R9, R0, R5, R13 ;  /* 0x0000000500097224 */ /* 0x000fc800078e020d */
[----:B-1----:R-:W-:Y:S02]  /*0400*/  IMAD.WIDE R8, R9, 0x2, R6 ;  /* 0x0000000209087825 */ /* 0x002fe400078e0206 */
[----:B------:R-:W1:Y:S03]  /*0410*/  @!P0 LDC.64 R10, c[0x0][0x218] ;  /* 0x00008600ff0a8b82 */ /* 0x000e660000000a00 */
[----:B------:R2:W-:Y:S04]  /*0420*/  @P0 STG.E.U16 desc[UR6][R8.64], R12 ;  /* 0x0000000c08000986 */ /* 0x0005e8000c101506 */
[----:B------:R-:W3:Y:S01]  /*0430*/  @!P0 LDG.E.U16 R15, desc[UR6][R8.64] ;  /* 0x00000006080f8981 */ /* 0x000ee2000c1e1500 */
[----:B-1----:R-:W-:-:S06]  /*0440*/  @!P0 IMAD.WIDE R10, R13, 0x2, R10 ;  /* 0x000000020d0a8825 */ /* 0x002fcc00078e020a */
[----:B------:R-:W3:Y:S01]  /*0450*/  @!P0 LDG.E.U16 R10, desc[UR6][R10.64] ;  /* 0x000000060a0a8981 */ /* 0x000ee2000c1e1500 */
[----:B------:R-:W-:Y:S02]  /*0460*/  IMAD.MOV.U32 R14, RZ, RZ, 0xfbff ;  /* 0x0000fbffff0e7424 */ /* 0x000fe400078e00ff */
[----:B0-----:R-:W-:-:S03]  /*0470*/  IMAD.IADD R13, R2, 0x1, R13 ;  /* 0x00000001020d7824 */ /* 0x001fc600078e020d */
[----:B------:R-:W-:Y:S01]  /*0480*/  @P0 PRMT R11, R14, 0x7610, R11 ;  /* 0x000076100e0b0816 */ /* 0x000fe2000000000b */
[----:B---3--:R-:W-:-:S05]  /*0490*/  @!P0 HADD2 R11, R15.H0_H0, R10.H0_H0 ;  /* 0x2000000a0f0b8230 */ /* 0x008fca0000000800 */
[----:B------:R2:W-:Y:S01]  /*04a0*/  @!P0 STG.E.U16 desc[UR6][R8.64], R11 ;  /* 0x0000000b08008986 */ /* 0x0005e2000c101506 */
[----:B------:R-:W-:Y:S01]  /*04b0*/  ISETP.GE.AND P0, PT, R13, R5, PT ;  /* 0x000000050d00720c */ /* 0x000fe20003f06270 */
[----:B------:R-:W-:-:S05]  /*04c0*/  HADD2.F32 R15, -RZ, R11.H0_H0 ;  /* 0x2000000bff0f7230 */ /* 0x000fca0000004100 */
[----:B------:R-:W-:-:S07]  /*04d0*/  FMNMX.FTZ R4, R15, R4, !PT ;  /* 0x000000040f047209 */ /* 0x000fce0007810000 */
[----:B--2---:R-:W-:Y:S05]  /*04e0*/  @!P0 BRA `(.L_x_1301) ;  /* 0xfffffffc00b48947 */ /* 0x004fea000383ffff */
[----:B------:R-:W-:Y:S05]  /*04f0*/  BSYNC B1 ;  /* 0x0000000000017941 */ /* 0x000fea0003800000 */
.L_x_1300:
[----:B------:R-:W-:Y:S05]  /*0500*/  BRA `(.L_x_1293) ;  /* 0x00000000004c7947 */ /* 0x000fea0003800000 */
.L_x_1299:
[----:B------:R-:W1:Y:S01]  /*0510*/  LDC.64 R6, c[0x0][0x210] ;  /* 0x00008400ff067b82 */ /* 0x000e620000000a00 */
[----:B------:R-:W-:Y:S01]  /*0520*/  MOV R4, 0xff7fffff ;  /* 0xff7fffff00047802 */ /* 0x000fe20000000f00 */
[----:B------:R-:W-:-:S07]  /*0530*/  IMAD.MOV.U32 R10, RZ, RZ, R3 ;  /* 0x000000ffff0a7224 */ /* 0x000fce00078e0003 */
.L_x_1302:
[----:B------:R-:W-:Y:S01]  /*0540*/  ISETP.GE.AND P0, PT, R10, UR13, PT ;  /* 0x0000000d0a007c0c */ /* 0x000fe2000bf06270 */
[----:B------:R-:W-:Y:S02]  /*0550*/  IMAD.U32 R5, RZ, RZ, UR12 ;  /* 0x0000000cff057e24 */ /* 0x000fe4000f8e00ff */
[----:B------:R-:W-:Y:S02]  /*0560*/  IMAD.MOV.U32 R13, RZ, RZ, 0xfbff ;  /* 0x0000fbffff0d7424 */ /* 0x000fe400078e00ff */
[----:B------:R-:W-:-:S04]  /*0570*/  IMAD R9, R0, R5, R10 ;  /* 0x0000000500097224 */ /* 0x000fc800078e020a */
[----:B-1----:R-:W-:-:S05]  /*0580*/  IMAD.WIDE R8, R9, 0x2, R6 ;  /* 0x0000000209087825 */ /* 0x002fca00078e0206 */
[----:B------:R2:W-:Y:S04]  /*0590*/  @P0 STG.E.U16 desc[UR6][R8.64], R13 ;  /* 0x0000000d08000986 */ /* 0x0005e8000c101506 */
[----:B------:R-:W3:Y:S01]  /*05a0*/  @!P0 LDG.E.U16 R12, desc[UR6][R8.64] ;  /* 0x00000006080c8981 */ /* 0x000ee2000c1e1500 */
[----:B------:R-:W-:Y:S01]  /*05b0*/  HFMA2.MMA R11, -RZ, RZ, 0, -65504 ;  /* 0x0000fbffff0b7435 */ /* 0x000fe200000001ff */
[----:B0-----:R-:W-:-:S05]  /*05c0*/  IMAD.IADD R10, R2, 0x1, R10 ;  /* 0x00000001020a7824 */ /* 0x001fca00078e020a */
[----:B---3--:R-:W-:-:S05]  /*05d0*/  @!P0 HADD2 R11, R12.H0_H0, RZ.H0_H0 ;  /* 0x200000ff0c0b8230 */ /* 0x008fca0000000800 */
[----:B------:R-:W-:Y:S01]  /*05e0*/  PRMT R12, R11, 0x7610, R12 ;  /* 0x000076100b0c7816 */ /* 0x000fe2000000000c */
[----:B------:R-:W-:-:S04]  /*05f0*/  HADD2.F32 R11, -RZ, R11.H0_H0 ;  /* 0x2000000bff0b7230 */ /* 0x000fc80000004100 */
[----:B------:R2:W-:Y:S01]  /*0600*/  @!P0 STG.E.U16 desc[UR6][R8.64], R12 ;  /* 0x0000000c08008986 */ /* 0x0005e2000c101506 */
[----:B------:R-:W-:Y:S02]  /*0610*/  ISETP.GE.AND P0, PT, R10, R5, PT ;  /* 0x000000050a00720c */ /* 0x000fe40003f06270 */
[----:B------:R-:W-:-:S11]  /*0620*/  FMNMX.FTZ R4, R11, R4, !PT ;  /* 0x000000040b047209 */ /* 0x000fd60007810000 */
[----:B--2---:R-:W-:Y:S05]  /*0630*/  @!P0 BRA `(.L_x_1302) ;  /* 0xfffffffc00c08947 */ /* 0x004fea000383ffff */
.L_x_1293:
[----:B------:R-:W-:Y:S05]  /*0640*/  BSYNC B0 ;  /* 0x0000000000007941 */ /* 0x000fea0003800000 */
.L_x_1292:
[----:B------:R-:W0:Y:S01]  /*0650*/  SHFL.BFLY PT, R7, R4, 0x10, 0x1f ;  /* 0x0e001f0004077f89 */ /* 0x000e2200000e0000 */
[----:B------:R-:W-:Y:S01]  /*0660*/  ULDC UR8, c[0x0][0x0] ;  /* 0x0000000000087ab9 */ /* 0x000fe20000000800 */
[----:B-1----:R-:W-:Y:S01]  /*0670*/  I2FP.F32.U32 R11, R3 ;  /* 0x00000003000b7245 */ /* 0x002fe20000201000 */
[----:B------:R-:W-:Y:S01]  /*0680*/  BSSY B0, `(.L_x_1303) ;  /* 0x0000046000007945 */ /* 0x000fe20003800000 */
[----:B------:R-:W-:Y:S01]  /*0690*/  I2FP.F32.U32 R10, UR8 ;  /* 0x00000008000a7c45 */ /* 0x000fe20008201000 */
[----:B------:R-:W-:Y:S01]  /*06a0*/  IMAD.MOV.U32 R12, RZ, RZ, RZ ;  /* 0x000000ffff0c7224 */ /* 0x000fe200078e00ff */
[----:B------:R-:W-:-:S03]  /*06b0*/  ISETP.NE.AND P4, PT, R3, RZ, PT ;  /* 0x000000ff0300720c */ /* 0x000fc60003f85270 */
[----:B------:R-:W-:-:S05]  /*06c0*/  FMUL.FTZ R10, R10, 0.03125 ;  /* 0x3d0000000a0a7820 */ /* 0x000fca0000410000 */
[----:B------:R-:W-:Y:S02]  /*06d0*/  FSETP.GT.FTZ.AND P3, PT, R10, R11, PT ;  /* 0x0000000b0a00720b */ /* 0x000fe40003f74000 */
[----:B0-----:R-:W-:-:S11]  /*06e0*/  FMNMX.FTZ R7, R7, R4, !PT ;  /* 0x0000000407077209 */ /* 0x001fd60007810000 */
[----:B------:R-:W0:Y:S01]  /*06f0*/  @P3 S2R R13, SR_CgaCtaId ;  /* 0x00000000000d3919 */ /* 0x000e220000008800 */
[----:B------:R-:W-:Y:S01]  /*0700*/  @P3 MOV R10, 0x400 ;  /* 0x00000400000a3802 */ /* 0x000fe20000000f00 */
[----:B------:R-:W1:Y:S04]  /*0710*/  SHFL.BFLY PT, R2, R7, 0x8, 0x1f ;  /* 0x0d001f0007027f89 */ /* 0x000e6800000e0000 */
[----:B------:R-:W-:Y:S01]  /*0720*/  @P3 VIADD R10, R10, 0x8 ;  /* 0x000000080a0a3836 */ /* 0x000fe20000000000 */
[----:B-1----:R-:W-:Y:S02]  /*0730*/  FMNMX.FTZ R6, R7, R2, !PT ;  /* 0x0000000207067209 */ /* 0x002fe40007810000 */
[----:B------:R-:W-:-:S03]  /*0740*/  LOP3.LUT P2, R2, R3, 0x1f, RZ, 0xc0, !PT ;  /* 0x0000001f03027812 */ /* 0x000fc6000784c0ff */
[----:B------:R-:W1:Y:S10]  /*0750*/  SHFL.BFLY PT, R9, R6, 0x4, 0x1f ;  /* 0x0c801f0006097f89 */ /* 0x000e7400000e0000 */
[----:B------:R-:W2:Y:S01]  /*0760*/  @!P2 S2R R11, SR_CgaCtaId ;  /* 0x00000000000ba919 */ /* 0x000ea20000008800 */
[----:B------:R-:W-:-:S02]  /*0770*/  @!P2 MOV R4, 0x400 ;  /* 0x000004000004a802 */ /* 0x000fc40000000f00 */
[----:B-1----:R-:W-:-:S03]  /*0780*/  FMNMX.FTZ R9, R6, R9, !PT ;  /* 0x0000000906097209 */ /* 0x002fc60007810000 */
[----:B------:R-:W-:Y:S01]  /*0790*/  @!P2 VIADD R6, R4, 0x8 ;  /* 0x000000080406a836 */ /* 0x000fe20000000000 */
[----:B------:R-:W-:Y:S01]  /*07a0*/  @!P2 SHF.R.U32.HI R4, RZ, 0x3, R3 ;  /* 0x00000003ff04a819 */ /* 0x000fe20000011603 */
[----:B-----5:R-:W1:Y:S03]  /*07b0*/  SHFL.BFLY PT, R8, R9, 0x2, 0x1f ;  /* 0x0c401f0009087f89 */ /* 0x020e6600000e0000 */
[----:B------:R-:W-:Y:S02]  /*07c0*/  @!P2 LOP3.LUT R4, R4, 0x1ffffffc, RZ, 0xc0, !PT ;  /* 0x1ffffffc0404a812 */ /* 0x000fe400078ec0ff */
[----:B-1----:R-:W-:Y:S02]  /*07d0*/  FMNMX.FTZ R8, R9, R8, !PT ;  /* 0x0000000809087209 */ /* 0x002fe40007810000 */
[----:B--2---:R-:W-:Y:S01]  /*07e0*/  @!P2 LEA R9, R11, R6, 0x18 ;  /* 0x000000060b09a211 */ /* 0x004fe200078ec0ff */
[----:B------:R-:W-:Y:S01]  /*07f0*/  IMAD.MOV.U32 R6, RZ, RZ, -0x1f528714 ;  /* 0xe0ad78ecff067424 */ /* 0x000fe200078e00ff */
[----:B0-----:R-:W-:Y:S01]  /*0800*/  @P3 LEA R11, R13, R10, 0x18 ;  /* 0x0000000a0d0b3211 */ /* 0x001fe200078ec0ff */
[----:B------:R-:W0:Y:S01]  /*0810*/  SHFL.BFLY PT, R7, R8, 0x1, 0x1f ;  /* 0x0c201f0008077f89 */ /* 0x000e2200000e0000 */
[----:B------:R-:W-:-:S02]  /*0820*/  @!P2 IADD3 R4, R4, R9, RZ ;  /* 0x000000090404a210 */ /* 0x000fc40007ffe0ff */
[----:B0-----:R-:W-:Y:S01]  /*0830*/  FMNMX.FTZ R13, R8, R7, !PT ;  /* 0x00000007080d7209 */ /* 0x001fe20007810000 */
[----:B------:R-:W-:-:S04]  /*0840*/  @P3 IMAD R7, R2, 0x4, R11 ;  /* 0x0000000402073824 */ /* 0x000fc800078e020b */
[----:B------:R0:W-:Y:S01]  /*0850*/  @!P2 STS [R4], R13 ;  /* 0x0000000d0400a388 */ /* 0x0001e20000000800 */
[----:B------:R-:W-:Y:S01]  /*0860*/  BAR.SYNC.DEFER_BLOCKING 0x0 ;  /* 0x0000000000007b1d */ /* 0x000fe20000010000 */
[----:B0-----:R-:W-:-:S05]  /*0870*/  @!P4 MOV R4, 0x400 ;  /* 0x000004000004c802 */ /* 0x001fca0000000f00 */
[----:B------:R-:W0:Y:S01]  /*0880*/  @!P4 S2R R13, SR_CgaCtaId ;  /* 0x00000000000dc919 */ /* 0x000e220000008800 */
[----:B------:R-:W1:Y:S01]  /*0890*/  @P3 LDS R6, [R7] ;  /* 0x0000000007063984 */ /* 0x000e620000000800 */
[----:B0-----:R-:W-:-:S03]  /*08a0*/  @!P4 LEA R4, R13, R4, 0x18 ;  /* 0x000000040d04c211 */ /* 0x001fc600078ec0ff */
[----:B-1----:R-:W0:Y:S02]  /*08b0*/  SHFL.BFLY PT, R9, R6, 0x10, 0x1f ;  /* 0x0e001f0006097f89 */ /* 0x002e2400000e0000 */
[----:B0-----:R-:W-:-:S05]  /*08c0*/  FMNMX.FTZ R9, R9, R6, !PT ;  /* 0x0000000609097209 */ /* 0x001fca0007810000 */
[----:B------:R-:W0:Y:S02]  /*08d0*/  SHFL.BFLY PT, R8, R9, 0x8, 0x1f ;  /* 0x0d001f0009087f89 */ /* 0x000e2400000e0000 */
[----:B0-----:R-:W-:-:S05]  /*08e0*/  FMNMX.FTZ R8, R9, R8, !PT ;  /* 0x0000000809087209 */ /* 0x001fca0007810000 */
[----:B------:R-:W0:Y:S02]  /*08f0*/  SHFL.BFLY PT, R11, R8, 0x4, 0x1f ;  /* 0x0c801f00080b7f89 */ /* 0x000e2400000e0000 */
[----:B0-----:R-:W-:-:S05]  /*0900*/  FMNMX.FTZ R11, R8, R11, !PT ;  /* 0x0000000b080b7209 */ /* 0x001fca0007810000 */
[----:B------:R-:W0:Y:S02]  /*0910*/  SHFL.BFLY PT, R10, R11, 0x2, 0x1f ;  /* 0x0c401f000b0a7f89 */ /* 0x000e2400000e0000 */
[----:B0-----:R-:W-:-:S05]  /*0920*/  FMNMX.FTZ R10, R11, R10, !PT ;  /* 0x0000000a0b0a7209 */ /* 0x001fca0007810000 */
[----:B------:R-:W0:Y:S02]  /*0930*/  SHFL.BFLY PT, R7, R10, 0x1, 0x1f ;  /* 0x0c201f000a077f89 */ /* 0x000e2400000e0000 */
[----:B0-----:R-:W-:-:S05]  /*0940*/  FMNMX.FTZ R7, R10, R7, !PT ;  /* 0x000000070a077209 */ /* 0x001fca0007810000 */
[----:B------:R0:W-:Y:S01]  /*0950*/  @!P4 STS [R4], R7 ;  /* 0x000000070400c388 */ /* 0x0001e20000000800 */
[----:B------:R-:W-:Y:S06]  /*0960*/  BAR.SYNC.DEFER_BLOCKING 0x0 ;  /* 0x0000000000007b1d */ /* 0x000fec0000010000 */
[----:B------:R-:W-:Y:S05]  /*0970*/  @P1 BRA `(.L_x_1304) ;  /* 0x0000000000581947 */ /* 0x000fea0003800000 */
[----:B------:R-:W1:Y:S01]  /*0980*/  S2UR UR5, SR_CgaCtaId ;  /* 0x00000000000579c3 */ /* 0x000e620000008800 */
[----:B------:R-:W-:Y:S01]  /*0990*/  UMOV UR4, 0x400 ;  /* 0x0000040000047882 */ /* 0x000fe20000000000 */
[----:B------:R-:W-:Y:S01]  /*09a0*/  MOV R12, RZ ;  /* 0x000000ff000c7202 */ /* 0x000fe20000000f00 */
[----:B------:R-:W-:-:S05]  /*09b0*/  IMAD.MOV.U32 R10, RZ, RZ, R3 ;  /* 0x000000ffff0a7224 */ /* 0x000fca00078e0003 */
[----:B0-----:R-:W0:Y:S01]  /*09c0*/  LDC.64 R6, c[0x0][0x210] ;  /* 0x00008400ff067b82 */ /* 0x001e220000000a00 */
[----:B-1----:R-:W-:-:S09]  /*09d0*/  ULEA UR4, UR5, UR4, 0x18 ;  /* 0x0000000405047291 */ /* 0x002fd2000f8ec03f */
[----:B------:R-:W1:Y:S03]  /*09e0*/  LDS R4, [UR4] ;  /* 0x00000004ff047984 */ /* 0x000e660008000800 */
.L_x_1305:
[----:B--2---:R-:W-:-:S04]  /*09f0*/  IMAD R9, R0, R5, R10 ;  /* 0x0000000500097224 */ /* 0x004fc800078e020a */
[----:B0-----:R-:W-:-:S05]  /*0a00*/  IMAD.WIDE R8, R9, 0x2, R6 ;  /* 0x0000000209087825 */ /* 0x001fca00078e0206 */
[----:B------:R-:W2:Y:S01]  /*0a10*/  LDG.E.U16 R11, desc[UR6][R8.64] ;  /* 0x00000006080b7981 */ /* 0x000ea2000c1e1500 */
[----:B------:R-:W-:-:S05]  /*0a20*/  VIADD R10, R10, UR8 ;  /* 0x000000080a0a7c36 */ /* 0x000fca0008000000 */
[----:B------:R-:W-:Y:S01]  /*0a30*/  ISETP.GE.AND P0, PT, R10, R5, PT ;  /* 0x000000050a00720c */ /* 0x000fe20003f06270 */
[----:B--2---:R-:W-:-:S05]  /*0a40*/  HADD2.F32 R11, -RZ, R11.H0_H0 ;  /* 0x2000000bff0b7230 */ /* 0x004fca0000004100 */
[----:B-1----:R-:W-:-:S04]  /*0a50*/  FADD.FTZ R11, -R4, R11 ;  /* 0x0000000b040b7221 */ /* 0x002fc80000010100 */
[----:B------:R-:W-:-:S06]  /*0a60*/  FMUL.FTZ R11, R11, 1.4426950216293334961 ;  /* 0x3fb8aa3b0b0b7820 */ /* 0x000fcc0000410000 */
[----:B------:R-:W0:Y:S02]  /*0a70*/  MUFU.EX2 R11, R11 ;  /* 0x0000000b000b7308 */ /* 0x000e240000000800 */
[----:B0-----:R-:W-:-:S04]  /*0a80*/  F2FP.F16.F32.PACK_AB R13, RZ, R11 ;  /* 0x0000000bff0d723e */ /* 0x001fc800000000ff */
[----:B------:R-:W-:Y:S01]  /*0a90*/  PRMT R14, R13, 0x7610, R14 ;  /* 0x000076100d0e7816 */ /* 0x000fe2000000000e */
[----:B------:R-:W-:-:S04]  /*0aa0*/  HADD2.F32 R13, -RZ, R13.H0_H0 ;  /* 0x2000000dff0d7230 */ /* 0x000fc80000004100 */
[----:B------:R2:W-:Y:S01]  /*0ab0*/  STG.E.U16 desc[UR6][R8.64], R14 ;  /* 0x0000000e08007986 */ /* 0x0005e2000c101506 */
[----:B------:R-:W-:Y:S01]  /*0ac0*/  FADD.FTZ R12, R13, R12 ;  /* 0x0000000c0d0c7221 */ /* 0x000fe20000010000 */
[----:B------:R-:W-:Y:S06]  /*0ad0*/  @!P0 BRA `(.L_x_1305) ;  /* 0xfffffffc00c48947 */ /* 0x000fec000383ffff */
.L_x_1304:
[----:B------:R-:W-:Y:S05]  /*0ae0*/  BSYNC B0 ;  /* 0x0000000000007941 */ /* 0x000fea0003800000 */
.L_x_1303:
[----:B0-----:R-:W0:Y:S01]  /*0af0*/  SHFL.BFLY PT, R7, R12, 0x10, 0x1f ;  /* 0x0e001f000c077f89 */ /* 0x001e2200000e0000 */
[----:B--2---:R-:W-:Y:S01]  /*0b00*/  @!P2 MOV R8, 0x400 ;  /* 0x000004000008a802 */ /* 0x004fe20000000f00 */
[----:B------:R-:W1:Y:S01]  /*0b10*/  @!P2 S2R R10, SR_CgaCtaId ;  /* 0x00000000000aa919 */ /* 0x000e620000008800 */
[----:B------:R-:W2:Y:S01]  /*0b20*/  @P3 S2R R13, SR_CgaCtaId ;  /* 0x00000000000d3919 */ /* 0x000ea20000008800 */
[----:B0-----:R-:W-:Y:S01]  /*0b30*/  FADD.FTZ R7, R7, R12 ;  /* 0x0000000c07077221 */ /* 0x001fe20000010000 */
[----:B------:R-:W-:-:S04]  /*0b40*/  @P3 MOV R12, 0x400 ;  /* 0x00000400000c3802 */ /* 0x000fc80000000f00 */
[----:B------:R-:W0:Y:S01]  /*0b50*/  SHFL.BFLY PT, R4, R7, 0x8, 0x1f ;  /* 0x0d001f0007047f89 */ /* 0x000e2200000e0000 */
[----:B------:R-:W-:-:S04]  /*0b60*/  @P3 IADD3 R12, R12, 0x88, RZ ;  /* 0x000000880c0c3810 */ /* 0x000fc80007ffe0ff */
[----:B--2---:R-:W-:Y:S01]  /*0b70*/  @P3 LEA R13, R13, R12, 0x18 ;  /* 0x0000000c0d0d3211 */ /* 0x004fe200078ec0ff */
[----:B0-----:R-:W-:Y:S01]  /*0b80*/  FADD.FTZ R4, R7, R4 ;  /* 0x0000000407047221 */ /* 0x001fe20000010000 */
[----:B------:R-:W-:Y:S01]  /*0b90*/  @!P2 VIADD R7, R8, 0x88 ;  /* 0x000000880807a836 */ /* 0x000fe20000000000 */
[----:B------:R-:W-:-:S03]  /*0ba0*/  @!P2 SHF.R.U32.HI R8, RZ, 0x3, R3 ;  /* 0x00000003ff08a819 */ /* 0x000fc60000011603 */
[----:B------:R-:W0:Y:S01]  /*0bb0*/  SHFL.BFLY PT, R9, R4, 0x4, 0x1f ;  /* 0x0c801f0004097f89 */ /* 0x000e2200000e0000 */
[----:B-1----:R-:W-:Y:S02]  /*0bc0*/  @!P2 LEA R7, R10, R7, 0x18 ;  /* 0x000000070a07a211 */ /* 0x002fe400078ec0ff */
[----:B------:R-:W-:-:S05]  /*0bd0*/  @!P2 LOP3.LUT R8, R8, 0x1ffffffc, RZ, 0xc0, !PT ;  /* 0x1ffffffc0808a812 */ /* 0x000fca00078ec0ff */
[----:B------:R-:W-:Y:S02]  /*0be0*/  @!P2 IMAD.IADD R7, R8, 0x1, R7 ;  /* 0x000000010807a824 */ /* 0x000fe400078e0207 */
[----:B0-----:R-:W-:Y:S01]  /*0bf0*/  FADD.FTZ R9, R4, R9 ;  /* 0x0000000904097221 */ /* 0x001fe20000010000 */
[----:B------:R-:W-:Y:S01]  /*0c00*/  @P3 IMAD R4, R2, 0x4, R13 ;  /* 0x0000000402043824 */ /* 0x000fe200078e020d */
[----:B------:R-:W-:Y:S01]  /*0c10*/  HFMA2.MMA R2, -RZ, RZ, 0, 0 ;  /* 0x00000000ff027435 */ /* 0x000fe200000001ff */
[----:B------:R-:W0:Y:S02]  /*0c20*/  @!P4 S2R R13, SR_CgaCtaId ;  /* 0x00000000000dc919 */ /* 0x000e240000008800 */
[----:B------:R-:W1:Y:S02]  /*0c30*/  SHFL.BFLY PT, R6, R9, 0x2, 0x1f ;  /* 0x0c401f0009067f89 */ /* 0x000e6400000e0000 */
[----:B-1----:R-:W-:-:S05]  /*0c40*/  FADD.FTZ R6, R9, R6 ;  /* 0x0000000609067221 */ /* 0x002fca0000010000 */
[----:B------:R-:W1:Y:S02]  /*0c50*/  SHFL.BFLY PT, R11, R6, 0x1, 0x1f ;  /* 0x0c201f00060b7f89 */ /* 0x000e6400000e0000 */
[----:B-1----:R-:W-:-:S05]  /*0c60*/  FADD.FTZ R10, R6, R11 ;  /* 0x0000000b060a7221 */ /* 0x002fca0000010000 */
[----:B------:R-:W-:Y:S01]  /*0c70*/  @!P2 STS [R7], R10 ;  /* 0x0000000a0700a388 */ /* 0x000fe20000000800 */
[----:B------:R-:W-:Y:S06]  /*0c80*/  BAR.SYNC.DEFER_BLOCKING 0x0 ;  /* 0x0000000000007b1d */ /* 0x000fec0000010000 */
[----:B------:R1:W2:Y:S02]  /*0c90*/  @P3 LDS R2, [R4] ;  /* 0x0000000004023984 */ /* 0x0002a40000000800 */
[----:B-1----:R-:W-:-:S04]  /*0ca0*/  @!P4 MOV R4, 0x400 ;  /* 0x000004000004c802 */ /* 0x002fc80000000f00 */
[----:B0-----:R-:W-:Y:S01]  /*0cb0*/  @!P4 LEA R4, R13, R4, 0x18 ;  /* 0x000000040d04c211 */ /* 0x001fe200078ec0ff */
[----:B--2---:R-:W0:Y:S02]  /*0cc0*/  SHFL.BFLY PT, R9, R2, 0x10, 0x1f ;  /* 0x0e001f0002097f89 */ /* 0x004e2400000e0000 */
[----:B0-----:R-:W-:-:S05]  /*0cd0*/  FADD.FTZ R9, R9, R2 ;  /* 0x0000000209097221 */ /* 0x001fca0000010000 */
[----:B------:R-:W0:Y:S02]  /*0ce0*/  SHFL.BFLY PT, R6, R9, 0x8, 0x1f ;  /* 0x0d001f0009067f89 */ /* 0x000e2400000e0000 */
[----:B0-----:R-:W-:-:S05]  /*0cf0*/  FADD.FTZ R6, R9, R6 ;  /* 0x0000000609067221 */ /* 0x001fca0000010000 */
[----:B------:R-:W0:Y:S02]  /*0d00*/  SHFL.BFLY PT, R11, R6, 0x4, 0x1f ;  /* 0x0c801f00060b7f89 */ /* 0x000e2400000e0000 */
[----:B0-----:R-:W-:-:S05]  /*0d10*/  FADD.FTZ R11, R6, R11 ;  /* 0x0000000b060b7221 */ /* 0x001fca0000010000 */
[----:B------:R-:W0:Y:S02]  /*0d20*/  SHFL.BFLY PT, R8, R11, 0x2, 0x1f ;  /* 0x0c401f000b087f89 */ /* 0x000e2400000e0000 */
[----:B0-----:R-:W-:-:S05]  /*0d30*/  FADD.FTZ R8, R11, R8 ;  /* 0x000000080b087221 */ /* 0x001fca0000010000 */
[----:B------:R-:W0:Y:S02]  /*0d40*/  SHFL.BFLY PT, R7, R8, 0x1, 0x1f ;  /* 0x0c201f0008077f89 */ /* 0x000e2400000e0000 */
[----:B0-----:R-:W-:-:S05]  /*0d50*/  FADD.FTZ R7, R8, R7 ;  /* 0x0000000708077221 */ /* 0x001fca0000010000 */
[----:B------:R0:W-:Y:S01]  /*0d60*/  @!P4 STS [R4+0x4], R7 ;  /* 0x000004070400c388 */ /* 0x0001e20000000800 */
[----:B------:R-:W-:Y:S06]  /*0d70*/  BAR.SYNC.DEFER_BLOCKING 0x0 ;  /* 0x0000000000007b1d */ /* 0x000fec0000010000 */
[----:B------:R-:W-:Y:S05]  /*0d80*/  @P1 EXIT ;  /* 0x000000000000194d */ /* 0x000fea0003800000 */
[----:B------:R-:W1:Y:S01]  /*0d90*/  S2UR UR5, SR_CgaCtaId ;  /* 0x00000000000579c3 */ /* 0x000e620000008800 */
[----:B------:R-:W-:-:S07]  /*0da0*/  UMOV UR4, 0x400 ;  /* 0x0000040000047882 */ /* 0x000fce0000000000 */
[----:B------:R-:W2:Y:S01]  /*0db0*/  LDC.64 R8, c[0x0][0x210] ;  /* 0x00008400ff087b82 */ /* 0x000ea20000000a00 */
[----:B-1----:R-:W-:-:S09]  /*0dc0*/  ULEA UR4, UR5, UR4, 0x18 ;  /* 0x0000000405047291 */ /* 0x002fd2000f8ec03f */
[----:B------:R-:W1:Y:S02]  /*0dd0*/  LDS R2, [UR4+0x4] ;  /* 0x00000404ff027984 */ /* 0x000e640008000800 */
[----:B-1----:R-:W-:-:S04]  /*0de0*/  FADD.FTZ R2, R2, 9.9999999747524270788e-07 ;  /* 0x358637bd02027421 */ /* 0x002fc80000010000 */
[----:B--2---:R1:W3:Y:S03]  /*0df0*/  MUFU.RCP R11, R2 ;  /* 0x00000002000b7308 */ /* 0x0042e60000001000 */
.L_x_1306:
[----:B0-2---:R-:W-:-:S04]  /*0e00*/  IMAD R7, R0, R5, R3 ;  /* 0x0000000500077224 */ /* 0x005fc800078e0203 */
[----:B------:R-:W-:-:S05]  /*0e10*/  IMAD.WIDE R6, R7, 0x2, R8 ;  /* 0x0000000207067825 */ /* 0x000fca00078e0208 */
[----:B-1----:R-:W2:Y:S01]  /*0e20*/  LDG.E.U16 R2, desc[UR6][R6.64] ;  /* 0x0000000606027981 */ /* 0x002ea2000c1e1500 */
[----:B------:R-:W-:-:S05]  /*0e30*/  VIADD R3, R3, UR8 ;  /* 0x0000000803037c36 */ /* 0x000fca0008000000 */
[----:B------:R-:W-:Y:S01]  /*0e40*/  ISETP.GE.AND P0, PT, R3, R5, PT ;  /* 0x000000050300720c */ /* 0x000fe20003f06270 */
[----:B--2---:R-:W-:-:S05]  /*0e50*/  HADD2.F32 R2, -RZ, R2.H0_H0 ;  /* 0x20000002ff027230 */ /* 0x004fca0000004100 */
[----:B---3--:R-:W-:-:S05]  /*0e60*/  FMUL.FTZ R2, R2, R11 ;  /* 0x0000000b02027220 */ /* 0x008fca0000410000 */
[----:B------:R-:W-:-:S05]  /*0e70*/  F2FP.F16.F32.PACK_AB R2, RZ, R2 ;  /* 0x00000002ff02723e */ /* 0x000fca00000000ff */
[----:B------:R2:W-:Y:S01]  /*0e80*/  STG.E.U16 desc[UR6][R6.64], R2 ;  /* 0x0000000206007986 */ /* 0x0005e2000c101506 */
[----:B------:R-:W-:Y:S05]  /*0e90*/  @!P0 BRA `(.L_x_1306) ;  /* 0xfffffffc00d88947 */ /* 0x000fea000383ffff */
[----:B------:R-:W-:Y:S05]  /*0ea0*/  EXIT ;  /* 0x000000000000794d */ /* 0x000fea0003800000 */
.L_x_1307:
        /* <DEDUP_REMOVED lines=13> */
.L_x_2040:


//--------------------- .text._ZN17fastertransformer14addBiasSoftMaxIfEEvPT_PKS1_PKiPKbii --------------------------
	.section	.text._ZN17fastertransformer14addBiasSoftMaxIfEEvPT_PKS1_PKiPKbii,"ax",@progbits
	.align	128
        .global         _ZN17fastertransformer14addBiasSoftMaxIfEEvPT_PKS1_PKiPKbii
        .type           _ZN17fastertransformer14addBiasSoftMaxIfEEvPT_PKS1_PKiPKbii,@function
        .size           _ZN17fastertransformer14addBiasSoftMaxIfEEvPT_PKS1_PKiPKbii,(.L_x_2041 - _ZN17fastertransformer14addBiasSoftMaxIfEEvPT_PKS1_PKiPKbii)
        .other          _ZN17fastertransformer14addBiasSoftMaxIfEEvPT_PKS1_PKiPKbii,@"STO_CUDA_ENTRY STV_DEFAULT"
_ZN17fastertransformer14addBiasSoftMaxIfEEvPT_PKS1_PKiPKbii:
.text._ZN17fastertransformer14addBiasSoftMaxIfEEvPT_PKS1_PKiPKbii:
        /* <DEDUP_REMOVED lines=29> */
.L_x_1312:
[----:B------:R-:W-:Y:S01]  /*01d0*/  ISETP.GE.AND P0, PT, R12, UR9, PT ;  /* 0x000000090c007c0c */ /* 0x000fe2000bf06270 */
[----:B------:R-:W-:-:S04]  /*01e0*/  IMAD.U32 R5, RZ, RZ, UR8 ;  /* 0x00000008ff057e24 */ /* 0x000fc8000f8e00ff */
[----:B------:R-:W-:-:S04]  /*01f0*/  IMAD R11, R0, R5, R12 ;  /* 0x00000005000b7224 */ /* 0x000fc800078e020c */
[----:B--2---:R-:W-:-:S04]  /*0200*/  IMAD.WIDE R10, R11, 0x4, R6 ;  /* 0x000000040b0a7825 */ /* 0x004fc800078e0206 */
[----:B------:R-:W-:-:S05]  /*0210*/  @P0 MOV R17, 0xff7fffff ;  /* 0xff7fffff00110802 */ /* 0x000fca0000000f00 */
[----:B------:R1:W-:Y:S04]  /*0220*/  @P0 STG.E desc[UR6][R10.64], R17 ;  /* 0x000000110a000986 */ /* 0x0003e8000c101906 */
[----:B------:R-:W2:Y:S01]  /*0230*/  @!P0 LDG.E R13, desc[UR6][R8.64] ;  /* 0x00000006080d8981 */ /* 0x000ea2000c1e1900 */
[----:B------:R-:W-:Y:S02]  /*0240*/  @!P0 IMAD.MOV.U32 R14, RZ, RZ, 0x7f7fffff ;  /* 0x7f7fffffff0e8424 */ /* 0x000fe400078e00ff */
[----:B------:R-:W-:Y:S01]  /*0250*/  @P0 IMAD.MOV.U32 R15, RZ, RZ, -0x800001 ;  /* 0xff7fffffff0f0424 */ /* 0x000fe200078e00ff */
[----:B--2---:R-:W-:Y:S01]  /*0260*/  @!P0 ISETP.NE.AND P2, PT, R12, R13, PT ;  /* 0x0000000d0c00820c */ /* 0x004fe20003f45270 */
[----:B0-----:R-:W-:-:S03]  /*0270*/  IMAD.IADD R12, R2, 0x1, R12 ;  /* 0x00000001020c7824 */ /* 0x001fc600078e020c */
[----:B------:R-:W-:-:S04]  /*0280*/  @!P0 FSEL R15, R14, -3.40282346638528859812e+38, !P2 ;  /* 0xff7fffff0e0f8808 */ /* 0x000fc80005000000 */
[----:B------:R-:W-:Y:S01]  /*0290*/  FMNMX.FTZ R4, R15, R4, !PT ;  /* 0x000000040f047209 */ /* 0x000fe20007810000 */
[----:B------:R1:W-:Y:S01]  /*02a0*/  @!P0 STG.E desc[UR6][R10.64], R15 ;  /* 0x0000000f0a008986 */ /* 0x0003e2000c101906 */
[----:B------:R-:W-:-:S13]  /*02b0*/  ISETP.GE.AND P0, PT, R12, R5, PT ;  /* 0x000000050c00720c */ /* 0x000fda0003f06270 */
[----:B-1----:R-:W-:Y:S05]  /*02c0*/  @!P0 BRA `(.L_x_1312) ;  /* 0xfffffffc00c08947 */ /* 0x002fea000383ffff */
[----:B------:R-:W-:Y:S05]  /*02d0*/  BSYNC B1 ;  /* 0x0000000000017941 */ /* 0x000fea0003800000 */
.L_x_1311:
[----:B------:R-:W-:Y:S05]  /*02e0*/  BRA `(.L_x_1309) ;  /* 0x0000000000a87947 */ /* 0x000fea0003800000 */
.L_x_1310:
[----:B------:R-:W-:Y:S02]  /*02f0*/  ULDC.64 UR4, c[0x0][0x218] ;  /* 0x0000860000047ab9 */ /* 0x000fe40000000a00 */
[----:B------:R-:W-:-:S04]  /*0300*/  ISETP.NE.U32.AND P0, PT, RZ, UR4, PT ;  /* 0x00000004ff007c0c */ /* 0x000fc8000bf05070 */
[----:B------:R-:W-:-:S13]  /*0310*/  ISETP.NE.AND.EX P0, PT, RZ, UR5, PT, P0 ;  /* 0x00000005ff007c0c */ /* 0x000fda000bf05300 */
[----:B------:R-:W-:Y:S05]  /*0320*/  @!P0 BRA `(.L_x_1313) ;  /* 0x00000000005c8947 */ /* 0x000fea0003800000 */
[----:B------:R-:W1:Y:S01]  /*0330*/  LDC.64 R6, c[0x0][0x210] ;  /* 0x00008400ff067b82 */ /* 0x000e620000000a00 */
[----:B------:R-:W-:Y:S01]  /*0340*/  BSSY B1, `(.L_x_1314) ;  /* 0x0000014000017945 */ /* 0x000fe20003800000 */
[----:B------:R-:W-:Y:S01]  /*0350*/  IMAD.MOV.U32 R4, RZ, RZ, -0x800001 ;  /* 0xff7fffffff047424 */ /* 0x000fe200078e00ff */
[----:B------:R-:W-:-:S07]  /*0360*/  MOV R13, R3 ;  /* 0x00000003000d7202 */ /* 0x000fce0000000f00 */
.L_x_1315:
[----:B------:R-:W-:Y:S01]  /*0370*/  ISETP.GE.AND P0, PT, R13, UR11, PT ;  /* 0x0000000b0d007c0c */ /* 0x000fe2000bf06270 */
[----:B------:R-:W-:-:S04]  /*0380*/  IMAD.U32 R5, RZ, RZ, UR10 ;  /* 0x0000000aff057e24 */ /* 0x000fc8000f8e00ff */
[----:B------:R-:W-:-:S04]  /*0390*/  IMAD R11, R0, R5, R13 ;  /* 0x00000005000b7224 */ /* 0x000fc800078e020d */
[----:B-1----:R-:W-:-:S04]  /*03a0*/  IMAD.WIDE R10, R11, 0x4, R6 ;  /* 0x000000040b0a7825 */ /* 0x002fc800078e0206 */
[----:B------:R-:W1:Y:S01]  /*03b0*/  @!P0 LDC.64 R8, c[0x0][0x218] ;  /* 0x00008600ff088b82 */ /* 0x000e620000000a00 */
[----:B------:R-:W-:-:S05]  /*03c0*/  @P0 IMAD.MOV.U32 R19, RZ, RZ, -0x800001 ;  /* 0xff7fffffff130424 */ /* 0x000fca00078e00ff */
[----:B------:R2:W-:Y:S04]  /*03d0*/  @P0 STG.E desc[UR6][R10.64], R19 ;  /* 0x000000130a000986 */ /* 0x0005e8000c101906 */
[----:B------:R-:W3:Y:S01]  /*03e0*/  @!P0 LDG.E R17, desc[UR6][R10.64] ;  /* 0x000000060a118981 */ /* 0x000ee2000c1e1900 */
[----:B-1----:R-:W-:-:S06]  /*03f0*/  @!P0 IMAD.WIDE R8, R13, 0x4, R8 ;  /* 0x000000040d088825 */ /* 0x002fcc00078e0208 */
[----:B------:R-:W3:Y:S01]  /*0400*/  @!P0 LDG.E R8, desc[UR6][R8.64] ;  /* 0x0000000608088981 */ /* 0x000ee2000c1e1900 */
[----:B------:R-:W-:Y:S02]  /*0410*/  @P0 IMAD.MOV.U32 R15, RZ, RZ, -0x800001 ;  /* 0xff7fffffff0f0424 */ /* 0x000fe400078e00ff */
[----:B0-----:R-:W-:Y:S02]  /*0420*/  IMAD.IADD R13, R2, 0x1, R13 ;  /* 0x00000001020d7824 */ /* 0x001fe400078e020d */
[----:B---3--:R-:W-:-:S05]  /*0430*/  @!P0 FADD.FTZ R15, R8, R17 ;  /* 0x00000011080f8221 */ /* 0x008fca0000010000 */
[----:B------:R2:W-:Y:S01]  /*0440*/  @!P0 STG.E desc[UR6][R10.64], R15 ;  /* 0x0000000f0a008986 */ /* 0x0005e2000c101906 */
[----:B------:R-:W-:Y:S02]  /*0450*/  ISETP.GE.AND P0, PT, R13, R5, PT ;  /* 0x000000050d00720c */ /* 0x000fe40003f06270 */
[----:B------:R-:W-:-:S11]  /*0460*/  FMNMX.FTZ R4, R15, R4, !PT ;  /* 0x000000040f047209 */ /* 0x000fd60007810000 */
[----:B--2---:R-:W-:Y:S05]  /*0470*/  @!P0 BRA `(.L_x_1315) ;  /* 0xfffffffc00bc8947 */ /* 0x004fea000383ffff */
[----:B------:R-:W-:Y:S05]  /*0480*/  BSYNC B1 ;  /* 0x0000000000017941 */ /* 0x000fea0003800000 */
.L_x_1314:
[----:B------:R-:W-:Y:S05]  /*0490*/  BRA `(.L_x_1309) ;  /* 0x00000000003c7947 */ /* 0x000fea0003800000 */
.L_x_1313:
[----:B------:R-:W1:Y:S01]  /*04a0*/  LDC.64 R8, c[0x0][0x210] ;  /* 0x00008400ff087b82 */ /* 0x000e620000000a00 */
[----:B------:R-:W-:Y:S01]  /*04b0*/  MOV R10, R3 ;  /* 0x00000003000a7202 */ /* 0x000fe20000000f00 */
[----:B------:R-:W-:-:S07]  /*04c0*/  IMAD.MOV.U32 R4, RZ, RZ, -0x800001 ;  /* 0xff7fffffff047424 */ /* 0x000fce00078e00ff */
.L_x_1316:
[----:B------:R-:W-:Y:S01]  /*04d0*/  IMAD.U32 R5, RZ, RZ, UR12 ;  /* 0x0000000cff057e24 */ /* 0x000fe2000f8e00ff */
[----:B------:R-:W-:-:S03]  /*04e0*/  ISETP.GE.AND P0, PT, R10, UR13, PT ;  /* 0x0000000d0a007c0c */ /* 0x000fc6000bf06270 */
[----:B--2---:R-:W-:-:S04]  /*04f0*/  IMAD R7, R0, R5, R10 ;  /* 0x0000000500077224 */ /* 0x004fc800078e020a */
[----:B-1----:R-:W-:-:S06]  /*0500*/  IMAD.WIDE R6, R7, 0x4, R8 ;  /* 0x0000000407067825 */ /* 0x002fcc00078e0208 */
[----:B------:R-:W2:Y:S01]  /*0510*/  @!P0 LDG.E R12, desc[UR6][R6.64] ;  /* 0x00000006060c8981 */ /* 0x000ea2000c1e1900 */
[----:B------:R-:W-:Y:S02]  /*0520*/  IMAD.MOV.U32 R11, RZ, RZ, -0x800001 ;  /* 0xff7fffffff0b7424 */ /* 0x000fe400078e00ff */
[----:B0-----:R-:W-:Y:S02]  /*0530*/  IMAD.IADD R10, R2, 0x1, R10 ;  /* 0x00000001020a7824 */ /* 0x001fe400078e020a */
[----:B--2---:R-:W-:-:S03]  /*0540*/  @!P0 FADD.FTZ R11, RZ, R12 ;  /* 0x0000000cff0b8221 */ /* 0x004fc60000010000 */
[----:B------:R-:W-:Y:S02]  /*0550*/  ISETP.GE.AND P0, PT, R10, R5, PT ;  /* 0x000000050a00720c */ /* 0x000fe40003f06270 */
[----:B------:R2:W-:Y:S01]  /*0560*/  STG.E desc[UR6][R6.64], R11 ;  /* 0x0000000b06007986 */ /* 0x0005e2000c101906 */
[----:B------:R-:W-:-:S10]  /*0570*/  FMNMX.FTZ R4, R11, R4, !PT ;  /* 0x000000040b047209 */ /* 0x000fd40007810000 */
[----:B------:R-:W-:Y:S05]  /*0580*/  @!P0 BRA `(.L_x_1316) ;  /* 0xfffffffc00d08947 */ /* 0x000fea000383ffff */
.L_x_1309:
[----:B------:R-:W-:Y:S05]  /*0590*/  BSYNC B0 ;  /* 0x0000000000007941 */ /* 0x000fea0003800000 */
.L_x_1308:
[----:B--2---:R-:W0:Y:S01]  /*05a0*/  SHFL.BFLY PT, R7, R4, 0x10, 0x1f ;  /* 0x0e001f0004077f89 */ /* 0x004e2200000e0000 */
[----:B------:R-:W-:Y:S01]  /*05b0*/  ULDC UR8, c[0x0][0x0] ;  /* 0x0000000000087ab9 */ /* 0x000fe20000000800 */
[----:B------:R-:W-:Y:S01]  /*05c0*/  I2FP.F32.U32 R11, R3 ;  /* 0x00000003000b7245 */ /* 0x000fe20000201000 */
        /* <DEDUP_REMOVED lines=16> */
[----:B-1----:R-:W-:Y:S02]  /*06d0*/  FMNMX.FTZ R9, R6, R9, !PT ;  /* 0x0000000906097209 */ /* 0x002fe40007810000 */
[----:B------:R-:W-:Y:S02]  /*06e0*/  @!P2 IADD3 R6, R4, 0x8, RZ ;  /* 0x000000080406a810 */ /* 0x000fe40007ffe0ff */
[----:B------:R-:W-:Y:S01]  /*06f0*/  @!P2 SHF.R.U32.HI R4, RZ, 0x3, R3 ;  /* 0x00000003ff04a819 */ /* 0x000fe20000011603 */
[----:B-----5:R-:W1:Y:S03]  /*0700*/  SHFL.BFLY PT, R8, R9, 0x2, 0x1f ;  /* 0x0c401f0009087f89 */ /* 0x020e6600000e0000 */
[----:B------:R-:W-:Y:S02]  /*0710*/  @!P2 LOP3.LUT R4, R4, 0x1ffffffc, RZ, 0xc0, !PT ;  /* 0x1ffffffc0404a812 */ /* 0x000fe400078ec0ff */
[----:B-1----:R-:W-:-:S02]  /*0720*/  FMNMX.FTZ R8, R9, R8, !PT ;  /* 0x0000000809087209 */ /* 0x002fc40007810000 */
[----:B--2---:R-:W-:Y:S01]  /*0730*/  @!P2 LEA R9, R11, R6, 0x18 ;  /* 0x000000060b09a211 */ /* 0x004fe200078ec0ff */
[----:B------:R-:W-:Y:S01]  /*0740*/  IMAD.MOV.U32 R6, RZ, RZ, -0x1f528714 ;  /* 0xe0ad78ecff067424 */ /* 0x000fe200078e00ff */
[----:B0-----:R-:W-:Y:S01]  /*0750*/  @P3 LEA R11, R13, R10, 0x18 ;  /* 0x0000000a0d0b3211 */ /* 0x001fe200078ec0ff */
[----:B------:R-:W0:Y:S02]  /*0760*/  SHFL.BFLY PT, R7, R8, 0x1, 0x1f ;  /* 0x0c201f0008077f89 */ /* 0x000e2400000e0000 */
[----:B------:R-:W-:Y:S01]  /*0770*/  @!P2 IMAD.IADD R4, R4, 0x1, R9 ;  /* 0x000000010404a824 */ /* 0x000fe200078e0209 */
[----:B0-----:R-:W-:Y:S02]  /*0780*/  FMNMX.FTZ R13, R8, R7, !PT ;  /* 0x00000007080d7209 */ /* 0x001fe40007810000 */
[----:B------:R-:W-:-:S03]  /*0790*/  @P3 LEA R7, R2, R11, 0x2 ;  /* 0x0000000b02073211 */ /* 0x000fc600078e10ff */
        /* <DEDUP_REMOVED lines=21> */
[----:B------:R-:W-:Y:S02]  /*08f0*/  IMAD.MOV.U32 R12, RZ, RZ, RZ ;  /* 0x000000ffff0c7224 */ /* 0x000fe400078e00ff */
[----:B------:R-:W-:-:S04]  /*0900*/  IMAD.MOV.U32 R10, RZ, RZ, R3 ;  /* 0x000000ffff0a7224 */ /* 0x000fc800078e0003 */
[----:B------:R-:W2:Y:S01]  /*0910*/  LDC.64 R8, c[0x0][0x210] ;  /* 0x00008400ff087b82 */ /* 0x000ea20000000a00 */
[----:B-1----:R-:W-:-:S09]  /*0920*/  ULEA UR4, UR5, UR4, 0x18 ;  /* 0x0000000405047291 */ /* 0x002fd2000f8ec03f */
[----:B0-----:R-:W0:Y:S03]  /*0930*/  LDS R4, [UR4] ;  /* 0x00000004ff047984 */ /* 0x001e260008000800 */
.L_x_1319:
[----:B-1----:R-:W-:-:S04]  /*0940*/  IMAD R7, R0, R5, R10 ;  /* 0x0000000500077224 */ /* 0x002fc800078e020a */
[----:B--2---:R-:W-:-:S05]  /*0950*/  IMAD.WIDE R6, R7, 0x4, R8 ;  /* 0x0000000407067825 */ /* 0x004fca00078e0208 */
[----:B------:R-:W0:Y:S01]  /*0960*/  LDG.E R11, desc[UR6][R6.64] ;  /* 0x00000006060b7981 */ /* 0x000e22000c1e1900 */
[----:B------:R-:W-:-:S04]  /*0970*/  IADD3 R10, R10, UR8, RZ ;  /* 0x000000080a0a7c10 */ /* 0x000fc8000fffe0ff */
[----:B------:R-:W-:Y:S01]  /*0980*/  ISETP.GE.AND P0, PT, R10, R5, PT ;  /* 0x000000050a00720c */ /* 0x000fe20003f06270 */
[----:B0-----:R-:W-:-:S04]  /*0990*/  FADD.FTZ R11, -R4, R11 ;  /* 0x0000000b040b7221 */ /* 0x001fc80000010100 */
[----:B------:R-:W-:-:S06]  /*09a0*/  FMUL.FTZ R11, R11, 1.4426950216293334961 ;  /* 0x3fb8aa3b0b0b7820 */ /* 0x000fcc0000410000 */
[----:B------:R-:W0:Y:S02]  /*09b0*/  MUFU.EX2 R11, R11 ;  /* 0x0000000b000b7308 */ /* 0x000e240000000800 */
[----:B0-----:R1:W-:Y:S01]  /*09c0*/  STG.E desc[UR6][R6.64], R11 ;  /* 0x0000000b06007986 */ /* 0x0013e2000c101906 */
[----:B------:R-:W-:Y:S01]  /*09d0*/  FADD.FTZ R12, R11, R12 ;  /* 0x0000000c0b0c7221 */ /* 0x000fe20000010000 */
[----:B------:R-:W-:Y:S06]  /*09e0*/  @!P0 BRA `(.L_x_1319) ;  /* 0xfffffffc00d48947 */ /* 0x000fec000383ffff */
.L_x_1318:
[----:B------:R-:W-:Y:S05]  /*09f0*/  BSYNC B0 ;  /* 0x0000000000007941 */ /* 0x000fea0003800000 */
.L_x_1317:
[----:B01----:R-:W0:Y:S01]  /*0a00*/  SHFL.BFLY PT, R7, R12, 0x10, 0x1f ;  /* 0x0e001f000c077f89 */ /* 0x003e2200000e0000 */
[----:B------:R-:W-:Y:S01]  /*0a10*/  @!P2 MOV R8, 0x400 ;  /* 0x000004000008a802 */ /* 0x000fe20000000f00 */
[----:B------:R-:W1:Y:S01]  /*0a20*/  @!P2 S2R R10, SR_CgaCtaId ;  /* 0x00000000000aa919 */ /* 0x000e620000008800 */
[----:B------:R-:W2:Y:S01]  /*0a30*/  @P3 S2R R13, SR_CgaCtaId ;  /* 0x00000000000d3919 */ /* 0x000ea20000008800 */
[----:B0-----:R-:W-:Y:S01]  /*0a40*/  FADD.FTZ R7, R7, R12 ;  /* 0x0000000c07077221 */ /* 0x001fe20000010000 */
[----:B------:R-:W-:-:S04]  /*0a50*/  @P3 MOV R12, 0x400 ;  /* 0x00000400000c3802 */ /* 0x000fc80000000f00 */
[----:B------:R-:W0:Y:S01]  /*0a60*/  SHFL.BFLY PT, R4, R7, 0x8, 0x1f ;  /* 0x0d001f0007047f89 */ /* 0x000e2200000e0000 */
[----:B------:R-:W-:-:S05]  /*0a70*/  @P3 VIADD R12, R12, 0x88 ;  /* 0x000000880c0c3836 */ /* 0x000fca0000000000 */
        /* <DEDUP_REMOVED lines=9> */
[----:B------:R-:W-:Y:S01]  /*0b10*/  @P3 LEA R4, R2, R13, 0x2 ;  /* 0x0000000d02043211 */ /* 0x000fe200078e10ff */
[----:B------:R-:W-:Y:S01]  /*0b20*/  IMAD.MOV.U32 R2, RZ, RZ, RZ ;  /* 0x000000ffff027224 */ /* 0x000fe200078e00ff */
        /* <DEDUP_REMOVED lines=30> */
.L_x_1320:
[----:B0-2---:R-:W-:-:S04]  /*0d10*/  IMAD R7, R0, R5, R3 ;  /* 0x0000000500077224 */ /* 0x005fc800078e0203 */
[----:B------:R-:W-:-:S05]  /*0d20*/  IMAD.WIDE R6, R7, 0x4, R8 ;  /* 0x0000000407067825 */ /* 0x000fca00078e0208 */
[----:B-1----:R-:W3:Y:S01]  /*0d30*/  LDG.E R2, desc[UR6][R6.64] ;  /* 0x0000000606027981 */ /* 0x002ee2000c1e1900 */
[----:B------:R-:W-:-:S05]  /*0d40*/  VIADD R3, R3, UR8 ;  /* 0x0000000803037c36 */ /* 0x000fca0008000000 */
[----:B------:R-:W-:Y:S01]  /*0d50*/  ISETP.GE.AND P0, PT, R3, R5, PT ;  /* 0x000000050300720c */ /* 0x000fe20003f06270 */
[----:B---3--:R-:W-:-:S05]  /*0d60*/  FMUL.FTZ R11, R2, R13 ;  /* 0x0000000d020b7220 */ /* 0x008fca0000410000 */
[----:B------:R2:W-:Y:S07]  /*0d70*/  STG.E desc[UR6][R6.64], R11 ;  /* 0x0000000b06007986 */ /* 0x0005ee000c101906 */
[----:B------:R-:W-:Y:S05]  /*0d80*/  @!P0 BRA `(.L_x_1320) ;  /* 0xfffffffc00e08947 */ /* 0x000fea000383ffff */
[----:B------:R-:W-:Y:S05]  /*0d90*/  EXIT ;  /* 0x000000000000794d */ /* 0x000fea0003800000 */
.L_x_1321:
        /* <DEDUP_REMOVED lines=14> */
.L_x_2041:


//--------------------- .text._ZN17fastertransformer13topp_samplingI6__halfLi256EEEvPT_PiS4_S4_PbPfS6_PKiS8_iP17curandStateXORWOWfPKfS8_iPKb --------------------------
	.section	.text._ZN17fastertransformer13topp_samplingI6__halfLi256EEEvPT_PiS4_S4_PbPfS6_PKiS8_iP17curandStateXORWOWfPKfS8_iPKb,"ax",@progbits
	.align	128
        .global         _ZN17fastertransformer13topp_samplingI6__halfLi256EEEvPT_PiS4_S4_PbPfS6_PKiS8_iP17curandStateXORWOWfPKfS8_iPKb
        .type           _ZN17fastertransformer13topp_samplingI6__halfLi256EEEvPT_PiS4_S4_PbPfS6_PKiS8_iP17curandStateXORWOWfPKfS8_iPKb,@function
        .size           _ZN17fastertransformer13topp_samplingI6__halfLi256EEEvPT_PiS4_S4_PbPfS6_PKiS8_iP17curandStateXORWOWfPKfS8_iPKb,(.L_x_2042 - _ZN17fastertransformer13topp_samplingI6__halfLi256EEEvPT_PiS4_S4_PbPfS6_PKiS8_iP17curandStateXORWOWfPKfS8_iPKb)
        .other          _ZN17fastertransformer13topp_samplingI6__halfLi256EEEvPT_PiS4_S4_PbPfS6_PKiS8_iP17curandStateXORWOWfPKfS8_iPKb,@"STO_CUDA_ENTRY STV_DEFAULT"
_ZN17fastertransformer13topp_samplingI6__halfLi256EEEvPT_PiS4_S4_PbPfS6_PKiS8_iP17curandStateXORWOWfPKfS8_iPKb:
.text._ZN17fastertransformer13topp_samplingI6__halfLi256EEEvPT_PiS4_S4_PbPfS6_PKiS8_iP17curandStateXORWOWfPKfS8_iPKb:
[----:B------:R-:W-:Y:S08]  /*0000*/  LDC R1, c[0x0][0x28] ;  /* 0x00000a00ff017b82 */ /* 0x000ff00000000800 */
[----:B------:R-:W0:Y:S01]  /*0010*/  LDC.64 R4, c[0x0][0x288] ;  /* 0x0000a200ff047b82 */ /* 0x000e220000000a00 */
[----:B------:R-:W1:Y:S01]  /*0020*/  S2R R2, SR_TID.X ;  /* 0x0000000000027919 */ /* 0x000e620000002100 */
[----:B------:R-:W-:Y:S01]  /*0030*/  ULDC UR4, c[0x0][0x268] ;  /* 0x00009a0000047ab9 */ /* 0x000fe20000000800 */
[----:B------:R-:W-:Y:S01]  /*0040*/  ULDC.64 UR8, c[0x0][0x208] ;  /* 0x0000820000087ab9 */ /* 0x000fe20000000a00 */
[----:B------:R-:W-:Y:S01]  /*0050*/  IMAD.U32 R0, RZ, RZ, UR4 ;  /* 0x00000004ff007e24 */ /* 0x000fe2000f8e00ff */
[----:B------:R-:W2:Y:S01]  /*0060*/  S2R R3, SR_CTAID.X ;  /* 0x0000000000037919 */ /* 0x000ea20000002500 */
[----:B0-----:R-:W-:-:S04]  /*0070*/  ISETP.NE.U32.AND P0, PT, R4, RZ, PT ;  /* 0x000000ff0400720c */ /* 0x001fc80003f05070 */
[----:B------:R-:W-:-:S13]  /*0080*/  ISETP.NE.AND.EX P0, PT, R5, RZ, PT, P0 ;  /* 0x000000ff0500720c */ /* 0x000fda0003f05300 */
[----:B-12---:R-:W-:Y:S05]  /*0090*/  @!P0 BRA `(.L_x_1322) ;  /* 0x0000000000148947 */ /* 0x006fea0003800000 */
[----:B------:R-:W-:-:S04]  /*00a0*/  IADD3 R4, P0, R3, R4, RZ ;  /* 0x0000000403047210 */ /* 0x000fc80007f1e0ff */
[----:B------:R-:W-:-:S05]  /*00b0*/  LEA.HI.X.SX32 R5, R3, R5, 0x1, P0 ;  /* 0x0000000503057211 */ /* 0x000fca00000f0eff */
[----:B------:R-:W2:Y:S02]  /*00c0*/  LDG.E.U8 R4, desc[UR8][R4.64] ;  /* 0x0000000804047981 */ /* 0x000ea4000c1e1100 */
[----:B--2---:R-:W-:-:S13]  /*00d0*/  ISETP.NE.AND P0, PT, R4, RZ, PT ;  /* 0x000000ff0400720c */ /* 0x004fda0003f05270 */
[----:B------:R-:W-:Y:S05]  /*00e0*/  @P0 EXIT ;  /* 0x000000000000094d */ /* 0x000fea0003800000 */
.L_x_1322:
[----:B------:R-:W0:Y:S01]  /*00f0*/  LDC.64 R6, c[0x0][0x248] ;  /* 0x00009200ff067b82 */ /* 0x000e220000000a00 */
[----:B------:R-:W-:Y:S01]  /*0100*/  ULDC.64 UR4, c[0x0][0x270] ;  /* 0x00009c0000047ab9 */ /* 0x000fe20000000a00 */
[----:B------:R-:W-:Y:S02]  /*0110*/  ISETP.NE.AND P1, PT, R2, RZ, PT ;  /* 0x000000ff0200720c */ /* 0x000fe40003f25270 */
[----:B------:R-:W-:-:S04]  /*0120*/  ISETP.NE.U32.AND P0, PT, RZ, UR4, PT ;  /* 0x00000004ff007c0c */ /* 0x000fc8000bf05070 */
[----:B------:R-:W1:Y:S01]  /*0130*/  LDC.64 R8, c[0x0][0x250] ;  /* 0x00009400ff087b82 */ /* 0x000e620000000a00 */
[----:B------:R-:W-:Y:S01]  /*0140*/  ISETP.NE.AND.EX P0, PT, RZ, UR5, PT, P0 ;  /* 0x00000005ff007c0c */ /* 0x000fe2000bf05300 */
[----:B0-----:R-:W-:-:S04]  /*0150*/  IMAD.WIDE R6, R3, 0x4, R6 ;  /* 0x0000000403067825 */ /* 0x001fc800078e0206 */
[----:B-1----:R-:W-:-:S08]  /*0160*/  IMAD.WIDE R8, R3, 0x4, R8 ;  /* 0x0000000403087825 */ /* 0x002fd000078e0208 */
[----:B------:R-:W-:Y:S05]  /*0170*/  @!P0 BRA `(.L_x_1323) ;  /* 0x00000000000c8947 */ /* 0x000fea0003800000 */
[----:B------:R-:W0:Y:S02]  /*0180*/  LDC.64 R4, c[0x0][0x270] ;  /* 0x00009c00ff047b82 */ /* 0x000e240000000a00 */
[----:B0-----:R-:W-:-:S05]  /*0190*/  IMAD.WIDE R4, R3, 0x4, R4 ;  /* 0x0000000403047825 */ /* 0x001fca00078e0204 */
[----:B------:R0:W5:Y:S02]  /*01a0*/  LDG.E R0, desc[UR8][R4.64] ;  /* 0x0000000804007981 */ /* 0x000164000c1e1900 */
.L_x_1323:
[----:B------:R-:W-:Y:S04]  /*01b0*/  BSSY B0, `(.L_x_1324) ;  /* 0x000001f000007945 */ /* 0x000fe80003800000 */
[----:B------:R-:W-:Y:S05]  /*01c0*/  @P1 BRA `(.L_x_1325) ;  /* 0x0000000000741947 */ /* 0x000fea0003800000 */
[----:B0-----:R-:W0:Y:S02]  /*01d0*/  LDC.64 R4, c[0x0][0x260] ;  /* 0x00009800ff047b82 */ /* 0x001e240000000a00 */
[----:B0-----:R-:W-:-:S05]  /*01e0*/  IMAD.WIDE.U32 R4, R3, 0x30, R4 ;  /* 0x0000003003047825 */ /* 0x001fca00078e0004 */
[----:B------:R-:W2:Y:S04]  /*01f0*/  LDG.E.64 R14, desc[UR8][R4.64] ;  /* 0x00000008040e7981 */ /* 0x000ea8000c1e1b00 */
[----:B------:R-:W3:Y:S04]  /*0200*/  LDG.E.64 R12, desc[UR8][R4.64+0x10] ;  /* 0x00001008040c7981 */ /* 0x000ee8000c1e1b00 */
[----:B------:R-:W4:Y:S01]  /*0210*/  LDG.E.64 R10, desc[UR8][R4.64+0x8] ;  /* 0x00000808040a7981 */ /* 0x000f22000c1e1b00 */
[----:B------:R-:W0:Y:S01]  /*0220*/  S2UR UR5, SR_CgaCtaId ;  /* 0x00000000000579c3 */ /* 0x000e220000008800 */
[----:B------:R-:W-:Y:S01]  /*0230*/  UMOV UR4, 0x400 ;  /* 0x0000040000047882 */ /* 0x000fe20000000000 */
[----:B------:R-:W-:Y:S01]  /*0240*/  IMAD.MOV.U32 R18, RZ, RZ, RZ ;  /* 0x000000ffff127224 */ /* 0x000fe200078e00ff */
[----:B0-----:R-:W-:Y:S01]  /*0250*/  ULEA UR4, UR5, UR4, 0x18 ;  /* 0x0000000405047291 */ /* 0x001fe2000f8ec03f */
[----:B--2---:R-:W-:Y:S01]  /*0260*/  SHF.R.U32.HI R16, RZ, 0x2, R15 ;  /* 0x00000002ff107819 */ /* 0x004fe2000001160f */
[----:B------:R-:W-:-:S03]  /*0270*/  VIADD R14, R14, 0x587c5 ;  /* 0x000587c50e0e7836 */ /* 0x000fc60000000000 */
[----:B------:R-:W-:Y:S01]  /*0280*/  LOP3.LUT R16, R16, R15, RZ, 0x3c, !PT ;  /* 0x0000000f10107212 */ /* 0x000fe200078e3cff */
[----:B---3--:R-:W-:-:S04]  /*0290*/  IMAD.SHL.U32 R17, R13, 0x10, RZ ;  /* 0x000000100d117824 */ /* 0x008fc800078e00ff */
[----:B------:R-:W-:-:S05]  /*02a0*/  IMAD.SHL.U32 R15, R16, 0x2, RZ ;  /* 0x00000002100f7824 */ /* 0x000fca00078e00ff */
[----:B------:R-:W-:-:S04]  /*02b0*/  LOP3.LUT R16, R13, R15, R16, 0x96, !PT ;  /* 0x0000000f0d107212 */ /* 0x000fc800078e9610 */
[----:B------:R-:W-:Y:S01]  /*02c0*/  LOP3.LUT R17, R16, R17, RZ, 0x3c, !PT ;  /* 0x0000001110117212 */ /* 0x000fe200078e3cff */
[----:B------:R-:W-:-:S04]  /*02d0*/  IMAD.MOV.U32 R16, RZ, RZ, 0x2f800000 ;  /* 0x2f800000ff107424 */ /* 0x000fc800078e00ff */
[----:B------:R-:W-:-:S05]  /*02e0*/  IMAD.IADD R15, R17, 0x1, R14 ;  /* 0x00000001110f7824 */ /* 0x000fca00078e020e */
[----:B------:R-:W-:-:S05]  /*02f0*/  I2FP.F32.U32 R15, R15 ;  /* 0x0000000f000f7245 */ /* 0x000fca0000201000 */
[----:B------:R-:W-:Y:S01]  /*0300*/  FFMA.FTZ R15, R15, R16, 1.1641532182693481445e-10 ;  /* 0x2f0000000f0f7423 */ /* 0x000fe20000010010 */
[----:B------:R-:W-:Y:S02]  /*0310*/  IMAD.MOV.U32 R16, RZ, RZ, R13 ;  /* 0x000000ffff107224 */ /* 0x000fe400078e000d */
[----:B------:R-:W-:Y:S02]  /*0320*/  IMAD.MOV.U32 R13, RZ, RZ, R12 ;  /* 0x000000ffff0d7224 */ /* 0x000fe400078e000c */
[----:B-----5:R-:W-:Y:S01]  /*0330*/  FMUL.FTZ R19, R15, R0 ;  /* 0x000000000f137220 */ /* 0x020fe20000410000 */
[----:B----4-:R-:W-:Y:S01]  /*0340*/  IMAD.MOV.U32 R12, RZ, RZ, R11 ;  /* 0x000000ffff0c7224 */ /* 0x010fe200078e000b */
[----:B------:R1:W-:Y:S01]  /*0350*/  STG.E.64 desc[UR8][R4.64+0x10], R16 ;  /* 0x0000101004007986 */ /* 0x0003e2000c101b08 */
[----:B------:R-:W-:-:S03]  /*0360*/  IMAD.MOV.U32 R15, RZ, RZ, R10 ;  /* 0x000000ffff0f7224 */ /* 0x000fc600078e000a */
[----:B------:R1:W-:Y:S04]  /*0370*/  STS.64 [UR4], R18 ;  /* 0x00000012ff007988 */ /* 0x0003e80008000a04 */
[----:B------:R1:W-:Y:S04]  /*0380*/  STG.E.64 desc[UR8][R4.64+0x8], R12 ;  /* 0x0000080c04007986 */ /* 0x0003e8000c101b08 */
[----:B------:R1:W-:Y:S02]  /*0390*/  STG.E.64 desc[UR8][R4.64], R14 ;  /* 0x0000000e04007986 */ /* 0x0003e4000c101b08 */
.L_x_1325:
[----:B------:R-:W-:Y:S05]  /*03a0*/  BSYNC B0 ;  /* 0x0000000000007941 */ /* 0x000fea0003800000 */
.L_x_1324:
[----:B------:R-:W2:Y:S01]  /*03b0*/  LDG.E R7, desc[UR8][R6.64] ;  /* 0x0000000806077981 */ /* 0x000ea2000c1e1900 */
[----:B------:R-:W3:Y:S01]  /*03c0*/  LDC.64 R26, c[0x0][0x220] ;  /* 0x00008800ff1a7b82 */ /* 0x000ee20000000a00 */
[----:B------:R-:W-:Y:S02]  /*03d0*/  ULDC UR4, c[0x0][0x258] ;  /* 0x0000960000047ab9 */ /* 0x000fe40000000800 */
[----:B------:R-:W2:Y:S01]  /*03e0*/  LDG.E R8, desc[UR8][R8.64] ;  /* 0x0000000808087981 */ /* 0x000ea2000c1e1900 */
[C---:B------:R-:W-:Y:S01]  /*03f0*/  IMAD R24, R3.reuse, UR4, RZ ;  /* 0x0000000403187c24 */ /* 0x040fe2000f8e02ff */
[----:B01----:R-:W-:Y:S02]  /*0400*/  SHF.R.U32.HI R5, RZ, 0x5, R2 ;  /* 0x00000005ff057819 */ /* 0x003fe40000011602 */
[----:B------:R-:W-:Y:S01]  /*0410*/  SHF.R.S32.HI R16, RZ, 0x1f, R3 ;  /* 0x0000001fff107819 */ /* 0x000fe20000011403 */
[----:B------:R-:W0:Y:S01]  /*0420*/  LDC.64 R28, c[0x0][0x218] ;  /* 0x00008600ff1c7b82 */ /* 0x000e220000000a00 */
[----:B-----5:R-:W-:Y:S01]  /*0430*/  SHF.R.S32.HI R0, RZ, 0x1f, R24 ;  /* 0x0000001fff007819 */ /* 0x020fe20000011418 */
[----:B---3--:R-:W-:-:S04]  /*0440*/  IMAD.WIDE R26, R3, 0x4, R26 ;  /* 0x00000004031a7825 */ /* 0x008fc800078e021a */
[----:B0-----:R-:W-:Y:S01]  /*0450*/  IMAD.WIDE R28, R24, 0x4, R28 ;  /* 0x00000004181c7825 */ /* 0x001fe200078e021c */
[----:B--2---:R-:W-:-:S13]  /*0460*/  ISETP.NE.AND P0, PT, R7, R8, PT ;  /* 0x000000080700720c */ /* 0x004fda0003f05270 */
[----:B------:R-:W-:Y:S05]  /*0470*/  @!P0 BRA `(.L_x_1326) ;  /* 0x00000010000c8947 */ /* 0x000fea0003800000 */
[----:B------:R-:W0:Y:S01]  /*0480*/  S2R R9, SR_CgaCtaId ;  /* 0x0000000000097919 */ /* 0x000e220000008800 */
[----:B------:R-:W-:Y:S02]  /*0490*/  MOV R0, 0x400 ;  /* 0x0000040000007802 */ /* 0x000fe40000000f00 */
[----:B------:R-:W-:Y:S01]  /*04a0*/  LOP3.LUT P2, RZ, R2, 0x1f, RZ, 0xc0, !PT ;  /* 0x0000001f02ff7812 */ /* 0x000fe2000784c0ff */
[----:B------:R-:W-:Y:S02]  /*04b0*/  UIADD3 UR4, UR4, 0xff, URZ ;  /* 0x000000ff04047890 */ /* 0x000fe4000fffe03f */
[----:B------:R-:W-:Y:S01]  /*04c0*/  VIADD R22, R0, 0x4b0 ;  /* 0x000004b000167836 */ /* 0x000fe20000000000 */
[----:B------:R-:W-:-:S04]  /*04d0*/  ULDC UR10, c[0x0][0x258] ;  /* 0x00009600000a7ab9 */ /* 0x000fc80000000800 */
[----:B0-----:R-:W-:-:S05]  /*04e0*/  LEA R22, R9, R22, 0x18 ;  /* 0x0000001609167211 */ /* 0x001fca00078ec0ff */
[----:B------:R-:W-:-:S05]  /*04f0*/  IMAD R20, R5, 0x4, R22 ;  /* 0x0000000405147824 */ /* 0x000fca00078e0216 */
[----:B------:R0:W-:Y:S01]  /*0500*/  @!P2 STS [R20], RZ ;  /* 0x000000ff1400a388 */ /* 0x0001e20000000800 */
[----:B------:R-:W-:Y:S06]  /*0510*/  BAR.SYNC.DEFER_BLOCKING 0x0 ;  /* 0x0000000000007b1d */ /* 0x000fec0000010000 */
[----:B------:R-:W2:Y:S01]  /*0520*/  LDG.E R7, desc[UR8][R28.64] ;  /* 0x000000081c077981 */ /* 0x000ea2000c1e1900 */
[----:B------:R-:W-:-:S04]  /*0530*/  USHF.R.S32.HI UR5, URZ, 0x1f, UR4 ;  /* 0x0000001f3f057899 */ /* 0x000fc80008011404 */
[----:B------:R-:W-:-:S04]  /*0540*/  ULEA.HI UR5, UR5, UR4, URZ, 0x8 ;  /* 0x0000000405057291 */ /* 0x000fc8000f8f403f */
[----:B------:R-:W-:-:S06]  /*0550*/  ULOP3.LUT UR5, UR5, 0xffffff00, URZ, 0xc0, !UPT ;  /* 0xffffff0005057892 */ /* 0x000fcc000f8ec03f */
[----:B------:R-:W-:-:S13]  /*0560*/  ISETP.GE.AND P0, PT, R2, UR5, PT ;  /* 0x0000000502007c0c */ /* 0x000fda000bf06270 */
[----:B------:R-:W-:Y:S01]  /*0570*/  @P0 IMAD.MOV.U32 R21, RZ, RZ, RZ ;  /* 0x000000ffff150224 */ /* 0x000fe200078e00ff */
[----:B--2---:R0:W-:Y:S01]  /*0580*/  STG.E desc[UR8][R26.64], R7 ;  /* 0x000000071a007986 */ /* 0x0041e2000c101908 */
[----:B------:R-:W-:Y:S05]  /*0590*/  @P0 BRA `(.L_x_1327) ;  /* 0x0000000400780947 */ /* 0x000fea0003800000 */
[----:B------:R-:W-:Y:S01]  /*05a0*/  VIADD R0, R0, 0x10 ;  /* 0x0000001000007836 */ /* 0x000fe20000000000 */
[----:B------:R-:W-:Y:S01]  /*05b0*/  LEA.HI R17, R2, R2, RZ, 0x1d ;  /* 0x0000000202117211 */ /* 0x000fe200078fe8ff */
[----:B------:R-:W-:Y:S02]  /*05c0*/  IMAD.MOV.U32 R4, RZ, RZ, R2 ;  /* 0x000000ffff047224 */ /* 0x000fe400078e0002 */
[----:B------:R-:W-:Y:S01]  /*05d0*/  IMAD.MOV.U32 R18, RZ, RZ, RZ ;  /* 0x000000ffff127224 */ /* 0x000fe200078e00ff */
[----:B------:R-:W-:-:S05]  /*05e0*/  LEA R0, R9, R0, 0x18 ;  /* 0x0000000009007211 */ /* 0x000fca00078ec0ff */
[--C-:B------:R-:W-:Y:S02]  /*05f0*/  IMAD R17, R17, 0x4, R0.reuse ;  /* 0x0000000411117824 */ /* 0x100fe400078e0200 */
[----:B------:R-:W-:-:S07]  /*0600*/  IMAD R15, R2, 0x24, R0 ;  /* 0x00000024020f7824 */ /* 0x000fce00078e0200 */
.L_x_1334:
[----:B------:R-:W-:Y:S01]  /*0610*/  ISETP.GE.AND P0, PT, R4, UR10, PT ;  /* 0x0000000a04007c0c */ /* 0x000fe2000bf06270 */
[----:B------:R-:W-:Y:S01]  /*0620*/  BSSY B0, `(.L_x_1328) ;  /* 0x0000009000007945 */ /* 0x000fe20003800000 */
[----:B------:R-:W-:Y:S02]  /*0630*/  IMAD.MOV.U32 R21, RZ, RZ, R4 ;  /* 0x000000ffff157224 */ /* 0x000fe400078e0004 */
[----:B------:R-:W-:-:S09]  /*0640*/  IMAD.MOV.U32 R0, RZ, RZ, RZ ;  /* 0x000000ffff007224 */ /* 0x000fd200078e00ff */
[----:B-1----:R-:W-:Y:S05]  /*0650*/  @P0 BRA `(.L_x_1329) ;  /* 0x0000000000140947 */ /* 0x002fea0003800000 */
[----:B0-----:R-:W0:Y:S01]  /*0660*/  LDC.64 R6, c[0x0][0x210] ;  /* 0x00008400ff067b82 */ /* 0x001e220000000a00 */
[----:B------:R-:W-:-:S04]  /*0670*/  IMAD.IADD R9, R24, 0x1, R21 ;  /* 0x0000000118097824 */ /* 0x000fc800078e0215 */
[----:B0-----:R-:W-:-:S06]  /*0680*/  IMAD.WIDE R6, R9, 0x2, R6 ;  /* 0x0000000209067825 */ /* 0x001fcc00078e0206 */
[----:B------:R-:W2:Y:S02]  /*0690*/  LDG.E.U16 R6, desc[UR8][R6.64] ;  /* 0x0000000806067981 */ /* 0x000ea4000c1e1500 */
[----:B--2---:R-:W-:-:S07]  /*06a0*/  HADD2.F32 R0, -RZ, R6.H0_H0 ;  /* 0x20000006ff007230 */ /* 0x004fce0000004100 */
.L_x_1329:
[----:B------:R-:W-:Y:S05]  /*06b0*/  BSYNC B0 ;  /* 0x0000000000007941 */ /* 0x000fea0003800000 */
.L_x_1328:
[----:B------:R-:W-:Y:S01]  /*06c0*/  ISETP.GT.U32.AND P0, PT, R2, 0x1f, PT ;  /* 0x0000001f0200780c */ /* 0x000fe20003f04070 */
[----:B------:R1:W-:Y:S01]  /*06d0*/  STS [R17+0x10], R0 ;  /* 0x0000100011007388 */ /* 0x0003e20000000800 */
[----:B------:R-:W-:Y:S05]  /*06e0*/  WARPSYNC.ALL ;  /* 0x0000000000007948 */ /* 0x000fea0003800000 */
[----:B------:R-:W-:Y:S06]  /*06f0*/  BAR.SYNC.DEFER_BLOCKING 0x0 ;  /* 0x0000000000007b1d */ /* 0x000fec0000010000 */
[----:B-1----:R-:W-:Y:S05]  /*0700*/  @P0 BRA `(.L_x_1330) ;  /* 0x0000000000c40947 */ /* 0x002fea0003800000 */
[----:B------:R-:W-:Y:S01]  /*0710*/  LDS R14, [R15+0x14] ;  /* 0x000014000f0e7984 */ /* 0x000fe20000000800 */
[----:B------:R-:W-:Y:S01]  /*0720*/  UMOV UR4, 0xffffffff ;  /* 0xffffffff00047882 */ /* 0x000fe20000000000 */
[----:B------:R-:W-:Y:S02]  /*0730*/  ISETP.NE.AND P1, PT, R2, RZ, PT ;  /* 0x000000ff0200720c */ /* 0x000fe40003f25270 */
[----:B------:R-:W0:Y:S04]  /*0740*/  LDS R13, [R15+0x10] ;  /* 0x000010000f0d7984 */ /* 0x000e280000000800 */
[----:B------:R-:W1:Y:S04]  /*0750*/  LDS R12, [R15+0x18] ;  /* 0x000018000f0c7984 */ /* 0x000e680000000800 */
[----:B------:R-:W2:Y:S04]  /*0760*/  LDS R11, [R15+0x1c] ;  /* 0x00001c000f0b7984 */ /* 0x000ea80000000800 */
[----:B------:R-:W3:Y:S04]  /*0770*/  LDS R10, [R15+0x20] ;  /* 0x000020000f0a7984 */ /* 0x000ee80000000800 */
[----:B------:R-:W4:Y:S04]  /*0780*/  LDS R9, [R15+0x24] ;  /* 0x000024000f097984 */ /* 0x000f280000000800 */
[----:B------:R-:W5:Y:S04]  /*0790*/  LDS R8, [R15+0x28] ;  /* 0x000028000f087984 */ /* 0x000f680000000800 */
[----:B------:R-:W5:Y:S01]  /*07a0*/  LDS R6, [R15+0x2c] ;  /* 0x00002c000f067984 */ /* 0x000f620000000800 */
[----:B0-----:R-:W-:-:S04]  /*07b0*/  FADD.FTZ R7, R14, R13 ;  /* 0x0000000d0e077221 */ /* 0x001fc80000010000 */
[----:B-1----:R-:W-:-:S04]  /*07c0*/  FADD.FTZ R0, R7, R12 ;  /* 0x0000000c07007221 */ /* 0x002fc80000010000 */
[----:B--2---:R-:W-:-:S04]  /*07d0*/  FADD.FTZ R7, R0, R11 ;  /* 0x0000000b00077221 */ /* 0x004fc80000010000 */
[----:B---3--:R-:W-:-:S04]  /*07e0*/  FADD.FTZ R0, R7, R10 ;  /* 0x0000000a07007221 */ /* 0x008fc80000010000 */
[----:B----4-:R-:W-:-:S04]  /*07f0*/  FADD.FTZ R7, R0, R9 ;  /* 0x0000000900077221 */ /* 0x010fc80000010000 */
[----:B-----5:R-:W-:-:S04]  /*0800*/  FADD.FTZ R7, R7, R8 ;  /* 0x0000000807077221 */ /* 0x020fc80000010000 */
[----:B------:R-:W-:Y:S01]  /*0810*/  FADD.FTZ R25, R7, R6 ;  /* 0x0000000607197221 */ /* 0x000fe20000010000 */
[----:B------:R-:W-:Y:S06]  /*0820*/  BRA.DIV UR4, `(.L_x_1331) ;  /* 0x0000000e04fc7947 */ /* 0x000fec000b800000 */
[----:B------:R-:W0:Y:S04]  /*0830*/  SHFL.UP P0, R19, R25, 0x1, RZ ;  /* 0x0420000019137989 */ /* 0x000e2800000000ff */
[----:B------:R-:W-:Y:S01]  /*0840*/  SHFL.IDX PT, R0, R18, RZ, 0x1f ;  /* 0x00001fff12007589 */ /* 0x000fe200000e0000 */
[----:B0-----:R-:W-:-:S05]  /*0850*/  @P0 FADD R19, R25, R19 ;  /* 0x0000001319130221 */ /* 0x001fca0000000000 */
[----:B------:R-:W0:Y:S02]  /*0860*/  SHFL.UP P0, R23, R19, 0x2, RZ ;  /* 0x0440000013177989 */ /* 0x000e2400000000ff */
[----:B0-----:R-:W-:-:S05]  /*0870*/  @P0 FADD R23, R19, R23 ;  /* 0x0000001713170221 */ /* 0x001fca0000000000 */
[----:B------:R-:W0:Y:S02]  /*0880*/  SHFL.UP P0, R19, R23, 0x4, RZ ;  /* 0x0480000017137989 */ /* 0x000e2400000000ff */
[----:B0-----:R-:W-:-:S05]  /*0890*/  @P0 FADD R19, R23, R19 ;  /* 0x0000001317130221 */ /* 0x001fca0000000000 */
[----:B------:R-:W0:Y:S02]  /*08a0*/  SHFL.UP P0, R25, R19, 0x8, RZ ;  /* 0x0500000013197989 */ /* 0x000e2400000000ff */
[----:B0-----:R-:W-:-:S05]  /*08b0*/  @P0 FADD R25, R19, R25 ;  /* 0x0000001913190221 */ /* 0x001fca0000000000 */
[----:B------:R-:W0:Y:S02]  /*08c0*/  SHFL.UP P0, R23, R25, 0x10, RZ ;  /* 0x0600000019177989 */ /* 0x000e2400000000ff */
[----:B0-----:R-:W-:-:S05]  /*08d0*/  @P0 FADD R23, R25, R23 ;  /* 0x0000001719170221 */ /* 0x001fca0000000000 */
[----:B------:R0:W1:Y:S04]  /*08e0*/  SHFL.IDX PT, R25, R23, 0x1f, 0x1f ;  /* 0x03e01f0017197f89 */ /* 0x00006800000e0000 */
[----:B------:R0:W2:Y:S02]  /*08f0*/  SHFL.UP PT, R4, R23, 0x1, RZ ;  /* 0x0420000017047989 */ /* 0x0000a400000e00ff */
.L_x_1357:
[----:B--2---:R-:W-:Y:S01]  /*0900*/  @P1 FADD.FTZ R0, R4, R0 ;  /* 0x0000000004001221 */ /* 0x004fe20000010000 */
[----:B-1----:R-:W-:-:S03]  /*0910*/  FADD.FTZ R18, R18, R25 ;  /* 0x0000001912127221 */ /* 0x002fc60000010000 */
[----:B------:R-:W-:-:S04]  /*0920*/  FADD.FTZ R13, R13, R0 ;  /* 0x000000000d0d7221 */ /* 0x000fc80000010000 */
[----:B------:R-:W-:Y:S01]  /*0930*/  FADD.FTZ R14, R14, R13 ;  /* 0x0000000d0e0e7221 */ /* 0x000fe20000010000 */
[----:B------:R1:W-:Y:S03]  /*0940*/  STS [R15+0x10], R13 ;  /* 0x0000100d0f007388 */ /* 0x0003e60000000800 */
        /* <DEDUP_REMOVED lines=11> */
[----:B------:R1:W-:Y:S04]  /*0a00*/  STS [R15+0x28], R8 ;  /* 0x000028080f007388 */ /* 0x0003e80000000800 */
[----:B------:R1:W-:Y:S02]  /*0a10*/  STS [R15+0x2c], R6 ;  /* 0x00002c060f007388 */ /* 0x0003e40000000800 */
.L_x_1330:
[----:B------:R-:W-:Y:S05]  /*0a20*/  WARPSYNC.ALL ;  /* 0x0000000000007948 */ /* 0x000fea0003800000 */
[----:B------:R-:W2:Y:S08]  /*0a30*/  S2UR UR6, SR_CgaCtaId ;  /* 0x00000000000679c3 */ /* 0x000eb00000008800 */
[----:B------:R-:W-:Y:S06]  /*0a40*/  BAR.SYNC.DEFER_BLOCKING 0x0 ;  /* 0x0000000000007b1d */ /* 0x000fec0000010000 */
[----:B------:R-:W-:Y:S01]  /*0a50*/  UMOV UR4, 0x400 ;  /* 0x0000040000047882 */ /* 0x000fe20000000000 */
[----:B------:R-:W-:Y:S01]  /*0a60*/  BSSY B0, `(.L_x_1332) ;  /* 0x000000a000007945 */ /* 0x000fe20003800000 */
[----:B--2---:R-:W-:Y:S01]  /*0a70*/  ULEA UR4, UR6, UR4, 0x18 ;  /* 0x0000000406047291 */ /* 0x004fe2000f8ec03f */
[----:B0-----:R-:W-:Y:S08]  /*0a80*/  LDS R7, [R17+0x10] ;  /* 0x0000100011077984 */ /* 0x001ff00000000800 */
[----:B------:R-:W0:Y:S02]  /*0a90*/  LDS R0, [UR4+0x4] ;  /* 0x00000404ff007984 */ /* 0x000e240008000800 */
[----:B0-----:R-:W-:-:S13]  /*0aa0*/  FSETP.GTU.FTZ.AND P0, PT, R0, R7, PT ;  /* 0x000000070000720b */ /* 0x001fda0003f1c000 */
[----:B------:R-:W-:-:S04]  /*0ab0*/  VOTE.ANY R7, PT, !P0 ;  /* 0x0000000000077806 */ /* 0x000fc800040e0100 */
[----:B------:R-:W-:-:S13]  /*0ac0*/  ISETP.EQ.OR P0, PT, R7, RZ, P2 ;  /* 0x000000ff0700720c */ /* 0x000fda0001702670 */
[----:B------:R-:W-:Y:S05]  /*0ad0*/  @P0 BRA `(.L_x_1333) ;  /* 0x0000000000080947 */ /* 0x000fea0003800000 */
[----:B------:R-:W-:Y:S04]  /*0ae0*/  ATOMS.POPC.INC.32 RZ, [UR4] ;  /* 0x00000000ffff7f8c */ /* 0x000fe8000d800004 */
[----:B------:R0:W-:Y:S02]  /*0af0*/  STS [R20], R7 ;  /* 0x0000000714007388 */ /* 0x0001e40000000800 */
.L_x_1333:
[----:B------:R-:W-:Y:S05]  /*0b00*/  BSYNC B0 ;  /* 0x0000000000007941 */ /* 0x000fea0003800000 */
.L_x_1332:
[----:B------:R-:W-:Y:S06]  /*0b10*/  BAR.SYNC.DEFER_BLOCKING 0x0 ;  /* 0x0000000000007b1d */ /* 0x000fec0000010000 */
[----:B------:R-:W2:Y:S02]  /*0b20*/  LDS R0, [UR4] ;  /* 0x00000004ff007984 */ /* 0x000ea40008000800 */
[----:B--2---:R-:W-:-:S13]  /*0b30*/  ISETP.GT.AND P0, PT, R0, RZ, PT ;  /* 0x000000ff0000720c */ /* 0x004fda0003f04270 */
[----:B------:R-:W-:Y:S05]  /*0b40*/  @P0 BRA `(.L_x_1327) ;  /* 0x00000000000c0947 */ /* 0x000fea0003800000 */
[----:B------:R-:W-:-:S05]  /*0b50*/  VIADD R4, R21, 0x100 ;  /* 0x0000010015047836 */ /* 0x000fca0000000000 */
[----:B------:R-:W-:-:S13]  /*0b60*/  ISETP.GE.AND P0, PT, R4, UR5, PT ;  /* 0x0000000504007c0c */ /* 0x000fda000bf06270 */
[----:B------:R-:W-:Y:S05]  /*0b70*/  @!P0 BRA `(.L_x_1334) ;  /* 0xfffffff800a48947 */ /* 0x000fea000383ffff */
.L_x_1327:
[----:B0-----:R-:W0:Y:S01]  /*0b80*/  LDS R20, [R20] ;  /* 0x0000000014147984 */ /* 0x001e220000000800 */
[----:B------:R-:W-:Y:S01]  /*0b90*/  ISETP.NE.AND P1, PT, R5, RZ, PT ;  /* 0x000000ff0500720c */ /* 0x000fe20003f25270 */
[----:B------:R-:W-:Y:S01]  /*0ba0*/  BSSY B2, `(.L_x_1335) ;  /* 0x0000052000027945 */ /* 0x000fe20003800000 */
[----:B0-----:R-:W-:-:S04]  /*0bb0*/  ISETP.NE.AND P0, PT, R20, RZ, PT ;  /* 0x000000ff1400720c */ /* 0x001fc80003f05270 */
[----:B------:R-:W-:-:S07]  /*0bc0*/  SEL R19, RZ, 0x1, P0 ;  /* 0x00000001ff137807 */ /* 0x000fce0000000000 */
[----:B------:R-:W-:Y:S05]  /*0bd0*/  @!P1 BRA `(.L_x_1336) ;  /* 0x0000000400389947 */ /* 0x000fea0003800000 */
[C---:B------:R-:W-:Y:S01]  /*0be0*/  VIADD R0, R5.reuse, 0xffffffff ;  /* 0xffffffff05007836 */ /* 0x040fe20000000000 */
[----:B------:R-:W-:Y:S01]  /*0bf0*/  BSSY B1, `(.L_x_1337) ;  /* 0x0000042000017945 */ /* 0x000fe20003800000 */
[----:B------:R-:W-:Y:S01]  /*0c00*/  LOP3.LUT R18, R5, 0x3, RZ, 0xc0, !PT ;  /* 0x0000000305127812 */ /* 0x000fe200078ec0ff */
[----:B------:R-:W-:Y:S02]  /*0c10*/  IMAD.MOV.U32 R17, RZ, RZ, RZ ;  /* 0x000000ffff117224 */ /* 0x000fe400078e00ff */
[----:B------:R-:W-:-:S13]  /*0c20*/  ISETP.GE.U32.AND P0, PT, R0, 0x3, PT ;  /* 0x000000030000780c */ /* 0x000fda0003f06070 */
[----:B------:R-:W-:Y:S05]  /*0c30*/  @!P0 BRA `(.L_x_1338) ;  /* 0x0000000000f48947 */ /* 0x000fea0003800000 */
[----:B------:R-:W-:Y:S01]  /*0c40*/  IMAD.IADD R0, R5, 0x1, -R18 ;  /* 0x0000000105007824 */ /* 0x000fe200078e0a12 */
[----:B------:R-:W-:Y:S01]  /*0c50*/  BSSY B0, `(.L_x_1339) ;  /* 0x0000032000007945 */ /* 0x000fe20003800000 */
[----:B------:R-:W-:-:S03]  /*0c60*/  IMAD.MOV.U32 R17, RZ, RZ, RZ ;  /* 0x000000ffff117224 */ /* 0x000fc600078e00ff */
[----:B------:R-:W-:-:S13]  /*0c70*/  ISETP.GT.AND P0, PT, R0, RZ, PT ;  /* 0x000000ff0000720c */ /* 0x000fda0003f04270 */
[----:B------:R-:W-:Y:S05]  /*0c80*/  @!P0 BRA `(.L_x_1340) ;  /* 0x0000000000b88947 */ /* 0x000fea0003800000 */
[----:B------:R-:W-:Y:S01]  /*0c90*/  ISETP.GT.AND P1, PT, R0, 0xc, PT ;  /* 0x0000000c0000780c */ /* 0x000fe20003f24270 */
[----:B------:R-:W-:Y:S01]  /*0ca0*/  BSSY B3, `(.L_x_1341) ;  /* 0x0000019000037945 */ /* 0x000fe20003800000 */
[----:B------:R-:W-:-:S11]  /*0cb0*/  PLOP3.LUT P0, PT, PT, PT, PT, 0x80, 0x0 ;  /* 0x000000000000781c */ /* 0x000fd60003f0f070 */
[----:B------:R-:W-:Y:S05]  /*0cc0*/  @!P1 BRA `(.L_x_1342) ;  /* 0x0000000000589947 */ /* 0x000fea0003800000 */
[----:B------:R-:W-:-:S13]  /*0cd0*/  PLOP3.LUT P0, PT, PT, PT, PT, 0x8, 0x0 ;  /* 0x000000000000781c */ /* 0x000fda0003f0e170 */
.L_x_1343:
[C---:B------:R-:W-:Y:S02]  /*0ce0*/  IMAD R23, R17.reuse, 0x4, R22 ;  /* 0x0000000411177824 */ /* 0x040fe400078e0216 */
[----:B------:R-:W-:Y:S02]  /*0cf0*/  VIADD R0, R0, 0xfffffff0 ;  /* 0xfffffff000007836 */ /* 0x000fe40000000000 */
[----:B------:R-:W-:Y:S01]  /*0d00*/  VIADD R17, R17, 0x10 ;  /* 0x0000001011117836 */ /* 0x000fe20000000000 */
[----:B-1----:R-:W0:Y:S04]  /*0d10*/  LDS.128 R12, [R23] ;  /* 0x00000000170c7984 */ /* 0x002e280000000c00 */
[----:B------:R-:W1:Y:S04]  /*0d20*/  LDS.128 R4, [R23+0x10] ;  /* 0x0000100017047984 */ /* 0x000e680000000c00 */
[----:B------:R-:W2:Y:S01]  /*0d30*/  LDS.128 R8, [R23+0x20] ;  /* 0x0000200017087984 */ /* 0x000ea20000000c00 */
[----:B0-----:R-:W-:-:S04]  /*0d40*/  LOP3.LUT R12, R14, R13, R12, 0xfe, !PT ;  /* 0x0000000d0e0c7212 */ /* 0x001fc800078efe0c */
[----:B------:R-:W-:Y:S02]  /*0d50*/  LOP3.LUT P1, RZ, R15, R12, RZ, 0xfc, !PT ;  /* 0x0000000c0fff7212 */ /* 0x000fe4000782fcff */
[----:B------:R-:W0:Y:S01]  /*0d60*/  LDS.128 R12, [R23+0x30] ;  /* 0x00003000170c7984 */ /* 0x000e220000000c00 */
[----:B-1----:R-:W-:Y:S02]  /*0d70*/  LOP3.LUT R4, R6, R5, R4, 0xfe, !PT ;  /* 0x0000000506047212 */ /* 0x002fe400078efe04 */
[----:B--2---:R-:W-:Y:S02]  /*0d80*/  LOP3.LUT R8, R10, R9, R8, 0xfe, !PT ;  /* 0x000000090a087212 */ /* 0x004fe400078efe08 */
[----:B------:R-:W-:Y:S02]  /*0d90*/  LOP3.LUT P2, RZ, R7, R4, RZ, 0xfc, !PT ;  /* 0x0000000407ff7212 */ /* 0x000fe4000784fcff */
[----:B------:R-:W-:Y:S02]  /*0da0*/  SEL R19, R19, 0x1, !P1 ;  /* 0x0000000113137807 */ /* 0x000fe40004800000 */
[----:B------:R-:W-:-:S02]  /*0db0*/  LOP3.LUT P1, RZ, R11, R8, RZ, 0xfc, !PT ;  /* 0x000000080bff7212 */ /* 0x000fc4000782fcff */
[----:B------:R-:W-:-:S04]  /*0dc0*/  SEL R19, R19, 0x1, !P2 ;  /* 0x0000000113137807 */ /* 0x000fc80005000000 */
[----:B------:R-:W-:Y:S02]  /*0dd0*/  SEL R19, R19, 0x1, !P1 ;  /* 0x0000000113137807 */ /* 0x000fe40004800000 */
[----:B------:R-:W-:Y:S02]  /*0de0*/  ISETP.GT.AND P1, PT, R0, 0xc, PT ;  /* 0x0000000c0000780c */ /* 0x000fe40003f24270 */
[----:B0-----:R-:W-:-:S04]  /*0df0*/  LOP3.LUT R12, R14, R13, R12, 0xfe, !PT ;  /* 0x0000000d0e0c7212 */ /* 0x001fc800078efe0c */
[----:B------:R-:W-:-:S04]  /*0e00*/  LOP3.LUT P2, RZ, R15, R12, RZ, 0xfc, !PT ;  /* 0x0000000c0fff7212 */ /* 0x000fc8000784fcff */
[----:B------:R-:W-:-:S03]  /*0e10*/  SEL R19, R19, 0x1, !P2 ;  /* 0x0000000113137807 */ /* 0x000fc60005000000 */
[----:B------:R-:W-:Y:S06]  /*0e20*/  @P1 BRA `(.L_x_1343) ;  /* 0xfffffffc00ac1947 */ /* 0x000fec000383ffff */
.L_x_1342:
[----:B------:R-:W-:Y:S05]  /*0e30*/  BSYNC B3 ;  /* 0x0000000000037941 */ /* 0x000fea0003800000 */
.L_x_1341:
[----:B------:R-:W-:Y:S01]  /*0e40*/  ISETP.GT.AND P1, PT, R0, 0x4, PT ;  /* 0x000000040000780c */ /* 0x000fe20003f24270 */
[----:B------:R-:W-:-:S12]  /*0e50*/  BSSY B3, `(.L_x_1344) ;  /* 0x000000e000037945 */ /* 0x000fd80003800000 */
[----:B------:R-:W-:Y:S05]  /*0e60*/  @!P1 BRA `(.L_x_1345) ;  /* 0x0000000000309947 */ /* 0x000fea0003800000 */
[C---:B-1----:R-:W-:Y:S02]  /*0e70*/  IMAD R12, R17.reuse, 0x4, R22 ;  /* 0x00000004110c7824 */ /* 0x042fe400078e0216 */
[----:B------:R-:W-:Y:S02]  /*0e80*/  VIADD R0, R0, 0xfffffff8 ;  /* 0xfffffff800007836 */ /* 0x000fe40000000000 */
[----:B------:R-:W-:Y:S01]  /*0e90*/  VIADD R17, R17, 0x8 ;  /* 0x0000000811117836 */ /* 0x000fe20000000000 */
[----:B------:R-:W0:Y:S04]  /*0ea0*/  LDS.128 R4, [R12] ;  /* 0x000000000c047984 */ /* 0x000e280000000c00 */
[----:B------:R-:W1:Y:S01]  /*0eb0*/  LDS.128 R8, [R12+0x10] ;  /* 0x000010000c087984 */ /* 0x000e620000000c00 */
[----:B0-----:R-:W-:-:S02]  /*0ec0*/  LOP3.LUT R4, R6, R5, R4, 0xfe, !PT ;  /* 0x0000000506047212 */ /* 0x001fc400078efe04 */
[----:B-1----:R-:W-:Y:S02]  /*0ed0*/  LOP3.LUT R8, R10, R9, R8, 0xfe, !PT ;  /* 0x000000090a087212 */ /* 0x002fe400078efe08 */
[----:B------:R-:W-:Y:S02]  /*0ee0*/  LOP3.LUT P0, RZ, R7, R4, RZ, 0xfc, !PT ;  /* 0x0000000407ff7212 */ /* 0x000fe4000780fcff */
[----:B------:R-:W-:Y:S02]  /*0ef0*/  LOP3.LUT P1, RZ, R11, R8, RZ, 0xfc, !PT ;  /* 0x000000080bff7212 */ /* 0x000fe4000782fcff */
[----:B------:R-:W-:Y:S02]  /*0f00*/  SEL R19, R19, 0x1, !P0 ;  /* 0x0000000113137807 */ /* 0x000fe40004000000 */
[----:B------:R-:W-:Y:S02]  /*0f10*/  PLOP3.LUT P0, PT, PT, PT, PT, 0x8, 0x0 ;  /* 0x000000000000781c */ /* 0x000fe40003f0e170 */
[----:B------:R-:W-:-:S11]  /*0f20*/  SEL R19, R19, 0x1, !P1 ;  /* 0x0000000113137807 */ /* 0x000fd60004800000 */
.L_x_1345:
[----:B------:R-:W-:Y:S05]  /*0f30*/  BSYNC B3 ;  /* 0x0000000000037941 */ /* 0x000fea0003800000 */
.L_x_1344:
[----:B------:R-:W-:-:S13]  /*0f40*/  ISETP.NE.OR P0, PT, R0, RZ, P0 ;  /* 0x000000ff0000720c */ /* 0x000fda0000705670 */
[----:B------:R-:W-:Y:S05]  /*0f50*/  @!P0 BREAK B0 ;  /* 0x0000000000008942 */ /* 0x000fea0003800000 */
[----:B------:R-:W-:Y:S05]  /*0f60*/  @!P0 BRA `(.L_x_1338) ;  /* 0x0000000000288947 */ /* 0x000fea0003800000 */
.L_x_1340:
[----:B------:R-:W-:Y:S05]  /*0f70*/  BSYNC B0 ;  /* 0x0000000000007941 */ /* 0x000fea0003800000 */
.L_x_1339:
[C---:B------:R-:W-:Y:S02]  /*0f80*/  IMAD R5, R17.reuse, 0x4, R22 ;  /* 0x0000000411057824 */ /* 0x040fe400078e0216 */
[----:B------:R-:W-:Y:S02]  /*0f90*/  VIADD R0, R0, 0xfffffffc ;  /* 0xfffffffc00007836 */ /* 0x000fe40000000000 */
[----:B------:R-:W-:Y:S02]  /*0fa0*/  VIADD R17, R17, 0x4 ;  /* 0x0000000411117836 */ /* 0x000fe40000000000 */
[----:B-1----:R-:W0:Y:S01]  /*0fb0*/  LDS.128 R4, [R5] ;  /* 0x0000000005047984 */ /* 0x002e220000000c00 */
[----:B------:R-:W-:Y:S02]  /*0fc0*/  ISETP.NE.AND P1, PT, R0, RZ, PT ;  /* 0x000000ff0000720c */ /* 0x000fe40003f25270 */
[----:B0-----:R-:W-:-:S04]  /*0fd0*/  LOP3.LUT R4, R6, R5, R4, 0xfe, !PT ;  /* 0x0000000506047212 */ /* 0x001fc800078efe04 */
[----:B------:R-:W-:-:S04]  /*0fe0*/  LOP3.LUT P0, RZ, R7, R4, RZ, 0xfc, !PT ;  /* 0x0000000407ff7212 */ /* 0x000fc8000780fcff */
[----:B------:R-:W-:-:S03]  /*0ff0*/  SEL R19, R19, 0x1, !P0 ;  /* 0x0000000113137807 */ /* 0x000fc60004000000 */
[----:B------:R-:W-:Y:S06]  /*1000*/  @P1 BRA `(.L_x_1339) ;  /* 0xfffffffc00dc1947 */ /* 0x000fec000383ffff */
.L_x_1338:
[----:B------:R-:W-:Y:S05]  /*1010*/  BSYNC B1 ;  /* 0x0000000000017941 */ /* 0x000fea0003800000 */
.L_x_1337:
[----:B------:R-:W-:-:S13]  /*1020*/  ISETP.NE.AND P0, PT, R18, RZ, PT ;  /* 0x000000ff1200720c */ /* 0x000fda0003f05270 */
[----:B------:R-:W-:Y:S05]  /*1030*/  @!P0 BRA `(.L_x_1336) ;  /* 0x0000000000208947 */ /* 0x000fea0003800000 */
[----:B------:R-:W-:-:S07]  /*1040*/  IMAD R17, R17, 0x4, R22 ;  /* 0x0000000411117824 */ /* 0x000fce00078e0216 */
.L_x_1346:
[----:B------:R0:W2:Y:S01]  /*1050*/  LDS R0, [R17] ;  /* 0x0000000011007984 */ /* 0x0000a20000000800 */
[----:B------:R-:W-:-:S05]  /*1060*/  VIADD R18, R18, 0xffffffff ;  /* 0xffffffff12127836 */ /* 0x000fca0000000000 */
[----:B------:R-:W-:Y:S01]  /*1070*/  ISETP.NE.AND P1, PT, R18, RZ, PT ;  /* 0x000000ff1200720c */ /* 0x000fe20003f25270 */
[----:B0-----:R-:W-:Y:S01]  /*1080*/  VIADD R17, R17, 0x4 ;  /* 0x0000000411117836 */ /* 0x001fe20000000000 */
[----:B--2---:R-:W-:-:S04]  /*1090*/  ISETP.NE.AND P0, PT, R0, RZ, PT ;  /* 0x000000ff0000720c */ /* 0x004fc80003f05270 */
[----:B------:R-:W-:-:S07]  /*10a0*/  SEL R19, R19, 0x1, !P0 ;  /* 0x0000000113137807 */ /* 0x000fce0004000000 */
[----:B------:R-:W-:Y:S05]  /*10b0*/  @P1 BRA `(.L_x_1346) ;  /* 0xfffffffc00e41947 */ /* 0x000fea000383ffff */
.L_x_1336:
[----:B------:R-:W-:Y:S05]  /*10c0*/  BSYNC B2 ;  /* 0x0000000000027941 */ /* 0x000fea0003800000 */
.L_x_1335:
[----:B------:R-:W-:-:S13]  /*10d0*/  LOP3.LUT P0, RZ, R19, 0xff, RZ, 0xc0, !PT ;  /* 0x000000ff13ff7812 */ /* 0x000fda000780c0ff */
[----:B------:R-:W-:Y:S05]  /*10e0*/  @P0 EXIT ;  /* 0x000000000000094d */ /* 0x000fea0003800000 */
[----:B------:R-:W0:Y:S01]  /*10f0*/  POPC R20, R20 ;  /* 0x0000001400147309 */ /* 0x000e220000000000 */
[----:B------:R-:W-:Y:S02]  /*1100*/  LOP3.LUT R2, R2, 0x1f, RZ, 0xc0, !PT ;  /* 0x0000001f02027812 */ /* 0x000fe400078ec0ff */
[----:B0-----:R-:W-:-:S04]  /*1110*/  IADD3 R5, -R20, 0x20, RZ ;  /* 0x0000002014057810 */ /* 0x001fc80007ffe1ff */
[----:B------:R-:W-:-:S13]  /*1120*/  ISETP.NE.AND P0, PT, R2, R5, PT ;  /* 0x000000050200720c */ /* 0x000fda0003f05270 */
[----:B------:R-:W-:Y:S05]  /*1130*/  @P0 EXIT ;  /* 0x000000000000094d */ /* 0x000fea0003800000 */
[----:B------:R-:W-:Y:S01]  /*1140*/  IMAD.WIDE R28, R21, 0x4, R28 ;  /* 0x00000004151c7825 */ /* 0x000fe200078e021c */
[----:B-1----:R-:W0:Y:S05]  /*1150*/  LDC.64 R10, c[0x0][0x238] ;  /* 0x00008e00ff0a7b82 */ /* 0x002e2a0000000a00 */
[----:B------:R-:W2:Y:S01]  /*1160*/  LDG.E R29, desc[UR8][R28.64] ;  /* 0x000000081c1d7981 */ /* 0x000ea2000c1e1900 */
[----:B------:R-:W-:Y:S02]  /*1170*/  IMAD.IADD R21, R24, 0x1, R21 ;  /* 0x0000000118157824 */ /* 0x000fe400078e0215 */
[----:B------:R-:W0:Y:S08]  /*1180*/  LDC.64 R6, c[0x0][0x240] ;  /* 0x00009000ff067b82 */ /* 0x000e300000000a00 */
[----:B------:R-:W1:Y:S01]  /*1190*/  LDC.64 R4, c[0x0][0x228] ;  /* 0x00008a00ff047b82 */ /* 0x000e620000000a00 */
[----:B0-----:R-:W-:-:S04]  /*11a0*/  LOP3.LUT P0, RZ, R10, R6, RZ, 0xfc, !PT ;  /* 0x000000060aff7212 */ /* 0x001fc8000780fcff */
[----:B------:R-:W-:Y:S01]  /*11b0*/  LOP3.LUT P0, RZ, R11, R7, RZ, 0xfc, P0 ;  /* 0x000000070bff7212 */ /* 0x000fe2000000fcff */
[----:B--2---:R0:W-:-:S12]  /*11c0*/  STG.E desc[UR8][R26.64], R29 ;  /* 0x0000001d1a007986 */ /* 0x0041d8000c101908 */
[----:B-1----:R-:W-:Y:S05]  /*11d0*/  @!P0 BRA `(.L_x_1347) ;  /* 0x0000000000488947 */ /* 0x002fea0003800000 */
[----:B------:R-:W1:Y:S01]  /*11e0*/  LDC.64 R8, c[0x0][0x210] ;  /* 0x00008400ff087b82 */ /* 0x000e620000000a00 */
[----:B------:R-:W-:-:S04]  /*11f0*/  ISETP.NE.U32.AND P0, PT, R10, RZ, PT ;  /* 0x000000ff0a00720c */ /* 0x000fc80003f05070 */
[----:B------:R-:W-:Y:S01]  /*1200*/  ISETP.NE.AND.EX P0, PT, R11, RZ, PT, P0 ;  /* 0x000000ff0b00720c */ /* 0x000fe20003f05300 */
[----:B-1----:R-:W-:-:S06]  /*1210*/  IMAD.WIDE R8, R21, 0x2, R8 ;  /* 0x0000000215087825 */ /* 0x002fcc00078e0208 */
[----:B------:R-:W2:Y:S06]  /*1220*/  LDG.E.U16 R8, desc[UR8][R8.64] ;  /* 0x0000000808087981 */ /* 0x000eac000c1e1500 */
[----:B------:R-:W-:-:S04]  /*1230*/  @P0 LEA R10, P1, R3, R10, 0x2 ;  /* 0x0000000a030a0211 */ /* 0x000fc800078210ff */
[----:B------:R-:W-:-:S05]  /*1240*/  @P0 LEA.HI.X R11, R3, R11, R16, 0x2, P1 ;  /* 0x0000000b030b0211 */ /* 0x000fca00008f1410 */
[----:B------:R-:W3:Y:S01]  /*1250*/  @P0 LDG.E R2, desc[UR8][R10.64] ;  /* 0x000000080a020981 */ /* 0x000ee2000c1e1900 */
[----:B------:R-:W-:-:S04]  /*1260*/  ISETP.NE.U32.AND P1, PT, R6, RZ, PT ;  /* 0x000000ff0600720c */ /* 0x000fc80003f25070 */
[----:B------:R-:W-:-:S13]  /*1270*/  ISETP.NE.AND.EX P1, PT, R7, RZ, PT, P1 ;  /* 0x000000ff0700720c */ /* 0x000fda0003f25310 */
[----:B------:R-:W-:-:S04]  /*1280*/  @P1 LEA R6, P2, R3, R6, 0x2 ;  /* 0x0000000603061211 */ /* 0x000fc800078410ff */
[----:B------:R-:W-:Y:S01]  /*1290*/  @P1 LEA.HI.X R7, R3, R7, R16, 0x2, P2 ;  /* 0x0000000703071211 */ /* 0x000fe200010f1410 */
[----:B--2---:R-:W-:-:S06]  /*12a0*/  HADD2.F32 R0, -RZ, R8.H0_H0 ;  /* 0x20000008ff007230 */ /* 0x004fcc0000004100 */
[----:B------:R-:W1:Y:S02]  /*12b0*/  MUFU.LG2 R0, R0 ;  /* 0x0000000000007308 */ /* 0x000e640000000c00 */
[----:B-1----:R-:W-:-:S04]  /*12c0*/  FMUL.FTZ R13, R0, 0.69314718246459960938 ;  /* 0x3f317218000d7820 */ /* 0x002fc80000410000 */
[----:B---3--:R-:W-:-:S05]  /*12d0*/  @P0 FADD.FTZ R9, R13, R2 ;  /* 0x000000020d090221 */ /* 0x008fca0000010000 */
[----:B------:R1:W-:Y:S04]  /*12e0*/  @P0 STG.E desc[UR8][R10.64], R9 ;  /* 0x000000090a000986 */ /* 0x0003e8000c101908 */
[----:B------:R1:W-:Y:S02]  /*12f0*/  @P1 STG.E desc[UR8][R6.64], R13 ;  /* 0x0000000d06001986 */ /* 0x0003e4000c101908 */
.L_x_1347:
[----:B------:R-:W-:Y:S01]  /*1300*/  ULDC.64 UR6, c[0x0][0x230] ;  /* 0x00008c0000067ab9 */ /* 0x000fe20000000a00 */
[----:B------:R-:W-:Y:S02]  /*1310*/  ISETP.EQ.U32.AND P1, PT, R4, RZ, PT ;  /* 0x000000ff0400720c */ /* 0x000fe40003f22070 */
[----:B------:R-:W-:-:S04]  /*1320*/  ISETP.NE.U32.AND P0, PT, RZ, UR6, PT ;  /* 0x00000006ff007c0c */ /* 0x000fc8000bf05070 */
[----:B------:R-:W-:-:S04]  /*1330*/  ISETP.NE.AND.EX P0, PT, RZ, UR7, PT, P0 ;  /* 0x00000007ff007c0c */ /* 0x000fc8000bf05300 */
[----:B------:R-:W-:-:S13]  /*1340*/  ISETP.EQ.OR.EX P0, PT, R5, RZ, !P0, P1 ;  /* 0x000000ff0500720c */ /* 0x000fda0004702710 */
[----:B------:R-:W-:Y:S05]  /*1350*/  @P0 EXIT ;  /* 0x000000000000094d */ /* 0x000fea0003800000 */
[C---:B-1----:R-:W-:Y:S01]  /*1360*/  IADD3 R6, P0, R3.reuse, UR6, RZ ;  /* 0x0000000603067c10 */ /* 0x042fe2000ff1e0ff */
[----:B------:R-:W-:-:S03]  /*1370*/  IMAD.SHL.U32 R9, R3, 0x4, RZ ;  /* 0x0000000403097824 */ /* 0x000fc600078e00ff */
[----:B------:R-:W-:Y:S01]  /*1380*/  IADD3.X R7, R16, UR7, RZ, P0, !PT ;  /* 0x0000000710077c10 */ /* 0x000fe200087fe4ff */
[----:B------:R-:W-:Y:S01]  /*1390*/  ULDC.64 UR6, c[0x0][0x278] ;  /* 0x00009e0000067ab9 */ /* 0x000fe20000000a00 */
[----:B------:R-:W-:Y:S02]  /*13a0*/  SHF.L.U64.HI R16, R3, 0x2, R16 ;  /* 0x0000000203107819 */ /* 0x000fe40000010210 */
[----:B------:R-:W-:Y:S01]  /*13b0*/  IADD3 R4, P0, R9, R4, RZ ;  /* 0x0000000409047210 */ /* 0x000fe20007f1e0ff */
[----:B------:R-:W2:Y:S04]  /*13c0*/  LDG.E.U8 R2, desc[UR8][R6.64] ;  /* 0x0000000806027981 */ /* 0x000ea8000c1e1100 */
[----:B------:R-:W-:-:S05]  /*13d0*/  IMAD.X R5, R16, 0x1, R5, P0 ;  /* 0x0000000110057824 */ /* 0x000fca00000e0605 */
[----:B------:R-:W3:Y:S01]  /*13e0*/  LDG.E R0, desc[UR8][R4.64] ;  /* 0x0000000804007981 */ /* 0x000ee2000c1e1900 */
[----:B--2---:R-:W-:Y:S02]  /*13f0*/  ISETP.NE.AND P0, PT, R2, RZ, PT ;  /* 0x000000ff0200720c */ /* 0x004fe40003f05270 */
[----:B------:R-:W-:-:S04]  /*1400*/  IADD3 R2, P1, R9, UR6, RZ ;  /* 0x0000000609027c10 */ /* 0x000fc8000ff3e0ff */
[----:B------:R-:W-:Y:S01]  /*1410*/  IADD3.X R3, R16, UR7, RZ, P1, !PT ;  /* 0x0000000710037c10 */ /* 0x000fe20008ffe4ff */
[----:B---3--:R-:W-:-:S06]  /*1420*/  VIADD R9, R0, 0x1 ;  /* 0x0000000100097836 */ /* 0x008fcc0000000000 */
[----:B------:R-:W-:-:S05]  /*1430*/  @P0 IMAD.MOV R9, RZ, RZ, R0 ;  /* 0x000000ffff090224 */ /* 0x000fca00078e0200 */
[----:B------:R-:W-:Y:S04]  /*1440*/  STG.E desc[UR8][R4.64], R9 ;  /* 0x0000000904007986 */ /* 0x000fe8000c101908 */
[----:B------:R-:W2:Y:S04]  /*1450*/  LDG.E R2, desc[UR8][R2.64] ;  /* 0x0000000802027981 */ /* 0x000ea8000c1e1900 */
[----:B0-----:R-:W2:Y:S02]  /*1460*/  LDG.E R27, desc[UR8][R26.64] ;  /* 0x000000081a1b7981 */ /* 0x001ea4000c1e1900 */
[----:B--2---:R-:W-:-:S04]  /*1470*/  ISETP.NE.AND P0, PT, R27, R2, PT ;  /* 0x000000021b00720c */ /* 0x004fc80003f05270 */
[----:B------:R-:W-:-:S05]  /*1480*/  SEL R11, RZ, 0x1, P0 ;  /* 0x00000001ff0b7807 */ /* 0x000fca0000000000 */
[----:B------:R-:W-:Y:S01]  /*1490*/  STG.E.U8 desc[UR8][R6.64], R11 ;  /* 0x0000000b06007986 */ /* 0x000fe2000c101108 */
[----:B------:R-:W-:Y:S05]  /*14a0*/  EXIT ;  /* 0x000000000000794d */ /* 0x000fea0003800000 */
.L_x_1326:
[----:B------:R-:W-:Y:S05]  /*14b0*/  @P1 EXIT ;  /* 0x000000000000194d */ /* 0x000fea0003800000 */
[----:B------:R-:W2:Y:S01]  /*14c0*/  LDG.E R29, desc[UR8][R28.64] ;  /* 0x000000081c1d7981 */ /* 0x000ea2000c1e1900 */
[----:B------:R-:W0:Y:S08]  /*14d0*/  LDC.64 R10, c[0x0][0x238] ;  /* 0x00008e00ff0a7b82 */ /* 0x000e300000000a00 */
[----:B------:R-:W0:Y:S08]  /*14e0*/  LDC.64 R6, c[0x0][0x240] ;  /* 0x00009000ff067b82 */ /* 0x000e300000000a00 */
[----:B------:R-:W1:Y:S01]  /*14f0*/  LDC.64 R4, c[0x0][0x228] ;  /* 0x00008a00ff047b82 */ /* 0x000e620000000a00 */
[----:B0-----:R-:W-:-:S04]  /*1500*/  LOP3.LUT P0, RZ, R10, R6, RZ, 0xfc, !PT ;  /* 0x000000060aff7212 */ /* 0x001fc8000780fcff */
[----:B------:R-:W-:Y:S01]  /*1510*/  LOP3.LUT P0, RZ, R11, R7, RZ, 0xfc, P0 ;  /* 0x000000070bff7212 */ /* 0x000fe2000000fcff */
[----:B--2---:R0:W-:-:S12]  /*1520*/  STG.E desc[UR8][R26.64], R29 ;  /* 0x0000001d1a007986 */ /* 0x0041d8000c101908 */
[----:B-1----:R-:W-:Y:S05]  /*1530*/  @!P0 BRA `(.L_x_1348) ;  /* 0x00000000004c8947 */ /* 0x002fea0003800000 */
[----:B------:R-:W1:Y:S02]  /*1540*/  LDC.64 R8, c[0x0][0x210] ;  /* 0x00008400ff087b82 */ /* 0x000e640000000a00 */
[----:B-1----:R-:W-:-:S04]  /*1550*/  LEA R8, P0, R24, R8, 0x1 ;  /* 0x0000000818087211 */ /* 0x002fc800078008ff */
[----:B------:R-:W-:Y:S02]  /*1560*/  LEA.HI.X R9, R24, R9, R0, 0x1, P0 ;  /* 0x0000000918097211 */ /* 0x000fe400000f0c00 */
[----:B------:R-:W-:-:S03]  /*1570*/  ISETP.NE.U32.AND P0, PT, R10, RZ, PT ;  /* 0x000000ff0a00720c */ /* 0x000fc60003f05070 */
[----:B------:R-:W2:Y:S01]  /*1580*/  LDG.E.U16 R8, desc[UR8][R8.64] ;  /* 0x0000000808087981 */ /* 0x000ea2000c1e1500 */
[----:B------:R-:W-:-:S13]  /*1590*/  ISETP.NE.AND.EX P0, PT, R11, RZ, PT, P0 ;  /* 0x000000ff0b00720c */ /* 0x000fda0003f05300 */
        /* <DEDUP_REMOVED lines=13> */
.L_x_1348:
        /* <DEDUP_REMOVED lines=27> */
.L_x_1331:
[----:B------:R-:W-:Y:S02]  /*1820*/  IMAD.MOV.U32 R4, RZ, RZ, 0x1 ;  /* 0x00000001ff047424 */ /* 0x000fe400078e00ff */
[----:B------:R-:W-:Y:S02]  /*1830*/  IMAD.MOV.U32 R23, RZ, RZ, R25 ;  /* 0x000000ffff177224 */ /* 0x000fe400078e0019 */
[----:B------:R-:W-:Y:S02]  /*1840*/  IMAD.MOV.U32 R7, RZ, RZ, RZ ;  /* 0x000000ffff077224 */ /* 0x000fe400078e00ff */
[----:B------:R-:W-:-:S07]  /*1850*/  IMAD.MOV.U32 R0, RZ, RZ, -0x1 ;  /* 0xffffffffff007424 */ /* 0x000fce00078e00ff */
[----:B------:R-:W-:Y:S05]  /*1860*/  WARPSYNC.COLLECTIVE R0, `(.L_x_1349) ;  /* 0x0000000000087348 */ /* 0x000fea0003c00000 */
[----:B------:R0:W1:Y:S02]  /*1870*/  SHFL.UP P0, R4, R23, R4, R7 ;  /* 0x0400000417047389 */ /* 0x0000640000000007 */
[----:B01----:R-:W-:Y:S01]  /*1880*/  ENDCOLLECTIVE ;  /* 0x000000000000791b */ /* 0x003fe20003800000 */
.L_x_1349:
[----:B------:R-:W-:Y:S02]  /*1890*/  IMAD.MOV.U32 R19, RZ, RZ, R4 ;  /* 0x000000ffff137224 */ /* 0x000fe400078e0004 */
[----:B------:R-:W-:Y:S02]  /*18a0*/  IMAD.MOV.U32 R4, RZ, RZ, 0x2 ;  /* 0x00000002ff047424 */ /* 0x000fe400078e00ff */
[----:B------:R-:W-:-:S04]  /*18b0*/  @P0 FADD R19, R25, R19 ;  /* 0x0000001319130221 */ /* 0x000fc80000000000 */
[----:B------:R-:W-:-:S07]  /*18c0*/  IMAD.MOV.U32 R23, RZ, RZ, R19 ;  /* 0x000000ffff177224 */ /* 0x000fce00078e0013 */
[----:B------:R-:W-:Y:S05]  /*18d0*/  WARPSYNC.COLLECTIVE R0, `(.L_x_1350) ;  /* 0x0000000000087348 */ /* 0x000fea0003c00000 */
[----:B------:R0:W1:Y:S02]  /*18e0*/  SHFL.UP P0, R4, R23, R4, R7 ;  /* 0x0400000417047389 */ /* 0x0000640000000007 */
[----:B01----:R-:W-:Y:S01]  /*18f0*/  ENDCOLLECTIVE ;  /* 0x000000000000791b */ /* 0x003fe20003800000 */
.L_x_1350:
[----:B------:R-:W-:Y:S02]  /*1900*/  IMAD.MOV.U32 R23, RZ, RZ, R4 ;  /* 0x000000ffff177224 */ /* 0x000fe400078e0004 */
[----:B------:R-:W-:Y:S02]  /*1910*/  IMAD.MOV.U32 R4, RZ, RZ, 0x4 ;  /* 0x00000004ff047424 */ /* 0x000fe400078e00ff */
[----:B------:R-:W-:-:S07]  /*1920*/  @P0 FADD R23, R19, R23 ;  /* 0x0000001713170221 */ /* 0x000fce0000000000 */
[----:B------:R-:W-:Y:S05]  /*1930*/  WARPSYNC.COLLECTIVE R0, `(.L_x_1351) ;  /* 0x0000000000087348 */ /* 0x000fea0003c00000 */
[----:B------:R0:W1:Y:S02]  /*1940*/  SHFL.UP P0, R4, R23, R4, R7 ;  /* 0x0400000417047389 */ /* 0x0000640000000007 */
[----:B01----:R-:W-:Y:S01]  /*1950*/  ENDCOLLECTIVE ;  /* 0x000000000000791b */ /* 0x003fe20003800000 */
.L_x_1351:
[----:B------:R-:W-:Y:S02]  /*1960*/  IMAD.MOV.U32 R19, RZ, RZ, R4 ;  /* 0x000000ffff137224 */ /* 0x000fe400078e0004 */
[----:B------:R-:W-:Y:S02]  /*1970*/  IMAD.MOV.U32 R4, RZ, RZ, 0x8 ;  /* 0x00000008ff047424 */ /* 0x000fe400078e00ff */
[----:B------:R-:W-:-:S04]  /*1980*/  @P0 FADD R19, R23, R19 ;  /* 0x0000001317130221 */ /* 0x000fc80000000000 */
[----:B------:R-:W-:-:S07]  /*1990*/  IMAD.MOV.U32 R23, RZ, RZ, R19 ;  /* 0x000000ffff177224 */ /* 0x000fce00078e0013 */
[----:B------:R-:W-:Y:S05]  /*19a0*/  WARPSYNC.COLLECTIVE R0, `(.L_x_1352) ;  /* 0x0000000000087348 */ /* 0x000fea0003c00000 */
[----:B------:R0:W1:Y:S02]  /*19b0*/  SHFL.UP P0, R4, R23, R4, R7 ;  /* 0x0400000417047389 */ /* 0x0000640000000007 */
[----:B01----:R-:W-:Y:S01]  /*19c0*/  ENDCOLLECTIVE ;  /* 0x000000000000791b */ /* 0x003fe20003800000 */
.L_x_1352:
[----:B------:R-:W-:Y:S02]  /*19d0*/  IMAD.MOV.U32 R25, RZ, RZ, R4 ;  /* 0x000000ffff197224 */ /* 0x000fe400078e0004 */
[----:B------:R-:W-:Y:S02]  /*19e0*/  IMAD.MOV.U32 R4, RZ, RZ, 0x10 ;  /* 0x00000010ff047424 */ /* 0x000fe400078e00ff */
[----:B------:R-:W-:Y:S01]  /*19f0*/  @P0 FADD R25, R19, R25 ;  /* 0x0000001913190221 */ /* 0x000fe20000000000 */
[----:B------:R-:W-:-:S03]  /*1a00*/  IMAD.MOV.U32 R19, RZ, RZ, 0x1f ;  /* 0x0000001fff137424 */ /* 0x000fc600078e00ff */
[----:B------:R-:W-:-:S07]  /*1a10*/  IMAD.MOV.U32 R23, RZ, RZ, R25 ;  /* 0x000000ffff177224 */ /* 0x000fce00078e0019 */
[----:B------:R-:W-:Y:S05]  /*1a20*/  WARPSYNC.COLLECTIVE R0, `(.L_x_1353) ;  /* 0x0000000000087348 */ /* 0x000fea0003c00000 */
[----:B------:R0:W1:Y:S02]  /*1a30*/  SHFL.UP P0, R4, R23, R4, R7 ;  /* 0x0400000417047389 */ /* 0x0000640000000007 */
[----:B01----:R-:W-:Y:S01]  /*1a40*/  ENDCOLLECTIVE ;  /* 0x000000000000791b */ /* 0x003fe20003800000 */
.L_x_1353:
[----:B------:R-:W-:Y:S02]  /*1a50*/  IMAD.MOV.U32 R7, RZ, RZ, 0x1f ;  /* 0x0000001fff077424 */ /* 0x000fe400078e00ff */
[----:B------:R-:W-:Y:S02]  /*1a60*/  IMAD.MOV.U32 R23, RZ, RZ, R4 ;  /* 0x000000ffff177224 */ /* 0x000fe400078e0004 */
[----:B------:R-:W-:Y:S02]  /*1a70*/  IMAD.MOV.U32 R4, RZ, RZ, 0x1 ;  /* 0x00000001ff047424 */ /* 0x000fe400078e00ff */
[----:B------:R-:W-:-:S07]  /*1a80*/  @P0 FADD R23, R25, R23 ;  /* 0x0000001719170221 */ /* 0x000fce0000000000 */
[----:B------:R-:W-:Y:S05]  /*1a90*/  WARPSYNC.COLLECTIVE R0, `(.L_x_1354) ;  /* 0x0000000000087348 */ /* 0x000fea0003c00000 */
[----:B------:R0:W1:Y:S02]  /*1aa0*/  SHFL.IDX P0, R19, R23, R19, R7 ;  /* 0x0000001317137389 */ /* 0x0000640000000007 */
[----:B01----:R-:W-:Y:S01]  /*1ab0*/  ENDCOLLECTIVE ;  /* 0x000000000000791b */ /* 0x003fe20003800000 */
.L_x_1354:
[----:B------:R-:W-:-:S07]  /*1ac0*/  IMAD.MOV.U32 R7, RZ, RZ, RZ ;  /* 0x000000ffff077224 */ /* 0x000fce00078e00ff */
[----:B------:R-:W-:Y:S05]  /*1ad0*/  WARPSYNC.COLLECTIVE R0, `(.L_x_1355) ;  /* 0x0000000000087348 */ /* 0x000fea0003c00000 */
[----:B------:R0:W1:Y:S02]  /*1ae0*/  SHFL.UP P0, R4, R23, R4, R7 ;  /* 0x0400000417047389 */ /* 0x0000640000000007 */
[----:B01----:R-:W-:Y:S01]  /*1af0*/  ENDCOLLECTIVE ;  /* 0x000000000000791b */ /* 0x003fe20003800000 */
.L_x_1355:
[----:B------:R-:W-:Y:S02]  /*1b00*/  IMAD.MOV.U32 R25, RZ, RZ, R19 ;  /* 0x000000ffff197224 */ /* 0x000fe400078e0013 */
[----:B------:R-:W-:Y:S02]  /*1b10*/  IMAD.MOV.U32 R19, RZ, RZ, RZ ;  /* 0x000000ffff137224 */ /* 0x000fe400078e00ff */
[----:B------:R-:W-:Y:S02]  /*1b20*/  IMAD.MOV.U32 R23, RZ, RZ, R18 ;  /* 0x000000ffff177224 */ /* 0x000fe400078e0012 */
[----:B------:R-:W-:-:S07]  /*1b30*/  IMAD.MOV.U32 R7, RZ, RZ, 0x1f ;  /* 0x0000001fff077424 */ /* 0x000fce00078e00ff */
[----:B------:R-:W-:Y:S05]  /*1b40*/  WARPSYNC.COLLECTIVE R0, `(.L_x_1356) ;  /* 0x0000000000087348 */ /* 0x000fea0003c00000 */
[----:B------:R0:W1:Y:S02]  /*1b50*/  SHFL.IDX P0, R19, R23, R19, R7 ;  /* 0x0000001317137389 */ /* 0x0000640000000007 */
[----:B01----:R-:W-:Y:S01]  /*1b60*/  ENDCOLLECTIVE ;  /* 0x000000000000791b */ /* 0x003fe20003800000 */
.L_x_1356:
[----:B------:R-:W-:Y:S01]  /*1b70*/  IMAD.MOV.U32 R0, RZ, RZ, R19 ;  /* 0x000000ffff007224 */ /* 0x000fe200078e0013 */
[----:B------:R-:W-:Y:S06]  /*1b80*/  BRA `(.L_x_1357) ;  /* 0xffffffec005c7947 */ /* 0x000fec000383ffff */
.L_x_1358:
        /* <DEDUP_REMOVED lines=15> */
.L_x_2042:


//--------------------- .text._ZN17fastertransformer21topp_beam_topk_kernelI6__halfLi1ELi256EEEvPKT_PiPS2_iS5_S5_fPKfPKb --------------------------
	.section	.text._ZN17fastertransformer21topp_beam_topk_kernelI6__halfLi1ELi256EEEvPKT_PiPS2_iS5_S5_fPKfPKb,"ax",@progbits
	.align	128
        .global         _ZN17fastertransformer21topp_beam_topk_kernelI6__halfLi1ELi256EEEvPKT_PiPS2_iS5_S5_fPKfPKb
        .type           _ZN17fastertransformer21topp_beam_topk_kernelI6__halfLi1ELi256EEEvPKT_PiPS2_iS5_S5_fPKfPKb,@function
        .size           _ZN17fastertransformer21topp_beam_topk_kernelI6__halfLi1ELi256EEEvPKT_PiPS2_iS5_S5_fPKfPKb,(.L_x_2043 - _ZN17fastertransformer21topp_beam_topk_kernelI6__halfLi1ELi256EEEvPKT_PiPS2_iS5_S5_fPKfPKb)
        .other          _ZN17fastertransformer21topp_beam_topk_kernelI6__halfLi1ELi256EEEvPKT_PiPS2_iS5_S5_fPKfPKb,@"STO_CUDA_ENTRY STV_DEFAULT"
_ZN17fastertransformer21topp_beam_topk_kernelI6__halfLi1ELi256EEEvPKT_PiPS2_iS5_S5_fPKfPKb:
.text._ZN17fastertransformer21topp_beam_topk_kernelI6__halfLi1ELi256EEEvPKT_PiPS2_iS5_S5_fPKfPKb:
        /* <DEDUP_REMOVED lines=15> */
.L_x_1359:
[----:B------:R-:W-:Y:S01]  /*00f0*/  ULDC.64 UR4, c[0x0][0x248] ;  /* 0x0000920000047ab9 */ /* 0x000fe20000000a00 */
[----:B------:R-:W-:Y:S01]  /*0100*/  ULDC UR8, c[0x0][0x228] ;  /* 0x00008a0000087ab9 */ /* 0x000fe20000000800 */
[----:B------:R-:W-:Y:S01]  /*0110*/  ISETP.NE.U32.AND P0, PT, RZ, UR4, PT ;  /* 0x00000004ff007c0c */ /* 0x000fe2000bf05070 */
[----:B------:R-:W-:Y:S02]  /*0120*/  IMAD.U32 R8, RZ, RZ, UR8 ;  /* 0x00000008ff087e24 */ /* 0x000fe4000f8e00ff */
[----:B------:R-:W-:Y:S01]  /*0130*/  IMAD.MOV.U32 R6, RZ, RZ, 0xfbff ;  /* 0x0000fbffff067424 */ /* 0x000fe200078e00ff */
[----:B------:R-:W-:Y:S02]  /*0140*/  ISETP.NE.AND.EX P0, PT, RZ, UR5, PT, P0 ;  /* 0x00000005ff007c0c */ /* 0x000fe4000bf05300 */
[----:B------:R-:W-:-:S11]  /*0150*/  ISETP.GE.AND P1, PT, R5, R8, PT ;  /* 0x000000080500720c */ /* 0x000fd60003f26270 */
[----:B------:R-:W-:Y:S05]  /*0160*/  @!P0 BRA `(.L_x_1360) ;  /* 0x00000000000c8947 */ /* 0x000fea0003800000 */
[----:B------:R-:W0:Y:S02]  /*0170*/  LDC.64 R2, c[0x0][0x248] ;  /* 0x00009200ff027b82 */ /* 0x000e240000000a00 */
[----:B0-----:R-:W-:-:S05]  /*0180*/  IMAD.WIDE R2, R0, 0x4, R2 ;  /* 0x0000000400027825 */ /* 0x001fca00078e0202 */
[----:B------:R0:W5:Y:S02]  /*0190*/  LDG.E R4, desc[UR6][R2.64] ;  /* 0x0000000602047981 */ /* 0x000164000c1e1900 */
.L_x_1360:
[----:B------:R-:W-:Y:S01]  /*01a0*/  ULDC UR4, c[0x0][0x228] ;  /* 0x00008a0000047ab9 */ /* 0x000fe20000000800 */
[----:B------:R-:W-:Y:S01]  /*01b0*/  BSSY B0, `(.L_x_1361) ;  /* 0x0000055000007945 */ /* 0x000fe20003800000 */
[----:B0-----:R-:W-:Y:S01]  /*01c0*/  PRMT R2, R6, 0x7610, R2 ;  /* 0x0000761006027816 */ /* 0x001fe20000000002 */
[----:B------:R-:W-:Y:S02]  /*01d0*/  IMAD.MOV.U32 R3, RZ, RZ, -0x1 ;  /* 0xffffffffff037424 */ /* 0x000fe400078e00ff */
[----:B------:R-:W-:Y:S05]  /*01e0*/  @P1 BRA `(.L_x_1362) ;  /* 0x0000000400441947 */ /* 0x000fea0003800000 */
[----:B------:R-:W-:Y:S01]  /*01f0*/  LOP3.LUT R3, RZ, R5, RZ, 0x33, !PT ;  /* 0x00000005ff037212 */ /* 0x000fe200078e33ff */
[----:B------:R-:W-:Y:S04]  /*0200*/  BSSY B1, `(.L_x_1363) ;  /* 0x0000038000017945 */ /* 0x000fe80003800000 */
[----:B------:R-:W-:-:S05]  /*0210*/  IMAD.IADD R3, R3, 0x1, R8 ;  /* 0x0000000103037824 */ /* 0x000fca00078e0208 */
[C---:B------:R-:W-:Y:S02]  /*0220*/  ISETP.GE.U32.AND P0, PT, R3.reuse, 0x300, PT ;  /* 0x000003000300780c */ /* 0x040fe40003f06070 */
[----:B------:R-:W-:Y:S01]  /*0230*/  LEA.HI R6, R3, 0x1, RZ, 0x18 ;  /* 0x0000000103067811 */ /* 0x000fe200078fc0ff */
[----:B------:R-:W-:-:S03]  /*0240*/  IMAD.MOV.U32 R3, RZ, RZ, -0x1 ;  /* 0xffffffffff037424 */ /* 0x000fc600078e00ff */
[----:B------:R-:W-:-:S07]  /*0250*/  LOP3.LUT P2, RZ, R6, 0x3, RZ, 0xc0, !PT ;  /* 0x0000000306ff7812 */ /* 0x000fce000784c0ff */
[----:B------:R-:W-:Y:S06]  /*0260*/  @!P0 BRA `(.L_x_1364) ;  /* 0x0000000000c48947 */ /* 0x000fec0003800000 */
[----:B------:R-:W-:Y:S01]  /*0270*/  LOP3.LUT R3, RZ, R5, RZ, 0x33, !PT ;  /* 0x00000005ff037212 */ /* 0x000fe200078e33ff */
[----:B------:R-:W0:Y:S04]  /*0280*/  LDC.64 R6, c[0x0][0x210] ;  /* 0x00008400ff067b82 */ /* 0x000e280000000a00 */
[----:B------:R-:W-:-:S05]  /*0290*/  IMAD.IADD R3, R3, 0x1, R8 ;  /* 0x0000000103037824 */ /* 0x000fca00078e0208 */
[----:B------:R-:W-:-:S04]  /*02a0*/  LEA.HI R3, R3, 0x1, RZ, 0x18 ;  /* 0x0000000103037811 */ /* 0x000fc800078fc0ff */
[----:B------:R-:W-:-:S05]  /*02b0*/  LOP3.LUT R8, R3, 0x3, RZ, 0xc0, !PT ;  /* 0x0000000303087812 */ /* 0x000fca00078ec0ff */
[----:B------:R-:W-:Y:S02]  /*02c0*/  IMAD.IADD R9, R3, 0x1, -R8 ;  /* 0x0000000103097824 */ /* 0x000fe400078e0a08 */
[----:B------:R-:W-:-:S07]  /*02d0*/  IMAD.MOV.U32 R3, RZ, RZ, -0x1 ;  /* 0xffffffffff037424 */ /* 0x000fce00078e00ff */
.L_x_1365:
[----:B------:R-:W-:-:S04]  /*02e0*/  IMAD.U32 R8, RZ, RZ, UR4 ;  /* 0x00000004ff087e24 */ /* 0x000fc8000f8e00ff */
[----:B------:R-:W-:-:S04]  /*02f0*/  IMAD R12, R0, R8, R5 ;  /* 0x00000008000c7224 */ /* 0x000fc800078e0205 */
[----:B0-----:R-:W-:-:S05]  /*0300*/  IMAD.WIDE R10, R12, 0x2, R6 ;  /* 0x000000020c0a7825 */ /* 0x001fca00078e0206 */
[----:B------:R-:W2:Y:S04]  /*0310*/  LDG.E.U16 R13, desc[UR6][R10.64] ;  /* 0x000000060a0d7981 */ /* 0x000ea8000c1e1500 */
[----:B------:R-:W3:Y:S04]  /*0320*/  LDG.E.U16 R15, desc[UR6][R10.64+0x200] ;  /* 0x000200060a0f7981 */ /* 0x000ee8000c1e1500 */
[----:B------:R-:W4:Y:S04]  /*0330*/  LDG.E.U16 R17, desc[UR6][R10.64+0x400] ;  /* 0x000400060a117981 */ /* 0x000f28000c1e1500 */
[----:B------:R0:W4:Y:S01]  /*0340*/  LDG.E.U16 R19, desc[UR6][R10.64+0x600] ;  /* 0x000600060a137981 */ /* 0x000122000c1e1500 */
[----:B------:R-:W-:-:S02]  /*0350*/  VIADD R14, R12, 0x100 ;  /* 0x000001000c0e7836 */ /* 0x000fc40000000000 */
[----:B------:R-:W-:Y:S02]  /*0360*/  VIADD R9, R9, 0xfffffffc ;  /* 0xfffffffc09097836 */ /* 0x000fe40000000000 */
[----:B------:R-:W-:Y:S02]  /*0370*/  VIADD R5, R5, 0x400 ;  /* 0x0000040005057836 */ /* 0x000fe40000000000 */
[----:B0-----:R-:W-:Y:S01]  /*0380*/  VIADD R10, R12, 0x200 ;  /* 0x000002000c0a7836 */ /* 0x001fe20000000000 */
[C-C-:B--2---:R-:W-:Y:S02]  /*0390*/  HSETP2.GT.AND P0, PT, R13.reuse.H0_H0, R2.reuse.H0_H0, PT ;  /* 0x200000020d007234 */ /* 0x144fe40003f04800 */
[----:B------:R-:W-:-:S03]  /*03a0*/  HSETP2.NEU.AND P1, PT, R13.H0_H0, R2.H0_H0, PT ;  /* 0x200000020d007234 */ /* 0x000fc60003f2d800 */
[C---:B------:R-:W-:Y:S02]  /*03b0*/  ISETP.EQ.OR P0, PT, R3.reuse, -0x1, P0 ;  /* 0xffffffff0300780c */ /* 0x040fe40000702670 */
[----:B------:R-:W-:-:S04]  /*03c0*/  ISETP.LE.OR P1, PT, R3, R12, P1 ;  /* 0x0000000c0300720c */ /* 0x000fc80000f23670 */
[----:B------:R-:W-:-:S13]  /*03d0*/  PLOP3.LUT P0, PT, P0, P1, PT, 0x8, 0x0 ;  /* 0x000000000000781c */ /* 0x000fda0000702170 */
[----:B------:R-:W-:Y:S01]  /*03e0*/  @!P0 PRMT R2, R13, 0x7610, R2 ;  /* 0x000076100d028816 */ /* 0x000fe20000000002 */
[----:B------:R-:W-:Y:S02]  /*03f0*/  @!P0 IMAD.MOV.U32 R3, RZ, RZ, R12 ;  /* 0x000000ffff038224 */ /* 0x000fe400078e000c */
[----:B------:R-:W-:Y:S02]  /*0400*/  VIADD R12, R12, 0x300 ;  /* 0x000003000c0c7836 */ /* 0x000fe40000000000 */
[C-C-:B---3--:R-:W-:Y:S02]  /*0410*/  HSETP2.GT.AND P0, PT, R15.reuse.H0_H0, R2.reuse.H0_H0, PT ;  /* 0x200000020f007234 */ /* 0x148fe40003f04800 */
[----:B------:R-:W-:-:S03]  /*0420*/  HSETP2.NEU.AND P1, PT, R15.H0_H0, R2.H0_H0, PT ;  /* 0x200000020f007234 */ /* 0x000fc60003f2d800 */
[C---:B------:R-:W-:Y:S02]  /*0430*/  ISETP.EQ.OR P0, PT, R3.reuse, -0x1, P0 ;  /* 0xffffffff0300780c */ /* 0x040fe40000702670 */
[----:B------:R-:W-:-:S04]  /*0440*/  ISETP.LE.OR P1, PT, R3, R14, P1 ;  /* 0x0000000e0300720c */ /* 0x000fc80000f23670 */
[----:B------:R-:W-:-:S13]  /*0450*/  PLOP3.LUT P0, PT, P0, P1, PT, 0x8, 0x0 ;  /* 0x000000000000781c */ /* 0x000fda0000702170 */
[----:B------:R-:W-:Y:S01]  /*0460*/  @!P0 PRMT R2, R15, 0x7610, R2 ;  /* 0x000076100f028816 */ /* 0x000fe20000000002 */
[----:B------:R-:W-:-:S04]  /*0470*/  @!P0 IMAD.MOV.U32 R3, RZ, RZ, R14 ;  /* 0x000000ffff038224 */ /* 0x000fc800078e000e */
[C-C-:B----4-:R-:W-:Y:S02]  /*0480*/  HSETP2.GT.AND P0, PT, R17.reuse.H0_H0, R2.reuse.H0_H0, PT ;  /* 0x2000000211007234 */ /* 0x150fe40003f04800 */
[----:B------:R-:W-:-:S03]  /*0490*/  HSETP2.NEU.AND P1, PT, R17.H0_H0, R2.H0_H0, PT ;  /* 0x2000000211007234 */ /* 0x000fc60003f2d800 */
[C---:B------:R-:W-:Y:S02]  /*04a0*/  ISETP.EQ.OR P0, PT, R3.reuse, -0x1, P0 ;  /* 0xffffffff0300780c */ /* 0x040fe40000702670 */
[----:B------:R-:W-:-:S04]  /*04b0*/  ISETP.LE.OR P1, PT, R3, R10, P1 ;  /* 0x0000000a0300720c */ /* 0x000fc80000f23670 */
[----:B------:R-:W-:-:S13]  /*04c0*/  PLOP3.LUT P0, PT, P0, P1, PT, 0x8, 0x0 ;  /* 0x000000000000781c */ /* 0x000fda0000702170 */
[----:B------:R-:W-:Y:S01]  /*04d0*/  @!P0 PRMT R2, R17, 0x7610, R2 ;  /* 0x0000761011028816 */ /* 0x000fe20000000002 */
[----:B------:R-:W-:-:S04]  /*04e0*/  @!P0 IMAD.MOV.U32 R3, RZ, RZ, R10 ;  /* 0x000000ffff038224 */ /* 0x000fc800078e000a */
[C-C-:B------:R-:W-:Y:S02]  /*04f0*/  HSETP2.GT.AND P0, PT, R19.reuse.H0_H0, R2.reuse.H0_H0, PT ;  /* 0x2000000213007234 */ /* 0x140fe40003f04800 */
[----:B------:R-:W-:-:S03]  /*0500*/  HSETP2.NEU.AND P1, PT, R19.H0_H0, R2.H0_H0, PT ;  /* 0x2000000213007234 */ /* 0x000fc60003f2d800 */
[C---:B------:R-:W-:Y:S02]  /*0510*/  ISETP.EQ.OR P0, PT, R3.reuse, -0x1, P0 ;  /* 0xffffffff0300780c */ /* 0x040fe40000702670 */
[----:B------:R-:W-:-:S04]  /*0520*/  ISETP.LE.OR P1, PT, R3, R12, P1 ;  /* 0x0000000c0300720c */ /* 0x000fc80000f23670 */
[----:B------:R-:W-:Y:S02]  /*0530*/  PLOP3.LUT P0, PT, P0, P1, PT, 0x8, 0x0 ;  /* 0x000000000000781c */ /* 0x000fe40000702170 */
[----:B------:R-:W-:-:S11]  /*0540*/  ISETP.NE.AND P1, PT, R9, RZ, PT ;  /* 0x000000ff0900720c */ /* 0x000fd60003f25270 */
[----:B------:R-:W-:Y:S01]  /*0550*/  @!P0 IMAD.MOV.U32 R3, RZ, RZ, R12 ;  /* 0x000000ffff038224 */ /* 0x000fe200078e000c */
[----:B------:R-:W-:Y:S01]  /*0560*/  @!P0 PRMT R2, R19, 0x7610, R2 ;  /* 0x0000761013028816 */ /* 0x000fe20000000002 */
[----:B------:R-:W-:Y:S06]  /*0570*/  @P1 BRA `(.L_x_1365) ;  /* 0xfffffffc00581947 */ /* 0x000fec000383ffff */
.L_x_1364:
[----:B------:R-:W-:Y:S05]  /*0580*/  BSYNC B1 ;  /* 0x0000000000017941 */ /* 0x000fea0003800000 */
.L_x_1363:
[----:B------:R-:W-:Y:S05]  /*0590*/  @!P2 BRA `(.L_x_1362) ;  /* 0x000000000058a947 */ /* 0x000fea0003800000 */
[----:B------:R-:W0:Y:S01]  /*05a0*/  S2R R9, SR_TID.X ;  /* 0x0000000000097919 */ /* 0x000e220000002100 */
[----:B------:R-:W1:Y:S01]  /*05b0*/  LDC.64 R6, c[0x0][0x210] ;  /* 0x00008400ff067b82 */ /* 0x000e620000000a00 */
[----:B------:R-:W-:-:S04]  /*05c0*/  IMAD R5, R0, R8, R5 ;  /* 0x0000000800057224 */ /* 0x000fc800078e0205 */
[----:B-1----:R-:W-:Y:S01]  /*05d0*/  IMAD.WIDE R6, R5, 0x2, R6 ;  /* 0x0000000205067825 */ /* 0x002fe200078e0206 */
[----:B0-----:R-:W-:-:S05]  /*05e0*/  LOP3.LUT R9, RZ, R9, RZ, 0x33, !PT ;  /* 0x00000009ff097212 */ /* 0x001fca00078e33ff */
[----:B------:R-:W-:-:S05]  /*05f0*/  IMAD.IADD R9, R9, 0x1, R8 ;  /* 0x0000000109097824 */ /* 0x000fca00078e0208 */
[----:B------:R-:W-:-:S04]  /*0600*/  LEA.HI R9, R9, 0x1, RZ, 0x18 ;  /* 0x0000000109097811 */ /* 0x000fc800078fc0ff */
[----:B------:R-:W-:-:S07]  /*0610*/  LOP3.LUT R8, R9, 0x3, RZ, 0xc0, !PT ;  /* 0x0000000309087812 */ /* 0x000fce00078ec0ff */
.L_x_1366:
[----:B------:R-:W2:Y:S01]  /*0620*/  LDG.E.U16 R9, desc[UR6][R6.64] ;  /* 0x0000000606097981 */ /* 0x000ea2000c1e1500 */
[----:B------:R-:W-:-:S05]  /*0630*/  VIADD R8, R8, 0xffffffff ;  /* 0xffffffff08087836 */ /* 0x000fca0000000000 */
[----:B------:R-:W-:Y:S02]  /*0640*/  ISETP.NE.AND P2, PT, R8, RZ, PT ;  /* 0x000000ff0800720c */ /* 0x000fe40003f45270 */
[C-C-:B--2---:R-:W-:Y:S02]  /*0650*/  HSETP2.GT.AND P0, PT, R9.reuse.H0_H0, R2.reuse.H0_H0, PT ;  /* 0x2000000209007234 */ /* 0x144fe40003f04800 */
[----:B------:R-:W-:-:S03]  /*0660*/  HSETP2.NEU.AND P1, PT, R9.H0_H0, R2.H0_H0, PT ;  /* 0x2000000209007234 */ /* 0x000fc60003f2d800 */
[C---:B------:R-:W-:Y:S02]  /*0670*/  ISETP.EQ.OR P0, PT, R3.reuse, -0x1, P0 ;  /* 0xffffffff0300780c */ /* 0x040fe40000702670 */
[----:B------:R-:W-:-:S04]  /*0680*/  ISETP.LE.OR P1, PT, R3, R5, P1 ;  /* 0x000000050300720c */ /* 0x000fc80000f23670 */
[----:B------:R-:W-:Y:S02]  /*0690*/  PLOP3.LUT P0, PT, P0, P1, PT, 0x8, 0x0 ;  /* 0x000000000000781c */ /* 0x000fe40000702170 */
[----:B------:R-:W-:-:S05]  /*06a0*/  IADD3 R6, P1, R6, 0x200, RZ ;  /* 0x0000020006067810 */ /* 0x000fca0007f3e0ff */
[----:B------:R-:W-:-:S06]  /*06b0*/  IMAD.X R7, RZ, RZ, R7, P1 ;  /* 0x000000ffff077224 */ /* 0x000fcc00008e0607 */
[----:B------:R-:W-:Y:S01]  /*06c0*/  @!P0 IMAD.MOV.U32 R3, RZ, RZ, R5 ;  /* 0x000000ffff038224 */ /* 0x000fe200078e0005 */
[----:B------:R-:W-:Y:S01]  /*06d0*/  @!P0 PRMT R2, R9, 0x7610, R2 ;  /* 0x0000761009028816 */ /* 0x000fe20000000002 */
[----:B------:R-:W-:Y:S01]  /*06e0*/  VIADD R5, R5, 0x100 ;  /* 0x0000010005057836 */ /* 0x000fe20000000000 */
[----:B------:R-:W-:Y:S06]  /*06f0*/  @P2 BRA `(.L_x_1366) ;  /* 0xfffffffc00c82947 */ /* 0x000fec000383ffff */
.L_x_1362:
[----:B------:R-:W-:Y:S05]  /*0700*/  BSYNC B0 ;  /* 0x0000000000007941 */ /* 0x000fea0003800000 */
.L_x_1361:
[----:B------:R-:W0:Y:S01]  /*0710*/  S2R R5, SR_LANEID ;  /* 0x0000000000057919 */ /* 0x000e220000000000 */
[----:B------:R-:W-:Y:S01]  /*0720*/  BSSY B0, `(.L_x_1367) ;  /* 0x0000014000007945 */ /* 0x000fe20003800000 */
[----:B------:R-:W1:Y:S01]  /*0730*/  S2R R8, SR_TID.X ;  /* 0x0000000000087919 */ /* 0x000e620000002100 */
[----:B------:R2:W3:Y:S01]  /*0740*/  SHFL.DOWN PT, R6, R3, 0x1, 0x1f ;  /* 0x08201f0003067f89 */ /* 0x0004e200000e0000 */
[C---:B0-----:R-:W-:Y:S02]  /*0750*/  ISETP.GT.AND P0, PT, R5.reuse, 0x1e, PT ;  /* 0x0000001e0500780c */ /* 0x041fe40003f04270 */
[C---:B------:R-:W-:Y:S02]  /*0760*/  ISETP.GT.AND P6, PT, R5.reuse, 0x1d, PT ;  /* 0x0000001d0500780c */ /* 0x040fe40003fc4270 */
[C---:B------:R-:W-:Y:S02]  /*0770*/  ISETP.GT.AND P2, PT, R5.reuse, 0x1b, PT ;  /* 0x0000001b0500780c */ /* 0x040fe40003f44270 */
[----:B------:R-:W-:-:S02]  /*0780*/  ISETP.GT.AND P3, PT, R5, 0x17, PT ;  /* 0x000000170500780c */ /* 0x000fc40003f64270 */
[C---:B------:R-:W-:Y:S02]  /*0790*/  ISETP.GT.AND P4, PT, R5.reuse, 0xf, PT ;  /* 0x0000000f0500780c */ /* 0x040fe40003f84270 */
[----:B------:R-:W-:Y:S01]  /*07a0*/  ISETP.NE.AND P5, PT, R5, RZ, PT ;  /* 0x000000ff0500720c */ /* 0x000fe20003fa5270 */
[----:B------:R-:W-:-:S05]  /*07b0*/  IMAD.MOV.U32 R5, RZ, RZ, R2 ;  /* 0x000000ffff057224 */ /* 0x000fca00078e0002 */
[----:B------:R2:W0:Y:S01]  /*07c0*/  SHFL.DOWN PT, R7, R5, 0x1, 0x1f ;  /* 0x08201f0005077f89 */ /* 0x00042200000e0000 */
[----:B-1-3--:R-:W-:Y:S06]  /*07d0*/  @P0 BRA `(.L_x_1368) ;  /* 0x0000000000200947 */ /* 0x00afec0003800000 */
[C-C-:B0-----:R-:W-:Y:S02]  /*07e0*/  HSETP2.GT.AND P1, PT, R7.reuse.H0_H0, R2.reuse.H0_H0, PT ;  /* 0x2000000207007234 */ /* 0x141fe40003f24800 */
[----:B------:R-:W-:-:S03]  /*07f0*/  HSETP2.NEU.AND P0, PT, R7.H0_H0, R2.H0_H0, PT ;  /* 0x2000000207007234 */ /* 0x000fc60003f0d800 */
[C---:B------:R-:W-:Y:S02]  /*0800*/  ISETP.EQ.OR P1, PT, R3.reuse, -0x1, P1 ;  /* 0xffffffff0300780c */ /* 0x040fe40000f22670 */
[----:B------:R-:W-:-:S04]  /*0810*/  ISETP.LE.OR P0, PT, R3, R6, P0 ;  /* 0x000000060300720c */ /* 0x000fc80000703670 */
[----:B------:R-:W-:-:S13]  /*0820*/  PLOP3.LUT P0, PT, P1, P0, PT, 0x8, 0x0 ;  /* 0x000000000000781c */ /* 0x000fda0000f00170 */
[----:B--2---:R-:W-:Y:S01]  /*0830*/  @!P0 IMAD.MOV.U32 R3, RZ, RZ, R6 ;  /* 0x000000ffff038224 */ /* 0x004fe200078e0006 */
[----:B------:R-:W-:Y:S01]  /*0840*/  @!P0 PRMT R2, R7, 0x7610, R2 ;  /* 0x0000761007028816 */ /* 0x000fe20000000002 */
[----:B------:R-:W-:-:S07]  /*0850*/  @!P0 IMAD.MOV.U32 R5, RZ, RZ, R7 ;  /* 0x000000ffff058224 */ /* 0x000fce00078e0007 */
.L_x_1368:
[----:B------:R-:W-:Y:S05]  /*0860*/  BSYNC B0 ;  /* 0x0000000000007941 */ /* 0x000fea0003800000 */
.L_x_1367:
[----:B------:R1:W3:Y:S01]  /*0870*/  SHFL.DOWN PT, R6, R3, 0x2, 0x1f ;  /* 0x08401f0003067f89 */ /* 0x0002e200000e0000 */
[----:B------:R-:W-:Y:S01]  /*0880*/  BSSY B0, `(.L_x_1369) ;  /* 0x000000c000007945 */ /* 0x000fe20003800000 */
[----:B------:R-:W-:Y:S02]  /*0890*/  ISETP.NE.AND P1, PT, R8, RZ, PT ;  /* 0x000000ff0800720c */ /* 0x000fe40003f25270 */
[----:B0-----:R1:W0:Y:S01]  /*08a0*/  SHFL.DOWN PT, R7, R5, 0x2, 0x1f ;  /* 0x08401f0005077f89 */ /* 0x00122200000e0000 */
[----:B------:R-:W-:Y:S10]  /*08b0*/  @P6 BRA `(.L_x_1370) ;  /* 0x0000000000206947 */ /* 0x000ff40003800000 */
[C-C-:B0-----:R-:W-:Y:S02]  /*08c0*/  HSETP2.GT.AND P6, PT, R7.reuse.H0_H0, R2.reuse.H0_H0, PT ;  /* 0x2000000207007234 */ /* 0x141fe40003fc4800 */
[----:B------:R-:W-:-:S03]  /*08d0*/  HSETP2.NEU.AND P0, PT, R7.H0_H0, R2.H0_H0, PT ;  /* 0x2000000207007234 */ /* 0x000fc60003f0d800 */
[C---:B------:R-:W-:Y:S02]  /*08e0*/  ISETP.EQ.OR P6, PT, R3.reuse, -0x1, P6 ;  /* 0xffffffff0300780c */ /* 0x040fe400037c2670 */
[----:B---3--:R-:W-:-:S04]  /*08f0*/  ISETP.LE.OR P0, PT, R3, R6, P0 ;  /* 0x000000060300720c */ /* 0x008fc80000703670 */
[----:B------:R-:W-:-:S13]  /*0900*/  PLOP3.LUT P0, PT, P6, P0, PT, 0x8, 0x0 ;  /* 0x000000000000781c */ /* 0x000fda0003700170 */
[----:B-12---:R-:W-:Y:S01]  /*0910*/  @!P0 IMAD.MOV.U32 R3, RZ, RZ, R6 ;  /* 0x000000ffff038224 */ /* 0x006fe200078e0006 */
[----:B------:R-:W-:Y:S01]  /*0920*/  @!P0 PRMT R2, R7, 0x7610, R2 ;  /* 0x0000761007028816 */ /* 0x000fe20000000002 */
[----:B------:R-:W-:-:S07]  /*0930*/  @!P0 IMAD.MOV.U32 R5, RZ, RZ, R7 ;  /* 0x000000ffff058224 */ /* 0x000fce00078e0007 */
.L_x_1370:
[----:B------:R-:W-:Y:S05]  /*0940*/  BSYNC B0 ;  /* 0x0000000000007941 */ /* 0x000fea0003800000 */
.L_x_1369:
[----:B---3--:R3:W4:Y:S01]  /*0950*/  SHFL.DOWN PT, R6, R3, 0x4, 0x1f ;  /* 0x08801f0003067f89 */ /* 0x00872200000e0000 */
[----:B------:R-:W-:Y:S03]  /*0960*/  BSSY B0, `(.L_x_1371) ;  /* 0x000000b000007945 */ /* 0x000fe60003800000 */
[----:B0-----:R3:W0:Y:S01]  /*0970*/  SHFL.DOWN PT, R7, R5, 0x4, 0x1f ;  /* 0x08801f0005077f89 */ /* 0x00162200000e0000 */
[----:B------:R-:W-:Y:S05]  /*0980*/  @P2 BRA `(.L_x_1372) ;  /* 0x0000000000202947 */ /* 0x000fea0003800000 */
[C-C-:B0-----:R-:W-:Y:S02]  /*0990*/  HSETP2.GT.AND P0, PT, R7.reuse.H0_H0, R2.reuse.H0_H0, PT ;  /* 0x2000000207007234 */ /* 0x141fe40003f04800 */
[----:B------:R-:W-:-:S03]  /*09a0*/  HSETP2.NEU.AND P2, PT, R7.H0_H0, R2.H0_H0, PT ;  /* 0x2000000207007234 */ /* 0x000fc60003f4d800 */
[C---:B------:R-:W-:Y:S02]  /*09b0*/  ISETP.EQ.OR P0, PT, R3.reuse, -0x1, P0 ;  /* 0xffffffff0300780c */ /* 0x040fe40000702670 */
[----:B----4-:R-:W-:-:S04]  /*09c0*/  ISETP.LE.OR P2, PT, R3, R6, P2 ;  /* 0x000000060300720c */ /* 0x010fc80001743670 */
[----:B------:R-:W-:-:S13]  /*09d0*/  PLOP3.LUT P0, PT, P0, P2, PT, 0x8, 0x0 ;  /* 0x000000000000781c */ /* 0x000fda0000704170 */
[----:B-123--:R-:W-:Y:S01]  /*09e0*/  @!P0 IMAD.MOV.U32 R3, RZ, RZ, R6 ;  /* 0x000000ffff038224 */ /* 0x00efe200078e0006 */
[----:B------:R-:W-:Y:S01]  /*09f0*/  @!P0 PRMT R2, R7, 0x7610, R2 ;  /* 0x0000761007028816 */ /* 0x000fe20000000002 */
[----:B------:R-:W-:-:S07]  /*0a00*/  @!P0 IMAD.MOV.U32 R5, RZ, RZ, R7 ;  /* 0x000000ffff058224 */ /* 0x000fce00078e0007 */
.L_x_1372:
[----:B------:R-:W-:Y:S05]  /*0a10*/  BSYNC B0 ;  /* 0x0000000000007941 */ /* 0x000fea0003800000 */
.L_x_1371:
[----:B----4-:R4:W1:Y:S01]  /*0a20*/  SHFL.DOWN PT, R6, R3, 0x8, 0x1f ;  /* 0x09001f0003067f89 */ /* 0x01086200000e0000 */
[----:B------:R-:W-:Y:S03]  /*0a30*/  BSSY B0, `(.L_x_1373) ;  /* 0x000000b000007945 */ /* 0x000fe60003800000 */
[----:B0-----:R4:W0:Y:S01]  /*0a40*/  SHFL.DOWN PT, R7, R5, 0x8, 0x1f ;  /* 0x09001f0005077f89 */ /* 0x00182200000e0000 */
[----:B------:R-:W-:Y:S05]  /*0a50*/  @P3 BRA `(.L_x_1374) ;  /* 0x0000000000203947 */ /* 0x000fea0003800000 */
[C-C-:B0-----:R-:W-:Y:S02]  /*0a60*/  HSETP2.GT.AND P0, PT, R7.reuse.H0_H0, R2.reuse.H0_H0, PT ;  /* 0x2000000207007234 */ /* 0x141fe40003f04800 */
[----:B------:R-:W-:-:S03]  /*0a70*/  HSETP2.NEU.AND P2, PT, R7.H0_H0, R2.H0_H0, PT ;  /* 0x2000000207007234 */ /* 0x000fc60003f4d800 */
[C---:B------:R-:W-:Y:S02]  /*0a80*/  ISETP.EQ.OR P0, PT, R3.reuse, -0x1, P0 ;  /* 0xffffffff0300780c */ /* 0x040fe40000702670 */
[----:B-1----:R-:W-:-:S04]  /*0a90*/  ISETP.LE.OR P2, PT, R3, R6, P2 ;  /* 0x000000060300720c */ /* 0x002fc80001743670 */
[----:B------:R-:W-:-:S13]  /*0aa0*/  PLOP3.LUT P0, PT, P0, P2, PT, 0x8, 0x0 ;  /* 0x000000000000781c */ /* 0x000fda0000704170 */
[----:B--234-:R-:W-:Y:S01]  /*0ab0*/  @!P0 IMAD.MOV.U32 R3, RZ, RZ, R6 ;  /* 0x000000ffff038224 */ /* 0x01cfe200078e0006 */
[----:B------:R-:W-:Y:S01]  /*0ac0*/  @!P0 PRMT R2, R7, 0x7610, R2 ;  /* 0x0000761007028816 */ /* 0x000fe20000000002 */
[----:B------:R-:W-:-:S07]  /*0ad0*/  @!P0 IMAD.MOV.U32 R5, RZ, RZ, R7 ;  /* 0x000000ffff058224 */ /* 0x000fce00078e0007 */
.L_x_1374:
[----:B------:R-:W-:Y:S05]  /*0ae0*/  BSYNC B0 ;  /* 0x0000000000007941 */ /* 0x000fea0003800000 */
.L_x_1373:
[----:B-1234-:R-:W1:Y:S01]  /*0af0*/  SHFL.DOWN PT, R5, R5, 0x10, 0x1f ;  /* 0x0a001f0005057f89 */ /* 0x01ee6200000e0000 */
[----:B------:R-:W-:Y:S03]  /*0b00*/  BSSY B0, `(.L_x_1375) ;  /* 0x000000a000007945 */ /* 0x000fe60003800000 */
[----:B------:R2:W3:Y:S01]  /*0b10*/  SHFL.DOWN PT, R6, R3, 0x10, 0x1f ;  /* 0x0a001f0003067f89 */ /* 0x0004e200000e0000 */
[----:B------:R-:W-:Y:S05]  /*0b20*/  @P4 BRA `(.L_x_1376) ;  /* 0x00000000001c4947 */ /* 0x000fea0003800000 */
[C-C-:B-1----:R-:W-:Y:S02]  /*0b30*/  HSETP2.GT.AND P0, PT, R5.reuse.H0_H0, R2.reuse.H0_H0, PT ;  /* 0x2000000205007234 */ /* 0x142fe40003f04800 */
[----:B------:R-:W-:-:S03]  /*0b40*/  HSETP2.NEU.AND P2, PT, R5.H0_H0, R2.H0_H0, PT ;  /* 0x2000000205007234 */ /* 0x000fc60003f4d800 */
[C---:B------:R-:W-:Y:S02]  /*0b50*/  ISETP.EQ.OR P0, PT, R3.reuse, -0x1, P0 ;  /* 0xffffffff0300780c */ /* 0x040fe40000702670 */
[----:B---3--:R-:W-:-:S04]  /*0b60*/  ISETP.LE.OR P2, PT, R3, R6, P2 ;  /* 0x000000060300720c */ /* 0x008fc80001743670 */
[----:B------:R-:W-:-:S13]  /*0b70*/  PLOP3.LUT P0, PT, P0, P2, PT, 0x8, 0x0 ;  /* 0x000000000000781c */ /* 0x000fda0000704170 */
[----:B--2---:R-:W-:Y:S01]  /*0b80*/  @!P0 IMAD.MOV.U32 R3, RZ, RZ, R6 ;  /* 0x000000ffff038224 */ /* 0x004fe200078e0006 */
[----:B------:R-:W-:-:S07]  /*0b90*/  @!P0 PRMT R2, R5, 0x7610, R2 ;  /* 0x0000761005028816 */ /* 0x000fce0000000002 */
.L_x_1376:
[----:B------:R-:W-:Y:S05]  /*0ba0*/  BSYNC B0 ;  /* 0x0000000000007941 */ /* 0x000fea0003800000 */
.L_x_1375:
[----:B------:R-:W-:Y:S04]  /*0bb0*/  BSSY B0, `(.L_x_1377) ;  /* 0x000000c000007945 */ /* 0x000fe80003800000 */
[----:B------:R-:W-:Y:S05]  /*0bc0*/  @P5 BRA `(.L_x_1378) ;  /* 0x0000000000285947 */ /* 0x000fea0003800000 */
[----:B------:R-:W1:Y:S01]  /*0bd0*/  S2R R8, SR_TID.X ;  /* 0x0000000000087919 */ /* 0x000e620000002100 */
[----:B---3--:R-:W-:Y:S01]  /*0be0*/  MOV R6, 0x400 ;  /* 0x0000040000067802 */ /* 0x008fe20000000f00 */
[----:B0-----:R-:W0:Y:S01]  /*0bf0*/  S2R R7, SR_CgaCtaId ;  /* 0x0000000000077919 */ /* 0x001e220000008800 */
[----:B-1----:R-:W-:-:S04]  /*0c00*/  SHF.R.S32.HI R5, RZ, 0x1f, R8 ;  /* 0x0000001fff057819 */ /* 0x002fc80000011408 */
[----:B------:R-:W-:Y:S02]  /*0c10*/  LEA.HI R5, R5, R8, RZ, 0x5 ;  /* 0x0000000805057211 */ /* 0x000fe400078f28ff */
[----:B0-----:R-:W-:Y:S02]  /*0c20*/  LEA R6, R7, R6, 0x18 ;  /* 0x0000000607067211 */ /* 0x001fe400078ec0ff */
[----:B------:R-:W-:-:S05]  /*0c30*/  SHF.R.S32.HI R5, RZ, 0x5, R5 ;  /* 0x00000005ff057819 */ /* 0x000fca0000011405 */
[----:B------:R-:W-:-:S05]  /*0c40*/  IMAD R5, R5, 0x8, R6 ;  /* 0x0000000805057824 */ /* 0x000fca00078e0206 */
[----:B------:R4:W-:Y:S04]  /*0c50*/  STS [R5+0x8], R3 ;  /* 0x0000080305007388 */ /* 0x0009e80000000800 */
[----:B------:R4:W-:Y:S02]  /*0c60*/  STS.U16 [R5+0xc], R2 ;  /* 0x00000c0205007388 */ /* 0x0009e40000000400 */
.L_x_1378:
[----:B------:R-:W-:Y:S05]  /*0c70*/  BSYNC B0 ;  /* 0x0000000000007941 */ /* 0x000fea0003800000 */
.L_x_1377:
[----:B------:R-:W-:Y:S06]  /*0c80*/  BAR.SYNC.DEFER_BLOCKING 0x0 ;  /* 0x0000000000007b1d */ /* 0x000fec0000010000 */
[----:B------:R-:W-:Y:S04]  /*0c90*/  BSSY B0, `(.L_x_1379) ;  /* 0x0000044000007945 */ /* 0x000fe80003800000 */
[----:B------:R-:W-:Y:S05]  /*0ca0*/  @P1 BRA `(.L_x_1380) ;  /* 0x0000000400081947 */ /* 0x000fea0003800000 */
[----:B------:R-:W0:Y:S01]  /*0cb0*/  S2UR UR5, SR_CgaCtaId ;  /* 0x00000000000579c3 */ /* 0x000e220000008800 */
[----:B------:R-:W-:Y:S02]  /*0cc0*/  UMOV UR4, 0x400 ;  /* 0x0000040000047882 */ /* 0x000fe40000000000 */
[----:B0-----:R-:W-:-:S09]  /*0cd0*/  ULEA UR4, UR5, UR4, 0x18 ;  /* 0x0000000405047291 */ /* 0x001fd2000f8ec03f */
[----:B-1--4-:R-:W0:Y:S04]  /*0ce0*/  LDS.U16 R5, [UR4+0x14] ;  /* 0x00001404ff057984 */ /* 0x012e280008000400 */
[----:B---3--:R-:W1:Y:S04]  /*0cf0*/  LDS R6, [UR4+0x10] ;  /* 0x00001004ff067984 */ /* 0x008e680008000800 */
[----:B------:R-:W3:Y:S04]  /*0d00*/  LDS.U16 R7, [UR4+0x1c] ;  /* 0x00001c04ff077984 */ /* 0x000ee80008000400 */
[----:B------:R-:W4:Y:S04]  /*0d10*/  LDS R10, [UR4+0x18] ;  /* 0x00001804ff0a7984 */ /* 0x000f280008000800 */
[----:B------:R-:W4:Y:S04]  /*0d20*/  LDS.U16 R9, [UR4+0x24] ;  /* 0x00002404ff097984 */ /* 0x000f280008000400 */
[----:B------:R-:W4:Y:S04]  /*0d30*/  LDS R8, [UR4+0x20] ;  /* 0x00002004ff087984 */ /* 0x000f280008000800 */
[----:B------:R-:W-:Y:S01]  /*0d40*/  LDS R12, [UR4+0x28] ;  /* 0x00002804ff0c7984 */ /* 0x000fe20008000800 */
[----:B0-----:R-:W-:-:S02]  /*0d50*/  HSETP2.GT.AND P0, PT, R5.H0_H0, R2.H0_H0, PT ;  /* 0x2000000205007234 */ /* 0x001fc40003f04800 */
[----:B------:R-:W-:-:S03]  /*0d60*/  HSETP2.NEU.AND P2, PT, R5.H0_H0, R2.H0_H0, PT ;  /* 0x2000000205007234 */ /* 0x000fc60003f4d800 */
[C---:B------:R-:W-:Y:S02]  /*0d70*/  ISETP.EQ.OR P0, PT, R3.reuse, -0x1, P0 ;  /* 0xffffffff0300780c */ /* 0x040fe40000702670 */
[----:B-1----:R-:W-:-:S04]  /*0d80*/  ISETP.LE.OR P2, PT, R3, R6, P2 ;  /* 0x000000060300720c */ /* 0x002fc80001743670 */
[----:B------:R-:W-:-:S13]  /*0d90*/  PLOP3.LUT P0, PT, P0, P2, PT, 0x8, 0x0 ;  /* 0x000000000000781c */ /* 0x000fda0000704170 */
[----:B------:R-:W-:Y:S01]  /*0da0*/  @!P0 PRMT R2, R5, 0x7610, R2 ;  /* 0x0000761005028816 */ /* 0x000fe20000000002 */
[----:B--2---:R-:W-:Y:S01]  /*0db0*/  @!P0 IMAD.MOV.U32 R3, RZ, RZ, R6 ;  /* 0x000000ffff038224 */ /* 0x004fe200078e0006 */
[----:B------:R-:W0:Y:S03]  /*0dc0*/  LDS.U16 R5, [UR4+0x2c] ;  /* 0x00002c04ff057984 */ /* 0x000e260008000400 */
[C-C-:B---3--:R-:W-:Y:S01]  /*0dd0*/  HSETP2.GT.AND P0, PT, R7.reuse.H0_H0, R2.reuse.H0_H0, PT ;  /* 0x2000000207007234 */ /* 0x148fe20003f04800 */
[----:B------:R-:W-:Y:S01]  /*0de0*/  LDS R6, [UR4+0x30] ;  /* 0x00003004ff067984 */ /* 0x000fe20008000800 */
[----:B------:R-:W-:-:S03]  /*0df0*/  HSETP2.NEU.AND P2, PT, R7.H0_H0, R2.H0_H0, PT ;  /* 0x2000000207007234 */ /* 0x000fc60003f4d800 */
[C---:B------:R-:W-:Y:S02]  /*0e00*/  ISETP.EQ.OR P0, PT, R3.reuse, -0x1, P0 ;  /* 0xffffffff0300780c */ /* 0x040fe40000702670 */
[----:B----4-:R-:W-:-:S04]  /*0e10*/  ISETP.LE.OR P2, PT, R3, R10, P2 ;  /* 0x0000000a0300720c */ /* 0x010fc80001743670 */
[----:B------:R-:W-:-:S13]  /*0e20*/  PLOP3.LUT P0, PT, P0, P2, PT, 0x8, 0x0 ;  /* 0x000000000000781c */ /* 0x000fda0000704170 */
[----:B------:R-:W-:Y:S01]  /*0e30*/  @!P0 PRMT R2, R7, 0x7610, R2 ;  /* 0x0000761007028816 */ /* 0x000fe20000000002 */
[----:B------:R-:W-:Y:S01]  /*0e40*/  @!P0 IMAD.MOV.U32 R3, RZ, RZ, R10 ;  /* 0x000000ffff038224 */ /* 0x000fe200078e000a */
[----:B------:R-:W1:Y:S03]  /*0e50*/  LDS.U16 R7, [UR4+0x34] ;  /* 0x00003404ff077984 */ /* 0x000e660008000400 */
[C-C-:B------:R-:W-:Y:S01]  /*0e60*/  HSETP2.GT.AND P0, PT, R9.reuse.H0_H0, R2.reuse.H0_H0, PT ;  /* 0x2000000209007234 */ /* 0x140fe20003f04800 */
[----:B------:R-:W-:Y:S01]  /*0e70*/  LDS R10, [UR4+0x38] ;  /* 0x00003804ff0a7984 */ /* 0x000fe20008000800 */
[----:B------:R-:W-:-:S03]  /*0e80*/  HSETP2.NEU.AND P2, PT, R9.H0_H0, R2.H0_H0, PT ;  /* 0x2000000209007234 */ /* 0x000fc60003f4d800 */
[C---:B------:R-:W-:Y:S02]  /*0e90*/  ISETP.EQ.OR P0, PT, R3.reuse, -0x1, P0 ;  /* 0xffffffff0300780c */ /* 0x040fe40000702670 */
[----:B------:R-:W-:-:S04]  /*0ea0*/  ISETP.LE.OR P2, PT, R3, R8, P2 ;  /* 0x000000080300720c */ /* 0x000fc80001743670 */
[----:B------:R-:W-:-:S13]  /*0eb0*/  PLOP3.LUT P0, PT, P0, P2, PT, 0x8, 0x0 ;  /* 0x000000000000781c */ /* 0x000fda0000704170 */
[----:B------:R-:W-:Y:S01]  /*0ec0*/  @!P0 PRMT R2, R9, 0x7610, R2 ;  /* 0x0000761009028816 */ /* 0x000fe20000000002 */
[----:B------:R-:W-:Y:S01]  /*0ed0*/  @!P0 IMAD.MOV.U32 R3, RZ, RZ, R8 ;  /* 0x000000ffff038224 */ /* 0x000fe200078e0008 */
[----:B------:R-:W2:Y:S03]  /*0ee0*/  LDS.U16 R9, [UR4+0x3c] ;  /* 0x00003c04ff097984 */ /* 0x000ea60008000400 */
[C-C-:B0-----:R-:W-:Y:S01]  /*0ef0*/  HSETP2.GT.AND P0, PT, R5.reuse.H0_H0, R2.reuse.H0_H0, PT ;  /* 0x2000000205007234 */ /* 0x141fe20003f04800 */
[----:B------:R-:W-:Y:S01]  /*0f00*/  LDS R8, [UR4+0x40] ;  /* 0x00004004ff087984 */ /* 0x000fe20008000800 */
[----:B------:R-:W-:-:S03]  /*0f10*/  HSETP2.NEU.AND P2, PT, R5.H0_H0, R2.H0_H0, PT ;  /* 0x2000000205007234 */ /* 0x000fc60003f4d800 */
[C---:B------:R-:W-:Y:S02]  /*0f20*/  ISETP.EQ.OR P0, PT, R3.reuse, -0x1, P0 ;  /* 0xffffffff0300780c */ /* 0x040fe40000702670 */
[----:B------:R-:W-:-:S04]  /*0f30*/  ISETP.LE.OR P2, PT, R3, R12, P2 ;  /* 0x0000000c0300720c */ /* 0x000fc80001743670 */
[----:B------:R-:W-:-:S13]  /*0f40*/  PLOP3.LUT P0, PT, P0, P2, PT, 0x8, 0x0 ;  /* 0x000000000000781c */ /* 0x000fda0000704170 */
[----:B------:R-:W-:Y:S01]  /*0f50*/  @!P0 PRMT R2, R5, 0x7610, R2 ;  /* 0x0000761005028816 */ /* 0x000fe20000000002 */
[----:B------:R-:W-:Y:S01]  /*0f60*/  @!P0 IMAD.MOV.U32 R3, RZ, RZ, R12 ;  /* 0x000000ffff038224 */ /* 0x000fe200078e000c */
[----:B------:R-:W0:Y:S03]  /*0f70*/  LDS.U16 R5, [UR4+0x44] ;  /* 0x00004404ff057984 */ /* 0x000e260008000400 */
[C-C-:B-1----:R-:W-:Y:S02]  /*0f80*/  HSETP2.GT.AND P0, PT, R7.reuse.H0_H0, R2.reuse.H0_H0, PT ;  /* 0x2000000207007234 */ /* 0x142fe40003f04800 */
[----:B------:R-:W-:-:S03]  /*0f90*/  HSETP2.NEU.AND P2, PT, R7.H0_H0, R2.H0_H0, PT ;  /* 0x2000000207007234 */ /* 0x000fc60003f4d800 */
[C---:B------:R-:W-:Y:S02]  /*0fa0*/  ISETP.EQ.OR P0, PT, R3.reuse, -0x1, P0 ;  /* 0xffffffff0300780c */ /* 0x040fe40000702670 */
[----:B------:R-:W-:-:S04]  /*0fb0*/  ISETP.LE.OR P2, PT, R3, R6, P2 ;  /* 0x000000060300720c */ /* 0x000fc80001743670 */
[----:B------:R-:W-:-:S13]  /*0fc0*/  PLOP3.LUT P0, PT, P0, P2, PT, 0x8, 0x0 ;  /* 0x000000000000781c */ /* 0x000fda0000704170 */
[----:B------:R-:W-:Y:S01]  /*0fd0*/  @!P0 PRMT R2, R7, 0x7610, R2 ;  /* 0x0000761007028816 */ /* 0x000fe20000000002 */
[----:B------:R-:W-:-:S04]  /*0fe0*/  @!P0 IMAD.MOV.U32 R3, RZ, RZ, R6 ;  /* 0x000000ffff038224 */ /* 0x000fc800078e0006 */
[C-C-:B--2---:R-:W-:Y:S02]  /*0ff0*/  HSETP2.GT.AND P0, PT, R9.reuse.H0_H0, R2.reuse.H0_H0, PT ;  /* 0x2000000209007234 */ /* 0x144fe40003f04800 */
[----:B------:R-:W-:-:S03]  /*1000*/  HSETP2.NEU.AND P2, PT, R9.H0_H0, R2.H0_H0, PT ;  /* 0x2000000209007234 */ /* 0x000fc60003f4d800 */
[C---:B------:R-:W-:Y:S02]  /*1010*/  ISETP.EQ.OR P0, PT, R3.reuse, -0x1, P0 ;  /* 0xffffffff0300780c */ /* 0x040fe40000702670 */
[----:B------:R-:W-:-:S04]  /*1020*/  ISETP.LE.OR P2, PT, R3, R10, P2 ;  /* 0x0000000a0300720c */ /* 0x000fc80001743670 */
[----:B------:R-:W-:-:S13]  /*1030*/  PLOP3.LUT P0, PT, P0, P2, PT, 0x8, 0x0 ;  /* 0x000000000000781c */ /* 0x000fda0000704170 */
[----:B------:R-:W-:Y:S01]  /*1040*/  @!P0 PRMT R2, R9, 0x7610, R2 ;  /* 0x0000761009028816 */ /* 0x000fe20000000002 */
[----:B------:R-:W-:-:S04]  /*1050*/  @!P0 IMAD.MOV.U32 R3, RZ, RZ, R10 ;  /* 0x000000ffff038224 */ /* 0x000fc800078e000a */
[C-C-:B0-----:R-:W-:Y:S02]  /*1060*/  HSETP2.GT.AND P0, PT, R5.reuse.H0_H0, R2.reuse.H0_H0, PT ;  /* 0x2000000205007234 */ /* 0x141fe40003f04800 */
[----:B------:R-:W-:-:S03]  /*1070*/  HSETP2.NEU.AND P2, PT, R5.H0_H0, R2.H0_H0, PT ;  /* 0x2000000205007234 */ /* 0x000fc60003f4d800 */
[C---:B------:R-:W-:Y:S02]  /*1080*/  ISETP.EQ.OR P0, PT, R3.reuse, -0x1, P0 ;  /* 0xffffffff0300780c */ /* 0x040fe40000702670 */
[----:B------:R-:W-:-:S04]  /*1090*/  ISETP.LE.OR P2, PT, R3, R8, P2 ;  /* 0x000000080300720c */ /* 0x000fc80001743670 */
[----:B------:R-:W-:-:S13]  /*10a0*/  PLOP3.LUT P0, PT, P0, P2, PT, 0x8, 0x0 ;  /* 0x000000000000781c */ /* 0x000fda0000704170 */
[----:B------:R-:W-:Y:S01]  /*10b0*/  @!P0 IMAD.MOV.U32 R3, RZ, RZ, R8 ;  /* 0x000000ffff038224 */ /* 0x000fe200078e0008 */
[----:B------:R-:W-:-:S07]  /*10c0*/  @!P0 PRMT R2, R5, 0x7610, R2 ;  /* 0x0000761005028816 */ /* 0x000fce0000000002 */
.L_x_1380:
[----:B------:R-:W-:Y:S05]  /*10d0*/  BSYNC B0 ;  /* 0x0000000000007941 */ /* 0x000fea0003800000 */
.L_x_1379:
[----:B------:R-:W-:Y:S05]  /*10e0*/  @P1 EXIT ;  /* 0x000000000000194d */ /* 0x000fea0003800000 */
[----:B0--3--:R-:W0:Y:S08]  /*10f0*/  LDC.64 R6, c[0x0][0x230] ;  /* 0x00008c00ff067b82 */ /* 0x009e300000000a00 */
[----:B------:R-:W3:Y:S01]  /*1100*/  LDC.64 R8, c[0x0][0x238] ;  /* 0x00008e00ff087b82 */ /* 0x000ee20000000a00 */
[----:B0-----:R-:W-:-:S06]  /*1110*/  IMAD.WIDE R6, R0, 0x4, R6 ;  /* 0x0000000400067825 */ /* 0x001fcc00078e0206 */
[----:B------:R-:W2:Y:S01]  /*1120*/  LDG.E R7, desc[UR6][R6.64] ;  /* 0x0000000606077981 */ /* 0x000ea2000c1e1900 */
[----:B-1--4-:R-:W-:-:S05]  /*1130*/  HADD2 R5, R2.H0_H0, RZ.H0_H0 ;  /* 0x200000ff02057230 */ /* 0x012fca0000000800 */
[----:B------:R-:W-:-:S05]  /*1140*/  HADD2.F32 R5, -RZ, R5.H0_H0 ;  /* 0x20000005ff057230 */ /* 0x000fca0000004100 */
[----:B-----5:R-:W-:Y:S01]  /*1150*/  FSETP.GE.FTZ.AND P0, PT, R5, R4, PT ;  /* 0x000000040500720b */ /* 0x020fe20003f16000 */
[----:B---3--:R-:W-:-:S05]  /*1160*/  IMAD.WIDE R4, R0, 0x4, R8 ;  /* 0x0000000400047825 */ /* 0x008fca00078e0208 */
[----:B--2---:R0:W-:Y:S07]  /*1170*/  STG.E desc[UR6][R4.64], R7 ;  /* 0x0000000704007986 */ /* 0x0041ee000c101906 */
[----:B------:R-:W-:Y:S05]  /*1180*/  @!P0 EXIT ;  /* 0x000000000000894d */ /* 0x000fea0003800000 */
[----:B------:R-:W1:Y:S01]  /*1190*/  LDC R6, c[0x0][0x228] ;  /* 0x00008a00ff067b82 */ /* 0x000e620000000800 */
[----:B------:R-:W-:Y:S02]  /*11a0*/  ISETP.GE.AND P2, PT, R3, RZ, PT ;  /* 0x000000ff0300720c */ /* 0x000fe40003f46270 */
[----:B-1----:R-:W-:-:S04]  /*11b0*/  IABS R13, R6 ;  /* 0x00000006000d7213 */ /* 0x002fc80000000000 */
[----:B------:R-:W1:Y:S08]  /*11c0*/  I2F.RP R10, R13 ;  /* 0x0000000d000a7306 */ /* 0x000e700000209400 */
[----:B-1----:R-:W1:Y:S02]  /*11d0*/  MUFU.RCP R10, R10 ;  /* 0x0000000a000a7308 */ /* 0x002e640000001000 */
[----:B-1----:R-:W-:-:S06]  /*11e0*/  VIADD R8, R10, 0xffffffe ;  /* 0x0ffffffe0a087836 */ /* 0x002fcc0000000000 */
[----:B------:R1:W2:Y:S02]  /*11f0*/  F2I.FTZ.U32.TRUNC.NTZ R9, R8 ;  /* 0x0000000800097305 */ /* 0x0002a4000021f000 */
[----:B-1----:R-:W-:Y:S02]  /*1200*/  IMAD.MOV.U32 R8, RZ, RZ, RZ ;  /* 0x000000ffff087224 */ /* 0x002fe400078e00ff */
[----:B--2---:R-:W-:-:S04]  /*1210*/  IMAD.MOV R12, RZ, RZ, -R9 ;  /* 0x000000ffff0c7224 */ /* 0x004fc800078e0a09 */
[----:B------:R-:W-:Y:S01]  /*1220*/  IMAD R11, R12, R13, RZ ;  /* 0x0000000d0c0b7224 */ /* 0x000fe200078e02ff */
[----:B------:R-:W-:Y:S01]  /*1230*/  IABS R12, R3 ;  /* 0x00000003000c7213 */ /* 0x000fe20000000000 */
[----:B------:R-:W-:Y:S02]  /*1240*/  IMAD.IADD R3, R7, 0x1, R6 ;  /* 0x0000000107037824 */ /* 0x000fe400078e0206 */
[----:B------:R-:W-:Y:S02]  /*1250*/  IMAD.HI.U32 R9, R9, R11, R8 ;  /* 0x0000000b09097227 */ /* 0x000fe400078e0008 */
[----:B------:R-:W1:Y:S01]  /*1260*/  LDC.64 R10, c[0x0][0x220] ;  /* 0x00008800ff0a7b82 */ /* 0x000e620000000a00 */
[----:B------:R-:W-:Y:S03]  /*1270*/  STG.E desc[UR6][R4.64], R3 ;  /* 0x0000000304007986 */ /* 0x000fe6000c101906 */
[----:B------:R-:W-:-:S04]  /*1280*/  IMAD.HI.U32 R9, R9, R12, RZ ;  /* 0x0000000c09097227 */ /* 0x000fc800078e00ff */
[----:B------:R-:W-:-:S04]  /*1290*/  IMAD.MOV R9, RZ, RZ, -R9 ;  /* 0x000000ffff097224 */ /* 0x000fc800078e0a09 */
[C---:B------:R-:W-:Y:S02]  /*12a0*/  IMAD R12, R13.reuse, R9, R12 ;  /* 0x000000090d0c7224 */ /* 0x040fe400078e020c */
[----:B------:R-:W0:Y:S03]  /*12b0*/  LDC.64 R8, c[0x0][0x218] ;  /* 0x00008600ff087b82 */ /* 0x000e260000000a00 */
[----:B------:R-:W-:-:S13]  /*12c0*/  ISETP.GT.U32.AND P0, PT, R13, R12, PT ;  /* 0x0000000c0d00720c */ /* 0x000fda0003f04070 */
[----:B------:R-:W-:Y:S01]  /*12d0*/  @!P0 IMAD.IADD R12, R12, 0x1, -R13 ;  /* 0x000000010c0c8824 */ /* 0x000fe200078e0a0d */
[----:B------:R-:W-:-:S04]  /*12e0*/  ISETP.NE.AND P0, PT, R6, RZ, PT ;  /* 0x000000ff0600720c */ /* 0x000fc80003f05270 */
[----:B------:R-:W-:-:S13]  /*12f0*/  ISETP.GT.U32.AND P1, PT, R13, R12, PT ;  /* 0x0000000c0d00720c */ /* 0x000fda0003f24070 */
[----:B------:R-:W-:Y:S02]  /*1300*/  @!P1 IMAD.IADD R12, R12, 0x1, -R13 ;  /* 0x000000010c0c9824 */ /* 0x000fe400078e0a0d */
[-C--:B------:R-:W-:Y:S02]  /*1310*/  IMAD R13, R0, R6.reuse, RZ ;  /* 0x00000006000d7224 */ /* 0x080fe400078e02ff */
[----:B------:R-:W-:Y:S01]  /*1320*/  @!P2 IMAD.MOV R12, RZ, RZ, -R12 ;  /* 0x000000ffff0ca224 */ /* 0x000fe200078e0a0c */
[----:B------:R-:W-:Y:S01]  /*1330*/  @!P0 LOP3.LUT R12, RZ, R6, RZ, 0x33, !PT ;  /* 0x00000006ff0c8212 */ /* 0x000fe200078e33ff */
[----:B0-----:R-:W-:-:S04]  /*1340*/  IMAD.WIDE R6, R13, 0x4, R8 ;  /* 0x000000040d067825 */ /* 0x001fc800078e0208 */
[----:B-1----:R-:W-:Y:S01]  /*1350*/  IMAD.WIDE R8, R13, 0x2, R10 ;  /* 0x000000020d087825 */ /* 0x002fe200078e020a */
[----:B------:R-:W-:Y:S04]  /*1360*/  STG.E desc[UR6][R6.64], R12 ;  /* 0x0000000c06007986 */ /* 0x000fe8000c101906 */
[----:B------:R-:W-:Y:S01]  /*1370*/  STG.E.U16 desc[UR6][R8.64], R2 ;  /* 0x0000000208007986 */ /* 0x000fe2000c101506 */
[----:B------:R-:W-:Y:S05]  /*1380*/  EXIT ;  /* 0x000000000000794d */ /* 0x000fea0003800000 */
.L_x_1381:
        /* <DEDUP_REMOVED lines=15> */
.L_x_2043:


//--------------------- .text._ZN17fastertransformer13topp_samplingIfLi256EEEvPT_PiS3_S3_PbPfS5_PKiS7_iP17curandStateXORWOWfPKfS7_iPKb --------------------------
	.section	.text._ZN17fastertransformer13topp_samplingIfLi256EEEvPT_PiS3_S3_PbPfS5_PKiS7_iP17curandStateXORWOWfPKfS7_iPKb,"ax",@progbits
	.align	128
        .global         _ZN17fastertransformer13topp_samplingIfLi256EEEvPT_PiS3_S3_PbPfS5_PKiS7_iP17curandStateXORWOWfPKfS7_iPKb
        .type           _ZN17fastertransformer13topp_samplingIfLi256EEEvPT_PiS3_S3_PbPfS5_PKiS7_iP17curandStateXORWOWfPKfS7_iPKb,@function
        .size           _ZN17fastertransformer13topp_samplingIfLi256EEEvPT_PiS3_S3_PbPfS5_PKiS7_iP17curandStateXORWOWfPKfS7_iPKb,(.L_x_2044 - _ZN17fastertransformer13topp_samplingIfLi256EEEvPT_PiS3_S3_PbPfS5_PKiS7_iP17curandStateXORWOWfPKfS7_iPKb)
        .other          _ZN17fastertransformer13topp_samplingIfLi256EEEvPT_PiS3_S3_PbPfS5_PKiS7_iP17curandStateXORWOWfPKfS7_iPKb,@"STO_CUDA_ENTRY STV_DEFAULT"
_ZN17fastertransformer13topp_samplingIfLi256EEEvPT_PiS3_S3_PbPfS5_PKiS7_iP17curandStateXORWOWfPKfS7_iPKb:
.text._ZN17fastertransformer13topp_samplingIfLi256EEEvPT_PiS3_S3_PbPfS5_PKiS7_iP17curandStateXORWOWfPKfS7_iPKb:
        /* <DEDUP_REMOVED lines=15> */
.L_x_1382:
        /* <DEDUP_REMOVED lines=12> */
.L_x_1383:
        /* <DEDUP_REMOVED lines=31> */
.L_x_1385:
[----:B------:R-:W-:Y:S05]  /*03a0*/  BSYNC B0 ;  /* 0x0000000000007941 */ /* 0x000fea0003800000 */
.L_x_1384:
        /* <DEDUP_REMOVED lines=38> */
.L_x_1394:
[----:B------:R-:W-:Y:S01]  /*0610*/  ISETP.GE.AND P0, PT, R4, UR10, PT ;  /* 0x0000000a04007c0c */ /* 0x000fe2000bf06270 */
[----:B------:R-:W-:Y:S01]  /*0620*/  BSSY B0, `(.L_x_1388) ;  /* 0x0000008000007945 */ /* 0x000fe20003800000 */
[----:B------:R-:W-:Y:S02]  /*0630*/  IMAD.MOV.U32 R21, RZ, RZ, R4 ;  /* 0x000000ffff157224 */ /* 0x000fe400078e0004 */
[----:B--2---:R-:W-:-:S09]  /*0640*/  IMAD.MOV.U32 R6, RZ, RZ, RZ ;  /* 0x000000ffff067224 */ /* 0x004fd200078e00ff */
[----:B------:R-:W-:Y:S05]  /*0650*/  @P0 BRA `(.L_x_1389) ;  /* 0x0000000000100947 */ /* 0x000fea0003800000 */
[----:B0-----:R-:W0:Y:S01]  /*0660*/  LDC.64 R6, c[0x0][0x210] ;  /* 0x00008400ff067b82 */ /* 0x001e220000000a00 */
[----:B------:R-:W-:-:S04]  /*0670*/  IMAD.IADD R9, R24, 0x1, R21 ;  /* 0x0000000118097824 */ /* 0x000fc800078e0215 */
[----:B0-----:R-:W-:-:S06]  /*0680*/  IMAD.WIDE R6, R9, 0x4, R6 ;  /* 0x0000000409067825 */ /* 0x001fcc00078e0206 */
[----:B------:R1:W5:Y:S02]  /*0690*/  LDG.E R6, desc[UR8][R6.64] ;  /* 0x0000000806067981 */ /* 0x000364000c1e1900 */
.L_x_1389:
[----:B------:R-:W-:Y:S05]  /*06a0*/  BSYNC B0 ;  /* 0x0000000000007941 */ /* 0x000fea0003800000 */
.L_x_1388:
[----:B------:R-:W-:Y:S01]  /*06b0*/  ISETP.GT.U32.AND P0, PT, R2, 0x1f, PT ;  /* 0x0000001f0200780c */ /* 0x000fe20003f04070 */
[----:B-----5:R2:W-:Y:S01]  /*06c0*/  STS [R17+0x10], R6 ;  /* 0x0000100611007388 */ /* 0x0205e20000000800 */
[----:B------:R-:W-:Y:S05]  /*06d0*/  WARPSYNC.ALL ;  /* 0x0000000000007948 */ /* 0x000fea0003800000 */
[----:B------:R-:W-:Y:S06]  /*06e0*/  BAR.SYNC.DEFER_BLOCKING 0x0 ;  /* 0x0000000000007b1d */ /* 0x000fec0000010000 */
[----:B--2---:R-:W-:Y:S05]  /*06f0*/  @P0 BRA `(.L_x_1390) ;  /* 0x0000000000c40947 */ /* 0x004fea0003800000 */
[----:B------:R-:W-:Y:S01]  /*0700*/  LDS R14, [R15+0x14] ;  /* 0x000014000f0e7984 */ /* 0x000fe20000000800 */
[----:B------:R-:W-:Y:S01]  /*0710*/  UMOV UR4, 0xffffffff ;  /* 0xffffffff00047882 */ /* 0x000fe20000000000 */
[----:B------:R-:W-:Y:S02]  /*0720*/  ISETP.NE.AND P1, PT, R2, RZ, PT ;  /* 0x000000ff0200720c */ /* 0x000fe40003f25270 */
[----:B------:R-:W0:Y:S04]  /*0730*/  LDS R13, [R15+0x10] ;  /* 0x000010000f0d7984 */ /* 0x000e280000000800 */
[----:B------:R-:W2:Y:S04]  /*0740*/  LDS R12, [R15+0x18] ;  /* 0x000018000f0c7984 */ /* 0x000ea80000000800 */
[----:B------:R-:W3:Y:S04]  /*0750*/  LDS R11, [R15+0x1c] ;  /* 0x00001c000f0b7984 */ /* 0x000ee80000000800 */
[----:B------:R-:W4:Y:S04]  /*0760*/  LDS R10, [R15+0x20] ;  /* 0x000020000f0a7984 */ /* 0x000f280000000800 */
[----:B------:R-:W5:Y:S04]  /*0770*/  LDS R9, [R15+0x24] ;  /* 0x000024000f097984 */ /* 0x000f680000000800 */
[----:B------:R-:W5:Y:S04]  /*0780*/  LDS R8, [R15+0x28] ;  /* 0x000028000f087984 */ /* 0x000f680000000800 */
[----:B------:R-:W5:Y:S01]  /*0790*/  LDS R6, [R15+0x2c] ;  /* 0x00002c000f067984 */ /* 0x000f620000000800 */
[----:B01----:R-:W-:-:S04]  /*07a0*/  FADD.FTZ R7, R14, R13 ;  /* 0x0000000d0e077221 */ /* 0x003fc80000010000 */
[----:B--2---:R-:W-:-:S04]  /*07b0*/  FADD.FTZ R0, R7, R12 ;  /* 0x0000000c07007221 */ /* 0x004fc80000010000 */
[----:B---3--:R-:W-:-:S04]  /*07c0*/  FADD.FTZ R7, R0, R11 ;  /* 0x0000000b00077221 */ /* 0x008fc80000010000 */
[----:B----4-:R-:W-:-:S04]  /*07d0*/  FADD.FTZ R0, R7, R10 ;  /* 0x0000000a07007221 */ /* 0x010fc80000010000 */
[----:B-----5:R-:W-:-:S04]  /*07e0*/  FADD.FTZ R7, R0, R9 ;  /* 0x0000000900077221 */ /* 0x020fc80000010000 */
[----:B------:R-:W-:-:S04]  /*07f0*/  FADD.FTZ R7, R7, R8 ;  /* 0x0000000807077221 */ /* 0x000fc80000010000 */
        /* <DEDUP_REMOVED lines=15> */
.L_x_1417:
        /* <DEDUP_REMOVED lines=18> */
.L_x_1390:
[----:B------:R-:W-:Y:S05]  /*0a10*/  WARPSYNC.ALL ;  /* 0x0000000000007948 */ /* 0x000fea0003800000 */
[----:B------:R-:W3:Y:S08]  /*0a20*/  S2UR UR6, SR_CgaCtaId ;  /* 0x00000000000679c3 */ /* 0x000ef00000008800 */
[----:B------:R-:W-:Y:S06]  /*0a30*/  BAR.SYNC.DEFER_BLOCKING 0x0 ;  /* 0x0000000000007b1d */ /* 0x000fec0000010000 */
[----:B------:R-:W-:Y:S01]  /*0a40*/  UMOV UR4, 0x400 ;  /* 0x0000040000047882 */ /* 0x000fe20000000000 */
[----:B------:R-:W-:Y:S01]  /*0a50*/  BSSY B0, `(.L_x_1392) ;  /* 0x000000a000007945 */ /* 0x000fe20003800000 */
[----:B---3--:R-:W-:Y:S01]  /*0a60*/  ULEA UR4, UR6, UR4, 0x18 ;  /* 0x0000000406047291 */ /* 0x008fe2000f8ec03f */
[----:B01----:R-:W-:Y:S08]  /*0a70*/  LDS R7, [R17+0x10] ;  /* 0x0000100011077984 */ /* 0x003ff00000000800 */
[----:B------:R-:W0:Y:S02]  /*0a80*/  LDS R0, [UR4+0x4] ;  /* 0x00000404ff007984 */ /* 0x000e240008000800 */
[----:B0-----:R-:W-:-:S13]  /*0a90*/  FSETP.GTU.FTZ.AND P0, PT, R0, R7, PT ;  /* 0x000000070000720b */ /* 0x001fda0003f1c000 */
[----:B------:R-:W-:-:S04]  /*0aa0*/  VOTE.ANY R7, PT, !P0 ;  /* 0x0000000000077806 */ /* 0x000fc800040e0100 */
[----:B------:R-:W-:-:S13]  /*0ab0*/  ISETP.EQ.OR P0, PT, R7, RZ, P2 ;  /* 0x000000ff0700720c */ /* 0x000fda0001702670 */
[----:B------:R-:W-:Y:S05]  /*0ac0*/  @P0 BRA `(.L_x_1393) ;  /* 0x0000000000080947 */ /* 0x000fea0003800000 */
[----:B------:R-:W-:Y:S04]  /*0ad0*/  ATOMS.POPC.INC.32 RZ, [UR4] ;  /* 0x00000000ffff7f8c */ /* 0x000fe8000d800004 */
[----:B------:R0:W-:Y:S02]  /*0ae0*/  STS [R20], R7 ;  /* 0x0000000714007388 */ /* 0x0001e40000000800 */
.L_x_1393:
[----:B------:R-:W-:Y:S05]  /*0af0*/  BSYNC B0 ;  /* 0x0000000000007941 */ /* 0x000fea0003800000 */
.L_x_1392:
[----:B------:R-:W-:Y:S06]  /*0b00*/  BAR.SYNC.DEFER_BLOCKING 0x0 ;  /* 0x0000000000007b1d */ /* 0x000fec0000010000 */
[----:B------:R-:W1:Y:S02]  /*0b10*/  LDS R0, [UR4] ;  /* 0x00000004ff007984 */ /* 0x000e640008000800 */
[----:B-1----:R-:W-:-:S13]  /*0b20*/  ISETP.GT.AND P0, PT, R0, RZ, PT ;  /* 0x000000ff0000720c */ /* 0x002fda0003f04270 */
[----:B------:R-:W-:Y:S05]  /*0b30*/  @P0 BRA `(.L_x_1387) ;  /* 0x00000000000c0947 */ /* 0x000fea0003800000 */
[----:B------:R-:W-:-:S05]  /*0b40*/  VIADD R4, R21, 0x100 ;  /* 0x0000010015047836 */ /* 0x000fca0000000000 */
[----:B------:R-:W-:-:S13]  /*0b50*/  ISETP.GE.AND P0, PT, R4, UR5, PT ;  /* 0x0000000504007c0c */ /* 0x000fda000bf06270 */
[----:B------:R-:W-:Y:S05]  /*0b60*/  @!P0 BRA `(.L_x_1394) ;  /* 0xfffffff800a88947 */ /* 0x000fea000383ffff */
.L_x_1387:
        /* <DEDUP_REMOVED lines=22> */
.L_x_1403:
[C---:B------:R-:W-:Y:S02]  /*0cd0*/  IMAD R23, R17.reuse, 0x4, R22 ;  /* 0x0000000411177824 */ /* 0x040fe400078e0216 */
[----:B------:R-:W-:Y:S02]  /*0ce0*/  VIADD R0, R0, 0xfffffff0 ;  /* 0xfffffff000007836 */ /* 0x000fe40000000000 */
[----:B------:R-:W-:Y:S01]  /*0cf0*/  VIADD R17, R17, 0x10 ;  /* 0x0000001011117836 */ /* 0x000fe20000000000 */
[----:B--2---:R-:W0:Y:S04]  /*0d00*/  LDS.128 R12, [R23] ;  /* 0x00000000170c7984 */ /* 0x004e280000000c00 */
        /* <DEDUP_REMOVED lines=17> */
.L_x_1402:
[----:B------:R-:W-:Y:S05]  /*0e20*/  BSYNC B3 ;  /* 0x0000000000037941 */ /* 0x000fea0003800000 */
.L_x_1401:
[----:B------:R-:W-:Y:S01]  /*0e30*/  ISETP.GT.AND P1, PT, R0, 0x4, PT ;  /* 0x000000040000780c */ /* 0x000fe20003f24270 */
[----:B------:R-:W-:-:S12]  /*0e40*/  BSSY B3, `(.L_x_1404) ;  /* 0x000000e000037945 */ /* 0x000fd80003800000 */
[----:B------:R-:W-:Y:S05]  /*0e50*/  @!P1 BRA `(.L_x_1405) ;  /* 0x0000000000309947 */ /* 0x000fea0003800000 */
[C---:B--2---:R-:W-:Y:S02]  /*0e60*/  IMAD R12, R17.reuse, 0x4, R22 ;  /* 0x00000004110c7824 */ /* 0x044fe400078e0216 */
        /* <DEDUP_REMOVED lines=11> */
.L_x_1405:
[----:B------:R-:W-:Y:S05]  /*0f20*/  BSYNC B3 ;  /* 0x0000000000037941 */ /* 0x000fea0003800000 */
.L_x_1404:
[----:B------:R-:W-:-:S13]  /*0f30*/  ISETP.NE.OR P0, PT, R0, RZ, P0 ;  /* 0x000000ff0000720c */ /* 0x000fda0000705670 */
[----:B------:R-:W-:Y:S05]  /*0f40*/  @!P0 BREAK B0 ;  /* 0x0000000000008942 */ /* 0x000fea0003800000 */
[----:B------:R-:W-:Y:S05]  /*0f50*/  @!P0 BRA `(.L_x_1398) ;  /* 0x0000000000288947 */ /* 0x000fea0003800000 */
.L_x_1400:
[----:B------:R-:W-:Y:S05]  /*0f60*/  BSYNC B0 ;  /* 0x0000000000007941 */ /* 0x000fea0003800000 */
.L_x_1399:
[C---:B------:R-:W-:Y:S02]  /*0f70*/  IMAD R5, R17.reuse, 0x4, R22 ;  /* 0x0000000411057824 */ /* 0x040fe400078e0216 */
[----:B------:R-:W-:Y:S02]  /*0f80*/  VIADD R0, R0, 0xfffffffc ;  /* 0xfffffffc00007836 */ /* 0x000fe40000000000 */
[----:B------:R-:W-:Y:S02]  /*0f90*/  VIADD R17, R17, 0x4 ;  /* 0x0000000411117836 */ /* 0x000fe40000000000 */
[----:B--2---:R-:W0:Y:S01]  /*0fa0*/  LDS.128 R4, [R5] ;  /* 0x0000000005047984 */ /* 0x004e220000000c00 */
[----:B------:R-:W-:Y:S02]  /*0fb0*/  ISETP.NE.AND P1, PT, R0, RZ, PT ;  /* 0x000000ff0000720c */ /* 0x000fe40003f25270 */
[----:B0-----:R-:W-:-:S04]  /*0fc0*/  LOP3.LUT R4, R6, R5, R4, 0xfe, !PT ;  /* 0x0000000506047212 */ /* 0x001fc800078efe04 */
[----:B------:R-:W-:-:S04]  /*0fd0*/  LOP3.LUT P0, RZ, R7, R4, RZ, 0xfc, !PT ;  /* 0x0000000407ff7212 */ /* 0x000fc8000780fcff */
[----:B------:R-:W-:-:S03]  /*0fe0*/  SEL R19, R19, 0x1, !P0 ;  /* 0x0000000113137807 */ /* 0x000fc60004000000 */
[----:B------:R-:W-:Y:S06]  /*0ff0*/  @P1 BRA `(.L_x_1399) ;  /* 0xfffffffc00dc1947 */ /* 0x000fec000383ffff */
.L_x_1398:
[----:B------:R-:W-:Y:S05]  /*1000*/  BSYNC B1 ;  /* 0x0000000000017941 */ /* 0x000fea0003800000 */
.L_x_1397:
[----:B------:R-:W-:-:S13]  /*1010*/  ISETP.NE.AND P0, PT, R18, RZ, PT ;  /* 0x000000ff1200720c */ /* 0x000fda0003f05270 */
[----:B------:R-:W-:Y:S05]  /*1020*/  @!P0 BRA `(.L_x_1396) ;  /* 0x0000000000208947 */ /* 0x000fea0003800000 */
[----:B------:R-:W-:-:S07]  /*1030*/  IMAD R17, R17, 0x4, R22 ;  /* 0x0000000411117824 */ /* 0x000fce00078e0216 */
.L_x_1406:
[----:B------:R0:W1:Y:S01]  /*1040*/  LDS R0, [R17] ;  /* 0x0000000011007984 */ /* 0x0000620000000800 */
[----:B------:R-:W-:-:S05]  /*1050*/  VIADD R18, R18, 0xffffffff ;  /* 0xffffffff12127836 */ /* 0x000fca0000000000 */
[----:B------:R-:W-:Y:S01]  /*1060*/  ISETP.NE.AND P1, PT, R18, RZ, PT ;  /* 0x000000ff1200720c */ /* 0x000fe20003f25270 */
[----:B0-----:R-:W-:Y:S01]  /*1070*/  VIADD R17, R17, 0x4 ;  /* 0x0000000411117836 */ /* 0x001fe20000000000 */
[----:B-1----:R-:W-:-:S04]  /*1080*/  ISETP.NE.AND P0, PT, R0, RZ, PT ;  /* 0x000000ff0000720c */ /* 0x002fc80003f05270 */
[----:B------:R-:W-:-:S07]  /*1090*/  SEL R19, R19, 0x1, !P0 ;  /* 0x0000000113137807 */ /* 0x000fce0004000000 */
[----:B------:R-:W-:Y:S05]  /*10a0*/  @P1 BRA `(.L_x_1406) ;  /* 0xfffffffc00e41947 */ /* 0x000fea000383ffff */
.L_x_1396:
[----:B------:R-:W-:Y:S05]  /*10b0*/  BSYNC B2 ;  /* 0x0000000000027941 */ /* 0x000fea0003800000 */
.L_x_1395:
        /* <DEDUP_REMOVED lines=8> */
[----:B--2---:R-:W0:Y:S05]  /*1140*/  LDC.64 R10, c[0x0][0x238] ;  /* 0x00008e00ff0a7b82 */ /* 0x004e2a0000000a00 */
        /* <DEDUP_REMOVED lines=12> */
[----:B------:R-:W2:Y:S06]  /*1210*/  LDG.E R8, desc[UR8][R8.64] ;  /* 0x0000000808087981 */ /* 0x000eac000c1e1900 */
[----:B------:R-:W-:-:S04]  /*1220*/  @P0 LEA R10, P1, R3, R10, 0x2 ;  /* 0x0000000a030a0211 */ /* 0x000fc800078210ff */
[----:B------:R-:W-:-:S05]  /*1230*/  @P0 LEA.HI.X R11, R3, R11, R16, 0x2, P1 ;  /* 0x0000000b030b0211 */ /* 0x000fca00008f1410 */
[----:B------:R-:W3:Y:S01]  /*1240*/  @P0 LDG.E R2, desc[UR8][R10.64] ;  /* 0x000000080a020981 */ /* 0x000ee2000c1e1900 */
[----:B------:R-:W-:-:S04]  /*1250*/  ISETP.NE.U32.AND P1, PT, R6, RZ, PT ;  /* 0x000000ff0600720c */ /* 0x000fc80003f25070 */
[----:B------:R-:W-:-:S13]  /*1260*/  ISETP.NE.AND.EX P1, PT, R7, RZ, PT, P1 ;  /* 0x000000ff0700720c */ /* 0x000fda0003f25310 */
[----:B------:R-:W-:-:S04]  /*1270*/  @P1 LEA R6, P2, R3, R6, 0x2 ;  /* 0x0000000603061211 */ /* 0x000fc800078410ff */
[----:B------:R-:W-:Y:S01]  /*1280*/  @P1 LEA.HI.X R7, R3, R7, R16, 0x2, P2 ;  /* 0x0000000703071211 */ /* 0x000fe200010f1410 */
[----:B--2---:R-:W1:Y:S02]  /*1290*/  MUFU.LG2 R0, R8 ;  /* 0x0000000800007308 */ /* 0x004e640000000c00 */
[----:B-1----:R-:W-:-:S04]  /*12a0*/  FMUL.FTZ R15, R0, 0.69314718246459960938 ;  /* 0x3f317218000f7820 */ /* 0x002fc80000410000 */
[----:B---3--:R-:W-:-:S05]  /*12b0*/  @P0 FADD.FTZ R13, R15, R2 ;  /* 0x000000020f0d0221 */ /* 0x008fca0000010000 */
[----:B------:R1:W-:Y:S04]  /*12c0*/  @P0 STG.E desc[UR8][R10.64], R13 ;  /* 0x0000000d0a000986 */ /* 0x0003e8000c101908 */
[----:B------:R1:W-:Y:S02]  /*12d0*/  @P1 STG.E desc[UR8][R6.64], R15 ;  /* 0x0000000f06001986 */ /* 0x0003e4000c101908 */
.L_x_1407:
        /* <DEDUP_REMOVED lines=27> */
.L_x_1386:
        /* <DEDUP_REMOVED lines=11> */
[----:B------:R-:W-:Y:S02]  /*1540*/  ISETP.NE.AND.EX P0, PT, R11, RZ, PT, P0 ;  /* 0x000000ff0b00720c */ /* 0x000fe40003f05300 */
[----:B-1----:R-:W-:-:S04]  /*1550*/  LEA R8, P1, R24, R8, 0x2 ;  /* 0x0000000818087211 */ /* 0x002fc800078210ff */
[----:B------:R-:W-:-:S05]  /*1560*/  LEA.HI.X R9, R24, R9, R0, 0x2, P1 ;  /* 0x0000000918097211 */ /* 0x000fca00008f1400 */
[----:B------:R-:W2:Y:S02]  /*1570*/  LDG.E R8, desc[UR8][R8.64] ;  /* 0x0000000808087981 */ /* 0x000ea4000c1e1900 */
        /* <DEDUP_REMOVED lines=12> */
.L_x_1408:
        /* <DEDUP_REMOVED lines=27> */
.L_x_1391:
[----:B------:R-:W-:Y:S02]  /*17f0*/  IMAD.MOV.U32 R4, RZ, RZ, 0x1 ;  /* 0x00000001ff047424 */ /* 0x000fe400078e00ff */
[----:B------:R-:W-:Y:S02]  /*1800*/  IMAD.MOV.U32 R23, RZ, RZ, R25 ;  /* 0x000000ffff177224 */ /* 0x000fe400078e0019 */
[----:B------:R-:W-:Y:S02]  /*1810*/  IMAD.MOV.U32 R7, RZ, RZ, RZ ;  /* 0x000000ffff077224 */ /* 0x000fe400078e00ff */
[----:B------:R-:W-:-:S07]  /*1820*/  IMAD.MOV.U32 R0, RZ, RZ, -0x1 ;  /* 0xffffffffff007424 */ /* 0x000fce00078e00ff */
[----:B------:R-:W-:Y:S05]  /*1830*/  WARPSYNC.COLLECTIVE R0, `(.L_x_1409) ;  /* 0x0000000000087348 */ /* 0x000fea0003c00000 */
[----:B------:R0:W1:Y:S02]  /*1840*/  SHFL.UP P0, R4, R23, R4, R7 ;  /* 0x0400000417047389 */ /* 0x0000640000000007 */
[----:B01----:R-:W-:Y:S01]  /*1850*/  ENDCOLLECTIVE ;  /* 0x000000000000791b */ /* 0x003fe20003800000 */
.L_x_1409:
[----:B------:R-:W-:Y:S02]  /*1860*/  IMAD.MOV.U32 R19, RZ, RZ, R4 ;  /* 0x000000ffff137224 */ /* 0x000fe400078e0004 */
[----:B------:R-:W-:Y:S02]  /*1870*/  IMAD.MOV.U32 R4, RZ, RZ, 0x2 ;  /* 0x00000002ff047424 */ /* 0x000fe400078e00ff */
[----:B------:R-:W-:-:S04]  /*1880*/  @P0 FADD R19, R25, R19 ;  /* 0x0000001319130221 */ /* 0x000fc80000000000 */
[----:B------:R-:W-:-:S07]  /*1890*/  IMAD.MOV.U32 R23, RZ, RZ, R19 ;  /* 0x000000ffff177224 */ /* 0x000fce00078e0013 */
[----:B------:R-:W-:Y:S05]  /*18a0*/  WARPSYNC.COLLECTIVE R0, `(.L_x_1410) ;  /* 0x0000000000087348 */ /* 0x000fea0003c00000 */
[----:B------:R0:W1:Y:S02]  /*18b0*/  SHFL.UP P0, R4, R23, R4, R7 ;  /* 0x0400000417047389 */ /* 0x0000640000000007 */
[----:B01----:R-:W-:Y:S01]  /*18c0*/  ENDCOLLECTIVE ;  /* 0x000000000000791b */ /* 0x003fe20003800000 */
.L_x_1410:
[----:B------:R-:W-:Y:S02]  /*18d0*/  IMAD.MOV.U32 R23, RZ, RZ, R4 ;  /* 0x000000ffff177224 */ /* 0x000fe400078e0004 */
[----:B------:R-:W-:Y:S02]  /*18e0*/  IMAD.MOV.U32 R4, RZ, RZ, 0x4 ;  /* 0x00000004ff047424 */ /* 0x000fe400078e00ff */
[----:B------:R-:W-:-:S07]  /*18f0*/  @P0 FADD R23, R19, R23 ;  /* 0x0000001713170221 */ /* 0x000fce0000000000 */
[----:B------:R-:W-:Y:S05]  /*1900*/  WARPSYNC.COLLECTIVE R0, `(.L_x_1411) ;  /* 0x0000000000087348 */ /* 0x000fea0003c00000 */
[----:B------:R0:W1:Y:S02]  /*1910*/  SHFL.UP P0, R4, R23, R4, R7 ;  /* 0x0400000417047389 */ /* 0x0000640000000007 */
[----:B01----:R-:W-:Y:S01]  /*1920*/  ENDCOLLECTIVE ;  /* 0x000000000000791b */ /* 0x003fe20003800000 */
.L_x_1411:
[----:B------:R-:W-:Y:S02]  /*1930*/  IMAD.MOV.U32 R19, RZ, RZ, R4 ;  /* 0x000000ffff137224 */ /* 0x000fe400078e0004 */
[----:B------:R-:W-:Y:S02]  /*1940*/  IMAD.MOV.U32 R4, RZ, RZ, 0x8 ;  /* 0x00000008ff047424 */ /* 0x000fe400078e00ff */
[----:B------:R-:W-:-:S04]  /*1950*/  @P0 FADD R19, R23, R19 ;  /* 0x0000001317130221 */ /* 0x000fc80000000000 */
[----:B------:R-:W-:-:S07]  /*1960*/  IMAD.MOV.U32 R23, RZ, RZ, R19 ;  /* 0x000000ffff177224 */ /* 0x000fce00078e0013 */
[----:B------:R-:W-:Y:S05]  /*1970*/  WARPSYNC.COLLECTIVE R0, `(.L_x_1412) ;  /* 0x0000000000087348 */ /* 0x000fea0003c00000 */
[----:B------:R0:W1:Y:S02]  /*1980*/  SHFL.UP P0, R4, R23, R4, R7 ;  /* 0x0400000417047389 */ /* 0x0000640000000007 */
[----:B01----:R-:W-:Y:S01]  /*1990*/  ENDCOLLECTIVE ;  /* 0x000000000000791b */ /* 0x003fe20003800000 */
.L_x_1412:
        /* <DEDUP_REMOVED lines=8> */
.L_x_1413:
[----:B------:R-:W-:Y:S02]  /*1a20*/  IMAD.MOV.U32 R7, RZ, RZ, 0x1f ;  /* 0x0000001fff077424 */ /* 0x000fe400078e00ff */
[----:B------:R-:W-:Y:S02]  /*1a30*/  IMAD.MOV.U32 R23, RZ, RZ, R4 ;  /* 0x000000ffff177224 */ /* 0x000fe400078e0004 */
[----:B------:R-:W-:Y:S02]  /*1a40*/  IMAD.MOV.U32 R4, RZ, RZ, 0x1 ;  /* 0x00000001ff047424 */ /* 0x000fe400078e00ff */
[----:B------:R-:W-:-:S07]  /*1a50*/  @P0 FADD R23, R25, R23 ;  /* 0x0000001719170221 */ /* 0x000fce0000000000 */
[----:B------:R-:W-:Y:S05]  /*1a60*/  WARPSYNC.COLLECTIVE R0, `(.L_x_1414) ;  /* 0x0000000000087348 */ /* 0x000fea0003c00000 */
[----:B------:R0:W1:Y:S02]  /*1a70*/  SHFL.IDX P0, R19, R23, R19, R7 ;  /* 0x0000001317137389 */ /* 0x0000640000000007 */
[----:B01----:R-:W-:Y:S01]  /*1a80*/  ENDCOLLECTIVE ;  /* 0x000000000000791b */ /* 0x003fe20003800000 */
.L_x_1414:
[----:B------:R-:W-:-:S07]  /*1a90*/  IMAD.MOV.U32 R7, RZ, RZ, RZ ;  /* 0x000000ffff077224 */ /* 0x000fce00078e00ff */
[----:B------:R-:W-:Y:S05]  /*1aa0*/  WARPSYNC.COLLECTIVE R0, `(.L_x_1415) ;  /* 0x0000000000087348 */ /* 0x000fea0003c00000 */
[----:B------:R0:W1:Y:S02]  /*1ab0*/  SHFL.UP P0, R4, R23, R4, R7 ;  /* 0x0400000417047389 */ /* 0x0000640000000007 */
[----:B01----:R-:W-:Y:S01]  /*1ac0*/  ENDCOLLECTIVE ;  /* 0x000000000000791b */ /* 0x003fe20003800000 */
.L_x_1415:
[----:B------:R-:W-:Y:S02]  /*1ad0*/  IMAD.MOV.U32 R25, RZ, RZ, R19 ;  /* 0x000000ffff197224 */ /* 0x000fe400078e0013 */
[----:B------:R-:W-:Y:S02]  /*1ae0*/  IMAD.MOV.U32 R19, RZ, RZ, RZ ;  /* 0x000000ffff137224 */ /* 0x000fe400078e00ff */
[----:B------:R-:W-:Y:S02]  /*1af0*/  IMAD.MOV.U32 R23, RZ, RZ, R18 ;  /* 0x000000ffff177224 */ /* 0x000fe400078e0012 */
[----:B------:R-:W-:-:S07]  /*1b00*/  IMAD.MOV.U32 R7, RZ, RZ, 0x1f ;  /* 0x0000001fff077424 */ /* 0x000fce00078e00ff */
[----:B------:R-:W-:Y:S05]  /*1b10*/  WARPSYNC.COLLECTIVE R0, `(.L_x_1416) ;  /* 0x0000000000087348 */ /* 0x000fea0003c00000 */
[----:B------:R0:W1:Y:S02]  /*1b20*/  SHFL.IDX P0, R19, R23, R19, R7 ;  /* 0x0000001317137389 */ /* 0x0000640000000007 */
[----:B01----:R-:W-:Y:S01]  /*1b30*/  ENDCOLLECTIVE ;  /* 0x000000000000791b */ /* 0x003fe20003800000 */
.L_x_1416:
[----:B------:R-:W-:Y:S01]  /*1b40*/  IMAD.MOV.U32 R0, RZ, RZ, R19 ;  /* 0x000000ffff007224 */ /* 0x000fe200078e0013 */
[----:B------:R-:W-:Y:S06]  /*1b50*/  BRA `(.L_x_1417) ;  /* 0xffffffec00647947 */ /* 0x000fec000383ffff */
.L_x_1418:
        /* <DEDUP_REMOVED lines=10> */
.L_x_2044:


//--------------------- .text._ZN17fastertransformer21topp_beam_topk_kernelIfLi1ELi256EEEvPKT_PiPS1_iS4_S4_fPKfPKb --------------------------
	.section	.text._ZN17fastertransformer21topp_beam_topk_kernelIfLi1ELi256EEEvPKT_PiPS1_iS4_S4_fPKfPKb,"ax",@progbits
	.align	128
        .global         _ZN17fastertransformer21topp_beam_topk_kernelIfLi1ELi256EEEvPKT_PiPS1_iS4_S4_fPKfPKb
        .type           _ZN17fastertransformer21topp_beam_topk_kernelIfLi1ELi256EEEvPKT_PiPS1_iS4_S4_fPKfPKb,@function
        .size           _ZN17fastertransformer21topp_beam_topk_kernelIfLi1ELi256EEEvPKT_PiPS1_iS4_S4_fPKfPKb,(.L_x_2045 - _ZN17fastertransformer21topp_beam_topk_kernelIfLi1ELi256EEEvPKT_PiPS1_iS4_S4_fPKfPKb)
        .other          _ZN17fastertransformer21topp_beam_topk_kernelIfLi1ELi256EEEvPKT_PiPS1_iS4_S4_fPKfPKb,@"STO_CUDA_ENTRY STV_DEFAULT"
_ZN17fastertransformer21topp_beam_topk_kernelIfLi1ELi256EEEvPKT_PiPS1_iS4_S4_fPKfPKb:
.text._ZN17fastertransformer21topp_beam_topk_kernelIfLi1ELi256EEEvPKT_PiPS1_iS4_S4_fPKfPKb:
[----:B------:R-:W-:Y:S08]  /*0000*/  LDC R1, c[0x0][0x28] ;  /* 0x00000a00ff017b82 */ /* 0x000ff00000000800 */
[----:B------:R-:W0:Y:S01]  /*0010*/  LDC.64 R2, c[0x0][0x250] ;  /* 0x00009400ff027b82 */ /* 0x000e220000000a00 */
[----:B------:R-:W1:Y:S01]  /*0020*/  S2R R0, SR_CTAID.X ;  /* 0x0000000000007919 */ /* 0x000e620000002500 */
[----:B------:R-:W-:Y:S01]  /*0030*/  ULDC.64 UR6, c[0x0][0x208] ;  /* 0x0000820000067ab9 */ /* 0x000fe20000000a00 */
[----:B0-----:R-:W-:-:S04]  /*0040*/  ISETP.NE.U32.AND P0, PT, R2, RZ, PT ;  /* 0x000000ff0200720c */ /* 0x001fc80003f05070 */
[----:B------:R-:W-:-:S13]  /*0050*/  ISETP.NE.AND.EX P0, PT, R3, RZ, PT, P0 ;  /* 0x000000ff0300720c */ /* 0x000fda0003f05300 */
[----:B-1----:R-:W-:Y:S05]  /*0060*/  @!P0 BRA `(.L_x_1419) ;  /* 0x0000000000148947 */ /* 0x002fea0003800000 */
[----:B------:R-:W-:-:S04]  /*0070*/  IADD3 R2, P0, R0, R2, RZ ;  /* 0x0000000200027210 */ /* 0x000fc80007f1e0ff */
[----:B------:R-:W-:-:S05]  /*0080*/  LEA.HI.X.SX32 R3, R0, R3, 0x1, P0 ;  /* 0x0000000300037211 */ /* 0x000fca00000f0eff */
[----:B------:R-:W2:Y:S02]  /*0090*/  LDG.E.U8 R2, desc[UR6][R2.64] ;  /* 0x0000000602027981 */ /* 0x000ea4000c1e1100 */
[----:B--2---:R-:W-:-:S13]  /*00a0*/  ISETP.NE.AND P0, PT, R2, RZ, PT ;  /* 0x000000ff0200720c */ /* 0x004fda0003f05270 */
[----:B------:R-:W-:Y:S05]  /*00b0*/  @P0 EXIT ;  /* 0x000000000000094d */ /* 0x000fea0003800000 */
.L_x_1419:
[----:B------:R-:W0:Y:S01]  /*00c0*/  LDC.64 R2, c[0x0][0x248] ;  /* 0x00009200ff027b82 */ /* 0x000e220000000a00 */
[----:B------:R-:W1:Y:S01]  /*00d0*/  S2R R5, SR_TID.X ;  /* 0x0000000000057919 */ /* 0x000e620000002100 */
[----:B------:R-:W-:Y:S02]  /*00e0*/  ULDC UR4, c[0x0][0x240] ;  /* 0x0000900000047ab9 */ /* 0x000fe40000000800 */
[----:B------:R-:W-:Y:S01]  /*00f0*/  IMAD.U32 R4, RZ, RZ, UR4 ;  /* 0x00000004ff047e24 */ /* 0x000fe2000f8e00ff */
[----:B------:R-:W-:Y:S01]  /*0100*/  ULDC UR4, c[0x0][0x228] ;  /* 0x00008a0000047ab9 */ /* 0x000fe20000000800 */
[----:B0-----:R-:W-:-:S04]  /*0110*/  ISETP.NE.U32.AND P0, PT, R2, RZ, PT ;  /* 0x000000ff0200720c */ /* 0x001fc80003f05070 */
[----:B------:R-:W-:-:S13]  /*0120*/  ISETP.NE.AND.EX P0, PT, R3, RZ, PT, P0 ;  /* 0x000000ff0300720c */ /* 0x000fda0003f05300 */
[----:B------:R-:W0:Y:S01]  /*0130*/  @P0 LDC.64 R6, c[0x0][0x248] ;  /* 0x00009200ff060b82 */ /* 0x000e220000000a00 */
[----:B------:R-:W-:Y:S01]  /*0140*/  BSSY B0, `(.L_x_1420) ;  /* 0x000005c000007945 */ /* 0x000fe20003800000 */
[----:B------:R-:W-:Y:S02]  /*0150*/  IMAD.MOV.U32 R3, RZ, RZ, -0x800001 ;  /* 0xff7fffffff037424 */ /* 0x000fe400078e00ff */
[----:B0-----:R-:W-:-:S05]  /*0160*/  @P0 IMAD.WIDE R6, R0, 0x4, R6 ;  /* 0x0000000400060825 */ /* 0x001fca00078e0206 */
[----:B------:R0:W5:Y:S01]  /*0170*/  @P0 LDG.E R4, desc[UR6][R6.64] ;  /* 0x0000000606040981 */ /* 0x000162000c1e1900 */
[----:B-1----:R-:W-:Y:S01]  /*0180*/  ISETP.GE.AND P0, PT, R5, UR4, PT ;  /* 0x0000000405007c0c */ /* 0x002fe2000bf06270 */
[----:B------:R-:W-:-:S12]  /*0190*/  IMAD.MOV.U32 R2, RZ, RZ, -0x1 ;  /* 0xffffffffff027424 */ /* 0x000fd800078e00ff */
[----:B0-----:R-:W-:Y:S05]  /*01a0*/  @P0 BRA `(.L_x_1421) ;  /* 0x0000000400540947 */ /* 0x001fea0003800000 */
[----:B------:R-:W-:Y:S01]  /*01b0*/  LOP3.LUT R2, RZ, R5, RZ, 0x33, !PT ;  /* 0x00000005ff027212 */ /* 0x000fe200078e33ff */
[----:B------:R-:W-:Y:S01]  /*01c0*/  BSSY B1, `(.L_x_1422) ;  /* 0x0000040000017945 */ /* 0x000fe20003800000 */
[----:B------:R-:W-:Y:S02]  /*01d0*/  IMAD.MOV.U32 R11, RZ, RZ, R5 ;  /* 0x000000ffff0b7224 */ /* 0x000fe400078e0005 */
[----:B------:R-:W-:Y:S02]  /*01e0*/  IMAD.MOV.U32 R3, RZ, RZ, -0x800001 ;  /* 0xff7fffffff037424 */ /* 0x000fe400078e00ff */
[----:B------:R-:W-:-:S05]  /*01f0*/  VIADD R2, R2, UR4 ;  /* 0x0000000402027c36 */ /* 0x000fca0008000000 */
[----:B------:R-:W-:Y:S02]  /*0200*/  ISETP.GE.U32.AND P0, PT, R2, 0x300, PT ;  /* 0x000003000200780c */ /* 0x000fe40003f06070 */
[----:B------:R-:W-:Y:S01]  /*0210*/  SHF.R.U32.HI R7, RZ, 0x8, R2 ;  /* 0x00000008ff077819 */ /* 0x000fe20000011602 */
[----:B------:R-:W-:-:S04]  /*0220*/  IMAD.MOV.U32 R2, RZ, RZ, -0x1 ;  /* 0xffffffffff027424 */ /* 0x000fc800078e00ff */
[----:B------:R-:W-:-:S05]  /*0230*/  VIADD R6, R7, 0x1 ;  /* 0x0000000107067836 */ /* 0x000fca0000000000 */
[----:B------:R-:W-:-:S04]  /*0240*/  LOP3.LUT R6, R6, 0x3, RZ, 0xc0, !PT ;  /* 0x0000000306067812 */ /* 0x000fc800078ec0ff */
[----:B------:R-:W-:Y:S01]  /*0250*/  ISETP.NE.AND P2, PT, R6, RZ, PT ;  /* 0x000000ff0600720c */ /* 0x000fe20003f45270 */
[----:B------:R-:W-:-:S12]  /*0260*/  @!P0 BRA `(.L_x_1423) ;  /* 0x0000000000d48947 */ /* 0x000fd80003800000 */
[----:B------:R-:W0:Y:S01]  /*0270*/  LDC.64 R2, c[0x0][0x210] ;  /* 0x00008400ff027b82 */ /* 0x000e220000000a00 */
[--C-:B------:R-:W-:Y:S01]  /*0280*/  IMAD R9, R0, UR4, R5.reuse ;  /* 0x0000000400097c24 */ /* 0x100fe2000f8e0205 */
[----:B------:R-:W-:Y:S01]  /*0290*/  IADD3 R10, -R7, -0x1, R6 ;  /* 0xffffffff070a7810 */ /* 0x000fe20007ffe106 */
[----:B------:R-:W-:Y:S02]  /*02a0*/  IMAD.MOV.U32 R11, RZ, RZ, R5 ;  /* 0x000000ffff0b7224 */ /* 0x000fe400078e0005 */
[C---:B------:R-:W-:Y:S02]  /*02b0*/  VIADD R7, R9.reuse, 0x300 ;  /* 0x0000030009077836 */ /* 0x040fe40000000000 */
[----:B0-----:R-:W-:-:S04]  /*02c0*/  IMAD.WIDE R2, R9, 0x4, R2 ;  /* 0x0000000409027825 */ /* 0x001fc800078e0202 */
[----:B------:R-:W-:Y:S02]  /*02d0*/  IMAD.MOV.U32 R8, RZ, RZ, R2 ;  /* 0x000000ffff087224 */ /* 0x000fe400078e0002 */
[----:B------:R-:W-:Y:S02]  /*02e0*/  IMAD.MOV.U32 R13, RZ, RZ, R3 ;  /* 0x000000ffff0d7224 */ /* 0x000fe400078e0003 */
[----:B------:R-:W-:Y:S02]  /*02f0*/  IMAD.MOV.U32 R2, RZ, RZ, -0x1 ;  /* 0xffffffffff027424 */ /* 0x000fe400078e00ff */
[----:B------:R-:W-:-:S07]  /*0300*/  IMAD.MOV.U32 R3, RZ, RZ, -0x800001 ;  /* 0xff7fffffff037424 */ /* 0x000fce00078e00ff */
.L_x_1424:
[----:B------:R-:W-:-:S05]  /*0310*/  IMAD.MOV.U32 R9, RZ, RZ, R13 ;  /* 0x000000ffff097224 */ /* 0x000fca00078e000d */
[----:B------:R-:W2:Y:S04]  /*0320*/  LDG.E R12, desc[UR6][R8.64] ;  /* 0x00000006080c7981 */ /* 0x000ea8000c1e1900 */
[----:B------:R-:W3:Y:S04]  /*0330*/  LDG.E R14, desc[UR6][R8.64+0x400] ;  /* 0x00040006080e7981 */ /* 0x000ee8000c1e1900 */
[----:B------:R-:W4:Y:S04]  /*0340*/  LDG.E R16, desc[UR6][R8.64+0x800] ;  /* 0x0008000608107981 */ /* 0x000f28000c1e1900 */
[----:B------:R-:W4:Y:S01]  /*0350*/  LDG.E R18, desc[UR6][R8.64+0xc00] ;  /* 0x000c000608127981 */ /* 0x000f22000c1e1900 */
[----:B------:R-:W-:-:S02]  /*0360*/  VIADD R13, R7, 0xfffffd00 ;  /* 0xfffffd00070d7836 */ /* 0x000fc40000000000 */
[----:B------:R-:W-:Y:S02]  /*0370*/  VIADD R10, R10, 0x4 ;  /* 0x000000040a0a7836 */ /* 0x000fe40000000000 */
[----:B------:R-:W-:-:S03]  /*0380*/  VIADD R11, R11, 0x400 ;  /* 0x000004000b0b7836 */ /* 0x000fc60000000000 */
[----:B------:R-:W-:Y:S02]  /*0390*/  ISETP.NE.AND P3, PT, R10, RZ, PT ;  /* 0x000000ff0a00720c */ /* 0x000fe40003f65270 */
[CC--:B--2---:R-:W-:Y:S02]  /*03a0*/  FSETP.GEU.FTZ.AND P0, PT, R3.reuse, R12.reuse, PT ;  /* 0x0000000c0300720b */ /* 0x0c4fe40003f1e000 */
[----:B------:R-:W-:Y:S02]  /*03b0*/  FSETP.NEU.FTZ.AND P1, PT, R3, R12, PT ;  /* 0x0000000c0300720b */ /* 0x000fe40003f3d000 */
[C---:B------:R-:W-:Y:S02]  /*03c0*/  ISETP.EQ.OR P0, PT, R2.reuse, -0x1, !P0 ;  /* 0xffffffff0200780c */ /* 0x040fe40004702670 */
[----:B------:R-:W-:-:S04]  /*03d0*/  ISETP.LE.OR P1, PT, R2, R13, P1 ;  /* 0x0000000d0200720c */ /* 0x000fc80000f23670 */
[----:B------:R-:W-:-:S13]  /*03e0*/  PLOP3.LUT P0, PT, P0, P1, PT, 0x8, 0x0 ;  /* 0x000000000000781c */ /* 0x000fda0000702170 */
[----:B------:R-:W-:Y:S02]  /*03f0*/  @!P0 IMAD.MOV.U32 R3, RZ, RZ, R12 ;  /* 0x000000ffff038224 */ /* 0x000fe400078e000c */
[----:B------:R-:W-:Y:S02]  /*0400*/  @!P0 IMAD.MOV.U32 R2, RZ, RZ, R13 ;  /* 0x000000ffff028224 */ /* 0x000fe400078e000d */
[----:B------:R-:W-:Y:S01]  /*0410*/  VIADD R13, R7, 0xfffffe00 ;  /* 0xfffffe00070d7836 */ /* 0x000fe20000000000 */
[CC--:B---3--:R-:W-:Y:S02]  /*0420*/  FSETP.GEU.FTZ.AND P0, PT, R3.reuse, R14.reuse, PT ;  /* 0x0000000e0300720b */ /* 0x0c8fe40003f1e000 */
[----:B------:R-:W-:Y:S02]  /*0430*/  FSETP.NEU.FTZ.AND P1, PT, R3, R14, PT ;  /* 0x0000000e0300720b */ /* 0x000fe40003f3d000 */
[C---:B------:R-:W-:Y:S02]  /*0440*/  ISETP.EQ.OR P0, PT, R2.reuse, -0x1, !P0 ;  /* 0xffffffff0200780c */ /* 0x040fe40004702670 */
[----:B------:R-:W-:-:S04]  /*0450*/  ISETP.LE.OR P1, PT, R2, R13, P1 ;  /* 0x0000000d0200720c */ /* 0x000fc80000f23670 */
[----:B------:R-:W-:-:S13]  /*0460*/  PLOP3.LUT P0, PT, P0, P1, PT, 0x8, 0x0 ;  /* 0x000000000000781c */ /* 0x000fda0000702170 */
[----:B------:R-:W-:Y:S02]  /*0470*/  @!P0 IMAD.MOV.U32 R3, RZ, RZ, R14 ;  /* 0x000000ffff038224 */ /* 0x000fe400078e000e */
[----:B------:R-:W-:Y:S02]  /*0480*/  @!P0 IMAD.MOV.U32 R2, RZ, RZ, R13 ;  /* 0x000000ffff028224 */ /* 0x000fe400078e000d */
[----:B------:R-:W-:Y:S01]  /*0490*/  VIADD R13, R7, 0xffffff00 ;  /* 0xffffff00070d7836 */ /* 0x000fe20000000000 */
[CC--:B----4-:R-:W-:Y:S02]  /*04a0*/  FSETP.GEU.FTZ.AND P0, PT, R3.reuse, R16.reuse, PT ;  /* 0x000000100300720b */ /* 0x0d0fe40003f1e000 */
[----:B------:R-:W-:Y:S02]  /*04b0*/  FSETP.NEU.FTZ.AND P1, PT, R3, R16, PT ;  /* 0x000000100300720b */ /* 0x000fe40003f3d000 */
[C---:B------:R-:W-:Y:S02]  /*04c0*/  ISETP.EQ.OR P0, PT, R2.reuse, -0x1, !P0 ;  /* 0xffffffff0200780c */ /* 0x040fe40004702670 */
[----:B------:R-:W-:-:S04]  /*04d0*/  ISETP.LE.OR P1, PT, R2, R13, P1 ;  /* 0x0000000d0200720c */ /* 0x000fc80000f23670 */
[----:B------:R-:W-:-:S13]  /*04e0*/  PLOP3.LUT P0, PT, P0, P1, PT, 0x8, 0x0 ;  /* 0x000000000000781c */ /* 0x000fda0000702170 */
[----:B------:R-:W-:Y:S02]  /*04f0*/  @!P0 IMAD.MOV.U32 R3, RZ, RZ, R16 ;  /* 0x000000ffff038224 */ /* 0x000fe400078e0010 */
[----:B------:R-:W-:-:S03]  /*0500*/  @!P0 IMAD.MOV.U32 R2, RZ, RZ, R13 ;  /* 0x000000ffff028224 */ /* 0x000fc600078e000d */
[CC--:B------:R-:W-:Y:S02]  /*0510*/  FSETP.GEU.FTZ.AND P0, PT, R3.reuse, R18.reuse, PT ;  /* 0x000000120300720b */ /* 0x0c0fe40003f1e000 */
[----:B------:R-:W-:Y:S02]  /*0520*/  FSETP.NEU.FTZ.AND P1, PT, R3, R18, PT ;  /* 0x000000120300720b */ /* 0x000fe40003f3d000 */
[C---:B------:R-:W-:Y:S02]  /*0530*/  ISETP.EQ.OR P0, PT, R2.reuse, -0x1, !P0 ;  /* 0xffffffff0200780c */ /* 0x040fe40004702670 */
[----:B------:R-:W-:-:S04]  /*0540*/  ISETP.LE.OR P1, PT, R2, R7, P1 ;  /* 0x000000070200720c */ /* 0x000fc80000f23670 */
[----:B------:R-:W-:Y:S02]  /*0550*/  PLOP3.LUT P0, PT, P0, P1, PT, 0x8, 0x0 ;  /* 0x000000000000781c */ /* 0x000fe40000702170 */
[----:B------:R-:W-:-:S05]  /*0560*/  IADD3 R8, P1, R8, 0x1000, RZ ;  /* 0x0000100008087810 */ /* 0x000fca0007f3e0ff */
[----:B------:R-:W-:-:S06]  /*0570*/  IMAD.X R13, RZ, RZ, R9, P1 ;  /* 0x000000ffff0d7224 */ /* 0x000fcc00008e0609 */
[----:B------:R-:W-:Y:S02]  /*0580*/  @!P0 IMAD.MOV.U32 R2, RZ, RZ, R7 ;  /* 0x000000ffff028224 */ /* 0x000fe400078e0007 */
[----:B------:R-:W-:Y:S02]  /*0590*/  @!P0 IMAD.MOV.U32 R3, RZ, RZ, R18 ;  /* 0x000000ffff038224 */ /* 0x000fe400078e0012 */
[----:B------:R-:W-:Y:S01]  /*05a0*/  VIADD R7, R7, 0x400 ;  /* 0x0000040007077836 */ /* 0x000fe20000000000 */
[----:B------:R-:W-:Y:S06]  /*05b0*/  @P3 BRA `(.L_x_1424) ;  /* 0xfffffffc00543947 */ /* 0x000fec000383ffff */
.L_x_1423:
[----:B------:R-:W-:Y:S05]  /*05c0*/  BSYNC B1 ;  /* 0x0000000000017941 */ /* 0x000fea0003800000 */
.L_x_1422:
[----:B------:R-:W-:Y:S05]  /*05d0*/  @!P2 BRA `(.L_x_1421) ;  /* 0x000000000048a947 */ /* 0x000fea0003800000 */
[----:B------:R-:W0:Y:S01]  /*05e0*/  LDC.64 R8, c[0x0][0x210] ;  /* 0x00008400ff087b82 */ /* 0x000e220000000a00 */
[----:B------:R-:W-:Y:S02]  /*05f0*/  ULDC UR5, c[0x0][0x228] ;  /* 0x00008a0000057ab9 */ /* 0x000fe40000000800 */
[----:B------:R-:W-:-:S04]  /*0600*/  IMAD R7, R0, UR5, R11 ;  /* 0x0000000500077c24 */ /* 0x000fc8000f8e020b */
[----:B0-----:R-:W-:-:S07]  /*0610*/  IMAD.WIDE R8, R7, 0x4, R8 ;  /* 0x0000000407087825 */ /* 0x001fce00078e0208 */
.L_x_1425:
[----:B------:R0:W2:Y:S01]  /*0620*/  LDG.E R10, desc[UR6][R8.64] ;  /* 0x00000006080a7981 */ /* 0x0000a2000c1e1900 */
[----:B------:R-:W-:Y:S01]  /*0630*/  VIADD R6, R6, 0xffffffff ;  /* 0xffffffff06067836 */ /* 0x000fe20000000000 */
[----:B0-----:R-:W-:-:S05]  /*0640*/  IADD3 R8, P2, R8, 0x400, RZ ;  /* 0x0000040008087810 */ /* 0x001fca0007f5e0ff */
[----:B------:R-:W-:Y:S01]  /*0650*/  IMAD.X R9, RZ, RZ, R9, P2 ;  /* 0x000000ffff097224 */ /* 0x000fe200010e0609 */
[CC--:B--2---:R-:W-:Y:S02]  /*0660*/  FSETP.GEU.FTZ.AND P0, PT, R3.reuse, R10.reuse, PT ;  /* 0x0000000a0300720b */ /* 0x0c4fe40003f1e000 */
[----:B------:R-:W-:Y:S02]  /*0670*/  FSETP.NEU.FTZ.AND P1, PT, R3, R10, PT ;  /* 0x0000000a0300720b */ /* 0x000fe40003f3d000 */
[C---:B------:R-:W-:Y:S02]  /*0680*/  ISETP.EQ.OR P0, PT, R2.reuse, -0x1, !P0 ;  /* 0xffffffff0200780c */ /* 0x040fe40004702670 */
[----:B------:R-:W-:-:S04]  /*0690*/  ISETP.LE.OR P1, PT, R2, R7, P1 ;  /* 0x000000070200720c */ /* 0x000fc80000f23670 */
[----:B------:R-:W-:Y:S02]  /*06a0*/  PLOP3.LUT P0, PT, P0, P1, PT, 0x8, 0x0 ;  /* 0x000000000000781c */ /* 0x000fe40000702170 */
[----:B------:R-:W-:-:S11]  /*06b0*/  ISETP.NE.AND P1, PT, R6, RZ, PT ;  /* 0x000000ff0600720c */ /* 0x000fd60003f25270 */
[----:B------:R-:W-:Y:S02]  /*06c0*/  @!P0 IMAD.MOV.U32 R2, RZ, RZ, R7 ;  /* 0x000000ffff028224 */ /* 0x000fe400078e0007 */
[----:B------:R-:W-:Y:S02]  /*06d0*/  @!P0 IMAD.MOV.U32 R3, RZ, RZ, R10 ;  /* 0x000000ffff038224 */ /* 0x000fe400078e000a */
[----:B------:R-:W-:Y:S01]  /*06e0*/  VIADD R7, R7, 0x100 ;  /* 0x0000010007077836 */ /* 0x000fe20000000000 */
[----:B------:R-:W-:Y:S06]  /*06f0*/  @P1 BRA `(.L_x_1425) ;  /* 0xfffffffc00c81947 */ /* 0x000fec000383ffff */
.L_x_1421:
[----:B------:R-:W-:Y:S05]  /*0700*/  BSYNC B0 ;  /* 0x0000000000007941 */ /* 0x000fea0003800000 */
.L_x_1420:
[----:B------:R-:W0:Y:S01]  /*0710*/  S2R R7, SR_LANEID ;  /* 0x0000000000077919 */ /* 0x000e220000000000 */
[----:B------:R-:W-:Y:S01]  /*0720*/  ISETP.NE.AND P2, PT, R5, RZ, PT ;  /* 0x000000ff0500720c */ /* 0x000fe20003f45270 */
[----:B------:R-:W-:Y:S01]  /*0730*/  BSSY B0, `(.L_x_1426) ;  /* 0x0000010000007945 */ /* 0x000fe20003800000 */
[----:B------:R1:W2:Y:S01]  /*0740*/  SHFL.DOWN PT, R10, R3, 0x1, 0x1f ;  /* 0x08201f00030a7f89 */ /* 0x0002a200000e0000 */
[C---:B0-----:R-:W-:Y:S02]  /*0750*/  ISETP.NE.AND P3, PT, R7.reuse, RZ, PT ;  /* 0x000000ff0700720c */ /* 0x041fe40003f65270 */
[----:B------:R-:W-:-:S11]  /*0760*/  ISETP.GT.AND P0, PT, R7, 0x1e, PT ;  /* 0x0000001e0700780c */ /* 0x000fd60003f04270 */
[----:B------:R-:W0:Y:S01]  /*0770*/  @!P3 S2R R8, SR_CgaCtaId ;  /* 0x000000000008b919 */ /* 0x000e220000008800 */
[----:B------:R-:W-:-:S04]  /*0780*/  @!P3 SHF.R.S32.HI R6, RZ, 0x1f, R5 ;  /* 0x0000001fff06b819 */ /* 0x000fc80000011405 */
[----:B------:R-:W-:Y:S02]  /*0790*/  @!P3 LEA.HI R6, R6, R5, RZ, 0x5 ;  /* 0x000000050606b211 */ /* 0x000fe400078f28ff */
[----:B------:R1:W3:Y:S01]  /*07a0*/  SHFL.DOWN PT, R5, R2, 0x1, 0x1f ;  /* 0x08201f0002057f89 */ /* 0x0002e200000e0000 */
[----:B--2---:R-:W-:Y:S05]  /*07b0*/  @P0 BRA `(.L_x_1427) ;  /* 0x00000000001c0947 */ /* 0x004fea0003800000 */
[CC--:B------:R-:W-:Y:S02]  /*07c0*/  FSETP.GEU.FTZ.AND P0, PT, R3.reuse, R10.reuse, PT ;  /* 0x0000000a0300720b */ /* 0x0c0fe40003f1e000 */
[----:B------:R-:W-:Y:S02]  /*07d0*/  FSETP.NEU.FTZ.AND P1, PT, R3, R10, PT ;  /* 0x0000000a0300720b */ /* 0x000fe40003f3d000 */
[C---:B------:R-:W-:Y:S02]  /*07e0*/  ISETP.EQ.OR P0, PT, R2.reuse, -0x1, !P0 ;  /* 0xffffffff0200780c */ /* 0x040fe40004702670 */
[----:B---3--:R-:W-:-:S04]  /*07f0*/  ISETP.LE.OR P1, PT, R2, R5, P1 ;  /* 0x000000050200720c */ /* 0x008fc80000f23670 */
[----:B------:R-:W-:-:S13]  /*0800*/  PLOP3.LUT P0, PT, P0, P1, PT, 0x8, 0x0 ;  /* 0x000000000000781c */ /* 0x000fda0000702170 */
[----:B-1----:R-:W-:Y:S02]  /*0810*/  @!P0 IMAD.MOV.U32 R2, RZ, RZ, R5 ;  /* 0x000000ffff028224 */ /* 0x002fe400078e0005 */
[----:B------:R-:W-:-:S07]  /*0820*/  @!P0 IMAD.MOV.U32 R3, RZ, RZ, R10 ;  /* 0x000000ffff038224 */ /* 0x000fce00078e000a */
.L_x_1427:
[----:B------:R-:W-:Y:S05]  /*0830*/  BSYNC B0 ;  /* 0x0000000000007941 */ /* 0x000fea0003800000 */
.L_x_1426:
[C---:B------:R-:W-:Y:S01]  /*0840*/  ISETP.GT.AND P0, PT, R7.reuse, 0x1d, PT ;  /* 0x0000001d0700780c */ /* 0x040fe20003f04270 */
[----:B------:R-:W-:Y:S01]  /*0850*/  BSSY B0, `(.L_x_1428) ;  /* 0x0000012000007945 */ /* 0x000fe20003800000 */
[----:B---3--:R-:W-:Y:S02]  /*0860*/  @!P3 MOV R5, 0x400 ;  /* 0x000004000005b802 */ /* 0x008fe40000000f00 */
[----:B------:R-:W-:Y:S02]  /*0870*/  @!P3 SHF.R.S32.HI R6, RZ, 0x5, R6 ;  /* 0x00000005ff06b819 */ /* 0x000fe40000011406 */
[----:B0-----:R-:W-:Y:S02]  /*0880*/  @!P3 LEA R5, R8, R5, 0x18 ;  /* 0x000000050805b211 */ /* 0x001fe400078ec0ff */
[C---:B------:R-:W-:Y:S02]  /*0890*/  ISETP.GT.AND P4, PT, R7.reuse, 0x1b, PT ;  /* 0x0000001b0700780c */ /* 0x040fe40003f84270 */
[C---:B------:R-:W-:Y:S01]  /*08a0*/  ISETP.GT.AND P5, PT, R7.reuse, 0x17, PT ;  /* 0x000000170700780c */ /* 0x040fe20003fa4270 */
[----:B------:R-:W-:Y:S01]  /*08b0*/  @!P3 IMAD R5, R6, 0x8, R5 ;  /* 0x000000080605b824 */ /* 0x000fe200078e0205 */
[----:B------:R-:W-:Y:S01]  /*08c0*/  ISETP.GT.AND P6, PT, R7, 0xf, PT ;  /* 0x0000000f0700780c */ /* 0x000fe20003fc4270 */
[----:B------:R0:W2:Y:S04]  /*08d0*/  SHFL.DOWN PT, R6, R3, 0x2, 0x1f ;  /* 0x08401f0003067f89 */ /* 0x0000a800000e0000 */
[----:B------:R0:W3:Y:S01]  /*08e0*/  SHFL.DOWN PT, R7, R2, 0x2, 0x1f ;  /* 0x08401f0002077f89 */ /* 0x0000e200000e0000 */
[----:B------:R-:W-:Y:S07]  /*08f0*/  @P0 BRA `(.L_x_1429) ;  /* 0x00000000001c0947 */ /* 0x000fee0003800000 */
[CC--:B--2---:R-:W-:Y:S02]  /*0900*/  FSETP.GEU.FTZ.AND P0, PT, R3.reuse, R6.reuse, PT ;  /* 0x000000060300720b */ /* 0x0c4fe40003f1e000 */
[----:B------:R-:W-:Y:S02]  /*0910*/  FSETP.NEU.FTZ.AND P1, PT, R3, R6, PT ;  /* 0x000000060300720b */ /* 0x000fe40003f3d000 */
[C---:B------:R-:W-:Y:S02]  /*0920*/  ISETP.EQ.OR P0, PT, R2.reuse, -0x1, !P0 ;  /* 0xffffffff0200780c */ /* 0x040fe40004702670 */
[----:B---3--:R-:W-:-:S04]  /*0930*/  ISETP.LE.OR P1, PT, R2, R7, P1 ;  /* 0x000000070200720c */ /* 0x008fc80000f23670 */
[----:B------:R-:W-:-:S13]  /*0940*/  PLOP3.LUT P0, PT, P0, P1, PT, 0x8, 0x0 ;  /* 0x000000000000781c */ /* 0x000fda0000702170 */
[----:B01----:R-:W-:Y:S02]  /*0950*/  @!P0 IMAD.MOV.U32 R2, RZ, RZ, R7 ;  /* 0x000000ffff028224 */ /* 0x003fe400078e0007 */
[----:B------:R-:W-:-:S07]  /*0960*/  @!P0 IMAD.MOV.U32 R3, RZ, RZ, R6 ;  /* 0x000000ffff038224 */ /* 0x000fce00078e0006 */
.L_x_1429:
[----:B------:R-:W-:Y:S05]  /*0970*/  BSYNC B0 ;  /* 0x0000000000007941 */ /* 0x000fea0003800000 */
.L_x_1428:
[----:B---3--:R3:W4:Y:S01]  /*0980*/  SHFL.DOWN PT, R7, R2, 0x4, 0x1f ;  /* 0x08801f0002077f89 */ /* 0x00872200000e0000 */
[----:B------:R-:W-:Y:S03]  /*0990*/  BSSY B0, `(.L_x_1430) ;  /* 0x000000a000007945 */ /* 0x000fe60003800000 */
[----:B--2---:R3:W2:Y:S01]  /*09a0*/  SHFL.DOWN PT, R6, R3, 0x4, 0x1f ;  /* 0x08801f0003067f89 */ /* 0x0046a200000e0000 */
[----:B------:R-:W-:Y:S05]  /*09b0*/  @P4 BRA `(.L_x_1431) ;  /* 0x00000000001c4947 */ /* 0x000fea0003800000 */
[CC--:B--2---:R-:W-:Y:S02]  /*09c0*/  FSETP.GEU.FTZ.AND P0, PT, R3.reuse, R6.reuse, PT ;  /* 0x000000060300720b */ /* 0x0c4fe40003f1e000 */
[----:B------:R-:W-:Y:S02]  /*09d0*/  FSETP.NEU.FTZ.AND P1, PT, R3, R6, PT ;  /* 0x000000060300720b */ /* 0x000fe40003f3d000 */
[C---:B------:R-:W-:Y:S02]  /*09e0*/  ISETP.EQ.OR P0, PT, R2.reuse, -0x1, !P0 ;  /* 0xffffffff0200780c */ /* 0x040fe40004702670 */
[----:B----4-:R-:W-:-:S04]  /*09f0*/  ISETP.LE.OR P1, PT, R2, R7, P1 ;  /* 0x000000070200720c */ /* 0x010fc80000f23670 */
[----:B------:R-:W-:-:S13]  /*0a00*/  PLOP3.LUT P0, PT, P0, P1, PT, 0x8, 0x0 ;  /* 0x000000000000781c */ /* 0x000fda0000702170 */
[----:B01-3--:R-:W-:Y:S02]  /*0a10*/  @!P0 IMAD.MOV.U32 R2, RZ, RZ, R7 ;  /* 0x000000ffff028224 */ /* 0x00bfe400078e0007 */
[----:B------:R-:W-:-:S07]  /*0a20*/  @!P0 IMAD.MOV.U32 R3, RZ, RZ, R6 ;  /* 0x000000ffff038224 */ /* 0x000fce00078e0006 */
.L_x_1431:
[----:B------:R-:W-:Y:S05]  /*0a30*/  BSYNC B0 ;  /* 0x0000000000007941 */ /* 0x000fea0003800000 */
.L_x_1430:
[----:B----4-:R4:W0:Y:S01]  /*0a40*/  SHFL.DOWN PT, R7, R2, 0x8, 0x1f ;  /* 0x09001f0002077f89 */ /* 0x01082200000e0000 */
[----:B------:R-:W-:Y:S03]  /*0a50*/  BSSY B0, `(.L_x_1432) ;  /* 0x000000a000007945 */ /* 0x000fe60003800000 */
[----:B--2---:R4:W2:Y:S01]  /*0a60*/  SHFL.DOWN PT, R6, R3, 0x8, 0x1f ;  /* 0x09001f0003067f89 */ /* 0x0048a200000e0000 */
[----:B------:R-:W-:Y:S05]  /*0a70*/  @P5 BRA `(.L_x_1433) ;  /* 0x00000000001c5947 */ /* 0x000fea0003800000 */
[CC--:B--2---:R-:W-:Y:S02]  /*0a80*/  FSETP.GEU.FTZ.AND P0, PT, R3.reuse, R6.reuse, PT ;  /* 0x000000060300720b */ /* 0x0c4fe40003f1e000 */
[----:B------:R-:W-:Y:S02]  /*0a90*/  FSETP.NEU.FTZ.AND P1, PT, R3, R6, PT ;  /* 0x000000060300720b */ /* 0x000fe40003f3d000 */
[C---:B------:R-:W-:Y:S02]  /*0aa0*/  ISETP.EQ.OR P0, PT, R2.reuse, -0x1, !P0 ;  /* 0xffffffff0200780c */ /* 0x040fe40004702670 */
[----:B0-----:R-:W-:-:S04]  /*0ab0*/  ISETP.LE.OR P1, PT, R2, R7, P1 ;  /* 0x000000070200720c */ /* 0x001fc80000f23670 */
[----:B------:R-:W-:-:S13]  /*0ac0*/  PLOP3.LUT P0, PT, P0, P1, PT, 0x8, 0x0 ;  /* 0x000000000000781c */ /* 0x000fda0000702170 */
[----:B-1-34-:R-:W-:Y:S02]  /*0ad0*/  @!P0 IMAD.MOV.U32 R2, RZ, RZ, R7 ;  /* 0x000000ffff028224 */ /* 0x01afe400078e0007 */
[----:B------:R-:W-:-:S07]  /*0ae0*/  @!P0 IMAD.MOV.U32 R3, RZ, RZ, R6 ;  /* 0x000000ffff038224 */ /* 0x000fce00078e0006 */
.L_x_1433:
[----:B------:R-:W-:Y:S05]  /*0af0*/  BSYNC B0 ;  /* 0x0000000000007941 */ /* 0x000fea0003800000 */
.L_x_1432:
[----:B0-----:R0:W0:Y:S01]  /*0b00*/  SHFL.DOWN PT, R7, R2, 0x10, 0x1f ;  /* 0x0a001f0002077f89 */ /* 0x00102200000e0000 */
[----:B------:R-:W-:Y:S03]  /*0b10*/  BSSY B0, `(.L_x_1434) ;  /* 0x000000a000007945 */ /* 0x000fe60003800000 */
[----:B--2---:R2:W0:Y:S01]  /*0b20*/  SHFL.DOWN PT, R6, R3, 0x10, 0x1f ;  /* 0x0a001f0003067f89 */ /* 0x00442200000e0000 */
[----:B------:R-:W-:Y:S05]  /*0b30*/  @P6 BRA `(.L_x_1435) ;  /* 0x00000000001c6947 */ /* 0x000fea0003800000 */
[CC--:B0-----:R-:W-:Y:S02]  /*0b40*/  FSETP.GEU.FTZ.AND P0, PT, R3.reuse, R6.reuse, PT ;  /* 0x000000060300720b */ /* 0x0c1fe40003f1e000 */
[----:B------:R-:W-:Y:S02]  /*0b50*/  FSETP.NEU.FTZ.AND P1, PT, R3, R6, PT ;  /* 0x000000060300720b */ /* 0x000fe40003f3d000 */
[C---:B------:R-:W-:Y:S02]  /*0b60*/  ISETP.EQ.OR P0, PT, R2.reuse, -0x1, !P0 ;  /* 0xffffffff0200780c */ /* 0x040fe40004702670 */
[----:B------:R-:W-:-:S04]  /*0b70*/  ISETP.LE.OR P1, PT, R2, R7, P1 ;  /* 0x000000070200720c */ /* 0x000fc80000f23670 */
[----:B------:R-:W-:-:S13]  /*0b80*/  PLOP3.LUT P0, PT, P0, P1, PT, 0x8, 0x0 ;  /* 0x000000000000781c */ /* 0x000fda0000702170 */
[----:B-1-34-:R-:W-:Y:S02]  /*0b90*/  @!P0 IMAD.MOV.U32 R2, RZ, RZ, R7 ;  /* 0x000000ffff028224 */ /* 0x01afe400078e0007 */
[----:B--2---:R-:W-:-:S07]  /*0ba0*/  @!P0 IMAD.MOV.U32 R3, RZ, RZ, R6 ;  /* 0x000000ffff038224 */ /* 0x004fce00078e0006 */
.L_x_1435:
[----:B------:R-:W-:Y:S05]  /*0bb0*/  BSYNC B0 ;  /* 0x0000000000007941 */ /* 0x000fea0003800000 */
.L_x_1434:
[----:B------:R0:W-:Y:S01]  /*0bc0*/  @!P3 STS.64 [R5+0x8], R2 ;  /* 0x000008020500b388 */ /* 0x0001e20000000a00 */
[----:B------:R-:W-:Y:S01]  /*0bd0*/  BSSY B0, `(.L_x_1436) ;  /* 0x000003b000007945 */ /* 0x000fe20003800000 */
[----:B------:R-:W-:Y:S06]  /*0be0*/  BAR.SYNC.DEFER_BLOCKING 0x0 ;  /* 0x0000000000007b1d */ /* 0x000fec0000010000 */
[----:B------:R-:W-:Y:S05]  /*0bf0*/  @P2 BRA `(.L_x_1437) ;  /* 0x0000000000e02947 */ /* 0x000fea0003800000 */
[----:B------:R-:W0:Y:S01]  /*0c00*/  S2UR UR5, SR_CgaCtaId ;  /* 0x00000000000579c3 */ /* 0x000e220000008800 */
[----:B------:R-:W-:Y:S02]  /*0c10*/  UMOV UR4, 0x400 ;  /* 0x0000040000047882 */ /* 0x000fe40000000000 */
[----:B0-----:R-:W-:-:S09]  /*0c20*/  ULEA UR4, UR5, UR4, 0x18 ;  /* 0x0000000405047291 */ /* 0x001fd2000f8ec03f */
[----:B------:R-:W0:Y:S04]  /*0c30*/  LDS.128 R8, [UR4+0x10] ;  /* 0x00001004ff087984 */ /* 0x000e280008000c00 */
[----:B------:R-:W1:Y:S04]  /*0c40*/  LDS.128 R12, [UR4+0x20] ;  /* 0x00002004ff0c7984 */ /* 0x000e680008000c00 */
[----:B------:R-:W-:Y:S01]  /*0c50*/  LDS.64 R6, [UR4+0x40] ;  /* 0x00004004ff067984 */ /* 0x000fe20008000a00 */
[CC--:B0-----:R-:W-:Y:S02]  /*0c60*/  FSETP.GEU.FTZ.AND P0, PT, R3.reuse, R9.reuse, PT ;  /* 0x000000090300720b */ /* 0x0c1fe40003f1e000 */
[----:B------:R-:W-:-:S02]  /*0c70*/  FSETP.NEU.FTZ.AND P1, PT, R3, R9, PT ;  /* 0x000000090300720b */ /* 0x000fc40003f3d000 */
[C---:B------:R-:W-:Y:S02]  /*0c80*/  ISETP.EQ.OR P0, PT, R2.reuse, -0x1, !P0 ;  /* 0xffffffff0200780c */ /* 0x040fe40004702670 */
[----:B------:R-:W-:-:S04]  /*0c90*/  ISETP.LE.OR P1, PT, R2, R8, P1 ;  /* 0x000000080200720c */ /* 0x000fc80000f23670 */
[----:B------:R-:W-:-:S13]  /*0ca0*/  PLOP3.LUT P0, PT, P0, P1, PT, 0x8, 0x0 ;  /* 0x000000000000781c */ /* 0x000fda0000702170 */
[----:B-1234-:R-:W-:Y:S02]  /*0cb0*/  @!P0 IMAD.MOV.U32 R3, RZ, RZ, R9 ;  /* 0x000000ffff038224 */ /* 0x01efe400078e0009 */
[----:B------:R-:W-:-:S03]  /*0cc0*/  @!P0 IMAD.MOV.U32 R2, RZ, RZ, R8 ;  /* 0x000000ffff028224 */ /* 0x000fc600078e0008 */
[CC--:B------:R-:W-:Y:S02]  /*0cd0*/  FSETP.GEU.FTZ.AND P0, PT, R3.reuse, R11.reuse, PT ;  /* 0x0000000b0300720b */ /* 0x0c0fe40003f1e000 */
[----:B------:R-:W-:Y:S02]  /*0ce0*/  FSETP.NEU.FTZ.AND P1, PT, R3, R11, PT ;  /* 0x0000000b0300720b */ /* 0x000fe40003f3d000 */
[C---:B------:R-:W-:Y:S02]  /*0cf0*/  ISETP.EQ.OR P0, PT, R2.reuse, -0x1, !P0 ;  /* 0xffffffff0200780c */ /* 0x040fe40004702670 */
[----:B------:R-:W-:-:S04]  /*0d00*/  ISETP.LE.OR P1, PT, R2, R10, P1 ;  /* 0x0000000a0200720c */ /* 0x000fc80000f23670 */
[----:B------:R-:W-:-:S13]  /*0d10*/  PLOP3.LUT P0, PT, P0, P1, PT, 0x8, 0x0 ;  /* 0x000000000000781c */ /* 0x000fda0000702170 */
[----:B------:R-:W-:Y:S02]  /*0d20*/  @!P0 IMAD.MOV.U32 R3, RZ, RZ, R11 ;  /* 0x000000ffff038224 */ /* 0x000fe400078e000b */
[----:B------:R-:W-:Y:S02]  /*0d30*/  @!P0 IMAD.MOV.U32 R2, RZ, RZ, R10 ;  /* 0x000000ffff028224 */ /* 0x000fe400078e000a */
[----:B------:R-:W0:Y:S01]  /*0d40*/  LDS.128 R8, [UR4+0x30] ;  /* 0x00003004ff087984 */ /* 0x000e220008000c00 */
[CC--:B------:R-:W-:Y:S02]  /*0d50*/  FSETP.GEU.FTZ.AND P0, PT, R3.reuse, R13.reuse, PT ;  /* 0x0000000d0300720b */ /* 0x0c0fe40003f1e000 */
        /* <DEDUP_REMOVED lines=10> */
[----:B------:R-:W-:-:S13]  /*0e00*/  PLOP3.LUT P0, PT, P0, P1, PT, 0x8, 0x0 ;  /* 0x000000000000781c */ /* 0x000fda0000702170 */
[----:B------:R-:W-:Y:S02]  /*0e10*/  @!P0 IMAD.MOV.U32 R3, RZ, RZ, R15 ;  /* 0x000000ffff038224 */ /* 0x000fe400078e000f */
[----:B------:R-:W-:-:S03]  /*0e20*/  @!P0 IMAD.MOV.U32 R2, RZ, RZ, R14 ;  /* 0x000000ffff028224 */ /* 0x000fc600078e000e */
[CC--:B0-----:R-:W-:Y:S02]  /*0e30*/  FSETP.GEU.FTZ.AND P0, PT, R3.reuse, R9.reuse, PT ;  /* 0x000000090300720b */ /* 0x0c1fe40003f1e000 */
        /* <DEDUP_REMOVED lines=19> */
[----:B------:R-:W-:-:S07]  /*0f70*/  @!P0 IMAD.MOV.U32 R3, RZ, RZ, R7 ;  /* 0x000000ffff038224 */ /* 0x000fce00078e0007 */
.L_x_1437:
[----:B------:R-:W-:Y:S05]  /*0f80*/  BSYNC B0 ;  /* 0x0000000000007941 */ /* 0x000fea0003800000 */
.L_x_1436:
[----:B------:R-:W-:Y:S05]  /*0f90*/  @P2 EXIT ;  /* 0x000000000000294d */ /* 0x000fea0003800000 */
[----:B0-----:R-:W0:Y:S08]  /*0fa0*/  LDC.64 R6, c[0x0][0x230] ;  /* 0x00008c00ff067b82 */ /* 0x001e300000000a00 */
[----:B------:R-:W1:Y:S01]  /*0fb0*/  LDC.64 R8, c[0x0][0x238] ;  /* 0x00008e00ff087b82 */ /* 0x000e620000000a00 */
[----:B0-----:R-:W-:-:S06]  /*0fc0*/  IMAD.WIDE R6, R0, 0x4, R6 ;  /* 0x0000000400067825 */ /* 0x001fcc00078e0206 */
[----:B------:R-:W2:Y:S01]  /*0fd0*/  LDG.E R7, desc[UR6][R6.64] ;  /* 0x0000000606077981 */ /* 0x000ea2000c1e1900 */
[----:B------:R-:W-:-:S05]  /*0fe0*/  FADD.FTZ R5, RZ, R3 ;  /* 0x00000003ff057221 */ /* 0x000fca0000010000 */
[----:B-----5:R-:W-:Y:S01]  /*0ff0*/  FSETP.GE.FTZ.AND P0, PT, R5, R4, PT ;  /* 0x000000040500720b */ /* 0x020fe20003f16000 */
[----:B-1----:R-:W-:-:S05]  /*1000*/  IMAD.WIDE R4, R0, 0x4, R8 ;  /* 0x0000000400047825 */ /* 0x002fca00078e0208 */
[----:B--2---:R0:W-:Y:S07]  /*1010*/  STG.E desc[UR6][R4.64], R7 ;  /* 0x0000000704007986 */ /* 0x0041ee000c101906 */
[----:B------:R-:W-:Y:S05]  /*1020*/  @!P0 EXIT ;  /* 0x000000000000894d */ /* 0x000fea0003800000 */
[----:B------:R-:W1:Y:S01]  /*1030*/  LDC R6, c[0x0][0x228] ;  /* 0x00008a00ff067b82 */ /* 0x000e620000000800 */
[----:B------:R-:W-:Y:S02]  /*1040*/  ISETP.GE.AND P2, PT, R2, RZ, PT ;  /* 0x000000ff0200720c */ /* 0x000fe40003f46270 */
[-C--:B-1----:R-:W-:Y:S01]  /*1050*/  IABS R13, R6.reuse ;  /* 0x00000006000d7213 */ /* 0x082fe20000000000 */
[----:B------:R-:W-:-:S03]  /*1060*/  IMAD R15, R0, R6, RZ ;  /* 0x00000006000f7224 */ /* 0x000fc600078e02ff */
[----:B------:R-:W1:Y:S08]  /*1070*/  I2F.RP R10, R13 ;  /* 0x0000000d000a7306 */ /* 0x000e700000209400 */
[----:B-1----:R-:W1:Y:S02]  /*1080*/  MUFU.RCP R10, R10 ;  /* 0x0000000a000a7308 */ /* 0x002e640000001000 */
[----:B-1----:R-:W-:-:S06]  /*1090*/  VIADD R8, R10, 0xffffffe ;  /* 0x0ffffffe0a087836 */ /* 0x002fcc0000000000 */
[----:B------:R1:W2:Y:S02]  /*10a0*/  F2I.FTZ.U32.TRUNC.NTZ R9, R8 ;  /* 0x0000000800097305 */ /* 0x0002a4000021f000 */
[----:B-1----:R-:W-:Y:S02]  /*10b0*/  IMAD.MOV.U32 R8, RZ, RZ, RZ ;  /* 0x000000ffff087224 */ /* 0x002fe400078e00ff */
[----:B--2---:R-:W-:-:S04]  /*10c0*/  IMAD.MOV R12, RZ, RZ, -R9 ;  /* 0x000000ffff0c7224 */ /* 0x004fc800078e0a09 */
[----:B------:R-:W-:Y:S01]  /*10d0*/  IMAD R11, R12, R13, RZ ;  /* 0x0000000d0c0b7224 */ /* 0x000fe200078e02ff */
[----:B------:R-:W-:-:S03]  /*10e0*/  IABS R12, R2 ;  /* 0x00000002000c7213 */ /* 0x000fc60000000000 */
[----:B------:R-:W-:Y:S02]  /*10f0*/  IMAD.HI.U32 R9, R9, R11, R8 ;  /* 0x0000000b09097227 */ /* 0x000fe400078e0008 */
[----:B------:R-:W1:Y:S04]  /*1100*/  LDC.64 R10, c[0x0][0x220] ;  /* 0x00008800ff0a7b82 */ /* 0x000e680000000a00 */
        /* <DEDUP_REMOVED lines=9> */
[----:B------:R-:W-:Y:S02]  /*11a0*/  IMAD.IADD R13, R7, 0x1, R6 ;  /* 0x00000001070d7824 */ /* 0x000fe400078e0206 */
[----:B------:R-:W-:Y:S01]  /*11b0*/  @!P2 IMAD.MOV R12, RZ, RZ, -R12 ;  /* 0x000000ffff0ca224 */ /* 0x000fe200078e0a0c */
[----:B------:R-:W-:Y:S01]  /*11c0*/  @!P0 LOP3.LUT R12, RZ, R6, RZ, 0x33, !PT ;  /* 0x00000006ff0c8212 */ /* 0x000fe200078e33ff */
[C---:B0-----:R-:W-:Y:S01]  /*11d0*/  IMAD.WIDE R6, R15.reuse, 0x4, R8 ;  /* 0x000000040f067825 */ /* 0x041fe200078e0208 */
[----:B------:R-:W-:Y:S03]  /*11e0*/  STG.E desc[UR6][R4.64], R13 ;  /* 0x0000000d04007986 */ /* 0x000fe6000c101906 */
[----:B-1----:R-:W-:Y:S01]  /*11f0*/  IMAD.WIDE R8, R15, 0x4, R10 ;  /* 0x000000040f087825 */ /* 0x002fe200078e020a */
[----:B------:R-:W-:Y:S04]  /*1200*/  STG.E desc[UR6][R6.64], R12 ;  /* 0x0000000c06007986 */ /* 0x000fe8000c101906 */
[----:B------:R-:W-:Y:S01]  /*1210*/  STG.E desc[UR6][R8.64], R3 ;  /* 0x0000000308007986 */ /* 0x000fe2000c101906 */
[----:B------:R-:W-:Y:S05]  /*1220*/  EXIT ;  /* 0x000000000000794d */ /* 0x000fea0003800000 */
.L_x_1438:
        /* <DEDUP_REMOVED lines=13> */
.L_x_2045:


//--------------------- .text._ZN17fastertransformer16computeToppDecayEPfPKfPKiS2_S2_S4_i --------------------------
	.section	.text._ZN17fastertransformer16computeToppDecayEPfPKfPKiS2_S2_S4_i,"ax",@progbits
	.align	128
        .global         _ZN17fastertransformer16computeToppDecayEPfPKfPKiS2_S2_S4_i
        .type           _ZN17fastertransformer16computeToppDecayEPfPKfPKiS2_S2_S4_i,@function
        .size           _ZN17fastertransformer16computeToppDecayEPfPKfPKiS2_S2_S4_i,(.L_x_2046 - _ZN17fastertransformer16computeToppDecayEPfPKfPKiS2_S2_S4_i)
        .other          _ZN17fastertransformer16computeToppDecayEPfPKfPKiS2_S2_S4_i,@"STO_CUDA_ENTRY STV_DEFAULT"
_ZN17fastertransformer16computeToppDecayEPfPKfPKiS2_S2_S4_i:
.text._ZN17fastertransformer16computeToppDecayEPfPKfPKiS2_S2_S4_i:
[----:B------:R-:W-:Y:S01]  /*0000*/  LDC R1, c[0x0][0x28] ;  /* 0x00000a00ff017b82 */ /* 0x000fe20000000800 */
[----:B------:R-:W0:Y:S07]  /*0010*/  S2R R0, SR_TID.X ;  /* 0x0000000000007919 */ /* 0x000e2e0000002100 */
[----:B------:R-:W0:Y:S08]  /*0020*/  S2UR UR4, SR_CTAID.X ;  /* 0x00000000000479c3 */ /* 0x000e300000002500 */
[----:B------:R-:W0:Y:S08]  /*0030*/  LDC R9, c[0x0][RZ] ;  /* 0x00000000ff097b82 */ /* 0x000e300000000800 */
[----:B------:R-:W1:Y:S08]  /*0040*/  LDC.64 R2, c[0x0][0x220] ;  /* 0x00008800ff027b82 */ /* 0x000e700000000a00 */
[----:B------:R-:W2:Y:S01]  /*0050*/  LDC.64 R4, c[0x0][0x238] ;  /* 0x00008e00ff047b82 */ /* 0x000ea20000000a00 */
[----:B0-----:R-:W-:Y:S01]  /*0060*/  IMAD R9, R9, UR4, R0 ;  /* 0x0000000409097c24 */ /* 0x001fe2000f8e0200 */
[----:B------:R-:W-:-:S06]  /*0070*/  ULDC.64 UR4, c[0x0][0x208] ;  /* 0x0000820000047ab9 */ /* 0x000fcc0000000a00 */
[----:B------:R-:W0:Y:S01]  /*0080*/  LDC.64 R6, c[0x0][0x210] ;  /* 0x00008400ff067b82 */ /* 0x000e220000000a00 */
[----:B-1----:R-:W-:-:S06]  /*0090*/  IMAD.WIDE R2, R9, 0x4, R2 ;  /* 0x0000000409027825 */ /* 0x002fcc00078e0202 */
[----:B------:R-:W3:Y:S01]  /*00a0*/  LDG.E R3, desc[UR4][R2.64] ;  /* 0x0000000402037981 */ /* 0x000ee2000c1e1900 */
[----:B--2---:R-:W-:-:S06]  /*00b0*/  IMAD.WIDE R4, R9, 0x4, R4 ;  /* 0x0000000409047825 */ /* 0x004fcc00078e0204 */
[----:B------:R-:W3:Y:S01]  /*00c0*/  LDG.E R4, desc[UR4][R4.64] ;  /* 0x0000000404047981 */ /* 0x000ee2000c1e1900 */
[----:B------:R-:W-:Y:S01]  /*00d0*/  SHF.R.S32.HI R0, RZ, 0x1f, R9 ;  /* 0x0000001fff007819 */ /* 0x000fe20000011409 */
[----:B0-----:R-:W-:Y:S01]  /*00e0*/  IMAD.WIDE R6, R9, 0x4, R6 ;  /* 0x0000000409067825 */ /* 0x001fe200078e0206 */
[----:B---3--:R-:W-:-:S13]  /*00f0*/  ISETP.NE.AND P0, PT, R3, R4, PT ;  /* 0x000000040300720c */ /* 0x008fda0003f05270 */
[----:B------:R-:W-:Y:S05]  /*0100*/  @!P0 BRA `(.L_x_1439) ;  /* 0x00000000003c8947 */ /* 0x000fea0003800000 */
[C---:B------:R-:W-:Y:S01]  /*0110*/  IMAD.SHL.U32 R4, R9.reuse, 0x4, RZ ;  /* 0x0000000409047824 */ /* 0x040fe200078e00ff */
[----:B------:R-:W-:Y:S01]  /*0120*/  ULDC.64 UR6, c[0x0][0x228] ;  /* 0x00008a0000067ab9 */ /* 0x000fe20000000a00 */
[----:B------:R-:W-:Y:S01]  /*0130*/  SHF.L.U64.HI R0, R9, 0x2, R0 ;  /* 0x0000000209007819 */ /* 0x000fe20000010200 */
[----:B------:R-:W-:Y:S01]  /*0140*/  ULDC.64 UR8, c[0x0][0x230] ;  /* 0x00008c0000087ab9 */ /* 0x000fe20000000a00 */
[----:B------:R-:W2:Y:S01]  /*0150*/  LDG.E R9, desc[UR4][R6.64] ;  /* 0x0000000406097981 */ /* 0x000ea2000c1e1900 */
[C---:B------:R-:W-:Y:S02]  /*0160*/  IADD3 R2, P0, R4.reuse, UR6, RZ ;  /* 0x0000000604027c10 */ /* 0x040fe4000ff1e0ff */
[----:B------:R-:W-:Y:S02]  /*0170*/  IADD3 R4, P1, R4, UR8, RZ ;  /* 0x0000000804047c10 */ /* 0x000fe4000ff3e0ff */
[C---:B------:R-:W-:Y:S02]  /*0180*/  IADD3.X R3, R0.reuse, UR7, RZ, P0, !PT ;  /* 0x0000000700037c10 */ /* 0x040fe400087fe4ff */
[----:B------:R-:W-:-:S03]  /*0190*/  IADD3.X R5, R0, UR9, RZ, P1, !PT ;  /* 0x0000000900057c10 */ /* 0x000fc60008ffe4ff */
[----:B------:R-:W2:Y:S04]  /*01a0*/  LDG.E R2, desc[UR4][R2.64] ;  /* 0x0000000402027981 */ /* 0x000ea8000c1e1900 */
[----:B------:R-:W3:Y:S01]  /*01b0*/  LDG.E R4, desc[UR4][R4.64] ;  /* 0x0000000404047981 */ /* 0x000ee2000c1e1900 */
[----:B--2---:R-:W-:-:S05]  /*01c0*/  FMUL.FTZ R9, R2, R9 ;  /* 0x0000000902097220 */ /* 0x004fca0000410000 */
[----:B---3--:R-:W-:-:S05]  /*01d0*/  FMNMX.FTZ R9, R9, R4, !PT ;  /* 0x0000000409097209 */ /* 0x008fca0007810000 */
[----:B------:R-:W-:Y:S01]  /*01e0*/  STG.E desc[UR4][R6.64], R9 ;  /* 0x0000000906007986 */ /* 0x000fe2000c101904 */
[----:B------:R-:W-:Y:S05]  /*01f0*/  EXIT ;  /* 0x000000000000794d */ /* 0x000fea0003800000 */
.L_x_1439:
[----:B------:R-:W-:Y:S02]  /*0200*/  ULDC.64 UR6, c[0x0][0x218] ;  /* 0x0000860000067ab9 */ /* 0x000fe40000000a00 */
[----:B------:R-:W-:-:S04]  /*0210*/  LEA R2, P0, R9, UR6, 0x2 ;  /* 0x0000000609027c11 */ /* 0x000fc8000f8010ff */
[----:B------:R-:W-:-:S06]  /*0220*/  LEA.HI.X R3, R9, UR7, R0, 0x2, P0 ;  /* 0x0000000709037c11 */ /* 0x000fcc00080f1400 */
[----:B------:R-:W2:Y:S04]  /*0230*/  LDG.E R3, desc[UR4][R2.64] ;  /* 0x0000000402037981 */ /* 0x000ea8000c1e1900 */
[----:B--2---:R-:W-:Y:S01]  /*0240*/  STG.E desc[UR4][R6.64], R3 ;  /* 0x0000000306007986 */ /* 0x004fe2000c101904 */
[----:B------:R-:W-:Y:S05]  /*0250*/  EXIT ;  /* 0x000000000000794d */ /* 0x000fea0003800000 */
.L_x_1440:
        /* <DEDUP_REMOVED lines=10> */
.L_x_2046:


//--------------------- .text._ZN17fastertransformer14topPInitializeEPiS0_S0_ii --------------------------
	.section	.text._ZN17fastertransformer14topPInitializeEPiS0_S0_ii,"ax",@progbits
	.align	128
        .global         _ZN17fastertransformer14topPInitializeEPiS0_S0_ii
        .type           _ZN17fastertransformer14topPInitializeEPiS0_S0_ii,@function
        .size           _ZN17fastertransformer14topPInitializeEPiS0_S0_ii,(.L_x_2047 - _ZN17fastertransformer14topPInitializeEPiS0_S0_ii)
        .other          _ZN17fastertransformer14topPInitializeEPiS0_S0_ii,@"STO_CUDA_ENTRY STV_DEFAULT"
_ZN17fastertransformer14topPInitializeEPiS0_S0_ii:
.text._ZN17fastertransformer14topPInitializeEPiS0_S0_ii:
[----:B------:R-:W-:Y:S01]  /*0000*/  LDC R1, c[0x0][0x28] ;  /* 0x00000a00ff017b82 */ /* 0x000fe20000000800 */
[----:B------:R-:W0:Y:S07]  /*0010*/  S2R R10, SR_TID.X ;  /* 0x00000000000a7919 */ /* 0x000e2e0000002100 */
[----:B------:R-:W1:Y:S01]  /*0020*/  S2UR UR6, SR_CTAID.X ;  /* 0x00000000000679c3 */ /* 0x000e620000002500 */
[----:B------:R-:W-:Y:S01]  /*0030*/  ULDC UR7, c[0x0][0x228] ;  /* 0x00008a0000077ab9 */ /* 0x000fe20000000800 */
[----:B------:R-:W-:Y:S01]  /*0040*/  ULDC.64 UR4, c[0x0][0x208] ;  /* 0x0000820000047ab9 */ /* 0x000fe20000000a00 */
[----:B------:R-:W-:Y:S05]  /*0050*/  BSSY B0, `(.L_x_1441) ;  /* 0x0000012000007945 */ /* 0x000fea0003800000 */
[----:B------:R-:W2:Y:S01]  /*0060*/  LDC R0, c[0x0][0x22c] ;  /* 0x00008b00ff007b82 */ /* 0x000ea20000000800 */
[----:B0-----:R-:W-:-:S04]  /*0070*/  ISETP.GT.AND P0, PT, R10, UR7, PT ;  /* 0x000000070a007c0c */ /* 0x001fc8000bf04270 */
[----:B-1----:R-:W-:-:S13]  /*0080*/  ISETP.NE.OR P0, PT, RZ, UR6, P0 ;  /* 0x00000006ff007c0c */ /* 0x002fda0008705670 */
[----:B------:R-:W-:Y:S05]  /*0090*/  @P0 BRA `(.L_x_1442) ;  /* 0x0000000000340947 */ /* 0x000fea0003800000 */
[----:B------:R-:W0:Y:S01]  /*00a0*/  LDC R12, c[0x0][RZ] ;  /* 0x00000000ff0c7b82 */ /* 0x000e220000000800 */
[----:B------:R-:W-:-:S07]  /*00b0*/  IMAD.MOV.U32 R11, RZ, RZ, R10 ;  /* 0x000000ffff0b7224 */ /* 0x000fce00078e000a */
[----:B------:R-:W1:Y:S08]  /*00c0*/  LDC R14, c[0x0][0x22c] ;  /* 0x00008b00ff0e7b82 */ /* 0x000e700000000800 */
[----:B------:R-:W3:Y:S08]  /*00d0*/  LDC.64 R6, c[0x0][0x218] ;  /* 0x00008600ff067b82 */ /* 0x000ef00000000a00 */
[----:B------:R-:W4:Y:S02]  /*00e0*/  LDC.64 R8, c[0x0][0x220] ;  /* 0x00008800ff087b82 */ /* 0x000f240000000a00 */
.L_x_1443:
[C---:B-1----:R-:W-:Y:S02]  /*00f0*/  IMAD R13, R11.reuse, R14, RZ ;  /* 0x0000000e0b0d7224 */ /* 0x042fe400078e02ff */
[----:B---3--:R-:W-:-:S04]  /*0100*/  IMAD.WIDE R2, R11, 0x4, R6 ;  /* 0x000000040b027825 */ /* 0x008fc800078e0206 */
[----:B----4-:R-:W-:Y:S01]  /*0110*/  IMAD.WIDE R4, R11, 0x4, R8 ;  /* 0x000000040b047825 */ /* 0x010fe200078e0208 */
[----:B------:R5:W-:Y:S03]  /*0120*/  STG.E desc[UR4][R2.64], R13 ;  /* 0x0000000d02007986 */ /* 0x000be6000c101904 */
[----:B0-----:R-:W-:Y:S01]  /*0130*/  IMAD.IADD R11, R12, 0x1, R11 ;  /* 0x000000010c0b7824 */ /* 0x001fe200078e020b */
[----:B------:R5:W-:Y:S04]  /*0140*/  STG.E desc[UR4][R4.64], R13 ;  /* 0x0000000d04007986 */ /* 0x000be8000c101904 */
[----:B------:R-:W-:-:S13]  /*0150*/  ISETP.GT.AND P0, PT, R11, UR7, PT ;  /* 0x000000070b007c0c */ /* 0x000fda000bf04270 */
[----:B-----5:R-:W-:Y:S05]  /*0160*/  @!P0 BRA `(.L_x_1443) ;  /* 0xfffffffc00e08947 */ /* 0x020fea000383ffff */
.L_x_1442:
[----:B------:R-:W-:Y:S05]  /*0170*/  BSYNC B0 ;  /* 0x0000000000007941 */ /* 0x000fea0003800000 */
.L_x_1441:
[----:B------:R-:W0:Y:S01]  /*0180*/  LDC R13, c[0x0][RZ] ;  /* 0x00000000ff0d7b82 */ /* 0x000e220000000800 */
[----:B--2---:R-:W-:Y:S02]  /*0190*/  IMAD R4, R0, UR7, RZ ;  /* 0x0000000700047c24 */ /* 0x004fe4000f8e02ff */
[----:B0-----:R-:W-:-:S05]  /*01a0*/  IMAD R9, R13, UR6, R10 ;  /* 0x000000060d097c24 */ /* 0x001fca000f8e020a */
[----:B------:R-:W-:-:S13]  /*01b0*/  ISETP.GE.AND P0, PT, R9, R4, PT ;  /* 0x000000040900720c */ /* 0x000fda0003f06270 */
[----:B------:R-:W-:Y:S05]  /*01c0*/  @P0 EXIT ;  /* 0x000000000000094d */ /* 0x000fea0003800000 */
[----:B------:R-:W-:Y:S01]  /*01d0*/  IABS R5, R0 ;  /* 0x0000000000057213 */ /* 0x000fe20000000000 */
[----:B------:R-:W0:Y:S01]  /*01e0*/  LDC R12, c[0x0][0x22c] ;  /* 0x00008b00ff0c7b82 */ /* 0x000e220000000800 */
[----:B------:R-:W-:Y:S01]  /*01f0*/  ULDC UR6, c[0x0][0xc] ;  /* 0x0000030000067ab9 */ /* 0x000fe20000000800 */
[----:B------:R-:W-:Y:S01]  /*0200*/  ISETP.NE.AND P0, PT, R0, RZ, PT ;  /* 0x000000ff0000720c */ /* 0x000fe20003f05270 */
[----:B------:R-:W1:Y:S05]  /*0210*/  I2F.RP R8, R5 ;  /* 0x0000000500087306 */ /* 0x000e6a0000209400 */
[----:B------:R-:W2:Y:S03]  /*0220*/  LDC.64 R2, c[0x0][0x210] ;  /* 0x00008400ff027b82 */ /* 0x000ea60000000a00 */
[----:B-1----:R-:W1:Y:S01]  /*0230*/  MUFU.RCP R8, R8 ;  /* 0x0000000800087308 */ /* 0x002e620000001000 */
[----:B0-----:R-:W-:-:S02]  /*0240*/  IABS R15, R12 ;  /* 0x0000000c000f7213 */ /* 0x001fc40000000000 */
[----:B-1----:R-:W-:-:S05]  /*0250*/  IADD3 R6, R8, 0xffffffe, RZ ;  /* 0x0ffffffe08067810 */ /* 0x002fca0007ffe0ff */
[----:B------:R0:W1:Y:S02]  /*0260*/  F2I.FTZ.U32.TRUNC.NTZ R7, R6 ;  /* 0x0000000600077305 */ /* 0x000064000021f000 */
[----:B0-----:R-:W-:Y:S01]  /*0270*/  HFMA2.MMA R6, -RZ, RZ, 0, 0 ;  /* 0x00000000ff067435 */ /* 0x001fe200000001ff */
[----:B-1----:R-:W-:-:S04]  /*0280*/  IMAD.MOV R10, RZ, RZ, -R7 ;  /* 0x000000ffff0a7224 */ /* 0x002fc800078e0a07 */
[----:B------:R-:W-:-:S05]  /*0290*/  IMAD R11, R10, R5, RZ ;  /* 0x000000050a0b7224 */ /* 0x000fca00078e02ff */
[----:B------:R-:W-:Y:S01]  /*02a0*/  IMAD.HI.U32 R10, R7, R11, R6 ;  /* 0x0000000b070a7227 */ /* 0x000fe200078e0006 */
[----:B------:R-:W-:-:S03]  /*02b0*/  LOP3.LUT R11, RZ, R0, RZ, 0x33, !PT ;  /* 0x00000000ff0b7212 */ /* 0x000fc600078e33ff */
[----:B--2---:R-:W-:-:S07]  /*02c0*/  IMAD R0, R13, UR6, RZ ;  /* 0x000000060d007c24 */ /* 0x004fce000f8e02ff */
.L_x_1444:
[----:B0-----:R-:W-:Y:S02]  /*02d0*/  IABS R7, R9 ;  /* 0x0000000900077213 */ /* 0x001fe40000000000 */
[----:B------:R-:W-:-:S03]  /*02e0*/  ISETP.GE.AND P2, PT, R9, RZ, PT ;  /* 0x000000ff0900720c */ /* 0x000fc60003f46270 */
[----:B------:R-:W-:-:S04]  /*02f0*/  IMAD.HI.U32 R6, R10, R7, RZ ;  /* 0x000000070a067227 */ /* 0x000fc800078e00ff */
[----:B------:R-:W-:-:S04]  /*0300*/  IMAD.MOV R6, RZ, RZ, -R6 ;  /* 0x000000ffff067224 */ /* 0x000fc800078e0a06 */
[----:B------:R-:W-:-:S05]  /*0310*/  IMAD R6, R15, R6, R7 ;  /* 0x000000060f067224 */ /* 0x000fca00078e0207 */
[----:B------:R-:W-:-:S13]  /*0320*/  ISETP.GT.U32.AND P1, PT, R5, R6, PT ;  /* 0x000000060500720c */ /* 0x000fda0003f24070 */
[----:B------:R-:W-:-:S04]  /*0330*/  @!P1 IADD3 R6, R6, -R15, RZ ;  /* 0x8000000f06069210 */ /* 0x000fc80007ffe0ff */
[----:B------:R-:W-:-:S13]  /*0340*/  ISETP.GT.U32.AND P1, PT, R5, R6, PT ;  /* 0x000000060500720c */ /* 0x000fda0003f24070 */
[----:B------:R-:W-:-:S05]  /*0350*/  @!P1 IMAD.IADD R6, R6, 0x1, -R15 ;  /* 0x0000000106069824 */ /* 0x000fca00078e0a0f */
[----:B------:R-:W-:Y:S01]  /*0360*/  MOV R8, R6 ;  /* 0x0000000600087202 */ /* 0x000fe20000000f00 */
[----:B------:R-:W-:Y:S01]  /*0370*/  IMAD.WIDE R6, R9, 0x4, R2 ;  /* 0x0000000409067825 */ /* 0x000fe200078e0202 */
[----:B------:R-:W-:-:S03]  /*0380*/  IADD3 R9, R0, R9, RZ ;  /* 0x0000000900097210 */ /* 0x000fc60007ffe0ff */
[----:B------:R-:W-:Y:S01]  /*0390*/  @!P2 IMAD.MOV R8, RZ, RZ, -R8 ;  /* 0x000000ffff08a224 */ /* 0x000fe200078e0a08 */
[----:B------:R-:W-:-:S04]  /*03a0*/  ISETP.GE.AND P1, PT, R9, R4, PT ;  /* 0x000000040900720c */ /* 0x000fc80003f26270 */
[----:B------:R-:W-:-:S05]  /*03b0*/  SEL R13, R11, R8, !P0 ;  /* 0x000000080b0d7207 */ /* 0x000fca0004000000 */
[----:B------:R0:W-:Y:S04]  /*03c0*/  STG.E desc[UR4][R6.64], R13 ;  /* 0x0000000d06007986 */ /* 0x0001e8000c101904 */
[----:B------:R-:W-:Y:S05]  /*03d0*/  @!P1 BRA `(.L_x_1444) ;  /* 0xfffffffc00bc9947 */ /* 0x000fea000383ffff */
[----:B------:R-:W-:Y:S05]  /*03e0*/  EXIT ;  /* 0x000000000000794d */ /* 0x000fea0003800000 */
.L_x_1445:
        /* <DEDUP_REMOVED lines=9> */
.L_x_2047:


//--------------------- .text._ZN3cub17CUB_300001_SM_9006detail10radix_sort29DeviceRadixSortOnesweepKernelINS1_5radix10policy_hubI6__halfijE10Policy1000ELNS0_9SortOrderE1ES6_ijiiNS1_21identity_decomposer_tEEEvPT5_SC_PT3_PKSD_PT1_PKSH_PT2_PKSL_T4_iiT6_ --------------------------
	.section	.text._ZN3cub17CUB_300001_SM_9006detail10radix_sort29DeviceRadixSortOnesweepKernelINS1_5radix10policy_hubI6__halfijE10Policy1000ELNS0_9SortOrderE1ES6_ijiiNS1_21identity_decomposer_tEEEvPT5_SC_PT3_PKSD_PT1_PKSH_PT2_PKSL_T4_iiT6_,"ax",@progbits
	.align	128
        .global         _ZN3cub17CUB_300001_SM_9006detail10radix_sort29DeviceRadixSortOnesweepKernelINS1_5radix10policy_hubI6__halfijE10Policy1000ELNS0_9SortOrderE1ES6_ijiiNS1_21identity_decomposer_tEEEvPT5_SC_PT3_PKSD_PT1_PKSH_PT2_PKSL_T4_iiT6_
        .type           _ZN3cub17CUB_300001_SM_9006detail10radix_sort29DeviceRadixSortOnesweepKernelINS1_5radix10policy_hubI6__halfijE10Policy1000ELNS0_9SortOrderE1ES6_ijiiNS1_21identity_decomposer_tEEEvPT5_SC_PT3_PKSD_PT1_PKSH_PT2_PKSL_T4_iiT6_,@function
        .size           _ZN3cub17CUB_300001_SM_9006detail10radix_sort29DeviceRadixSortOnesweepKernelINS1_5radix10policy_hubI6__halfijE10Policy1000ELNS0_9SortOrderE1ES6_ijiiNS1_21identity_decomposer_tEEEvPT5_SC_PT3_PKSD_PT1_PKSH_PT2_PKSL_T4_iiT6_,(.L_x_2048 - _ZN3cub17CUB_300001_SM_9006detail10radix_sort29DeviceRadixSortOnesweepKernelINS1_5radix10policy_hubI6__halfijE10Policy1000ELNS0_9SortOrderE1ES6_ijiiNS1_21identity_decomposer_tEEEvPT5_SC_PT3_PKSD_PT1_PKSH_PT2_PKSL_T4_iiT6_)
        .other          _ZN3cub17CUB_300001_SM_9006detail10radix_sort29DeviceRadixSortOnesweepKernelINS1_5radix10policy_hubI6__halfijE10Policy1000ELNS0_9SortOrderE1ES6_ijiiNS1_21identity_decomposer_tEEEvPT5_SC_PT3_PKSD_PT1_PKSH_PT2_PKSL_T4_iiT6_,@"STO_CUDA_ENTRY STV_DEFAULT"
_ZN3cub17CUB_300001_SM_9006detail10radix_sort29DeviceRadixSortOnesweepKernelINS1_5radix10policy_hubI6__halfijE10Policy1000ELNS0_9SortOrderE1ES6_ijiiNS1_21identity_decomposer_tEEEvPT5_SC_PT3_PKSD_PT1_PKSH_PT2_PKSL_T4_iiT6_:
.text._ZN3cub17CUB_300001_SM_9006detail10radix_sort29DeviceRadixSortOnesweepKernelINS1_5radix10policy_hubI6__halfijE10Policy1000ELNS0_9SortOrderE1ES6_ijiiNS1_21identity_decomposer_tEEEvPT5_SC_PT3_PKSD_PT1_PKSH_PT2_PKSL_T4_iiT6_:
[----:B------:R-:W-:Y:S01]  /*0000*/  LDC R1, c[0x0][0x28] ;  /* 0x00000a00ff017b82 */ /* 0x000fe20000000800 */
[----:B------:R-:W0:Y:S01]  /*0010*/  S2R R40, SR_TID.X ;  /* 0x0000000000287919 */ /* 0x000e220000002100 */
[----:B------:R-:W-:Y:S01]  /*0020*/  MOV R39, 0x400 ;  /* 0x0000040000277802 */ /* 0x000fe20000000f00 */
[----:B------:R-:W-:Y:S01]  /*0030*/  ULDC.64 UR6, c[0x0][0x208] ;  /* 0x0000820000067ab9 */ /* 0x000fe20000000a00 */
[----:B------:R-:W-:Y:S01]  /*0040*/  BSSY B0, `(.L_x_1446) ;  /* 0x000000c000007945 */ /* 0x000fe20003800000 */
[----:B------:R-:W1:Y:S01]  /*0050*/  S2R R0, SR_CgaCtaId ;  /* 0x0000000000007919 */ /* 0x000e620000008800 */
[----:B0-----:R-:W-:Y:S02]  /*0060*/  ISETP.NE.AND P0, PT, R40, RZ, PT ;  /* 0x000000ff2800720c */ /* 0x001fe40003f05270 */
[----:B-1----:R-:W-:-:S11]  /*0070*/  LEA R39, R0, R39, 0x18 ;  /* 0x0000002700277211 */ /* 0x002fd600078ec0ff */
[----:B------:R-:W-:Y:S05]  /*0080*/  @P0 BRA `(.L_x_1447) ;  /* 0x00000000001c0947 */ /* 0x000fea0003800000 */
[----:B------:R-:W0:Y:S01]  /*0090*/  LDC.64 R2, c[0x0][0x218] ;  /* 0x00008600ff027b82 */ /* 0x000e220000000a00 */
[----:B------:R-:W-:-:S05]  /*00a0*/  IMAD.MOV.U32 R5, RZ, RZ, 0x1 ;  /* 0x00000001ff057424 */ /* 0x000fca00078e00ff */
[----:B0-----:R-:W2:Y:S02]  /*00b0*/  ATOMG.E.ADD.STRONG.GPU PT, R2, desc[UR6][R2.64], R5 ;  /* 0x00000005020279a8 */ /* 0x001ea400081ee1c6 */
[----:B------:R-:W0:Y:S01]  /*00c0*/  S2UR UR5, SR_CgaCtaId ;  /* 0x00000000000579c3 */ /* 0x000e220000008800 */
[----:B------:R-:W-:Y:S02]  /*00d0*/  UMOV UR4, 0x400 ;  /* 0x0000040000047882 */ /* 0x000fe40000000000 */
[----:B0-----:R-:W-:-:S09]  /*00e0*/  ULEA UR4, UR5, UR4, 0x18 ;  /* 0x0000000405047291 */ /* 0x001fd2000f8ec03f */
[----:B--2---:R0:W-:Y:S03]  /*00f0*/  STS [UR4+0x8800], R2 ;  /* 0x00880002ff007988 */ /* 0x0041e60008000804 */
.L_x_1447:
[----:B------:R-:W-:Y:S05]  /*0100*/  BSYNC B0 ;  /* 0x0000000000007941 */ /* 0x000fea0003800000 */
.L_x_1446:
[----:B------:R-:W-:Y:S01]  /*0110*/  BAR.SYNC.DEFER_BLOCKING 0x0 ;  /* 0x0000000000007b1d */ /* 0x000fe20000010000 */
[C---:B------:R-:W-:Y:S02]  /*0120*/  LOP3.LUT R37, R40.reuse, 0xffffffe0, RZ, 0xc0, !PT ;  /* 0xffffffe028257812 */ /* 0x040fe400078ec0ff */
[----:B------:R-:W-:-:S03]  /*0130*/  LOP3.LUT R0, R40, 0x1f, RZ, 0xc0, !PT ;  /* 0x0000001f28007812 */ /* 0x000fc600078ec0ff */
[----:B------:R-:W-:Y:S01]  /*0140*/  ULDC UR4, c[0x0][0x250] ;  /* 0x0000940000047ab9 */ /* 0x000fe20000000800 */
[----:B------:R-:W-:Y:S01]  /*0150*/  ULDC.64 UR8, c[0x0][0x238] ;  /* 0x00008e0000087ab9 */ /* 0x000fe20000000a00 */
[----:B------:R-:W-:Y:S01]  /*0160*/  IMAD R37, R37, 0x11, R0 ;  /* 0x0000001125257824 */ /* 0x000fe200078e0200 */
[----:B------:R-:W-:Y:S04]  /*0170*/  BSSY B0, `(.L_x_1448) ;  /* 0x0000064000007945 */ /* 0x000fe80003800000 */
[----:B------:R-:W-:Y:S01]  /*0180*/  SHF.R.S32.HI R0, RZ, 0x1f, R37 ;  /* 0x0000001fff007819 */ /* 0x000fe20000011425 */
[----:B------:R-:W1:Y:S02]  /*0190*/  LDS R38, [R39+0x8800] ;  /* 0x0088000027267984 */ /* 0x000e640000000800 */
[----:B-1----:R-:W-:-:S04]  /*01a0*/  IMAD R36, R38, 0x2200, RZ ;  /* 0x0000220026247824 */ /* 0x002fc800078e02ff */
[C---:B------:R-:W-:Y:S01]  /*01b0*/  VIADD R3, R36.reuse, 0x2200 ;  /* 0x0000220024037836 */ /* 0x040fe20000000000 */
[----:B------:R-:W-:-:S04]  /*01c0*/  IADD3 R6, P0, R36, R37, RZ ;  /* 0x0000002524067210 */ /* 0x000fc80007f1e0ff */
[----:B0-----:R-:W-:Y:S01]  /*01d0*/  LEA R2, P1, R6, UR8, 0x1 ;  /* 0x0000000806027c11 */ /* 0x001fe2000f8208ff */
[----:B------:R-:W-:Y:S01]  /*01e0*/  IMAD.X R7, RZ, RZ, R0, P0 ;  /* 0x000000ffff077224 */ /* 0x000fe200000e0600 */
[----:B------:R-:W-:-:S04]  /*01f0*/  ISETP.GT.AND P0, PT, R3, UR4, PT ;  /* 0x0000000403007c0c */ /* 0x000fc8000bf04270 */
[----:B------:R-:W-:-:S09]  /*0200*/  LEA.HI.X R3, R6, UR9, R7, 0x1, P1 ;  /* 0x0000000906037c11 */ /* 0x000fd200088f0c07 */
[----:B------:R-:W-:Y:S05]  /*0210*/  @!P0 BRA `(.L_x_1449) ;  /* 0x0000000400208947 */ /* 0x000fea0003800000 */
[C---:B------:R-:W-:Y:S01]  /*0220*/  VIADD R5, R37.reuse, 0x20 ;  /* 0x0000002025057836 */ /* 0x040fe20000000000 */
[----:B------:R-:W-:Y:S01]  /*0230*/  IADD3 R4, -R36, UR4, RZ ;  /* 0x0000000424047c10 */ /* 0x000fe2000fffe1ff */
[----:B------:R-:W-:Y:S02]  /*0240*/  VIADD R9, R37, 0x40 ;  /* 0x0000004025097836 */ /* 0x000fe40000000000 */
[----:B------:R-:W-:Y:S01]  /*0250*/  IMAD.MOV.U32 R8, RZ, RZ, 0xffff ;  /* 0x0000ffffff087424 */ /* 0x000fe200078e00ff */
[-C--:B------:R-:W-:Y:S01]  /*0260*/  ISETP.GE.AND P1, PT, R5, R4.reuse, PT ;  /* 0x000000040500720c */ /* 0x080fe20003f26270 */
[----:B------:R-:W-:Y:S01]  /*0270*/  VIADD R5, R37, 0x80 ;  /* 0x0000008025057836 */ /* 0x000fe20000000000 */
[-C--:B------:R-:W-:Y:S01]  /*0280*/  ISETP.GE.AND P0, PT, R9, R4.reuse, PT ;  /* 0x000000040900720c */ /* 0x080fe20003f06270 */
[C---:B------:R-:W-:Y:S01]  /*0290*/  VIADD R9, R37.reuse, 0xa0 ;  /* 0x000000a025097836 */ /* 0x040fe20000000000 */
[CC--:B------:R-:W-:Y:S01]  /*02a0*/  ISETP.GE.AND P2, PT, R37.reuse, R4.reuse, PT ;  /* 0x000000042500720c */ /* 0x0c0fe20003f46270 */
[----:B------:R-:W-:Y:S01]  /*02b0*/  VIADD R11, R37, 0x60 ;  /* 0x00000060250b7836 */ /* 0x000fe20000000000 */
[-C--:B------:R-:W-:Y:S01]  /*02c0*/  ISETP.GE.AND P6, PT, R5, R4.reuse, PT ;  /* 0x000000040500720c */ /* 0x080fe20003fc6270 */
[----:B------:R-:W-:Y:S01]  /*02d0*/  VIADD R5, R37, 0xc0 ;  /* 0x000000c025057836 */ /* 0x000fe20000000000 */
[----:B------:R-:W-:Y:S01]  /*02e0*/  ISETP.GE.AND P5, PT, R9, R4, PT ;  /* 0x000000040900720c */ /* 0x000fe20003fa6270 */
[----:B------:R-:W-:Y:S01]  /*02f0*/  IMAD.MOV.U32 R10, RZ, RZ, 0xffff ;  /* 0x0000ffffff0a7424 */ /* 0x000fe200078e00ff */
[----:B------:R-:W-:-:S02]  /*0300*/  PRMT R9, R8, 0x7610, R9 ;  /* 0x0000761008097816 */ /* 0x000fc40000000009 */
[-C--:B------:R-:W-:Y:S01]  /*0310*/  ISETP.GE.AND P3, PT, R5, R4.reuse, PT ;  /* 0x000000040500720c */ /* 0x080fe20003f66270 */
[----:B------:R-:W-:Y:S01]  /*0320*/  VIADD R5, R37, 0xe0 ;  /* 0x000000e025057836 */ /* 0x000fe20000000000 */
[-C--:B------:R-:W-:Y:S01]  /*0330*/  ISETP.GE.AND P4, PT, R11, R4.reuse, PT ;  /* 0x000000040b00720c */ /* 0x080fe20003f86270 */
[----:B------:R-:W-:Y:S01]  /*0340*/  IMAD.MOV.U32 R11, RZ, RZ, 0xffff ;  /* 0x0000ffffff0b7424 */ /* 0x000fe200078e00ff */
[----:B------:R1:W5:Y:S04]  /*0350*/  @!P1 LDG.E.U16 R10, desc[UR6][R2.64+0x40] ;  /* 0x00004006020a9981 */ /* 0x000368000c1e1500 */
[----:B------:R1:W5:Y:S01]  /*0360*/  @!P2 LDG.E.U16 R9, desc[UR6][R2.64] ;  /* 0x000000060209a981 */ /* 0x000362000c1e1500 */
[----:B------:R-:W-:Y:S01]  /*0370*/  ISETP.GE.AND P2, PT, R5, R4, PT ;  /* 0x000000040500720c */ /* 0x000fe20003f46270 */
[----:B------:R-:W-:-:S02]  /*0380*/  VIADD R5, R37, 0x100 ;  /* 0x0000010025057836 */ /* 0x000fc40000000000 */
[----:B------:R-:W-:Y:S01]  /*0390*/  IMAD.MOV.U32 R12, RZ, RZ, 0xffff ;  /* 0x0000ffffff0c7424 */ /* 0x000fe200078e00ff */
[----:B------:R1:W5:Y:S02]  /*03a0*/  @!P0 LDG.E.U16 R11, desc[UR6][R2.64+0x80] ;  /* 0x00008006020b8981 */ /* 0x000364000c1e1500 */
[-C--:B------:R-:W-:Y:S01]  /*03b0*/  ISETP.GE.AND P1, PT, R5, R4.reuse, PT ;  /* 0x000000040500720c */ /* 0x080fe20003f26270 */
[----:B------:R-:W-:Y:S02]  /*03c0*/  VIADD R5, R37, 0x120 ;  /* 0x0000012025057836 */ /* 0x000fe40000000000 */
[----:B------:R-:W-:Y:S01]  /*03d0*/  IMAD.MOV.U32 R13, RZ, RZ, 0xffff ;  /* 0x0000ffffff0d7424 */ /* 0x000fe200078e00ff */
[----:B------:R1:W5:Y:S02]  /*03e0*/  @!P4 LDG.E.U16 R12, desc[UR6][R2.64+0xc0] ;  /* 0x0000c006020cc981 */ /* 0x000364000c1e1500 */
[----:B------:R-:W-:Y:S01]  /*03f0*/  ISETP.GE.AND P0, PT, R5, R4, PT ;  /* 0x000000040500720c */ /* 0x000fe20003f06270 */
[----:B------:R-:W-:-:S02]  /*0400*/  VIADD R5, R37, 0x140 ;  /* 0x0000014025057836 */ /* 0x000fc40000000000 */
[----:B------:R-:W-:Y:S01]  /*0410*/  IMAD.MOV.U32 R14, RZ, RZ, 0xffff ;  /* 0x0000ffffff0e7424 */ /* 0x000fe200078e00ff */
[----:B------:R1:W5:Y:S02]  /*0420*/  @!P6 LDG.E.U16 R13, desc[UR6][R2.64+0x100] ;  /* 0x00010006020de981 */ /* 0x000364000c1e1500 */
[-C--:B------:R-:W-:Y:S01]  /*0430*/  ISETP.GE.AND P4, PT, R5, R4.reuse, PT ;  /* 0x000000040500720c */ /* 0x080fe20003f86270 */
[C---:B------:R-:W-:Y:S02]  /*0440*/  VIADD R5, R37.reuse, 0x160 ;  /* 0x0000016025057836 */ /* 0x040fe40000000000 */
[----:B------:R-:W-:Y:S01]  /*0450*/  VIADD R15, R37, 0x180 ;  /* 0x00000180250f7836 */ /* 0x000fe20000000000 */
[----:B------:R1:W5:Y:S02]  /*0460*/  @!P5 LDG.E.U16 R14, desc[UR6][R2.64+0x140] ;  /* 0x00014006020ed981 */ /* 0x000364000c1e1500 */
[-C--:B------:R-:W-:Y:S01]  /*0470*/  ISETP.GE.AND P6, PT, R5, R4.reuse, PT ;  /* 0x000000040500720c */ /* 0x080fe20003fc6270 */
[----:B------:R-:W-:Y:S01]  /*0480*/  IMAD.MOV.U32 R5, RZ, RZ, 0xffff ;  /* 0x0000ffffff057424 */ /* 0x000fe200078e00ff */
[----:B------:R-:W-:-:S04]  /*0490*/  ISETP.GE.AND P5, PT, R15, R4, PT ;  /* 0x000000040f00720c */ /* 0x000fc80003fa6270 */
[----:B------:R-:W-:Y:S01]  /*04a0*/  PRMT R15, R5, 0x7610, R15 ;  /* 0x00007610050f7816 */ /* 0x000fe2000000000f */
[----:B------:R-:W-:Y:S02]  /*04b0*/  VIADD R5, R37, 0x1a0 ;  /* 0x000001a025057836 */ /* 0x000fe40000000000 */
[----:B------:R-:W-:Y:S02]  /*04c0*/  IMAD.MOV.U32 R16, RZ, RZ, 0xffff ;  /* 0x0000ffffff107424 */ /* 0x000fe400078e00ff */
[----:B------:R-:W-:Y:S01]  /*04d0*/  IMAD.MOV.U32 R41, RZ, RZ, 0xffff ;  /* 0x0000ffffff297424 */ /* 0x000fe200078e00ff */
[----:B------:R1:W5:Y:S01]  /*04e0*/  @!P3 LDG.E.U16 R15, desc[UR6][R2.64+0x180] ;  /* 0x00018006020fb981 */ /* 0x000362000c1e1500 */
[-C--:B------:R-:W-:Y:S01]  /*04f0*/  ISETP.GE.AND P3, PT, R5, R4.reuse, PT ;  /* 0x000000040500720c */ /* 0x080fe20003f66270 */
[C---:B------:R-:W-:Y:S02]  /*0500*/  VIADD R17, R37.reuse, 0x1c0 ;  /* 0x000001c025117836 */ /* 0x040fe40000000000 */
[----:B------:R-:W-:Y:S01]  /*0510*/  VIADD R5, R37, 0x1e0 ;  /* 0x000001e025057836 */ /* 0x000fe20000000000 */
[----:B------:R1:W5:Y:S02]  /*0520*/  @!P2 LDG.E.U16 R16, desc[UR6][R2.64+0x1c0] ;  /* 0x0001c0060210a981 */ /* 0x000364000c1e1500 */
[----:B------:R-:W-:-:S02]  /*0530*/  ISETP.GE.AND P2, PT, R17, R4, PT ;  /* 0x000000041100720c */ /* 0x000fc40003f46270 */
[----:B------:R1:W5:Y:S01]  /*0540*/  @!P1 LDG.E.U16 R41, desc[UR6][R2.64+0x200] ;  /* 0x0002000602299981 */ /* 0x000362000c1e1500 */
[----:B------:R-:W-:Y:S01]  /*0550*/  ISETP.GE.AND P1, PT, R5, R4, PT ;  /* 0x000000040500720c */ /* 0x000fe20003f26270 */
[----:B------:R-:W-:Y:S02]  /*0560*/  IMAD.MOV.U32 R43, RZ, RZ, 0xffff ;  /* 0x0000ffffff2b7424 */ /* 0x000fe400078e00ff */
[----:B------:R-:W-:Y:S02]  /*0570*/  IMAD.MOV.U32 R44, RZ, RZ, 0xffff ;  /* 0x0000ffffff2c7424 */ /* 0x000fe400078e00ff */
[----:B------:R-:W-:Y:S02]  /*0580*/  IMAD.MOV.U32 R45, RZ, RZ, 0xffff ;  /* 0x0000ffffff2d7424 */ /* 0x000fe400078e00ff */
[----:B------:R-:W-:Y:S01]  /*0590*/  IMAD.MOV.U32 R46, RZ, RZ, 0xffff ;  /* 0x0000ffffff2e7424 */ /* 0x000fe200078e00ff */
[----:B------:R1:W5:Y:S01]  /*05a0*/  @!P4 LDG.E.U16 R43, desc[UR6][R2.64+0x280] ;  /* 0x00028006022bc981 */ /* 0x000362000c1e1500 */
[----:B------:R-:W-:-:S02]  /*05b0*/  IMAD.MOV.U32 R48, RZ, RZ, 0xffff ;  /* 0x0000ffffff307424 */ /* 0x000fc400078e00ff */
[----:B------:R-:W-:Y:S01]  /*05c0*/  IMAD.MOV.U32 R49, RZ, RZ, 0xffff ;  /* 0x0000ffffff317424 */ /* 0x000fe200078e00ff */
[----:B------:R1:W5:Y:S04]  /*05d0*/  @!P6 LDG.E.U16 R44, desc[UR6][R2.64+0x2c0] ;  /* 0x0002c006022ce981 */ /* 0x000368000c1e1500 */
[----:B------:R1:W5:Y:S04]  /*05e0*/  @!P5 LDG.E.U16 R45, desc[UR6][R2.64+0x300] ;  /* 0x00030006022dd981 */ /* 0x000368000c1e1500 */
[----:B------:R1:W5:Y:S04]  /*05f0*/  @!P3 LDG.E.U16 R46, desc[UR6][R2.64+0x340] ;  /* 0x00034006022eb981 */ /* 0x000368000c1e1500 */
[----:B------:R1:W5:Y:S04]  /*0600*/  @!P2 LDG.E.U16 R48, desc[UR6][R2.64+0x380] ;  /* 0x000380060230a981 */ /* 0x000368000c1e1500 */
[----:B------:R1:W5:Y:S01]  /*0610*/  @!P1 LDG.E.U16 R49, desc[UR6][R2.64+0x3c0] ;  /* 0x0003c00602319981 */ /* 0x000362000c1e1500 */
[----:B------:R-:W-:-:S02]  /*0620*/  IMAD.MOV.U32 R42, RZ, RZ, 0xffff ;  /* 0x0000ffffff2a7424 */ /* 0x000fc400078e00ff */
[----:B------:R-:W-:-:S04]  /*0630*/  VIADD R5, R37, 0x200 ;  /* 0x0000020025057836 */ /* 0x000fc80000000000 */
[----:B------:R1:W5:Y:S01]  /*0640*/  @!P0 LDG.E.U16 R42, desc[UR6][R2.64+0x240] ;  /* 0x00024006022a8981 */ /* 0x000362000c1e1500 */
[----:B------:R-:W-:Y:S01]  /*0650*/  ISETP.GE.AND P0, PT, R5, R4, PT ;  /* 0x000000040500720c */ /* 0x000fe20003f06270 */
[----:B------:R-:W-:-:S12]  /*0660*/  IMAD.MOV.U32 R50, RZ, RZ, 0xffff ;  /* 0x0000ffffff327424 */ /* 0x000fd800078e00ff */
[----:B-1----:R-:W-:Y:S05]  /*0670*/  @P0 BRA `(.L_x_1450) ;  /* 0x00000000004c0947 */ /* 0x002fea0003800000 */
[----:B------:R1:W5:Y:S01]  /*0680*/  LDG.E.U16 R50, desc[UR6][R2.64+0x400] ;  /* 0x0004000602327981 */ /* 0x000362000c1e1500 */
[----:B------:R-:W-:Y:S05]  /*0690*/  BRA `(.L_x_1450) ;  /* 0x0000000000447947 */ /* 0x000fea0003800000 */
.L_x_1449:
[----:B------:R0:W5:Y:S04]  /*06a0*/  LDG.E.U16 R9, desc[UR6][R2.64] ;  /* 0x0000000602097981 */ /* 0x000168000c1e1500 */
        /* <DEDUP_REMOVED lines=15> */
[----:B------:R0:W5:Y:S02]  /*07a0*/  LDG.E.U16 R50, desc[UR6][R2.64+0x400] ;  /* 0x0004000602327981 */ /* 0x000164000c1e1500 */
.L_x_1450:
[----:B------:R-:W-:Y:S05]  /*07b0*/  BSYNC B0 ;  /* 0x0000000000007941 */ /* 0x000fea0003800000 */
.L_x_1448:
[----:B01---5:R-:W-:Y:S01]  /*07c0*/  PRMT R2, R9, 0x9910, RZ ;  /* 0x0000991009027816 */ /* 0x023fe200000000ff */
[----:B------:R-:W0:Y:S01]  /*07d0*/  S2R R53, SR_LANEID ;  /* 0x0000000000357919 */ /* 0x000e220000000000 */
[----:B------:R-:W-:Y:S01]  /*07e0*/  PRMT R5, R15, 0x9910, RZ ;  /* 0x000099100f057816 */ /* 0x000fe200000000ff */
[----:B------:R-:W-:Y:S01]  /*07f0*/  ULDC UR4, c[0x0][0x258] ;  /* 0x0000960000047ab9 */ /* 0x000fe20000000800 */
[----:B------:R-:W-:Y:S01]  /*0800*/  ISETP.GE.AND P4, PT, R2, RZ, PT ;  /* 0x000000ff0200720c */ /* 0x000fe20003f86270 */
[----:B------:R-:W-:Y:S01]  /*0810*/  UMOV UR5, 0xffffffff ;  /* 0xffffffff00057882 */ /* 0x000fe20000000000 */
[----:B------:R-:W-:Y:S01]  /*0820*/  PRMT R2, R12, 0x9910, RZ ;  /* 0x000099100c027816 */ /* 0x000fe200000000ff */
[----:B------:R-:W-:Y:S01]  /*0830*/  USHF.L.U32 UR4, UR5, UR4, URZ ;  /* 0x0000000405047299 */ /* 0x000fe2000800063f */
[----:B------:R-:W-:Y:S01]  /*0840*/  PRMT R3, R10, 0x9910, RZ ;  /* 0x000099100a037816 */ /* 0x000fe200000000ff */
[----:B------:R-:W-:Y:S01]  /*0850*/  BSSY B0, `(.L_x_1451) ;  /* 0x0000050000007945 */ /* 0x000fe20003800000 */
[----:B------:R-:W-:Y:S01]  /*0860*/  ISETP.GE.AND P0, PT, R2, RZ, PT ;  /* 0x000000ff0200720c */ /* 0x000fe20003f06270 */
[----:B------:R-:W-:Y:S01]  /*0870*/  IMAD.MOV.U32 R2, RZ, RZ, R5 ;  /* 0x000000ffff027224 */ /* 0x000fe200078e0005 */
[----:B------:R-:W-:-:S02]  /*0880*/  PRMT R4, R11, 0x9910, RZ ;  /* 0x000099100b047816 */ /* 0x000fc400000000ff */
[----:B------:R-:W-:Y:S02]  /*0890*/  ISETP.GE.AND P5, PT, R3, RZ, PT ;  /* 0x000000ff0300720c */ /* 0x000fe40003fa6270 */
[----:B------:R-:W-:Y:S02]  /*08a0*/  PRMT R3, R13, 0x9910, RZ ;  /* 0x000099100d037816 */ /* 0x000fe400000000ff */
[----:B------:R-:W-:Y:S02]  /*08b0*/  ISETP.GE.AND P6, PT, R4, RZ, PT ;  /* 0x000000ff0400720c */ /* 0x000fe40003fc6270 */
[----:B------:R-:W-:Y:S01]  /*08c0*/  ISETP.GE.AND P3, PT, R2, RZ, PT ;  /* 0x000000ff0200720c */ /* 0x000fe20003f66270 */
[----:B------:R-:W-:Y:S01]  /*08d0*/  IMAD.MOV.U32 R2, RZ, RZ, 0xffff ;  /* 0x0000ffffff027424 */ /* 0x000fe200078e00ff */
[----:B------:R-:W-:Y:S02]  /*08e0*/  PRMT R4, R14, 0x9910, RZ ;  /* 0x000099100e047816 */ /* 0x000fe400000000ff */
[----:B------:R-:W-:-:S02]  /*08f0*/  ISETP.GE.AND P1, PT, R3, RZ, PT ;  /* 0x000000ff0300720c */ /* 0x000fc40003f26270 */
[----:B------:R-:W-:Y:S02]  /*0900*/  PRMT R3, R16, 0x9910, RZ ;  /* 0x0000991010037816 */ /* 0x000fe400000000ff */
[----:B------:R-:W-:Y:S02]  /*0910*/  ISETP.GE.AND P2, PT, R4, RZ, PT ;  /* 0x000000ff0400720c */ /* 0x000fe40003f46270 */
[----:B------:R-:W-:Y:S02]  /*0920*/  PRMT R5, R41, 0x9910, RZ ;  /* 0x0000991029057816 */ /* 0x000fe400000000ff */
[C---:B------:R-:W-:Y:S02]  /*0930*/  SEL R4, R2.reuse, 0x8000, !P4 ;  /* 0x0000800002047807 */ /* 0x040fe40006000000 */
[----:B------:R-:W-:Y:S02]  /*0940*/  ISETP.GE.AND P4, PT, R3, RZ, PT ;  /* 0x000000ff0300720c */ /* 0x000fe40003f86270 */
[----:B------:R-:W-:-:S02]  /*0950*/  SEL R3, R2, 0x8000, !P5 ;  /* 0x0000800002037807 */ /* 0x000fc40006800000 */
[----:B------:R-:W-:Y:S02]  /*0960*/  ISETP.GE.AND P5, PT, R5, RZ, PT ;  /* 0x000000ff0500720c */ /* 0x000fe40003fa6270 */
[----:B------:R-:W-:Y:S02]  /*0970*/  PRMT R17, R42, 0x9910, RZ ;  /* 0x000099102a117816 */ /* 0x000fe400000000ff */
[----:B------:R-:W-:Y:S02]  /*0980*/  PRMT R5, R43, 0x9910, RZ ;  /* 0x000099102b057816 */ /* 0x000fe400000000ff */
[----:B------:R-:W-:Y:S02]  /*0990*/  SEL R8, R2, 0x8000, !P6 ;  /* 0x0000800002087807 */ /* 0x000fe40007000000 */
[----:B------:R-:W-:Y:S01]  /*09a0*/  ISETP.GE.AND P6, PT, R17, RZ, PT ;  /* 0x000000ff1100720c */ /* 0x000fe20003fc6270 */
[----:B------:R-:W-:Y:S01]  /*09b0*/  IMAD.MOV.U32 R17, RZ, RZ, R5 ;  /* 0x000000ffff117224 */ /* 0x000fe200078e0005 */
[----:B------:R-:W-:-:S02]  /*09c0*/  PRMT R18, R44, 0x9910, RZ ;  /* 0x000099102c127816 */ /* 0x000fc400000000ff */
[----:B------:R-:W-:Y:S02]  /*09d0*/  SEL R5, R2, 0x8000, !P0 ;  /* 0x0000800002057807 */ /* 0x000fe40004000000 */
[----:B------:R-:W-:Y:S01]  /*09e0*/  ISETP.GE.AND P0, PT, R17, RZ, PT ;  /* 0x000000ff1100720c */ /* 0x000fe20003f06270 */
[----:B------:R-:W-:Y:S01]  /*09f0*/  IMAD.MOV.U32 R17, RZ, RZ, R18 ;  /* 0x000000ffff117224 */ /* 0x000fe200078e0012 */
[----:B------:R-:W-:Y:S02]  /*0a00*/  LOP3.LUT R9, R4, R9, RZ, 0x3c, !PT ;  /* 0x0000000904097212 */ /* 0x000fe400078e3cff */
[----:B0-----:R-:W-:Y:S02]  /*0a10*/  VIMNMX R4, R53, 0xe0, !PT ;  /* 0x000000e035047848 */ /* 0x001fe40007fe0100 */
[----:B------:R-:W-:Y:S02]  /*0a20*/  SEL R18, R2, 0x8000, !P1 ;  /* 0x0000800002127807 */ /* 0x000fe40004800000 */
[----:B------:R-:W-:-:S02]  /*0a30*/  ISETP.GE.AND P1, PT, R17, RZ, PT ;  /* 0x000000ff1100720c */ /* 0x000fc40003f26270 */
[----:B------:R-:W-:Y:S02]  /*0a40*/  IADD3 R4, -R53, 0x1f, R4 ;  /* 0x0000001f35047810 */ /* 0x000fe40007ffe104 */
[----:B------:R-:W-:Y:S02]  /*0a50*/  LOP3.LUT R10, R3, R10, RZ, 0x3c, !PT ;  /* 0x0000000a030a7212 */ /* 0x000fe400078e3cff */
[----:B------:R-:W-:Y:S02]  /*0a60*/  SEL R3, R2, 0x8000, !P1 ;  /* 0x0000800002037807 */ /* 0x000fe40004800000 */
[C---:B------:R-:W-:Y:S02]  /*0a70*/  ISETP.GE.U32.AND P1, PT, R4.reuse, 0x60, PT ;  /* 0x000000600400780c */ /* 0x040fe40003f26070 */
[----:B------:R-:W-:Y:S02]  /*0a80*/  LEA.HI R4, R4, 0x1, RZ, 0x1b ;  /* 0x0000000104047811 */ /* 0x000fe400078fd8ff */
[----:B------:R-:W-:-:S02]  /*0a90*/  PRMT R19, R45, 0x9910, RZ ;  /* 0x000099102d137816 */ /* 0x000fc400000000ff */
[----:B------:R-:W-:Y:S02]  /*0aa0*/  PRMT R20, R46, 0x9910, RZ ;  /* 0x000099102e147816 */ /* 0x000fe400000000ff */
[----:B------:R-:W-:Y:S02]  /*0ab0*/  LOP3.LUT R11, R8, R11, RZ, 0x3c, !PT ;  /* 0x0000000b080b7212 */ /* 0x000fe400078e3cff */
[----:B------:R-:W-:Y:S02]  /*0ac0*/  SEL R8, R2, 0x8000, !P0 ;  /* 0x0000800002087807 */ /* 0x000fe40004000000 */
[----:B------:R-:W-:Y:S02]  /*0ad0*/  LOP3.LUT P0, R4, R4, 0x3, RZ, 0xc0, !PT ;  /* 0x0000000304047812 */ /* 0x000fe4000780c0ff */
[----:B------:R-:W-:Y:S02]  /*0ae0*/  SEL R17, R2, 0x8000, !P2 ;  /* 0x0000800002117807 */ /* 0x000fe40005000000 */
[----:B------:R-:W-:Y:S01]  /*0af0*/  ISETP.GE.AND P2, PT, R19, RZ, PT ;  /* 0x000000ff1300720c */ /* 0x000fe20003f46270 */
[----:B------:R-:W-:Y:S01]  /*0b00*/  IMAD.MOV.U32 R19, RZ, RZ, R20 ;  /* 0x000000ffff137224 */ /* 0x000fe200078e0014 */
[----:B------:R-:W-:-:S02]  /*0b10*/  PRMT R21, R48, 0x9910, RZ ;  /* 0x0000991030157816 */ /* 0x000fc400000000ff */
[C---:B------:R-:W-:Y:S02]  /*0b20*/  SEL R20, R2.reuse, 0x8000, !P3 ;  /* 0x0000800002147807 */ /* 0x040fe40005800000 */
[----:B------:R-:W-:Y:S02]  /*0b30*/  ISETP.GE.AND P3, PT, R19, RZ, PT ;  /* 0x000000ff1300720c */ /* 0x000fe40003f66270 */
[----:B------:R-:W-:Y:S02]  /*0b40*/  SEL R19, R2, 0x8000, !P4 ;  /* 0x0000800002137807 */ /* 0x000fe40006000000 */
[----:B------:R-:W-:Y:S02]  /*0b50*/  ISETP.GE.AND P4, PT, R21, RZ, PT ;  /* 0x000000ff1500720c */ /* 0x000fe40003f86270 */
[----:B------:R-:W-:Y:S02]  /*0b60*/  LOP3.LUT R43, R8, R43, RZ, 0x3c, !PT ;  /* 0x0000002b082b7212 */ /* 0x000fe400078e3cff */
[----:B------:R-:W-:-:S02]  /*0b70*/  PRMT R23, R49, 0x9910, RZ ;  /* 0x0000991031177816 */ /* 0x000fc400000000ff */
[----:B------:R-:W-:Y:S02]  /*0b80*/  PRMT R24, R50, 0x9910, RZ ;  /* 0x0000991032187816 */ /* 0x000fe400000000ff */
[C---:B------:R-:W-:Y:S02]  /*0b90*/  SEL R22, R2.reuse, 0x8000, !P5 ;  /* 0x0000800002167807 */ /* 0x040fe40006800000 */
[C---:B------:R-:W-:Y:S02]  /*0ba0*/  SEL R21, R2.reuse, 0x8000, !P6 ;  /* 0x0000800002157807 */ /* 0x040fe40007000000 */
[----:B------:R-:W-:Y:S02]  /*0bb0*/  SEL R8, R2, 0x8000, !P2 ;  /* 0x0000800002087807 */ /* 0x000fe40005000000 */
[----:B------:R-:W-:Y:S02]  /*0bc0*/  LOP3.LUT R13, R18, R13, RZ, 0x3c, !PT ;  /* 0x0000000d120d7212 */ /* 0x000fe400078e3cff */
[----:B------:R-:W-:-:S02]  /*0bd0*/  LOP3.LUT R14, R17, R14, RZ, 0x3c, !PT ;  /* 0x0000000e110e7212 */ /* 0x000fc400078e3cff */
[----:B------:R-:W-:Y:S02]  /*0be0*/  LOP3.LUT R16, R19, R16, RZ, 0x3c, !PT ;  /* 0x0000001013107212 */ /* 0x000fe400078e3cff */
[----:B------:R-:W-:Y:S01]  /*0bf0*/  LOP3.LUT R44, R3, R44, RZ, 0x3c, !PT ;  /* 0x0000002c032c7212 */ /* 0x000fe200078e3cff */
[----:B------:R-:W-:Y:S01]  /*0c00*/  IMAD.MOV.U32 R3, RZ, RZ, R53 ;  /* 0x000000ffff037224 */ /* 0x000fe200078e0035 */
[----:B------:R-:W-:Y:S02]  /*0c10*/  ISETP.GE.AND P5, PT, R23, RZ, PT ;  /* 0x000000ff1700720c */ /* 0x000fe40003fa6270 */
[----:B------:R-:W-:Y:S02]  /*0c20*/  ISETP.GE.AND P6, PT, R24, RZ, PT ;  /* 0x000000ff1800720c */ /* 0x000fe40003fc6270 */
[----:B------:R-:W-:Y:S02]  /*0c30*/  LOP3.LUT R12, R5, R12, RZ, 0x3c, !PT ;  /* 0x0000000c050c7212 */ /* 0x000fe400078e3cff */
[----:B------:R-:W-:-:S02]  /*0c40*/  LOP3.LUT R15, R20, R15, RZ, 0x3c, !PT ;  /* 0x0000000f140f7212 */ /* 0x000fc400078e3cff */
[----:B------:R-:W-:Y:S02]  /*0c50*/  LOP3.LUT R41, R22, R41, RZ, 0x3c, !PT ;  /* 0x0000002916297212 */ /* 0x000fe400078e3cff */
[----:B------:R-:W-:Y:S02]  /*0c60*/  LOP3.LUT R42, R21, R42, RZ, 0x3c, !PT ;  /* 0x0000002a152a7212 */ /* 0x000fe400078e3cff */
[----:B------:R-:W-:Y:S02]  /*0c70*/  LOP3.LUT R45, R8, R45, RZ, 0x3c, !PT ;  /* 0x0000002d082d7212 */ /* 0x000fe400078e3cff */
[----:B------:R-:W-:Y:S02]  /*0c80*/  PRMT R17, R9, 0x9910, RZ ;  /* 0x0000991009117816 */ /* 0x000fe400000000ff */
[----:B------:R-:W-:Y:S02]  /*0c90*/  PRMT R18, R10, 0x9910, RZ ;  /* 0x000099100a127816 */ /* 0x000fe400000000ff */
[----:B------:R-:W-:Y:S01]  /*0ca0*/  PRMT R19, R11, 0x9910, RZ ;  /* 0x000099100b137816 */ /* 0x000fe200000000ff */
[----:B------:R-:W-:Y:S06]  /*0cb0*/  @!P0 BRA `(.L_x_1452) ;  /* 0x0000000000248947 */ /* 0x000fec0003800000 */
[----:B------:R-:W-:Y:S01]  /*0cc0*/  SHF.R.U32.HI R8, RZ, 0x5, R40 ;  /* 0x00000005ff087819 */ /* 0x000fe20000011628 */
[----:B------:R-:W-:-:S04]  /*0cd0*/  IMAD.MOV.U32 R3, RZ, RZ, R53 ;  /* 0x000000ffff037224 */ /* 0x000fc800078e0035 */
[----:B------:R-:W-:-:S07]  /*0ce0*/  IMAD R8, R8, 0x400, R39 ;  /* 0x0000040008087824 */ /* 0x000fce00078e0227 */
.L_x_1453:
[C---:B------:R-:W-:Y:S02]  /*0cf0*/  IMAD R5, R3.reuse, 0x4, R8 ;  /* 0x0000000403057824 */ /* 0x040fe400078e0208 */
[----:B------:R-:W-:Y:S02]  /*0d00*/  VIADD R4, R4, 0xffffffff ;  /* 0xffffffff04047836 */ /* 0x000fe40000000000 */
[----:B------:R-:W-:Y:S01]  /*0d10*/  VIADD R3, R3, 0x20 ;  /* 0x0000002003037836 */ /* 0x000fe20000000000 */
[----:B------:R0:W-:Y:S02]  /*0d20*/  STS [R5], RZ ;  /* 0x000000ff05007388 */ /* 0x0001e40000000800 */
[----:B------:R-:W-:-:S13]  /*0d30*/  ISETP.NE.AND P0, PT, R4, RZ, PT ;  /* 0x000000ff0400720c */ /* 0x000fda0003f05270 */
[----:B0-----:R-:W-:Y:S05]  /*0d40*/  @P0 BRA `(.L_x_1453) ;  /* 0xfffffffc00e80947 */ /* 0x001fea000383ffff */
.L_x_1452:
[----:B------:R-:W-:Y:S05]  /*0d50*/  BSYNC B0 ;  /* 0x0000000000007941 */ /* 0x000fea0003800000 */
.L_x_1451:
[----:B------:R-:W-:Y:S01]  /*0d60*/  IMAD.MOV.U32 R4, RZ, RZ, R19 ;  /* 0x000000ffff047224 */ /* 0x000fe200078e0013 */
[----:B------:R-:W-:Y:S01]  /*0d70*/  PRMT R8, R12, 0x9910, RZ ;  /* 0x000099100c087816 */ /* 0x000fe200000000ff */
[----:B------:R-:W-:Y:S01]  /*0d80*/  BSSY B0, `(.L_x_1454) ;  /* 0x0000020000007945 */ /* 0x000fe20003800000 */
[----:B------:R-:W-:Y:S02]  /*0d90*/  ISETP.NE.AND P0, PT, R18, -0x8000, PT ;  /* 0xffff80001200780c */ /* 0x000fe40003f05270 */
[----:B------:R-:W-:Y:S02]  /*0da0*/  SEL R5, R2, 0x8000, !P3 ;  /* 0x0000800002057807 */ /* 0x000fe40005800000 */
[----:B------:R-:W-:Y:S01]  /*0db0*/  ISETP.NE.AND P3, PT, R4, -0x8000, PT ;  /* 0xffff80000400780c */ /* 0x000fe20003f65270 */
[----:B------:R-:W-:Y:S01]  /*0dc0*/  IMAD.MOV.U32 R4, RZ, RZ, R8 ;  /* 0x000000ffff047224 */ /* 0x000fe200078e0008 */
[----:B------:R-:W-:Y:S02]  /*0dd0*/  PRMT R18, R13, 0x9910, RZ ;  /* 0x000099100d127816 */ /* 0x000fe400000000ff */
[----:B------:R-:W-:-:S02]  /*0de0*/  PRMT R19, R14, 0x9910, RZ ;  /* 0x000099100e137816 */ /* 0x000fc400000000ff */
[----:B------:R-:W-:Y:S01]  /*0df0*/  ISETP.NE.AND P2, PT, R17, -0x8000, PT ;  /* 0xffff80001100780c */ /* 0x000fe20003f45270 */
[----:B------:R-:W-:Y:S01]  /*0e00*/  IMAD.MOV.U32 R8, RZ, RZ, R18 ;  /* 0x000000ffff087224 */ /* 0x000fe200078e0012 */
[----:B------:R-:W-:Y:S01]  /*0e10*/  SEL R17, R2, 0x8000, !P4 ;  /* 0x0000800002117807 */ /* 0x000fe20006000000 */
[----:B------:R-:W-:Y:S01]  /*0e20*/  IMAD.MOV.U32 R18, RZ, RZ, R19 ;  /* 0x000000ffff127224 */ /* 0x000fe200078e0013 */
[----:B------:R-:W-:Y:S02]  /*0e30*/  ISETP.NE.AND P4, PT, R4, -0x8000, PT ;  /* 0xffff80000400780c */ /* 0x000fe40003f85270 */
[C---:B------:R-:W-:Y:S02]  /*0e40*/  SEL R4, R2.reuse, 0x8000, !P5 ;  /* 0x0000800002047807 */ /* 0x040fe40006800000 */
[----:B------:R-:W-:Y:S02]  /*0e50*/  SEL R19, R2, 0x8000, !P6 ;  /* 0x0000800002137807 */ /* 0x000fe40007000000 */
[----:B------:R-:W-:-:S02]  /*0e60*/  ISETP.NE.AND P5, PT, R8, -0x8000, PT ;  /* 0xffff80000800780c */ /* 0x000fc40003fa5270 */
[----:B------:R-:W-:Y:S02]  /*0e70*/  ISETP.NE.AND P6, PT, R18, -0x8000, PT ;  /* 0xffff80001200780c */ /* 0x000fe40003fc5270 */
[----:B------:R-:W-:Y:S02]  /*0e80*/  LOP3.LUT R46, R5, R46, RZ, 0x3c, !PT ;  /* 0x0000002e052e7212 */ /* 0x000fe400078e3cff */
[----:B------:R-:W-:Y:S02]  /*0e90*/  PRMT R2, R15, 0x9910, RZ ;  /* 0x000099100f027816 */ /* 0x000fe400000000ff */
[----:B------:R-:W-:Y:S02]  /*0ea0*/  LOP3.LUT R48, R17, R48, RZ, 0x3c, !PT ;  /* 0x0000003011307212 */ /* 0x000fe400078e3cff */
[----:B------:R-:W-:Y:S02]  /*0eb0*/  LOP3.LUT R49, R4, R49, RZ, 0x3c, !PT ;  /* 0x0000003104317212 */ /* 0x000fe400078e3cff */
[----:B------:R-:W-:Y:S01]  /*0ec0*/  LOP3.LUT R50, R19, R50, RZ, 0x3c, !PT ;  /* 0x0000003213327212 */ /* 0x000fe200078e3cff */
[----:B------:R-:W-:Y:S06]  /*0ed0*/  @!P1 BRA `(.L_x_1455) ;  /* 0x0000000000289947 */ /* 0x000fec0003800000 */
[----:B------:R-:W-:-:S05]  /*0ee0*/  SHF.R.U32.HI R4, RZ, 0x5, R40 ;  /* 0x00000005ff047819 */ /* 0x000fca0000011628 */
[----:B------:R-:W-:-:S07]  /*0ef0*/  IMAD R4, R4, 0x400, R39 ;  /* 0x0000040004047824 */ /* 0x000fce00078e0227 */
.L_x_1456:
[C---:B0-----:R-:W-:Y:S01]  /*0f00*/  IMAD R5, R3.reuse, 0x4, R4 ;  /* 0x0000000403057824 */ /* 0x041fe200078e0204 */
[C---:B------:R-:W-:Y:S01]  /*0f10*/  ISETP.GE.AND P1, PT, R3.reuse, 0x80, PT ;  /* 0x000000800300780c */ /* 0x040fe20003f26270 */
[----:B------:R-:W-:-:S03]  /*0f20*/  VIADD R3, R3, 0x80 ;  /* 0x0000008003037836 */ /* 0x000fc60000000000 */
[----:B------:R0:W-:Y:S04]  /*0f30*/  STS [R5], RZ ;  /* 0x000000ff05007388 */ /* 0x0001e80000000800 */
[----:B------:R0:W-:Y:S04]  /*0f40*/  STS [R5+0x80], RZ ;  /* 0x000080ff05007388 */ /* 0x0001e80000000800 */
[----:B------:R0:W-:Y:S04]  /*0f50*/  STS [R5+0x100], RZ ;  /* 0x000100ff05007388 */ /* 0x0001e80000000800 */
[----:B------:R0:W-:Y:S01]  /*0f60*/  STS [R5+0x180], RZ ;  /* 0x000180ff05007388 */ /* 0x0001e20000000800 */
[----:B------:R-:W-:Y:S05]  /*0f70*/  @!P1 BRA `(.L_x_1456) ;  /* 0xfffffffc00e09947 */ /* 0x000fea000383ffff */
.L_x_1455:
[----:B------:R-:W-:Y:S05]  /*0f80*/  BSYNC B0 ;  /* 0x0000000000007941 */ /* 0x000fea0003800000 */
.L_x_1454:
[----:B------:R-:W-:Y:S01]  /*0f90*/  PRMT R3, R16, 0x9910, RZ ;  /* 0x0000991010037816 */ /* 0x000fe200000000ff */
[----:B------:R-:W-:Y:S01]  /*0fa0*/  ULDC UR5, c[0x0][0x254] ;  /* 0x0000950000057ab9 */ /* 0x000fe20000000800 */
[----:B------:R-:W-:Y:S01]  /*0fb0*/  ISETP.NE.AND P1, PT, R2, -0x8000, PT ;  /* 0xffff80000200780c */ /* 0x000fe20003f25270 */
[----:B------:R-:W-:Y:S01]  /*0fc0*/  ULOP3.LUT UR5, UR5, 0xffff, URZ, 0xc0, !UPT ;  /* 0x0000ffff05057892 */ /* 0x000fe2000f8ec03f */
[----:B------:R-:W-:Y:S01]  /*0fd0*/  PRMT R4, R41, 0x9910, RZ ;  /* 0x0000991029047816 */ /* 0x000fe200000000ff */
[----:B------:R-:W-:Y:S01]  /*0fe0*/  IMAD.MOV.U32 R2, RZ, RZ, R3 ;  /* 0x000000ffff027224 */ /* 0x000fe200078e0003 */
[----:B------:R-:W-:Y:S01]  /*0ff0*/  LOP3.LUT R35, RZ, R10, RZ, 0x33, !PT ;  /* 0x0000000aff237212 */ /* 0x000fe200078e33ff */
[----:B------:R-:W-:Y:S01]  /*1000*/  BSSY B0, `(.L_x_1457) ;  /* 0x00000c6000007945 */ /* 0x000fe20003800000 */
[----:B------:R-:W-:Y:S01]  /*1010*/  LOP3.LUT R34, RZ, R11, RZ, 0x33, !PT ;  /* 0x0000000bff227212 */ /* 0x000fe200078e33ff */
[----:B------:R-:W-:Y:S01]  /*1020*/  IMAD.MOV.U32 R3, RZ, RZ, R4 ;  /* 0x000000ffff037224 */ /* 0x000fe200078e0004 */
[----:B------:R-:W-:Y:S01]  /*1030*/  SEL R8, R35, 0x8000, P0 ;  /* 0x0000800023087807 */ /* 0x000fe20000000000 */
[----:B------:R-:W-:Y:S01]  /*1040*/  IMAD.SHL.U32 R4, R40, 0x20, RZ ;  /* 0x0000002028047824 */ /* 0x000fe200078e00ff */
[----:B------:R-:W-:-:S02]  /*1050*/  ISETP.NE.AND P0, PT, R2, -0x8000, PT ;  /* 0xffff80000200780c */ /* 0x000fc40003f05270 */
[----:B------:R-:W-:Y:S02]  /*1060*/  LOP3.LUT R33, RZ, R12, RZ, 0x33, !PT ;  /* 0x0000000cff217212 */ /* 0x000fe400078e33ff */
[----:B------:R-:W-:Y:S02]  /*1070*/  PRMT R2, R42, 0x9910, RZ ;  /* 0x000099102a027816 */ /* 0x000fe400000000ff */
[----:B------:R-:W-:Y:S02]  /*1080*/  SEL R19, R34, 0x8000, P3 ;  /* 0x0000800022137807 */ /* 0x000fe40001800000 */
[----:B------:R-:W-:Y:S02]  /*1090*/  SEL R20, R33, 0x8000, P4 ;  /* 0x0000800021147807 */ /* 0x000fe40002000000 */
[----:B------:R-:W-:Y:S02]  /*10a0*/  ISETP.NE.AND P3, PT, R3, -0x8000, PT ;  /* 0xffff80000300780c */ /* 0x000fe40003f65270 */
[----:B------:R-:W-:-:S02]  /*10b0*/  LOP3.LUT R32, RZ, R13, RZ, 0x33, !PT ;  /* 0x0000000dff207212 */ /* 0x000fc400078e33ff */
[----:B------:R-:W-:Y:S02]  /*10c0*/  ISETP.NE.AND P4, PT, R2, -0x8000, PT ;  /* 0xffff80000200780c */ /* 0x000fe40003f85270 */
[----:B------:R-:W-:Y:S02]  /*10d0*/  LOP3.LUT R31, RZ, R14, RZ, 0x33, !PT ;  /* 0x0000000eff1f7212 */ /* 0x000fe400078e33ff */
[----:B------:R-:W-:Y:S02]  /*10e0*/  PRMT R3, R43, 0x9910, RZ ;  /* 0x000099102b037816 */ /* 0x000fe400000000ff */
[----:B------:R-:W-:Y:S02]  /*10f0*/  PRMT R2, R44, 0x9910, RZ ;  /* 0x000099102c027816 */ /* 0x000fe400000000ff */
[----:B------:R-:W-:Y:S02]  /*1100*/  SEL R21, R32, 0x8000, P5 ;  /* 0x0000800020157807 */ /* 0x000fe40002800000 */
[----:B------:R-:W-:-:S02]  /*1110*/  SEL R17, R31, 0x8000, P6 ;  /* 0x000080001f117807 */ /* 0x000fc40003000000 */
[----:B------:R-:W-:Y:S02]  /*1120*/  ISETP.NE.AND P5, PT, R3, -0x8000, PT ;  /* 0xffff80000300780c */ /* 0x000fe40003fa5270 */
[----:B------:R-:W-:Y:S02]  /*1130*/  LOP3.LUT R30, RZ, R15, RZ, 0x33, !PT ;  /* 0x0000000fff1e7212 */ /* 0x000fe400078e33ff */
[----:B------:R-:W-:Y:S02]  /*1140*/  ISETP.NE.AND P6, PT, R2, -0x8000, PT ;  /* 0xffff80000200780c */ /* 0x000fe40003fc5270 */
[----:B------:R-:W-:Y:S02]  /*1150*/  PRMT R3, R45, 0x9910, RZ ;  /* 0x000099102d037816 */ /* 0x000fe400000000ff */
[----:B------:R-:W-:Y:S02]  /*1160*/  PRMT R2, R46, 0x9910, RZ ;  /* 0x000099102e027816 */ /* 0x000fe400000000ff */
[----:B0-----:R-:W-:-:S02]  /*1170*/  SEL R5, R30, 0x8000, P1 ;  /* 0x000080001e057807 */ /* 0x001fc40000800000 */
[----:B------:R-:W-:Y:S01]  /*1180*/  ISETP.NE.AND P1, PT, R3, -0x8000, PT ;  /* 0xffff80000300780c */ /* 0x000fe20003f25270 */
[----:B------:R-:W-:Y:S01]  /*1190*/  IMAD.MOV.U32 R3, RZ, RZ, R2 ;  /* 0x000000ffff037224 */ /* 0x000fe200078e0002 */
[----:B------:R-:W-:Y:S02]  /*11a0*/  LOP3.LUT R29, RZ, R16, RZ, 0x33, !PT ;  /* 0x00000010ff1d7212 */ /* 0x000fe400078e33ff */
[----:B------:R-:W-:Y:S02]  /*11b0*/  LOP3.LUT R28, RZ, R41, RZ, 0x33, !PT ;  /* 0x00000029ff1c7212 */ /* 0x000fe400078e33ff */
[----:B------:R-:W-:Y:S02]  /*11c0*/  PRMT R18, R48, 0x9910, RZ ;  /* 0x0000991030127816 */ /* 0x000fe400000000ff */
[----:B------:R-:W-:Y:S02]  /*11d0*/  SEL R2, R29, 0x8000, P0 ;  /* 0x000080001d027807 */ /* 0x000fe40000000000 */
[----:B------:R-:W-:-:S02]  /*11e0*/  LOP3.LUT R27, RZ, R9, RZ, 0x33, !PT ;  /* 0x00000009ff1b7212 */ /* 0x000fc400078e33ff */
[----:B------:R-:W-:Y:S02]  /*11f0*/  ISETP.NE.AND P0, PT, R3, -0x8000, PT ;  /* 0xffff80000300780c */ /* 0x000fe40003f05270 */
[----:B------:R-:W-:Y:S02]  /*1200*/  SEL R3, R28, 0x8000, P3 ;  /* 0x000080001c037807 */ /* 0x000fe40001800000 */
[----:B------:R-:W-:Y:S02]  /*1210*/  ISETP.NE.AND P3, PT, R18, -0x8000, PT ;  /* 0xffff80001200780c */ /* 0x000fe40003f65270 */
[----:B------:R-:W-:Y:S02]  /*1220*/  SEL R18, R27, 0x8000, P2 ;  /* 0x000080001b127807 */ /* 0x000fe40001000000 */
[----:B------:R-:W-:Y:S02]  /*1230*/  LOP3.LUT R22, R4, 0xfffffc00, RZ, 0xc0, !PT ;  /* 0xfffffc0004167812 */ /* 0x000fe400078ec0ff */
[----:B------:R-:W-:-:S02]  /*1240*/  LOP3.LUT R8, R8, 0xffff, RZ, 0xc0, !PT ;  /* 0x0000ffff08087812 */ /* 0x000fc400078ec0ff */
[----:B------:R-:W-:Y:S01]  /*1250*/  LOP3.LUT R18, R18, 0xffff, RZ, 0xc0, !PT ;  /* 0x0000ffff12127812 */ /* 0x000fe200078ec0ff */
[----:B------:R-:W-:Y:S01]  /*1260*/  IMAD.IADD R47, R39, 0x1, R22 ;  /* 0x00000001272f7824 */ /* 0x000fe200078e0216 */
[----:B------:R-:W-:Y:S02]  /*1270*/  LOP3.LUT R26, RZ, R42, RZ, 0x33, !PT ;  /* 0x0000002aff1a7212 */ /* 0x000fe400078e33ff */
[----:B------:R-:W-:Y:S02]  /*1280*/  PRMT R23, R49, 0x9910, RZ ;  /* 0x0000991031177816 */ /* 0x000fe400000000ff */
[----:B------:R-:W-:Y:S02]  /*1290*/  SHF.R.U32.HI R22, RZ, UR5, R8 ;  /* 0x00000005ff167c19 */ /* 0x000fe40008011608 */
[----:B------:R-:W-:Y:S02]  /*12a0*/  SHF.R.U32.HI R8, RZ, UR5, R18 ;  /* 0x00000005ff087c19 */ /* 0x000fe40008011612 */
[----:B------:R-:W-:-:S02]  /*12b0*/  SEL R4, R26, 0x8000, P4 ;  /* 0x000080001a047807 */ /* 0x000fc40002000000 */
[----:B------:R-:W-:Y:S02]  /*12c0*/  LOP3.LUT R19, R19, 0xffff, RZ, 0xc0, !PT ;  /* 0x0000ffff13137812 */ /* 0x000fe400078ec0ff */
[----:B------:R-:W-:Y:S02]  /*12d0*/  ISETP.NE.AND P4, PT, R23, -0x8000, PT ;  /* 0xffff80001700780c */ /* 0x000fe40003f85270 */
[----:B------:R-:W-:Y:S02]  /*12e0*/  LOP3.LUT R25, RZ, R43, RZ, 0x33, !PT ;  /* 0x0000002bff197212 */ /* 0x000fe400078e33ff */
[----:B------:R-:W-:Y:S02]  /*12f0*/  PRMT R23, R50, 0x9910, RZ ;  /* 0x0000991032177816 */ /* 0x000fe400000000ff */
[----:B------:R-:W-:Y:S02]  /*1300*/  LOP3.LUT R22, R22, UR4, RZ, 0x30, !PT ;  /* 0x0000000416167c12 */ /* 0x000fe4000f8e30ff */
[----:B------:R-:W-:-:S02]  /*1310*/  LOP3.LUT R21, R21, 0xffff, RZ, 0xc0, !PT ;  /* 0x0000ffff15157812 */ /* 0x000fc400078ec0ff */
[----:B------:R-:W-:Y:S02]  /*1320*/  LOP3.LUT R8, R8, UR4, RZ, 0x30, !PT ;  /* 0x0000000408087c12 */ /* 0x000fe4000f8e30ff */
[----:B------:R-:W-:Y:S02]  /*1330*/  LOP3.LUT R20, R20, 0xffff, RZ, 0xc0, !PT ;  /* 0x0000ffff14147812 */ /* 0x000fe400078ec0ff */
[----:B------:R-:W-:Y:S02]  /*1340*/  SHF.R.U32.HI R19, RZ, UR5, R19 ;  /* 0x00000005ff137c19 */ /* 0x000fe40008011613 */
[----:B------:R-:W-:Y:S02]  /*1350*/  SEL R18, R25, 0x8000, P5 ;  /* 0x0000800019127807 */ /* 0x000fe40002800000 */
[----:B------:R-:W-:Y:S02]  /*1360*/  LOP3.LUT R24, R5, 0xffff, RZ, 0xc0, !PT ;  /* 0x0000ffff05187812 */ /* 0x000fe400078ec0ff */
[----:B------:R-:W-:Y:S01]  /*1370*/  ISETP.NE.AND P5, PT, R23, -0x8000, PT ;  /* 0xffff80001700780c */ /* 0x000fe20003fa5270 */
[----:B------:R-:W-:Y:S01]  /*1380*/  IMAD R23, R22, 0x4, R47 ;  /* 0x0000000416177824 */ /* 0x000fe200078e022f */
[----:B------:R-:W-:Y:S01]  /*1390*/  SHF.R.U32.HI R21, RZ, UR5, R21 ;  /* 0x00000005ff157c19 */ /* 0x000fe20008011615 */
[----:B------:R-:W-:Y:S01]  /*13a0*/  IMAD R22, R8, 0x4, R47 ;  /* 0x0000000408167824 */ /* 0x000fe200078e022f */
[----:B------:R-:W-:Y:S01]  /*13b0*/  SHF.R.U32.HI R5, RZ, UR5, R20 ;  /* 0x00000005ff057c19 */ /* 0x000fe20008011614 */
[----:B------:R-:W-:Y:S01]  /*13c0*/  NOP ;  /* 0x0000000000007918 */ /* 0x000fe20000000000 */
[----:B------:R-:W-:-:S02]  /*13d0*/  LOP3.LUT R20, R19, UR4, RZ, 0x30, !PT ;  /* 0x0000000413147c12 */ /* 0x000fc4000f8e30ff */
[----:B------:R0:W-:Y:S01]  /*13e0*/  ATOMS.POPC.INC.32 RZ, [R22+URZ] ;  /* 0x0000000016ff7f8c */ /* 0x0001e2000d80003f */
[----:B------:R-:W-:Y:S02]  /*13f0*/  SHF.R.U32.HI R19, RZ, UR5, R24 ;  /* 0x00000005ff137c19 */ /* 0x000fe40008011618 */
[----:B------:R-:W-:Y:S01]  /*1400*/  LOP3.LUT R24, R21, UR4, RZ, 0x30, !PT ;  /* 0x0000000415187c12 */ /* 0x000fe2000f8e30ff */
[--C-:B------:R-:W-:Y:S01]  /*1410*/  IMAD R20, R20, 0x4, R47.reuse ;  /* 0x0000000414147824 */ /* 0x100fe200078e022f */
[----:B------:R-:W-:Y:S01]  /*1420*/  LOP3.LUT R17, R17, 0xffff, RZ, 0xc0, !PT ;  /* 0x0000ffff11117812 */ /* 0x000fe200078ec0ff */
[----:B------:R-:W-:Y:S01]  /*1430*/  ATOMS.POPC.INC.32 RZ, [R23+URZ] ;  /* 0x0000000017ff7f8c */ /* 0x000fe2000d80003f */
[----:B------:R-:W-:Y:S02]  /*1440*/  LOP3.LUT R2, R2, 0xffff, RZ, 0xc0, !PT ;  /* 0x0000ffff02027812 */ /* 0x000fe400078ec0ff */
[----:B0-----:R-:W-:Y:S01]  /*1450*/  LOP3.LUT R22, R5, UR4, RZ, 0x30, !PT ;  /* 0x0000000405167c12 */ /* 0x001fe2000f8e30ff */
[----:B------:R-:W-:Y:S01]  /*1460*/  IMAD R5, R24, 0x4, R47 ;  /* 0x0000000418057824 */ /* 0x000fe200078e022f */
[----:B------:R-:W-:Y:S01]  /*1470*/  SHF.R.U32.HI R17, RZ, UR5, R17 ;  /* 0x00000005ff117c19 */ /* 0x000fe20008011611 */
[----:B------:R-:W-:Y:S01]  /*1480*/  ATOMS.POPC.INC.32 RZ, [R20+URZ] ;  /* 0x0000000014ff7f8c */ /* 0x000fe2000d80003f */
[----:B------:R-:W-:Y:S01]  /*1490*/  LOP3.LUT R24, RZ, R44, RZ, 0x33, !PT ;  /* 0x0000002cff187212 */ /* 0x000fe200078e33ff */
[----:B------:R-:W-:Y:S01]  /*14a0*/  IMAD R22, R22, 0x4, R47 ;  /* 0x0000000416167824 */ /* 0x000fe200078e022f */
[----:B------:R-:W-:-:S02]  /*14b0*/  LOP3.LUT R52, R17, UR4, RZ, 0x30, !PT ;  /* 0x0000000411347c12 */ /* 0x000fc4000f8e30ff */
[----:B------:R-:W-:Y:S02]  /*14c0*/  SEL R17, R24, 0x8000, P6 ;  /* 0x0000800018117807 */ /* 0x000fe40003000000 */
[----:B------:R-:W-:Y:S01]  /*14d0*/  LOP3.LUT R54, R19, UR4, RZ, 0x30, !PT ;  /* 0x0000000413367c12 */ /* 0x000fe2000f8e30ff */
[----:B------:R-:W-:Y:S01]  /*14e0*/  ATOMS.POPC.INC.32 RZ, [R22+URZ] ;  /* 0x0000000016ff7f8c */ /* 0x000fe2000d80003f */
[----:B------:R-:W-:Y:S01]  /*14f0*/  ISETP.GT.AND P6, PT, R40, 0xff, PT ;  /* 0x000000ff2800780c */ /* 0x000fe20003fc4270 */
[--C-:B------:R-:W-:Y:S01]  /*1500*/  IMAD R52, R52, 0x4, R47.reuse ;  /* 0x0000000434347824 */ /* 0x100fe200078e022f */
[----:B------:R-:W-:Y:S01]  /*1510*/  LOP3.LUT R3, R3, 0xffff, RZ, 0xc0, !PT ;  /* 0x0000ffff03037812 */ /* 0x000fe200078ec0ff */
[----:B------:R0:W-:Y:S01]  /*1520*/  ATOMS.POPC.INC.32 RZ, [R5+URZ] ;  /* 0x0000000005ff7f8c */ /* 0x0001e2000d80003f */
[----:B------:R-:W-:Y:S01]  /*1530*/  LOP3.LUT R4, R4, 0xffff, RZ, 0xc0, !PT ;  /* 0x0000ffff04047812 */ /* 0x000fe200078ec0ff */
[----:B------:R-:W-:Y:S01]  /*1540*/  IMAD R54, R54, 0x4, R47 ;  /* 0x0000000436367824 */ /* 0x000fe200078e022f */
[----:B------:R-:W-:Y:S01]  /*1550*/  LOP3.LUT R19, R17, 0xffff, RZ, 0xc0, !PT ;  /* 0x0000ffff11137812 */ /* 0x000fe200078ec0ff */
[----:B------:R-:W-:Y:S01]  /*1560*/  ATOMS.POPC.INC.32 RZ, [R52+URZ] ;  /* 0x0000000034ff7f8c */ /* 0x000fe2000d80003f */
[----:B------:R-:W-:-:S02]  /*1570*/  LOP3.LUT R18, R18, 0xffff, RZ, 0xc0, !PT ;  /* 0x0000ffff12127812 */ /* 0x000fc400078ec0ff */
[----:B------:R-:W-:Y:S01]  /*1580*/  SHF.R.U32.HI R2, RZ, UR5, R2 ;  /* 0x00000005ff027c19 */ /* 0x000fe20008011602 */
[----:B------:R-:W-:Y:S01]  /*1590*/  ATOMS.POPC.INC.32 RZ, [R54+URZ] ;  /* 0x0000000036ff7f8c */ /* 0x000fe2000d80003f */
[----:B0-----:R-:W-:Y:S02]  /*15a0*/  P2R R5, PR, RZ, 0x40 ;  /* 0x00000040ff057803 */ /* 0x001fe40000000000 */
[----:B------:R-:W-:Y:S02]  /*15b0*/  SHF.R.U32.HI R3, RZ, UR5, R3 ;  /* 0x00000005ff037c19 */ /* 0x000fe40008011603 */
[----:B------:R-:W-:Y:S02]  /*15c0*/  SHF.R.U32.HI R5, RZ, UR5, R4 ;  /* 0x00000005ff057c19 */ /* 0x000fe40008011604 */
[----:B------:R-:W-:Y:S02]  /*15d0*/  SHF.R.U32.HI R19, RZ, UR5, R19 ;  /* 0x00000005ff137c19 */ /* 0x000fe40008011613 */
[----:B------:R-:W-:-:S02]  /*15e0*/  SHF.R.U32.HI R17, RZ, UR5, R18 ;  /* 0x00000005ff117c19 */ /* 0x000fc40008011612 */
[----:B------:R-:W-:Y:S02]  /*15f0*/  LOP3.LUT R2, R2, UR4, RZ, 0x30, !PT ;  /* 0x0000000402027c12 */ /* 0x000fe4000f8e30ff */
[----:B------:R-:W-:Y:S02]  /*1600*/  LOP3.LUT R4, R3, UR4, RZ, 0x30, !PT ;  /* 0x0000000403047c12 */ /* 0x000fe4000f8e30ff */
[----:B------:R-:W-:Y:S01]  /*1610*/  LOP3.LUT R18, R5, UR4, RZ, 0x30, !PT ;  /* 0x0000000405127c12 */ /* 0x000fe2000f8e30ff */
[--C-:B------:R-:W-:Y:S01]  /*1620*/  IMAD R2, R2, 0x4, R47.reuse ;  /* 0x0000000402027824 */ /* 0x100fe200078e022f */
[----:B------:R-:W-:Y:S01]  /*1630*/  LOP3.LUT R22, R19, UR4, RZ, 0x30, !PT ;  /* 0x0000000413167c12 */ /* 0x000fe2000f8e30ff */
[--C-:B------:R-:W-:Y:S01]  /*1640*/  IMAD R4, R4, 0x4, R47.reuse ;  /* 0x0000000404047824 */ /* 0x100fe200078e022f */
[----:B------:R-:W-:Y:S01]  /*1650*/  LOP3.LUT R20, R17, UR4, RZ, 0x30, !PT ;  /* 0x0000000411147c12 */ /* 0x000fe2000f8e30ff */
[--C-:B------:R-:W-:Y:S01]  /*1660*/  IMAD R18, R18, 0x4, R47.reuse ;  /* 0x0000000412127824 */ /* 0x100fe200078e022f */
[----:B------:R-:W-:Y:S01]  /*1670*/  LOP3.LUT R23, RZ, R45, RZ, 0x33, !PT ;  /* 0x0000002dff177212 */ /* 0x000fe200078e33ff */
[--C-:B------:R-:W-:Y:S01]  /*1680*/  IMAD R17, R22, 0x4, R47.reuse ;  /* 0x0000000416117824 */ /* 0x100fe200078e022f */
[----:B------:R-:W-:Y:S01]  /*1690*/  LOP3.LUT R22, RZ, R46, RZ, 0x33, !PT ;  /* 0x0000002eff167212 */ /* 0x000fe200078e33ff */
[----:B------:R-:W-:Y:S01]  /*16a0*/  IMAD R5, R20, 0x4, R47 ;  /* 0x0000000414057824 */ /* 0x000fe200078e022f */
[----:B------:R-:W-:Y:S01]  /*16b0*/  LOP3.LUT R21, RZ, R48, RZ, 0x33, !PT ;  /* 0x00000030ff157212 */ /* 0x000fe200078e33ff */
[----:B------:R0:W-:Y:S01]  /*16c0*/  ATOMS.POPC.INC.32 RZ, [R2+URZ] ;  /* 0x0000000002ff7f8c */ /* 0x0001e2000d80003f */
[----:B------:R-:W-:-:S02]  /*16d0*/  LOP3.LUT R20, RZ, R49, RZ, 0x33, !PT ;  /* 0x00000031ff147212 */ /* 0x000fc400078e33ff */
[----:B------:R-:W-:Y:S01]  /*16e0*/  SEL R51, R23, 0x8000, P1 ;  /* 0x0000800017337807 */ /* 0x000fe20000800000 */
[----:B------:R1:W-:Y:S01]  /*16f0*/  ATOMS.POPC.INC.32 RZ, [R4+URZ] ;  /* 0x0000000004ff7f8c */ /* 0x0003e2000d80003f */
[----:B------:R-:W-:Y:S02]  /*1700*/  LOP3.LUT R19, RZ, R50, RZ, 0x33, !PT ;  /* 0x00000032ff137212 */ /* 0x000fe400078e33ff */
[----:B------:R-:W-:Y:S01]  /*1710*/  LOP3.LUT R51, R51, 0xffff, RZ, 0xc0, !PT ;  /* 0x0000ffff33337812 */ /* 0x000fe200078ec0ff */
[----:B------:R2:W-:Y:S01]  /*1720*/  ATOMS.POPC.INC.32 RZ, [R18+URZ] ;  /* 0x0000000012ff7f8c */ /* 0x0005e2000d80003f */
[----:B0-----:R-:W0:Y:S01]  /*1730*/  @!P6 LDC.64 R2, c[0x0][0x210] ;  /* 0x00008400ff02eb82 */ /* 0x001e220000000a00 */
[----:B------:R-:W-:Y:S02]  /*1740*/  ISETP.GT.U32.AND P1, PT, R40, 0xff, PT ;  /* 0x000000ff2800780c */ /* 0x000fe40003f24070 */
[----:B-1----:R-:W-:Y:S01]  /*1750*/  SEL R4, R22, 0x8000, P0 ;  /* 0x0000800016047807 */ /* 0x002fe20000000000 */
[----:B------:R1:W-:Y:S01]  /*1760*/  ATOMS.POPC.INC.32 RZ, [R5+URZ] ;  /* 0x0000000005ff7f8c */ /* 0x0003e2000d80003f */
[----:B------:R-:W-:-:S02]  /*1770*/  SHF.R.U32.HI R51, RZ, UR5, R51 ;  /* 0x00000005ff337c19 */ /* 0x000fc40008011633 */
[----:B--2---:R-:W-:Y:S01]  /*1780*/  SEL R18, R21, 0x8000, P3 ;  /* 0x0000800015127807 */ /* 0x004fe20001800000 */
[----:B------:R2:W-:Y:S01]  /*1790*/  ATOMS.POPC.INC.32 RZ, [R17+URZ] ;  /* 0x0000000011ff7f8c */ /* 0x0005e2000d80003f */
[----:B------:R-:W-:Y:S02]  /*17a0*/  LOP3.LUT R4, R4, 0xffff, RZ, 0xc0, !PT ;  /* 0x0000ffff04047812 */ /* 0x000fe400078ec0ff */
[----:B------:R-:W-:Y:S02]  /*17b0*/  LOP3.LUT R18, R18, 0xffff, RZ, 0xc0, !PT ;  /* 0x0000ffff12127812 */ /* 0x000fe400078ec0ff */
[----:B-1----:R-:W-:Y:S02]  /*17c0*/  SEL R5, R20, 0x8000, P4 ;  /* 0x0000800014057807 */ /* 0x002fe40002000000 */
[----:B--2---:R-:W-:Y:S02]  /*17d0*/  SEL R17, R19, 0x8000, P5 ;  /* 0x0000800013117807 */ /* 0x004fe40002800000 */
[----:B------:R-:W-:-:S02]  /*17e0*/  LOP3.LUT R52, R5, 0xffff, RZ, 0xc0, !PT ;  /* 0x0000ffff05347812 */ /* 0x000fc400078ec0ff */
[----:B------:R-:W-:Y:S02]  /*17f0*/  LOP3.LUT R55, R17, 0xffff, RZ, 0xc0, !PT ;  /* 0x0000ffff11377812 */ /* 0x000fe400078ec0ff */
[----:B------:R-:W-:Y:S02]  /*1800*/  SHF.R.U32.HI R5, RZ, UR5, R4 ;  /* 0x00000005ff057c19 */ /* 0x000fe40008011604 */
[----:B------:R-:W-:Y:S02]  /*1810*/  SHF.R.U32.HI R17, RZ, UR5, R18 ;  /* 0x00000005ff117c19 */ /* 0x000fe40008011612 */
[----:B------:R-:W-:Y:S02]  /*1820*/  SHF.R.U32.HI R54, RZ, UR5, R52 ;  /* 0x00000005ff367c19 */ /* 0x000fe40008011634 */
[----:B------:R-:W-:Y:S02]  /*1830*/  SHF.R.U32.HI R55, RZ, UR5, R55 ;  /* 0x00000005ff377c19 */ /* 0x000fe40008011637 */
[----:B------:R-:W-:-:S02]  /*1840*/  LOP3.LUT R4, R51, UR4, RZ, 0x30, !PT ;  /* 0x0000000433047c12 */ /* 0x000fc4000f8e30ff */
[----:B------:R-:W-:Y:S02]  /*1850*/  LOP3.LUT R18, R5, UR4, RZ, 0x30, !PT ;  /* 0x0000000405127c12 */ /* 0x000fe4000f8e30ff */
[----:B------:R-:W-:Y:S01]  /*1860*/  LOP3.LUT R52, R17, UR4, RZ, 0x30, !PT ;  /* 0x0000000411347c12 */ /* 0x000fe2000f8e30ff */
[--C-:B------:R-:W-:Y:S01]  /*1870*/  IMAD R4, R4, 0x4, R47.reuse ;  /* 0x0000000404047824 */ /* 0x100fe200078e022f */
[----:B------:R-:W-:Y:S01]  /*1880*/  LOP3.LUT R54, R54, UR4, RZ, 0x30, !PT ;  /* 0x0000000436367c12 */ /* 0x000fe2000f8e30ff */
[--C-:B------:R-:W-:Y:S01]  /*1890*/  IMAD R5, R18, 0x4, R47.reuse ;  /* 0x0000000412057824 */ /* 0x100fe200078e022f */
[----:B------:R-:W-:Y:S01]  /*18a0*/  LOP3.LUT R56, R55, UR4, RZ, 0x30, !PT ;  /* 0x0000000437387c12 */ /* 0x000fe2000f8e30ff */
[--C-:B------:R-:W-:Y:S01]  /*18b0*/  IMAD R52, R52, 0x4, R47.reuse ;  /* 0x0000000434347824 */ /* 0x100fe200078e022f */
[----:B------:R1:W-:Y:S01]  /*18c0*/  ATOMS.POPC.INC.32 RZ, [R4+URZ] ;  /* 0x0000000004ff7f8c */ /* 0x0003e2000d80003f */
[--C-:B------:R-:W-:Y:S02]  /*18d0*/  IMAD R54, R54, 0x4, R47.reuse ;  /* 0x0000000436367824 */ /* 0x100fe400078e022f */
[----:B------:R-:W-:Y:S01]  /*18e0*/  IMAD R56, R56, 0x4, R47 ;  /* 0x0000000438387824 */ /* 0x000fe200078e022f */
[----:B------:R1:W-:Y:S01]  /*18f0*/  ATOMS.POPC.INC.32 RZ, [R5+URZ] ;  /* 0x0000000005ff7f8c */ /* 0x0003e2000d80003f */
[----:B------:R-:W-:-:S02]  /*1900*/  IMAD R18, R40, 0x4, R39 ;  /* 0x0000000428127824 */ /* 0x000fc400078e0227 */
[----:B------:R-:W-:Y:S01]  /*1910*/  IMAD.MOV.U32 R17, RZ, RZ, RZ ;  /* 0x000000ffff117224 */ /* 0x000fe200078e00ff */
[----:B------:R1:W-:Y:S04]  /*1920*/  ATOMS.POPC.INC.32 RZ, [R52+URZ] ;  /* 0x0000000034ff7f8c */ /* 0x0003e8000d80003f */
[----:B------:R1:W-:Y:S04]  /*1930*/  ATOMS.POPC.INC.32 RZ, [R54+URZ] ;  /* 0x0000000036ff7f8c */ /* 0x0003e8000d80003f */
[----:B------:R1:W-:Y:S01]  /*1940*/  ATOMS.POPC.INC.32 RZ, [R56+URZ] ;  /* 0x0000000038ff7f8c */ /* 0x0003e2000d80003f */
[----:B------:R-:W-:Y:S06]  /*1950*/  BAR.SYNC.DEFER_BLOCKING 0x0 ;  /* 0x0000000000007b1d */ /* 0x000fec0000010000 */
[----:B0-----:R-:W-:Y:S05]  /*1960*/  @P1 BRA `(.L_x_1458) ;  /* 0x0000000000bc1947 */ /* 0x001fea0003800000 */
[----:B------:R-:W0:Y:S04]  /*1970*/  LDS R17, [R18] ;  /* 0x0000000012117984 */ /* 0x000e280000000800 */
[----:B-1----:R-:W1:Y:S04]  /*1980*/  LDS R4, [R18+0x400] ;  /* 0x0004000012047984 */ /* 0x002e680000000800 */
[----:B------:R-:W2:Y:S04]  /*1990*/  LDS R52, [R18+0x800] ;  /* 0x0008000012347984 */ /* 0x000ea80000000800 */
[----:B------:R-:W3:Y:S04]  /*19a0*/  LDS R58, [R18+0xc00] ;  /* 0x000c0000123a7984 */ /* 0x000ee80000000800 */
[----:B------:R-:W4:Y:S04]  /*19b0*/  LDS R60, [R18+0x1000] ;  /* 0x00100000123c7984 */ /* 0x000f280000000800 */
[----:B------:R-:W5:Y:S04]  /*19c0*/  LDS R5, [R18+0x1400] ;  /* 0x0014000012057984 */ /* 0x000f680000000800 */
[----:B------:R-:W5:Y:S04]  /*19d0*/  LDS R54, [R18+0x1800] ;  /* 0x0018000012367984 */ /* 0x000f680000000800 */
[----:B------:R-:W5:Y:S04]  /*19e0*/  LDS R55, [R18+0x1c00] ;  /* 0x001c000012377984 */ /* 0x000f680000000800 */
[----:B------:R-:W5:Y:S04]  /*19f0*/  LDS R56, [R18+0x2000] ;  /* 0x0020000012387984 */ /* 0x000f680000000800 */
[----:B------:R-:W5:Y:S04]  /*1a00*/  LDS R57, [R18+0x2400] ;  /* 0x0024000012397984 */ /* 0x000f680000000800 */
[----:B0-----:R-:W-:Y:S01]  /*1a10*/  STS [R18+0x400], R17 ;  /* 0x0004001112007388 */ /* 0x001fe20000000800 */
[----:B-1----:R-:W-:-:S03]  /*1a20*/  IMAD.IADD R51, R17, 0x1, R4 ;  /* 0x0000000111337824 */ /* 0x002fc600078e0204 */
[----:B------:R-:W-:Y:S01]  /*1a30*/  STS [R18], RZ ;  /* 0x000000ff12007388 */ /* 0x000fe20000000800 */
[----:B--2---:R-:W-:-:S03]  /*1a40*/  IMAD.IADD R59, R51, 0x1, R52 ;  /* 0x00000001333b7824 */ /* 0x004fc600078e0234 */
[----:B------:R-:W0:Y:S01]  /*1a50*/  LDS R4, [R18+0x2800] ;  /* 0x0028000012047984 */ /* 0x000e220000000800 */
[----:B---3--:R-:W-:-:S03]  /*1a60*/  IMAD.IADD R61, R59, 0x1, R58 ;  /* 0x000000013b3d7824 */ /* 0x008fc600078e023a */
[----:B------:R-:W1:Y:S01]  /*1a70*/  LDS R52, [R18+0x2c00] ;  /* 0x002c000012347984 */ /* 0x000e620000000800 */
[----:B----4-:R-:W-:-:S03]  /*1a80*/  IMAD.IADD R60, R61, 0x1, R60 ;  /* 0x000000013d3c7824 */ /* 0x010fc600078e023c */
[----:B------:R-:W-:Y:S01]  /*1a90*/  STS [R18+0x800], R51 ;  /* 0x0008003312007388 */ /* 0x000fe20000000800 */
[----:B-----5:R-:W-:-:S03]  /*1aa0*/  IMAD.IADD R58, R60, 0x1, R5 ;  /* 0x000000013c3a7824 */ /* 0x020fc600078e0205 */
[----:B------:R-:W2:Y:S01]  /*1ab0*/  LDS R51, [R18+0x3000] ;  /* 0x0030000012337984 */ /* 0x000ea20000000800 */
[----:B------:R-:W-:-:S03]  /*1ac0*/  IMAD.IADD R54, R58, 0x1, R54 ;  /* 0x000000013a367824 */ /* 0x000fc600078e0236 */
[----:B------:R-:W3:Y:S01]  /*1ad0*/  LDS R17, [R18+0x3400] ;  /* 0x0034000012117984 */ /* 0x000ee20000000800 */
[----:B------:R-:W-:-:S03]  /*1ae0*/  IMAD.IADD R55, R54, 0x1, R55 ;  /* 0x0000000136377824 */ /* 0x000fc600078e0237 */
[----:B------:R-:W4:Y:S01]  /*1af0*/  LDS R5, [R18+0x3800] ;  /* 0x0038000012057984 */ /* 0x000f220000000800 */
[----:B------:R-:W-:-:S03]  /*1b00*/  IMAD.IADD R56, R55, 0x1, R56 ;  /* 0x0000000137387824 */ /* 0x000fc600078e0238 */
[----:B------:R5:W-:Y:S04]  /*1b10*/  STS [R18+0xc00], R59 ;  /* 0x000c003b12007388 */ /* 0x000be80000000800 */
[----:B------:R0:W-:Y:S04]  /*1b20*/  STS [R18+0x1000], R61 ;  /* 0x0010003d12007388 */ /* 0x0001e80000000800 */
[----:B------:R-:W-:Y:S01]  /*1b30*/  STS [R18+0x1400], R60 ;  /* 0x0014003c12007388 */ /* 0x000fe20000000800 */
[----:B-----5:R-:W-:-:S03]  /*1b40*/  IMAD.IADD R59, R56, 0x1, R57 ;  /* 0x00000001383b7824 */ /* 0x020fc600078e0239 */
[----:B------:R-:W5:Y:S01]  /*1b50*/  LDS R57, [R18+0x3c00] ;  /* 0x003c000012397984 */ /* 0x000f620000000800 */
[----:B0-----:R-:W-:-:S03]  /*1b60*/  IMAD.IADD R61, R59, 0x1, R4 ;  /* 0x000000013b3d7824 */ /* 0x001fc600078e0204 */
[----:B------:R0:W-:Y:S01]  /*1b70*/  STS [R18+0x1800], R58 ;  /* 0x0018003a12007388 */ /* 0x0001e20000000800 */
[----:B-1----:R-:W-:-:S03]  /*1b80*/  IMAD.IADD R52, R61, 0x1, R52 ;  /* 0x000000013d347824 */ /* 0x002fc600078e0234 */
[----:B------:R0:W-:Y:S04]  /*1b90*/  STS [R18+0x1c00], R54 ;  /* 0x001c003612007388 */ /* 0x0001e80000000800 */
[----:B------:R0:W-:Y:S01]  /*1ba0*/  STS [R18+0x2000], R55 ;  /* 0x0020003712007388 */ /* 0x0001e20000000800 */
[----:B--2---:R-:W-:-:S03]  /*1bb0*/  IMAD.IADD R51, R52, 0x1, R51 ;  /* 0x0000000134337824 */ /* 0x004fc600078e0233 */
[----:B------:R0:W-:Y:S01]  /*1bc0*/  STS [R18+0x2400], R56 ;  /* 0x0024003812007388 */ /* 0x0001e20000000800 */
[----:B---3--:R-:W-:-:S03]  /*1bd0*/  IMAD.IADD R4, R51, 0x1, R17 ;  /* 0x0000000133047824 */ /* 0x008fc600078e0211 */
[----:B------:R0:W-:Y:S01]  /*1be0*/  STS [R18+0x2800], R59 ;  /* 0x0028003b12007388 */ /* 0x0001e20000000800 */
[----:B----4-:R-:W-:-:S03]  /*1bf0*/  IMAD.IADD R5, R4, 0x1, R5 ;  /* 0x0000000104057824 */ /* 0x010fc600078e0205 */
[----:B------:R0:W-:Y:S04]  /*1c00*/  STS [R18+0x2c00], R61 ;  /* 0x002c003d12007388 */ /* 0x0001e80000000800 */
[----:B------:R0:W-:Y:S04]  /*1c10*/  STS [R18+0x3000], R52 ;  /* 0x0030003412007388 */ /* 0x0001e80000000800 */
[----:B------:R0:W-:Y:S04]  /*1c20*/  STS [R18+0x3400], R51 ;  /* 0x0034003312007388 */ /* 0x0001e80000000800 */
[----:B------:R0:W-:Y:S01]  /*1c30*/  STS [R18+0x3800], R4 ;  /* 0x0038000412007388 */ /* 0x0001e20000000800 */
[----:B-----5:R-:W-:-:S03]  /*1c40*/  IMAD.IADD R17, R5, 0x1, R57 ;  /* 0x0000000105117824 */ /* 0x020fc600078e0239 */
[----:B------:R0:W-:Y:S04]  /*1c50*/  STS [R18+0x3c00], R5 ;  /* 0x003c000512007388 */ /* 0x0001e80000000800 */
.L_x_1458:
[----:B------:R-:W-:Y:S05]  /*1c60*/  BSYNC B0 ;  /* 0x0000000000007941 */ /* 0x000fea0003800000 */
.L_x_1457:
[C---:B------:R-:W-:Y:S01]  /*1c70*/  ISETP.NE.AND P0, PT, R17.reuse, 0x2200, PT ;  /* 0x000022001100780c */ /* 0x040fe20003f05270 */
[----:B01----:R-:W-:Y:S01]  /*1c80*/  @!P6 IMAD R5, R38, 0x100, R40 ;  /* 0x000001002605e824 */ /* 0x003fe200078e0228 */
[----:B------:R-:W-:Y:S01]  /*1c90*/  @!P6 LOP3.LUT R51, R17, 0x40000000, RZ, 0xfc, !PT ;  /* 0x400000001133e812 */ /* 0x000fe200078efcff */
[----:B------:R-:W-:Y:S01]  /*1ca0*/  ULDC.64 UR8, c[0x0][0x248] ;  /* 0x0000920000087ab9 */ /* 0x000fe20000000a00 */
[----:B------:R-:W-:Y:S01]  /*1cb0*/  ISETP.LT.AND P0, PT, R40, 0x100, !P0 ;  /* 0x000001002800780c */ /* 0x000fe20004701270 */
[----:B------:R-:W-:Y:S01]  /*1cc0*/  @!P6 IMAD.WIDE R4, R5, 0x4, R2 ;  /* 0x000000040504e825 */ /* 0x000fe200078e0202 */
[----:B------:R-:W-:-:S04]  /*1cd0*/  LEA R2, P3, R6, UR8, 0x2 ;  /* 0x0000000806027c11 */ /* 0x000fc8000f8610ff */
[----:B------:R0:W-:Y:S01]  /*1ce0*/  @!P6 STG.E.STRONG.SYS desc[UR6][R4.64], R51 ;  /* 0x000000330400e986 */ /* 0x0001e2000c115906 */
[----:B------:R-:W-:-:S06]  /*1cf0*/  LEA.HI.X R3, R6, UR9, R7, 0x2, P3 ;  /* 0x0000000906037c11 */ /* 0x000fcc00098f1407 */
[----:B------:R-:W-:Y:S06]  /*1d00*/  BAR.RED.OR.DEFER_BLOCKING 0x0, P0 ;  /* 0x0000000000007b1d */ /* 0x000fec0000014800 */
[----:B------:R-:W1:Y:S02]  /*1d10*/  B2R.RESULT RZ, P0 ;  /* 0x0000000000ff731c */ /* 0x000e640000004000 */
[----:B01----:R-:W-:Y:S05]  /*1d20*/  @!P0 BRA `(.L_x_1459) ;  /* 0x0000001800488947 */ /* 0x003fea0003800000 */
[----:B------:R-:W-:Y:S04]  /*1d30*/  BSSY B1, `(.L_x_1460) ;  /* 0x0000030000017945 */ /* 0x000fe80003800000 */
[----:B------:R-:W-:Y:S05]  /*1d40*/  @P6 BRA `(.L_x_1461) ;  /* 0x0000000000b86947 */ /* 0x000fea0003800000 */
[----:B------:R-:W0:Y:S02]  /*1d50*/  LDC.64 R4, c[0x0][0x228] ;  /* 0x00008a00ff047b82 */ /* 0x000e240000000a00 */
[----:B0-----:R-:W-:-:S06]  /*1d60*/  IMAD.WIDE R4, R40, 0x4, R4 ;  /* 0x0000000428047825 */ /* 0x001fcc00078e0204 */
[----:B------:R-:W2:Y:S01]  /*1d70*/  LDG.E R4, desc[UR6][R4.64] ;  /* 0x0000000604047981 */ /* 0x000ea2000c1e1900 */
[----:B------:R-:W-:Y:S01]  /*1d80*/  ISETP.GT.U32.AND P0, PT, R40, R8, PT ;  /* 0x000000082800720c */ /* 0x000fe20003f04070 */
[----:B------:R-:W-:-:S03]  /*1d90*/  IMAD.MOV.U32 R6, RZ, RZ, R17 ;  /* 0x000000ffff067224 */ /* 0x000fc600078e0011 */
[----:B------:R-:W-:Y:S02]  /*1da0*/  SEL R7, RZ, 0x2200, !P0 ;  /* 0x00002200ff077807 */ /* 0x000fe40004000000 */
[----:B------:R-:W-:-:S03]  /*1db0*/  ISETP.GE.AND P0, PT, R38, 0x1, PT ;  /* 0x000000012600780c */ /* 0x000fc60003f06270 */
[----:B--2---:R-:W-:-:S05]  /*1dc0*/  IMAD.IADD R7, R4, 0x1, -R7 ;  /* 0x0000000104077824 */ /* 0x004fca00078e0a07 */
[----:B------:R0:W-:Y:S05]  /*1dd0*/  STS [R18+0x8800], R7 ;  /* 0x0088000712007388 */ /* 0x0001ea0000000800 */
[----:B------:R-:W-:Y:S05]  /*1de0*/  @!P0 BRA `(.L_x_1462) ;  /* 0x0000000000708947 */ /* 0x000fea0003800000 */
[----:B------:R-:W-:Y:S01]  /*1df0*/  BSSY B0, `(.L_x_1462) ;  /* 0x000001b000007945 */ /* 0x000fe20003800000 */
[----:B0-----:R-:W-:Y:S02]  /*1e00*/  IMAD.MOV.U32 R7, RZ, RZ, -0x1 ;  /* 0xffffffffff077424 */ /* 0x001fe400078e00ff */
[----:B------:R-:W-:Y:S02]  /*1e10*/  IMAD.MOV.U32 R19, RZ, RZ, R38 ;  /* 0x000000ffff137224 */ /* 0x000fe400078e0026 */
[----:B------:R-:W-:-:S07]  /*1e20*/  IMAD.MOV.U32 R6, RZ, RZ, R17 ;  /* 0x000000ffff067224 */ /* 0x000fce00078e0011 */
.L_x_1467:
[----:B------:R-:W0:Y:S01]  /*1e30*/  LDC.64 R4, c[0x0][0x210] ;  /* 0x00008400ff047b82 */ /* 0x000e220000000a00 */
[----:B------:R-:W-:Y:S01]  /*1e40*/  IMAD R8, R19, 0x100, R40 ;  /* 0x0000010013087824 */ /* 0x000fe200078e0228 */
[----:B------:R-:W-:Y:S03]  /*1e50*/  BSSY B2, `(.L_x_1463) ;  /* 0x0000008000027945 */ /* 0x000fe60003800000 */
[----:B------:R-:W-:-:S04]  /*1e60*/  VIADD R21, R8, 0xffffff00 ;  /* 0xffffff0008157836 */ /* 0x000fc80000000000 */
[----:B0-----:R-:W-:-:S07]  /*1e70*/  IMAD.WIDE R4, R21, 0x4, R4 ;  /* 0x0000000415047825 */ /* 0x001fce00078e0204 */
.L_x_1464:
[----:B------:R-:W-:Y:S05]  /*1e80*/  YIELD ;  /* 0x0000000000007946 */ /* 0x000fea0003800000 */
[----:B------:R0:W-:Y:S06]  /*1e90*/  MEMBAR.SC.CTA ;  /* 0x0000000000007992 */ /* 0x0001ec0000000000 */
[----:B0-----:R-:W2:Y:S02]  /*1ea0*/  LDG.E.STRONG.SYS R8, desc[UR6][R4.64] ;  /* 0x0000000604087981 */ /* 0x001ea4000c1f5900 */
[----:B--2---:R-:W-:-:S13]  /*1eb0*/  ISETP.NE.AND P0, PT, R8, RZ, PT ;  /* 0x000000ff0800720c */ /* 0x004fda0003f05270 */
[----:B------:R-:W-:Y:S05]  /*1ec0*/  @!P0 BRA `(.L_x_1464) ;  /* 0xfffffffc00ec8947 */ /* 0x000fea000383ffff */
[----:B------:R-:W-:Y:S05]  /*1ed0*/  BSYNC B2 ;  /* 0x0000000000027941 */ /* 0x000fea0003800000 */
.L_x_1463:
[C---:B------:R-:W-:Y:S01]  /*1ee0*/  LOP3.LUT R5, R8.reuse, 0x3fffffff, RZ, 0xc0, !PT ;  /* 0x3fffffff08057812 */ /* 0x040fe200078ec0ff */
[----:B------:R-:W-:Y:S01]  /*1ef0*/  BSSY B2, `(.L_x_1465) ;  /* 0x0000006000027945 */ /* 0x000fe20003800000 */
[C---:B------:R-:W-:Y:S02]  /*1f00*/  ISETP.GT.AND P0, PT, R8.reuse, -0x1, PT ;  /* 0xffffffff0800780c */ /* 0x040fe40003f04270 */
[----:B------:R-:W-:Y:S01]  /*1f10*/  ISETP.GE.AND P1, PT, R8, RZ, PT ;  /* 0x000000ff0800720c */ /* 0x000fe20003f26270 */
[----:B------:R-:W-:Y:S01]  /*1f20*/  IMAD.IADD R6, R5, 0x1, R6 ;  /* 0x0000000105067824 */ /* 0x000fe200078e0206 */
[----:B------:R-:W-:Y:S09]  /*1f30*/  WARPSYNC.EXCLUSIVE R7 ;  /* 0x0000000007007348 */ /* 0x000ff20003a00000 */
[----:B------:R-:W-:-:S07]  /*1f40*/  VOTE.ANY R7, PT, P0 ;  /* 0x0000000000077806 */ /* 0x000fce00000e0100 */
[----:B------:R-:W-:Y:S05]  /*1f50*/  BSYNC B2 ;  /* 0x0000000000027941 */ /* 0x000fea0003800000 */
.L_x_1465:
[----:B------:R-:W-:Y:S05]  /*1f60*/  @!P1 BRA `(.L_x_1466) ;  /* 0x00000000000c9947 */ /* 0x000fea0003800000 */
[C---:B------:R-:W-:Y:S01]  /*1f70*/  ISETP.GT.AND P0, PT, R19.reuse, 0x1, PT ;  /* 0x000000011300780c */ /* 0x040fe20003f04270 */
[----:B------:R-:W-:-:S12]  /*1f80*/  VIADD R19, R19, 0xffffffff ;  /* 0xffffffff13137836 */ /* 0x000fd80000000000 */
[----:B------:R-:W-:Y:S05]  /*1f90*/  @P0 BRA `(.L_x_1467) ;  /* 0xfffffffc00a40947 */ /* 0x000fea000383ffff */
.L_x_1466:
[----:B------:R-:W-:Y:S05]  /*1fa0*/  BSYNC B0 ;  /* 0x0000000000007941 */ /* 0x000fea0003800000 */
.L_x_1462:
[----:B------:R-:W1:Y:S01]  /*1fb0*/  LDS R8, [R18+0x8800] ;  /* 0x0088000012087984 */ /* 0x000e620000000800 */
[----:B------:R-:W2:Y:S01]  /*1fc0*/  LDC.64 R4, c[0x0][0x210] ;  /* 0x00008400ff047b82 */ /* 0x000ea20000000a00 */
[----:B------:R-:W-:Y:S01]  /*1fd0*/  IMAD R19, R38, 0x100, R40 ;  /* 0x0000010026137824 */ /* 0x000fe200078e0228 */
[----:B0-----:R-:W-:-:S03]  /*1fe0*/  LOP3.LUT R7, R6, 0x80000000, RZ, 0xfc, !PT ;  /* 0x8000000006077812 */ /* 0x001fc600078efcff */
[----:B--2---:R-:W-:-:S05]  /*1ff0*/  IMAD.WIDE R4, R19, 0x4, R4 ;  /* 0x0000000413047825 */ /* 0x004fca00078e0204 */
[----:B------:R0:W-:Y:S01]  /*2000*/  STG.E.STRONG.SYS desc[UR6][R4.64], R7 ;  /* 0x0000000704007986 */ /* 0x0001e2000c115906 */
[----:B-1----:R-:W-:-:S05]  /*2010*/  IADD3 R19, R8, R6, -R17 ;  /* 0x0000000608137210 */ /* 0x002fca0007ffe811 */
[----:B------:R0:W-:Y:S02]  /*2020*/  STS [R18+0x8800], R19 ;  /* 0x0088001312007388 */ /* 0x0001e40000000800 */
.L_x_1461:
[----:B------:R-:W-:Y:S05]  /*2030*/  BSYNC B1 ;  /* 0x0000000000017941 */ /* 0x000fea0003800000 */
.L_x_1460:
[----:B0-----:R-:W0:Y:S01]  /*2040*/  LDC R7, c[0x0][0x250] ;  /* 0x00009400ff077b82 */ /* 0x001e220000000800 */
[----:B------:R-:W-:Y:S01]  /*2050*/  LOP3.LUT R8, RZ, R9, RZ, 0x33, !PT ;  /* 0x00000009ff087212 */ /* 0x000fe200078e33ff */
[----:B------:R-:W-:Y:S01]  /*2060*/  ULDC.64 UR8, c[0x0][0x220] ;  /* 0x0000880000087ab9 */ /* 0x000fe20000000a00 */
[----:B------:R-:W-:Y:S01]  /*2070*/  LOP3.LUT R4, RZ, R10, RZ, 0x33, !PT ;  /* 0x0000000aff047212 */ /* 0x000fe200078e33ff */
[----:B------:R-:W-:Y:S01]  /*2080*/  BSSY B0, `(.L_x_1468) ;  /* 0x0000028000007945 */ /* 0x000fe20003800000 */
[----:B------:R-:W-:Y:S02]  /*2090*/  PRMT R5, R8, 0x9910, RZ ;  /* 0x0000991008057816 */ /* 0x000fe400000000ff */
[----:B------:R-:W-:Y:S02]  /*20a0*/  PRMT R6, R4, 0x9910, RZ ;  /* 0x0000991004067816 */ /* 0x000fe400000000ff */
[----:B------:R-:W-:Y:S01]  /*20b0*/  ISETP.NE.U32.AND P0, PT, RZ, UR8, PT ;  /* 0x00000008ff007c0c */ /* 0x000fe2000bf05070 */
[----:B------:R-:W-:Y:S01]  /*20c0*/  IMAD.MOV.U32 R4, RZ, RZ, R5 ;  /* 0x000000ffff047224 */ /* 0x000fe200078e0005 */
[----:B------:R-:W-:Y:S01]  /*20d0*/  LOP3.LUT R19, RZ, R13, RZ, 0x33, !PT ;  /* 0x0000000dff137212 */ /* 0x000fe200078e33ff */
[----:B------:R-:W-:Y:S01]  /*20e0*/  IMAD.MOV.U32 R5, RZ, RZ, R6 ;  /* 0x000000ffff057224 */ /* 0x000fe200078e0006 */
[----:B------:R-:W-:Y:S01]  /*20f0*/  ISETP.NE.AND.EX P0, PT, RZ, UR9, PT, P0 ;  /* 0x00000009ff007c0c */ /* 0x000fe2000bf05300 */
[----:B------:R-:W-:Y:S01]  /*2100*/  VIADD R6, R36, 0x2200 ;  /* 0x0000220024067836 */ /* 0x000fe20000000000 */
[----:B------:R-:W-:-:S02]  /*2110*/  ISETP.GT.AND P3, PT, R4, -0x1, PT ;  /* 0xffffffff0400780c */ /* 0x000fc40003f64270 */
[----:B------:R-:W-:Y:S02]  /*2120*/  LOP3.LUT R4, RZ, R11, RZ, 0x33, !PT ;  /* 0x0000000bff047212 */ /* 0x000fe400078e33ff */
[----:B------:R-:W-:Y:S02]  /*2130*/  PRMT R19, R19, 0x9910, RZ ;  /* 0x0000991013137816 */ /* 0x000fe400000000ff */
[----:B------:R-:W-:Y:S02]  /*2140*/  PRMT R4, R4, 0x9910, RZ ;  /* 0x0000991004047816 */ /* 0x000fe400000000ff */
[----:B------:R-:W-:Y:S02]  /*2150*/  ISETP.GT.AND P1, PT, R5, -0x1, PT ;  /* 0xffffffff0500780c */ /* 0x000fe40003f24270 */
[----:B0-----:R-:W-:Y:S02]  /*2160*/  ISETP.LT.OR P0, PT, R6, R7, !P0 ;  /* 0x000000070600720c */ /* 0x001fe40004701670 */
[----:B------:R-:W-:-:S02]  /*2170*/  LOP3.LUT R5, RZ, R12, RZ, 0x33, !PT ;  /* 0x0000000cff057212 */ /* 0x000fc400078e33ff */
[----:B------:R-:W-:Y:S02]  /*2180*/  ISETP.GT.OR P0, PT, R40, 0xff, P0 ;  /* 0x000000ff2800780c */ /* 0x000fe40000704670 */
[----:B------:R-:W-:Y:S01]  /*2190*/  ISETP.GT.AND P4, PT, R4, -0x1, PT ;  /* 0xffffffff0400780c */ /* 0x000fe20003f84270 */
[----:B------:R-:W-:Y:S01]  /*21a0*/  IMAD.MOV.U32 R4, RZ, RZ, R19 ;  /* 0x000000ffff047224 */ /* 0x000fe200078e0013 */
[----:B------:R-:W-:-:S04]  /*21b0*/  PRMT R5, R5, 0x9910, RZ ;  /* 0x0000991005057816 */ /* 0x000fc800000000ff */
[----:B------:R-:W-:Y:S02]  /*21c0*/  ISETP.GT.AND P5, PT, R5, -0x1, PT ;  /* 0xffffffff0500780c */ /* 0x000fe40003fa4270 */
[----:B------:R-:W-:Y:S02]  /*21d0*/  ISETP.GT.AND P6, PT, R4, -0x1, PT ;  /* 0xffffffff0400780c */ /* 0x000fe40003fc4270 */
[----:B------:R-:W-:Y:S02]  /*21e0*/  LOP3.LUT R5, RZ, R14, RZ, 0x33, !PT ;  /* 0x0000000eff057212 */ /* 0x000fe400078e33ff */
[----:B------:R-:W-:Y:S02]  /*21f0*/  LOP3.LUT R4, RZ, R15, RZ, 0x33, !PT ;  /* 0x0000000fff047212 */ /* 0x000fe400078e33ff */
[----:B------:R-:W-:Y:S02]  /*2200*/  PRMT R20, R5, 0x9910, RZ ;  /* 0x0000991005147816 */ /* 0x000fe400000000ff */
[----:B------:R-:W-:Y:S01]  /*2210*/  PRMT R21, R4, 0x9910, RZ ;  /* 0x0000991004157816 */ /* 0x000fe200000000ff */
[----:B------:R-:W-:Y:S06]  /*2220*/  @P0 BRA `(.L_x_1469) ;  /* 0x0000000000340947 */ /* 0x000fec0003800000 */
[----:B------:R-:W0:Y:S01]  /*2230*/  LDS R18, [R18+0x8800] ;  /* 0x0088000012127984 */ /* 0x000e220000000800 */
[----:B------:R-:W-:-:S04]  /*2240*/  LOP3.LUT R4, RZ, R9, RZ, 0x33, !PT ;  /* 0x00000009ff047212 */ /* 0x000fc800078e33ff */
[----:B------:R-:W-:-:S04]  /*2250*/  SEL R4, R4, 0x8000, P2 ;  /* 0x0000800004047807 */ /* 0x000fc80001000000 */
[----:B------:R-:W-:Y:S02]  /*2260*/  LOP3.LUT R19, R4, 0xffff, RZ, 0xc0, !PT ;  /* 0x0000ffff04137812 */ /* 0x000fe400078ec0ff */
[----:B------:R-:W1:Y:S02]  /*2270*/  LDC.64 R4, c[0x0][0x220] ;  /* 0x00008800ff047b82 */ /* 0x000e640000000a00 */
[----:B------:R-:W-:-:S04]  /*2280*/  SHF.R.U32.HI R19, RZ, UR5, R19 ;  /* 0x00000005ff137c19 */ /* 0x000fc80008011613 */
[----:B------:R-:W-:-:S04]  /*2290*/  LOP3.LUT R19, R19, UR4, RZ, 0x30, !PT ;  /* 0x0000000413137c12 */ /* 0x000fc8000f8e30ff */
[----:B------:R-:W-:Y:S01]  /*22a0*/  ISETP.GT.U32.AND P0, PT, R40, R19, PT ;  /* 0x000000132800720c */ /* 0x000fe20003f04070 */
[----:B------:R-:W-:-:S12]  /*22b0*/  VIADD R19, R17, 0x2200 ;  /* 0x0000220011137836 */ /* 0x000fd80000000000 */
[----:B------:R-:W-:Y:S02]  /*22c0*/  @!P0 IMAD.MOV R19, RZ, RZ, R17 ;  /* 0x000000ffff138224 */ /* 0x000fe400078e0211 */
[----:B-1----:R-:W-:-:S04]  /*22d0*/  IMAD.WIDE R4, R40, 0x4, R4 ;  /* 0x0000000428047825 */ /* 0x002fc800078e0204 */
[----:B0-----:R-:W-:-:S05]  /*22e0*/  IMAD.IADD R19, R18, 0x1, R19 ;  /* 0x0000000112137824 */ /* 0x001fca00078e0213 */
[----:B------:R0:W-:Y:S02]  /*22f0*/  STG.E desc[UR6][R4.64], R19 ;  /* 0x0000001304007986 */ /* 0x0001e4000c101906 */
.L_x_1469:
[----:B------:R-:W-:Y:S05]  /*2300*/  BSYNC B0 ;  /* 0x0000000000007941 */ /* 0x000fea0003800000 */
.L_x_1468:
[----:B0-----:R-:W-:Y:S01]  /*2310*/  IMAD.MOV.U32 R4, RZ, RZ, R21 ;  /* 0x000000ffff047224 */ /* 0x001fe200078e0015 */
[----:B------:R-:W-:Y:S01]  /*2320*/  SEL R17, R8, 0x8000, P2 ;  /* 0x0000800008117807 */ /* 0x000fe20001000000 */
[----:B------:R-:W-:Y:S01]  /*2330*/  IMAD.MOV.U32 R8, RZ, RZ, 0xffff ;  /* 0x0000ffffff087424 */ /* 0x000fe200078e00ff */
[----:B------:R-:W-:Y:S01]  /*2340*/  LOP3.LUT R5, RZ, R16, RZ, 0x33, !PT ;  /* 0x00000010ff057212 */ /* 0x000fe200078e33ff */
[----:B------:R-:W-:Y:S05]  /*2350*/  WARPSYNC.ALL ;  /* 0x0000000000007948 */ /* 0x000fea0003800000 */
[----:B------:R-:W-:Y:S01]  /*2360*/  ISETP.GT.AND P2, PT, R4, -0x1, PT ;  /* 0xffffffff0400780c */ /* 0x000fe20003f44270 */
[----:B------:R-:W-:Y:S01]  /*2370*/  BAR.SYNC.DEFER_BLOCKING 0x0 ;  /* 0x0000000000007b1d */ /* 0x000fe20000010000 */
[----:B------:R-:W-:-:S02]  /*2380*/  LOP3.LUT R4, RZ, R41, RZ, 0x33, !PT ;  /* 0x00000029ff047212 */ /* 0x000fc400078e33ff */
[----:B------:R-:W-:Y:S02]  /*2390*/  ISETP.GT.AND P0, PT, R20, -0x1, PT ;  /* 0xffffffff1400780c */ /* 0x000fe40003f04270 */
[----:B------:R-:W-:Y:S01]  /*23a0*/  PRMT R5, R5, 0x9910, RZ ;  /* 0x0000991005057816 */ /* 0x000fe200000000ff */
[----:B------:R-:W-:Y:S01]  /*23b0*/  ULDC.64 UR8, c[0x0][0x230] ;  /* 0x00008c0000087ab9 */ /* 0x000fe20000000a00 */
[----:B------:R-:W-:Y:S01]  /*23c0*/  PRMT R20, R4, 0x9910, RZ ;  /* 0x0000991004147816 */ /* 0x000fe200000000ff */
[----:B------:R-:W-:Y:S01]  /*23d0*/  BSSY B0, `(.L_x_1470) ;  /* 0x0000093000007945 */ /* 0x000fe20003800000 */
[----:B------:R-:W-:Y:S02]  /*23e0*/  LOP3.LUT R18, RZ, R42, RZ, 0x33, !PT ;  /* 0x0000002aff127212 */ /* 0x000fe400078e33ff */
[----:B------:R-:W-:Y:S02]  /*23f0*/  SEL R4, R8, 0x8000, !P3 ;  /* 0x0000800008047807 */ /* 0x000fe40005800000 */
[----:B------:R-:W-:Y:S01]  /*2400*/  ISETP.GT.AND P3, PT, R5, -0x1, PT ;  /* 0xffffffff0500780c */ /* 0x000fe20003f64270 */
[----:B------:R-:W-:Y:S01]  /*2410*/  IMAD.MOV.U32 R5, RZ, RZ, R20 ;  /* 0x000000ffff057224 */ /* 0x000fe200078e0014 */
[----:B------:R-:W-:-:S02]  /*2420*/  PRMT R20, R18, 0x9910, RZ ;  /* 0x0000991012147816 */ /* 0x000fc400000000ff */
[----:B------:R-:W-:Y:S02]  /*2430*/  LOP3.LUT R18, R17, 0xffff, RZ, 0xc0, !PT ;  /* 0x0000ffff11127812 */ /* 0x000fe400078ec0ff */
[----:B------:R-:W-:Y:S02]  /*2440*/  LOP3.LUT R19, RZ, R43, RZ, 0x33, !PT ;  /* 0x0000002bff137212 */ /* 0x000fe400078e33ff */
[----:B------:R-:W-:Y:S02]  /*2450*/  SHF.R.U32.HI R18, RZ, UR5, R18 ;  /* 0x00000005ff127c19 */ /* 0x000fe40008011612 */
[----:B------:R-:W-:Y:S02]  /*2460*/  SEL R17, R8, 0x8000, !P1 ;  /* 0x0000800008117807 */ /* 0x000fe40004800000 */
[----:B------:R-:W-:Y:S02]  /*2470*/  LOP3.LUT R18, R18, UR4, RZ, 0x30, !PT ;  /* 0x0000000412127c12 */ /* 0x000fe4000f8e30ff */
[----:B------:R-:W-:Y:S01]  /*2480*/  ISETP.GT.AND P1, PT, R5, -0x1, PT ;  /* 0xffffffff0500780c */ /* 0x000fe20003f24270 */
[----:B------:R-:W-:Y:S01]  /*2490*/  IMAD.MOV.U32 R5, RZ, RZ, R20 ;  /* 0x000000ffff057224 */ /* 0x000fe200078e0014 */
[----:B------:R-:W-:Y:S01]  /*24a0*/  PRMT R21, R19, 0x9910, RZ ;  /* 0x0000991013157816 */ /* 0x000fe200000000ff */
[----:B------:R-:W-:Y:S01]  /*24b0*/  IMAD R18, R18, 0x4, R39 ;  /* 0x0000000412127824 */ /* 0x000fe200078e0227 */
[----:B------:R-:W-:-:S02]  /*24c0*/  SEL R20, R8, 0x8000, !P4 ;  /* 0x0000800008147807 */ /* 0x000fc40006000000 */
[----:B------:R-:W-:Y:S01]  /*24d0*/  ISETP.GT.AND P4, PT, R5, -0x1, PT ;  /* 0xffffffff0500780c */ /* 0x000fe20003f84270 */
[----:B------:R-:W-:Y:S01]  /*24e0*/  IMAD.MOV.U32 R5, RZ, RZ, R21 ;  /* 0x000000ffff057224 */ /* 0x000fe200078e0015 */
[----:B------:R-:W-:Y:S01]  /*24f0*/  LOP3.LUT R19, RZ, R44, RZ, 0x33, !PT ;  /* 0x0000002cff137212 */ /* 0x000fe200078e33ff */
[----:B------:R-:W0:Y:S01]  /*2500*/  LDS R18, [R18+0x8800] ;  /* 0x0088000012127984 */ /* 0x000e220000000800 */
[----:B------:R-:W-:Y:S02]  /*2510*/  LOP3.LUT R22, RZ, R45, RZ, 0x33, !PT ;  /* 0x0000002dff167212 */ /* 0x000fe400078e33ff */
[----:B------:R-:W-:Y:S02]  /*2520*/  SEL R21, R8, 0x8000, !P5 ;  /* 0x0000800008157807 */ /* 0x000fe40006800000 */
[----:B------:R-:W-:Y:S02]  /*2530*/  ISETP.GT.AND P5, PT, R5, -0x1, PT ;  /* 0xffffffff0500780c */ /* 0x000fe40003fa4270 */
[----:B------:R-:W-:-:S02]  /*2540*/  PRMT R5, R19, 0x9910, RZ ;  /* 0x0000991013057816 */ /* 0x000fc400000000ff */
[----:B------:R-:W-:Y:S02]  /*2550*/  PRMT R19, R22, 0x9910, RZ ;  /* 0x0000991016137816 */ /* 0x000fe400000000ff */
[----:B------:R-:W-:Y:S02]  /*2560*/  LOP3.LUT R24, RZ, R46, RZ, 0x33, !PT ;  /* 0x0000002eff187212 */ /* 0x000fe400078e33ff */
[C---:B------:R-:W-:Y:S02]  /*2570*/  SEL R23, R8.reuse, 0x8000, !P0 ;  /* 0x0000800008177807 */ /* 0x040fe40004000000 */
[----:B------:R-:W-:Y:S02]  /*2580*/  SEL R22, R8, 0x8000, !P6 ;  /* 0x0000800008167807 */ /* 0x000fe40007000000 */
[----:B------:R-:W-:Y:S02]  /*2590*/  ISETP.GT.AND P0, PT, R19, -0x1, PT ;  /* 0xffffffff1300780c */ /* 0x000fe40003f04270 */
[----:B------:R-:W-:-:S02]  /*25a0*/  ISETP.GT.AND P6, PT, R5, -0x1, PT ;  /* 0xffffffff0500780c */ /* 0x000fc40003fc4270 */
[----:B------:R-:W-:Y:S02]  /*25b0*/  LOP3.LUT R19, RZ, R48, RZ, 0x33, !PT ;  /* 0x00000030ff137212 */ /* 0x000fe400078e33ff */
[----:B------:R-:W-:Y:S02]  /*25c0*/  PRMT R5, R24, 0x9910, RZ ;  /* 0x0000991018057816 */ /* 0x000fe400000000ff */
[----:B------:R-:W-:Y:S02]  /*25d0*/  LOP3.LUT R24, RZ, R49, RZ, 0x33, !PT ;  /* 0x00000031ff187212 */ /* 0x000fe400078e33ff */
[----:B------:R-:W-:Y:S02]  /*25e0*/  PRMT R19, R19, 0x9910, RZ ;  /* 0x0000991013137816 */ /* 0x000fe400000000ff */
[----:B------:R-:W-:Y:S02]  /*25f0*/  PRMT R26, R24, 0x9910, RZ ;  /* 0x00009910181a7816 */ /* 0x000fe400000000ff */
[----:B------:R-:W-:-:S02]  /*2600*/  SEL R24, R8, 0x8000, !P2 ;  /* 0x0000800008187807 */ /* 0x000fc40005000000 */
[----:B------:R-:W-:Y:S02]  /*2610*/  LOP3.LUT R25, RZ, R50, RZ, 0x33, !PT ;  /* 0x00000032ff197212 */ /* 0x000fe400078e33ff */
[----:B------:R-:W-:Y:S01]  /*2620*/  ISETP.GT.AND P2, PT, R5, -0x1, PT ;  /* 0xffffffff0500780c */ /* 0x000fe20003f44270 */
[----:B------:R-:W-:Y:S01]  /*2630*/  IMAD.MOV.U32 R5, RZ, RZ, R19 ;  /* 0x000000ffff057224 */ /* 0x000fe200078e0013 */
[----:B------:R-:W-:Y:S01]  /*2640*/  PRMT R27, R25, 0x9910, RZ ;  /* 0x00009910191b7816 */ /* 0x000fe200000000ff */
[----:B------:R-:W-:Y:S01]  /*2650*/  IMAD.MOV.U32 R19, RZ, RZ, R26 ;  /* 0x000000ffff137224 */ /* 0x000fe200078e001a */
[----:B------:R-:W-:Y:S02]  /*2660*/  SEL R25, R8, 0x8000, !P3 ;  /* 0x0000800008197807 */ /* 0x000fe40005800000 */
[----:B------:R-:W-:Y:S02]  /*2670*/  LOP3.LUT R9, R4, R9, RZ, 0x3c, !PT ;  /* 0x0000000904097212 */ /* 0x000fe400078e3cff */
[----:B------:R-:W-:-:S02]  /*2680*/  ISETP.GT.AND P3, PT, R5, -0x1, PT ;  /* 0xffffffff0500780c */ /* 0x000fc40003f64270 */
[----:B------:R-:W-:Y:S02]  /*2690*/  LOP3.LUT R17, R17, R10, RZ, 0x3c, !PT ;  /* 0x0000000a11117212 */ /* 0x000fe400078e3cff */
[C---:B------:R-:W-:Y:S02]  /*26a0*/  SEL R4, R8.reuse, 0x8000, !P5 ;  /* 0x0000800008047807 */ /* 0x040fe40006800000 */
[C---:B------:R-:W-:Y:S02]  /*26b0*/  SEL R5, R8.reuse, 0x8000, !P4 ;  /* 0x0000800008057807 */ /* 0x040fe40006000000 */
[----:B0-----:R-:W-:Y:S02]  /*26c0*/  IADD3 R10, P5, R37, R18, RZ ;  /* 0x00000012250a7210 */ /* 0x001fe40007fbe0ff */
[----:B------:R-:W-:Y:S02]  /*26d0*/  SEL R26, R8, 0x8000, !P1 ;  /* 0x00008000081a7807 */ /* 0x000fe40004800000 */
[----:B------:R-:W-:-:S02]  /*26e0*/  ISETP.GT.AND P1, PT, R19, -0x1, PT ;  /* 0xffffffff1300780c */ /* 0x000fc40003f24270 */
[----:B------:R-:W-:Y:S01]  /*26f0*/  LOP3.LUT R19, R20, R11, RZ, 0x3c, !PT ;  /* 0x0000000b14137212 */ /* 0x000fe200078e3cff */
[----:B------:R-:W-:Y:S01]  /*2700*/  IMAD.X R11, RZ, RZ, R0, P5 ;  /* 0x000000ffff0b7224 */ /* 0x000fe200028e0600 */
[----:B------:R-:W-:Y:S02]  /*2710*/  LOP3.LUT R21, R21, R12, RZ, 0x3c, !PT ;  /* 0x0000000c15157212 */ /* 0x000fe400078e3cff */
[----:B------:R-:W-:Y:S02]  /*2720*/  LOP3.LUT R31, R5, R42, RZ, 0x3c, !PT ;  /* 0x0000002a051f7212 */ /* 0x000fe400078e3cff */
[----:B------:R-:W-:Y:S02]  /*2730*/  LOP3.LUT R43, R4, R43, RZ, 0x3c, !PT ;  /* 0x0000002b042b7212 */ /* 0x000fe400078e3cff */
[C---:B------:R-:W-:Y:S02]  /*2740*/  SEL R5, R8.reuse, 0x8000, !P6 ;  /* 0x0000800008057807 */ /* 0x040fe40007000000 */
[----:B------:R-:W-:-:S02]  /*2750*/  SEL R12, R8, 0x8000, !P0 ;  /* 0x00008000080c7807 */ /* 0x000fc40004000000 */
[C---:B------:R-:W-:Y:S02]  /*2760*/  LEA R4, P0, R10.reuse, UR8, 0x1 ;  /* 0x000000080a047c11 */ /* 0x040fe4000f8008ff */
[----:B------:R-:W-:Y:S02]  /*2770*/  LOP3.LUT R33, R5, R44, RZ, 0x3c, !PT ;  /* 0x0000002c05217212 */ /* 0x000fe400078e3cff */
[----:B------:R-:W-:Y:S02]  /*2780*/  LEA.HI.X R5, R10, UR9, R11, 0x1, P0 ;  /* 0x000000090a057c11 */ /* 0x000fe400080f0c0b */
[----:B------:R-:W-:Y:S02]  /*2790*/  ISETP.GT.AND P0, PT, R6, R7, PT ;  /* 0x000000070600720c */ /* 0x000fe40003f04270 */
[----:B------:R-:W-:Y:S02]  /*27a0*/  ISETP.GT.AND P4, PT, R27, -0x1, PT ;  /* 0xffffffff1b00780c */ /* 0x000fe40003f84270 */
[----:B------:R-:W-:-:S02]  /*27b0*/  SEL R27, R8, 0x8000, !P2 ;  /* 0x00008000081b7807 */ /* 0x000fc40005000000 */
[C---:B------:R-:W-:Y:S02]  /*27c0*/  SEL R0, R8.reuse, 0x8000, !P1 ;  /* 0x0000800008007807 */ /* 0x040fe40004800000 */
[----:B------:R-:W-:Y:S02]  /*27d0*/  LOP3.LUT R35, R27, R46, RZ, 0x3c, !PT ;  /* 0x0000002e1b237212 */ /* 0x000fe400078e3cff */
[C---:B------:R-:W-:Y:S02]  /*27e0*/  SEL R27, R8.reuse, 0x8000, !P3 ;  /* 0x00008000081b7807 */ /* 0x040fe40005800000 */
[----:B------:R-:W-:Y:S02]  /*27f0*/  SEL R29, R8, 0x8000, !P4 ;  /* 0x00008000081d7807 */ /* 0x000fe40006000000 */
        /* <DEDUP_REMOVED lines=9> */
[----:B------:R-:W-:Y:S06]  /*2890*/  @!P0 BRA `(.L_x_1471) ;  /* 0x0000000000d48947 */ /* 0x000fec0003800000 */
[----:B------:R-:W-:Y:S02]  /*28a0*/  IMAD R0, R38, -0x2200, R7 ;  /* 0xffffde0026007824 */ /* 0x000fe400078e0207 */
[C---:B------:R-:W-:Y:S02]  /*28b0*/  VIADD R39, R37.reuse, 0x20 ;  /* 0x0000002025277836 */ /* 0x040fe40000000000 */
[C---:B------:R-:W-:Y:S01]  /*28c0*/  VIADD R47, R37.reuse, 0x40 ;  /* 0x00000040252f7836 */ /* 0x040fe20000000000 */
[CC--:B------:R-:W-:Y:S01]  /*28d0*/  ISETP.GE.AND P2, PT, R37.reuse, R0.reuse, PT ;  /* 0x000000002500720c */ /* 0x0c0fe20003f46270 */
[----:B------:R-:W-:Y:S01]  /*28e0*/  VIADD R51, R37, 0xa0 ;  /* 0x000000a025337836 */ /* 0x000fe20000000000 */
[-C--:B------:R-:W-:Y:S01]  /*28f0*/  ISETP.GE.AND P3, PT, R39, R0.reuse, PT ;  /* 0x000000002700720c */ /* 0x080fe20003f66270 */
[----:B------:R-:W-:Y:S01]  /*2900*/  VIADD R39, R37, 0x60 ;  /* 0x0000006025277836 */ /* 0x000fe20000000000 */
[-C--:B------:R-:W-:Y:S01]  /*2910*/  ISETP.GE.AND P4, PT, R47, R0.reuse, PT ;  /* 0x000000002f00720c */ /* 0x080fe20003f86270 */
[----:B------:R-:W-:Y:S01]  /*2920*/  VIADD R47, R37, 0x80 ;  /* 0x00000080252f7836 */ /* 0x000fe20000000000 */
[----:B------:R-:W-:-:S02]  /*2930*/  ISETP.GE.AND P1, PT, R51, R0, PT ;  /* 0x000000003300720c */ /* 0x000fc40003f26270 */
[-C--:B------:R-:W-:Y:S01]  /*2940*/  ISETP.GE.AND P5, PT, R39, R0.reuse, PT ;  /* 0x000000002700720c */ /* 0x080fe20003fa6270 */
[----:B------:R-:W-:Y:S01]  /*2950*/  VIADD R39, R37, 0xc0 ;  /* 0x000000c025277836 */ /* 0x000fe20000000000 */
[-C--:B------:R-:W-:Y:S01]  /*2960*/  ISETP.GE.AND P6, PT, R47, R0.reuse, PT ;  /* 0x000000002f00720c */ /* 0x080fe20003fc6270 */
[----:B------:R-:W-:Y:S02]  /*2970*/  VIADD R47, R37, 0xe0 ;  /* 0x000000e0252f7836 */ /* 0x000fe40000000000 */
[----:B------:R0:W-:Y:S01]  /*2980*/  @!P2 STG.E.U16 desc[UR6][R4.64], R9 ;  /* 0x000000090400a986 */ /* 0x0001e2000c101506 */
[-C--:B------:R-:W-:Y:S01]  /*2990*/  ISETP.GE.AND P2, PT, R39, R0.reuse, PT ;  /* 0x000000002700720c */ /* 0x080fe20003f46270 */
[----:B------:R-:W-:Y:S02]  /*29a0*/  VIADD R39, R37, 0x100 ;  /* 0x0000010025277836 */ /* 0x000fe40000000000 */
[----:B------:R1:W-:Y:S01]  /*29b0*/  @!P3 STG.E.U16 desc[UR6][R4.64+0x40], R17 ;  /* 0x000040110400b986 */ /* 0x0003e2000c101506 */
[----:B------:R-:W-:Y:S01]  /*29c0*/  ISETP.GE.AND P3, PT, R47, R0, PT ;  /* 0x000000002f00720c */ /* 0x000fe20003f66270 */
[----:B------:R-:W-:-:S02]  /*29d0*/  VIADD R47, R37, 0x120 ;  /* 0x00000120252f7836 */ /* 0x000fc40000000000 */
[----:B------:R2:W-:Y:S01]  /*29e0*/  @!P4 STG.E.U16 desc[UR6][R4.64+0x80], R19 ;  /* 0x000080130400c986 */ /* 0x0005e2000c101506 */
[-C--:B------:R-:W-:Y:S01]  /*29f0*/  ISETP.GE.AND P4, PT, R39, R0.reuse, PT ;  /* 0x000000002700720c */ /* 0x080fe20003f86270 */
[C---:B------:R-:W-:Y:S02]  /*2a00*/  VIADD R39, R37.reuse, 0x140 ;  /* 0x0000014025277836 */ /* 0x040fe40000000000 */
[----:B0-----:R-:W-:Y:S01]  /*2a10*/  VIADD R9, R37, 0x160 ;  /* 0x0000016025097836 */ /* 0x001fe20000000000 */
[----:B------:R2:W-:Y:S01]  /*2a20*/  @!P5 STG.E.U16 desc[UR6][R4.64+0xc0], R21 ;  /* 0x0000c0150400d986 */ /* 0x0005e2000c101506 */
[-C--:B------:R-:W-:Y:S01]  /*2a30*/  ISETP.GE.AND P5, PT, R47, R0.reuse, PT ;  /* 0x000000002f00720c */ /* 0x080fe20003fa6270 */
[----:B-1----:R-:W-:Y:S02]  /*2a40*/  VIADD R17, R37, 0x180 ;  /* 0x0000018025117836 */ /* 0x002fe40000000000 */
[----:B------:R2:W-:Y:S01]  /*2a50*/  @!P1 STG.E.U16 desc[UR6][R4.64+0x140], R23 ;  /* 0x0001401704009986 */ /* 0x0005e2000c101506 */
[----:B------:R-:W-:Y:S01]  /*2a60*/  ISETP.GE.AND P1, PT, R9, R0, PT ;  /* 0x000000000900720c */ /* 0x000fe20003f26270 */
[----:B------:R-:W-:-:S02]  /*2a70*/  VIADD R9, R37, 0x1a0 ;  /* 0x000001a025097836 */ /* 0x000fc40000000000 */
[----:B------:R2:W-:Y:S01]  /*2a80*/  @!P2 STG.E.U16 desc[UR6][R4.64+0x180], R15 ;  /* 0x0001800f0400a986 */ /* 0x0005e2000c101506 */
[-C--:B------:R-:W-:Y:S01]  /*2a90*/  ISETP.GE.AND P2, PT, R17, R0.reuse, PT ;  /* 0x000000001100720c */ /* 0x080fe20003f46270 */
[----:B------:R-:W-:Y:S02]  /*2aa0*/  VIADD R17, R37, 0x1c0 ;  /* 0x000001c025117836 */ /* 0x000fe40000000000 */
[----:B------:R2:W-:Y:S01]  /*2ab0*/  @!P3 STG.E.U16 desc[UR6][R4.64+0x1c0], R25 ;  /* 0x0001c0190400b986 */ /* 0x0005e2000c101506 */
[-C--:B------:R-:W-:Y:S01]  /*2ac0*/  ISETP.GE.AND P3, PT, R9, R0.reuse, PT ;  /* 0x000000000900720c */ /* 0x080fe20003f66270 */
[----:B------:R-:W-:Y:S02]  /*2ad0*/  VIADD R9, R37, 0x1e0 ;  /* 0x000001e025097836 */ /* 0x000fe40000000000 */
[----:B------:R2:W-:Y:S01]  /*2ae0*/  @!P6 STG.E.U16 desc[UR6][R4.64+0x100], R13 ;  /* 0x0001000d0400e986 */ /* 0x0005e2000c101506 */
[----:B------:R-:W-:-:S03]  /*2af0*/  ISETP.GE.AND P6, PT, R39, R0, PT ;  /* 0x000000002700720c */ /* 0x000fc60003fc6270 */
[----:B------:R2:W-:Y:S01]  /*2b00*/  @!P4 STG.E.U16 desc[UR6][R4.64+0x200], R41 ;  /* 0x000200290400c986 */ /* 0x0005e2000c101506 */
[----:B------:R-:W-:-:S03]  /*2b10*/  ISETP.GE.AND P4, PT, R17, R0, PT ;  /* 0x000000001100720c */ /* 0x000fc60003f86270 */
[----:B------:R2:W-:Y:S01]  /*2b20*/  @!P5 STG.E.U16 desc[UR6][R4.64+0x240], R31 ;  /* 0x0002401f0400d986 */ /* 0x0005e2000c101506 */
[-C--:B------:R-:W-:Y:S01]  /*2b30*/  ISETP.GE.AND P5, PT, R9, R0.reuse, PT ;  /* 0x000000000900720c */ /* 0x080fe20003fa6270 */
[----:B------:R-:W-:Y:S02]  /*2b40*/  VIADD R9, R37, 0x200 ;  /* 0x0000020025097836 */ /* 0x000fe40000000000 */
[----:B------:R2:W-:Y:S04]  /*2b50*/  @!P2 STG.E.U16 desc[UR6][R4.64+0x300], R45 ;  /* 0x0003002d0400a986 */ /* 0x0005e8000c101506 */
[----:B------:R2:W-:Y:S04]  /*2b60*/  @!P6 STG.E.U16 desc[UR6][R4.64+0x280], R43 ;  /* 0x0002802b0400e986 */ /* 0x0005e8000c101506 */
[----:B------:R2:W-:Y:S04]  /*2b70*/  @!P3 STG.E.U16 desc[UR6][R4.64+0x340], R35 ;  /* 0x000340230400b986 */ /* 0x0005e8000c101506 */
[----:B------:R2:W-:Y:S04]  /*2b80*/  @!P4 STG.E.U16 desc[UR6][R4.64+0x380], R27 ;  /* 0x0003801b0400c986 */ /* 0x0005e8000c101506 */
[----:B------:R2:W-:Y:S04]  /*2b90*/  @!P5 STG.E.U16 desc[UR6][R4.64+0x3c0], R49 ;  /* 0x0003c0310400d986 */ /* 0x0005e8000c101506 */
[----:B------:R2:W-:Y:S01]  /*2ba0*/  @!P1 STG.E.U16 desc[UR6][R4.64+0x2c0], R33 ;  /* 0x0002c02104009986 */ /* 0x0005e2000c101506 */
[----:B------:R-:W-:-:S13]  /*2bb0*/  ISETP.GE.AND P1, PT, R9, R0, PT ;  /* 0x000000000900720c */ /* 0x000fda0003f26270 */
[----:B--2---:R-:W-:Y:S05]  /*2bc0*/  @P1 BRA `(.L_x_1472) ;  /* 0x00000000004c1947 */ /* 0x004fea0003800000 */
[----:B------:R1:W-:Y:S01]  /*2bd0*/  STG.E.U16 desc[UR6][R4.64+0x400], R29 ;  /* 0x0004001d04007986 */ /* 0x0003e2000c101506 */
[----:B------:R-:W-:Y:S05]  /*2be0*/  BRA `(.L_x_1472) ;  /* 0x0000000000447947 */ /* 0x000fea0003800000 */
.L_x_1471:
[----:B------:R0:W-:Y:S04]  /*2bf0*/  STG.E.U16 desc[UR6][R4.64], R9 ;  /* 0x0000000904007986 */ /* 0x0001e8000c101506 */
        /* <DEDUP_REMOVED lines=15> */
[----:B------:R0:W-:Y:S02]  /*2cf0*/  STG.E.U16 desc[UR6][R4.64+0x400], R29 ;  /* 0x0004001d04007986 */ /* 0x0001e4000c101506 */
.L_x_1472:
[----:B------:R-:W-:Y:S05]  /*2d00*/  BSYNC B0 ;  /* 0x0000000000007941 */ /* 0x000fea0003800000 */
.L_x_1470:
[----:B------:R-:W-:Y:S04]  /*2d10*/  BSSY B0, `(.L_x_1473) ;  /* 0x0000048000007945 */ /* 0x000fe80003800000 */
[----:B------:R-:W-:Y:S05]  /*2d20*/  @!P0 BRA `(.L_x_1474) ;  /* 0x0000000000d48947 */ /* 0x000fea0003800000 */
[----:B------:R-:W-:Y:S02]  /*2d30*/  IMAD.IADD R36, R7, 0x1, -R36 ;  /* 0x0000000107247824 */ /* 0x000fe400078e0a24 */
[C---:B0-----:R-:W-:Y:S02]  /*2d40*/  VIADD R43, R37.reuse, 0x20 ;  /* 0x00000020252b7836 */ /* 0x041fe40000000000 */
        /* <DEDUP_REMOVED lines=12> */
[----:B-1----:R0:W5:Y:S01]  /*2e10*/  @!P2 LDG.E R5, desc[UR6][R2.64] ;  /* 0x000000060205a981 */ /* 0x002162000c1e1900 */
[-C--:B------:R-:W-:Y:S01]  /*2e20*/  ISETP.GE.AND P2, PT, R43, R36.reuse, PT ;  /* 0x000000242b00720c */ /* 0x080fe20003f46270 */
[----:B------:R-:W-:Y:S02]  /*2e30*/  VIADD R43, R37, 0x100 ;  /* 0x00000100252b7836 */ /* 0x000fe40000000000 */
[----:B------:R0:W5:Y:S01]  /*2e40*/  @!P3 LDG.E R9, desc[UR6][R2.64+0x80] ;  /* 0x000080060209b981 */ /* 0x000162000c1e1900 */
[----:B------:R-:W-:Y:S01]  /*2e50*/  ISETP.GE.AND P3, PT, R45, R36, PT ;  /* 0x000000242d00720c */ /* 0x000fe20003f66270 */
[----:B------:R-:W-:-:S02]  /*2e60*/  VIADD R45, R37, 0x120 ;  /* 0x00000120252d7836 */ /* 0x000fc40000000000 */
[----:B------:R0:W5:Y:S01]  /*2e70*/  @!P4 LDG.E R13, desc[UR6][R2.64+0x100] ;  /* 0x00010006020dc981 */ /* 0x000162000c1e1900 */
[-C--:B------:R-:W-:Y:S01]  /*2e80*/  ISETP.GE.AND P4, PT, R43, R36.reuse, PT ;  /* 0x000000242b00720c */ /* 0x080fe20003f86270 */
[----:B------:R-:W-:Y:S02]  /*2e90*/  VIADD R43, R37, 0x140 ;  /* 0x00000140252b7836 */ /* 0x000fe40000000000 */
[----:B------:R0:W5:Y:S01]  /*2ea0*/  @!P5 LDG.E R15, desc[UR6][R2.64+0x180] ;  /* 0x00018006020fd981 */ /* 0x000162000c1e1900 */
        /* <DEDUP_REMOVED lines=17> */
[----:B------:R-:W-:-:S03]  /*2fc0*/  ISETP.GE.AND P5, PT, R45, R36, PT ;  /* 0x000000242d00720c */ /* 0x000fc60003fa6270 */
[----:B------:R0:W5:Y:S04]  /*2fd0*/  @!P6 LDG.E R29, desc[UR6][R2.64+0x500] ;  /* 0x00050006021de981 */ /* 0x000168000c1e1900 */
[----:B------:R0:W5:Y:S04]  /*2fe0*/  @!P2 LDG.E R33, desc[UR6][R2.64+0x600] ;  /* 0x000600060221a981 */ /* 0x000168000c1e1900 */
[----:B------:R0:W5:Y:S04]  /*2ff0*/  @!P3 LDG.E R35, desc[UR6][R2.64+0x680] ;  /* 0x000680060223b981 */ /* 0x000168000c1e1900 */
[----:B------:R0:W5:Y:S04]  /*3000*/  @!P4 LDG.E R39, desc[UR6][R2.64+0x700] ;  /* 0x000700060227c981 */ /* 0x000168000c1e1900 */
[----:B------:R0:W5:Y:S01]  /*3010*/  @!P5 LDG.E R41, desc[UR6][R2.64+0x780] ;  /* 0x000780060229d981 */ /* 0x000162000c1e1900 */
[----:B------:R-:W-:-:S03]  /*3020*/  VIADD R43, R37, 0x200 ;  /* 0x00000200252b7836 */ /* 0x000fc60000000000 */
[----:B------:R0:W5:Y:S02]  /*3030*/  @!P1 LDG.E R31, desc[UR6][R2.64+0x580] ;  /* 0x00058006021f9981 */ /* 0x000164000c1e1900 */
[----:B------:R-:W-:-:S13]  /*3040*/  ISETP.GE.AND P1, PT, R43, R36, PT ;  /* 0x000000242b00720c */ /* 0x000fda0003f26270 */
[----:B0-----:R-:W-:Y:S05]  /*3050*/  @P1 BRA `(.L_x_1475) ;  /* 0x00000000004c1947 */ /* 0x001fea0003800000 */
[----:B------:R0:W5:Y:S01]  /*3060*/  LDG.E R43, desc[UR6][R2.64+0x800] ;  /* 0x00080006022b7981 */ /* 0x000162000c1e1900 */
[----:B------:R-:W-:Y:S05]  /*3070*/  BRA `(.L_x_1475) ;  /* 0x0000000000447947 */ /* 0x000fea0003800000 */
.L_x_1474:
[----:B0-----:R2:W5:Y:S04]  /*3080*/  LDG.E R43, desc[UR6][R2.64+0x800] ;  /* 0x00080006022b7981 */ /* 0x001568000c1e1900 */
[----:B-1----:R2:W5:Y:S04]  /*3090*/  LDG.E R5, desc[UR6][R2.64] ;  /* 0x0000000602057981 */ /* 0x002568000c1e1900 */
[----:B------:R2:W5:Y:S04]  /*30a0*/  LDG.E R9, desc[UR6][R2.64+0x80] ;  /* 0x0000800602097981 */ /* 0x000568000c1e1900 */
        /* <DEDUP_REMOVED lines=13> */
[----:B------:R2:W5:Y:S02]  /*3180*/  LDG.E R41, desc[UR6][R2.64+0x780] ;  /* 0x0007800602297981 */ /* 0x000564000c1e1900 */
.L_x_1475:
[----:B------:R-:W-:Y:S05]  /*3190*/  BSYNC B0 ;  /* 0x0000000000007941 */ /* 0x000fea0003800000 */
.L_x_1473:
[----:B------:R-:W-:Y:S02]  /*31a0*/  ULDC.64 UR4, c[0x0][0x240] ;  /* 0x0000900000047ab9 */ /* 0x000fe40000000a00 */
[----:B0-2---:R-:W-:-:S04]  /*31b0*/  LEA R2, P1, R10, UR4, 0x2 ;  /* 0x000000040a027c11 */ /* 0x005fc8000f8210ff */
[----:B------:R-:W-:Y:S01]  /*31c0*/  LEA.HI.X R3, R10, UR5, R11, 0x2, P1 ;  /* 0x000000050a037c11 */ /* 0x000fe200088f140b */
[----:B------:R-:W-:Y:S08]  /*31d0*/  @!P0 BRA `(.L_x_1476) ;  /* 0x0000000000d48947 */ /* 0x000ff00003800000 */
        /* <DEDUP_REMOVED lines=14> */
[----:B-----5:R0:W-:Y:S01]  /*32c0*/  @!P2 STG.E desc[UR6][R2.64], R5 ;  /* 0x000000050200a986 */ /* 0x0201e2000c101906 */
[-C--:B------:R-:W-:Y:S01]  /*32d0*/  ISETP.GE.AND P3, PT, R7, R38.reuse, PT ;  /* 0x000000260700720c */ /* 0x080fe20003f66270 */
[----:B------:R-:W-:Y:S01]  /*32e0*/  VIADD R7, R37, 0x100 ;  /* 0x0000010025077836 */ /* 0x000fe20000000000 */
[----:B------:R-:W-:Y:S01]  /*32f0*/  ISETP.GE.AND P2, PT, R11, R38, PT ;  /* 0x000000260b00720c */ /* 0x000fe20003f46270 */
[----:B------:R1:W-:Y:S01]  /*3300*/  @!P1 STG.E desc[UR6][R2.64+0x80], R9 ;  /* 0x0000800902009986 */ /* 0x0003e2000c101906 */
[----:B------:R-:W-:-:S02]  /*3310*/  VIADD R11, R37, 0x120 ;  /* 0x00000120250b7836 */ /* 0x000fc40000000000 */
[-C--:B------:R-:W-:Y:S01]  /*3320*/  ISETP.GE.AND P1, PT, R7, R38.reuse, PT ;  /* 0x000000260700720c */ /* 0x080fe20003f26270 */
[----:B------:R-:W-:Y:S01]  /*3330*/  VIADD R7, R37, 0x140 ;  /* 0x0000014025077836 */ /* 0x000fe20000000000 */
[----:B------:R1:W-:Y:S01]  /*3340*/  @!P0 STG.E desc[UR6][R2.64+0x100], R13 ;  /* 0x0001000d02008986 */ /* 0x0003e2000c101906 */
[-C--:B------:R-:W-:Y:S01]  /*3350*/  ISETP.GE.AND P0, PT, R11, R38.reuse, PT ;  /* 0x000000260b00720c */ /* 0x080fe20003f06270 */
[----:B------:R-:W-:Y:S02]  /*3360*/  VIADD R11, R37, 0x160 ;  /* 0x00000160250b7836 */ /* 0x000fe40000000000 */
[----:B------:R1:W-:Y:S01]  /*3370*/  @!P4 STG.E desc[UR6][R2.64+0x180], R15 ;  /* 0x0001800f0200c986 */ /* 0x0003e2000c101906 */
[-C--:B------:R-:W-:Y:S01]  /*3380*/  ISETP.GE.AND P4, PT, R7, R38.reuse, PT ;  /* 0x000000260700720c */ /* 0x080fe20003f86270 */
[C---:B0-----:R-:W-:Y:S02]  /*3390*/  VIADD R5, R37.reuse, 0x180 ;  /* 0x0000018025057836 */ /* 0x041fe40000000000 */
[----:B------:R-:W-:Y:S01]  /*33a0*/  VIADD R7, R37, 0x1a0 ;  /* 0x000001a025077836 */ /* 0x000fe20000000000 */
[----:B------:R1:W-:Y:S02]  /*33b0*/  @!P5 STG.E desc[UR6][R2.64+0x280], R19 ;  /* 0x000280130200d986 */ /* 0x0003e4000c101906 */
[-C--:B------:R-:W-:Y:S01]  /*33c0*/  ISETP.GE.AND P5, PT, R5, R38.reuse, PT ;  /* 0x000000260500720c */ /* 0x080fe20003fa6270 */
[----:B------:R-:W-:Y:S01]  /*33d0*/  VIADD R5, R37, 0x1c0 ;  /* 0x000001c025057836 */ /* 0x000fe20000000000 */
[----:B------:R1:W-:Y:S01]  /*33e0*/  @!P3 STG.E desc[UR6][R2.64+0x300], R21 ;  /* 0x000300150200b986 */ /* 0x0003e2000c101906 */
[----:B------:R-:W-:Y:S01]  /*33f0*/  ISETP.GE.AND P3, PT, R7, R38, PT ;  /* 0x000000260700720c */ /* 0x000fe20003f66270 */
[----:B------:R-:W-:-:S02]  /*3400*/  VIADD R7, R37, 0x1e0 ;  /* 0x000001e025077836 */ /* 0x000fc40000000000 */
[----:B------:R-:W-:Y:S01]  /*3410*/  VIADD R37, R37, 0x200 ;  /* 0x0000020025257836 */ /* 0x000fe20000000000 */
[----:B------:R1:W-:Y:S01]  /*3420*/  @!P6 STG.E desc[UR6][R2.64+0x200], R17 ;  /* 0x000200110200e986 */ /* 0x0003e2000c101906 */
[----:B------:R-:W-:-:S03]  /*3430*/  ISETP.GE.AND P6, PT, R11, R38, PT ;  /* 0x000000260b00720c */ /* 0x000fc60003fc6270 */
[----:B------:R1:W-:Y:S01]  /*3440*/  @!P2 STG.E desc[UR6][R2.64+0x380], R23 ;  /* 0x000380170200a986 */ /* 0x0003e2000c101906 */
[----:B------:R-:W-:-:S03]  /*3450*/  ISETP.GE.AND P2, PT, R5, R38, PT ;  /* 0x000000260500720c */ /* 0x000fc60003f46270 */
[----:B------:R1:W-:Y:S01]  /*3460*/  @!P1 STG.E desc[UR6][R2.64+0x400], R25 ;  /* 0x0004001902009986 */ /* 0x0003e2000c101906 */
[----:B------:R-:W-:-:S03]  /*3470*/  ISETP.GE.AND P1, PT, R7, R38, PT ;  /* 0x000000260700720c */ /* 0x000fc60003f26270 */
[----:B------:R1:W-:Y:S01]  /*3480*/  @!P0 STG.E desc[UR6][R2.64+0x480], R27 ;  /* 0x0004801b02008986 */ /* 0x0003e2000c101906 */
[----:B------:R-:W-:-:S03]  /*3490*/  ISETP.GE.AND P0, PT, R37, R38, PT ;  /* 0x000000262500720c */ /* 0x000fc60003f06270 */
[----:B------:R1:W-:Y:S04]  /*34a0*/  @!P4 STG.E desc[UR6][R2.64+0x500], R29 ;  /* 0x0005001d0200c986 */ /* 0x0003e8000c101906 */
[----:B------:R1:W-:Y:S04]  /*34b0*/  @!P6 STG.E desc[UR6][R2.64+0x580], R31 ;  /* 0x0005801f0200e986 */ /* 0x0003e8000c101906 */
[----:B------:R1:W-:Y:S04]  /*34c0*/  @!P5 STG.E desc[UR6][R2.64+0x600], R33 ;  /* 0x000600210200d986 */ /* 0x0003e8000c101906 */
[----:B------:R1:W-:Y:S04]  /*34d0*/  @!P3 STG.E desc[UR6][R2.64+0x680], R35 ;  /* 0x000680230200b986 */ /* 0x0003e8000c101906 */
[----:B------:R1:W-:Y:S04]  /*34e0*/  @!P2 STG.E desc[UR6][R2.64+0x700], R39 ;  /* 0x000700270200a986 */ /* 0x0003e8000c101906 */
[----:B------:R1:W-:Y:S01]  /*34f0*/  @!P1 STG.E desc[UR6][R2.64+0x780], R41 ;  /* 0x0007802902009986 */ /* 0x0003e2000c101906 */
[----:B------:R-:W-:Y:S05]  /*3500*/  @P0 EXIT ;  /* 0x000000000000094d */ /* 0x000fea0003800000 */
[----:B------:R-:W-:Y:S01]  /*3510*/  STG.E desc[UR6][R2.64+0x800], R43 ;  /* 0x0008002b02007986 */ /* 0x000fe2000c101906 */
[----:B------:R-:W-:Y:S05]  /*3520*/  EXIT ;  /* 0x000000000000794d */ /* 0x000fea0003800000 */
.L_x_1476:
[----:B-----5:R-:W-:Y:S04]  /*3530*/  STG.E desc[UR6][R2.64], R5 ;  /* 0x0000000502007986 */ /* 0x020fe8000c101906 */
[----:B------:R-:W-:Y:S04]  /*3540*/  STG.E desc[UR6][R2.64+0x80], R9 ;  /* 0x0000800902007986 */ /* 0x000fe8000c101906 */
        /* <DEDUP_REMOVED lines=14> */
[----:B------:R-:W-:Y:S01]  /*3630*/  STG.E desc[UR6][R2.64+0x800], R43 ;  /* 0x0008002b02007986 */ /* 0x000fe2000c101906 */
[----:B------:R-:W-:Y:S05]  /*3640*/  EXIT ;  /* 0x000000000000794d */ /* 0x000fea0003800000 */
.L_x_1459:
[C---:B------:R-:W-:Y:S01]  /*3650*/  ISETP.GT.U32.AND P0, PT, R40.reuse, 0x1f, PT ;  /* 0x0000001f2800780c */ /* 0x040fe20003f04070 */
[----:B------:R-:W-:Y:S05]  /*3660*/  WARPSYNC.ALL ;  /* 0x0000000000007948 */ /* 0x000fea0003800000 */
[----:B------:R-:W-:-:S05]  /*3670*/  LEA.HI R16, R40, R40, RZ, 0x1c ;  /* 0x0000002828107211 */ /* 0x000fca00078fe0ff */
[----:B------:R-:W-:-:S05]  /*3680*/  IMAD R16, R16, 0x4, R39 ;  /* 0x0000000410107824 */ /* 0x000fca00078e0227 */
[----:B------:R0:W-:Y:S01]  /*3690*/  STS [R16+0x4410], R17 ;  /* 0x0044101110007388 */ /* 0x0001e20000000800 */
[----:B------:R-:W-:Y:S06]  /*36a0*/  BAR.SYNC.DEFER_BLOCKING 0x0 ;  /* 0x0000000000007b1d */ /* 0x000fec0000010000 */
[----:B------:R-:W-:Y:S05]  /*36b0*/  @P0 BRA `(.L_x_1477) ;  /* 0x0000000400140947 */ /* 0x000fea0003800000 */
[----:B------:R-:W-:Y:S01]  /*36c0*/  IMAD R0, R40, 0x44, R39 ;  /* 0x0000004428007824 */ /* 0x000fe200078e0227 */
[----:B------:R-:W-:-:S04]  /*36d0*/  UMOV UR8, 0xffffffff ;  /* 0xffffffff00087882 */ /* 0x000fc80000000000 */
[----:B------:R-:W-:Y:S04]  /*36e0*/  LDS R42, [R0+0x4414] ;  /* 0x00441400002a7984 */ /* 0x000fe80000000800 */
[----:B------:R-:W-:Y:S04]  /*36f0*/  LDS R43, [R0+0x4410] ;  /* 0x00441000002b7984 */ /* 0x000fe80000000800 */
[----:B------:R-:W1:Y:S04]  /*3700*/  LDS R41, [R0+0x4418] ;  /* 0x0044180000297984 */ /* 0x000e680000000800 */
[----:B------:R-:W-:Y:S04]  /*3710*/  LDS R14, [R0+0x441c] ;  /* 0x00441c00000e7984 */ /* 0x000fe80000000800 */
[----:B------:R-:W2:Y:S04]  /*3720*/  LDS R13, [R0+0x4420] ;  /* 0x00442000000d7984 */ /* 0x000ea80000000800 */
[----:B------:R-:W-:Y:S04]  /*3730*/  LDS R5, [R0+0x4424] ;  /* 0x0044240000057984 */ /* 0x000fe80000000800 */
[----:B------:R-:W3:Y:S04]  /*3740*/  LDS R10, [R0+0x4428] ;  /* 0x00442800000a7984 */ /* 0x000ee80000000800 */
[----:B------:R-:W-:Y:S04]  /*3750*/  LDS R11, [R0+0x442c] ;  /* 0x00442c00000b7984 */ /* 0x000fe80000000800 */
[----:B------:R-:W4:Y:S04]  /*3760*/  LDS R4, [R0+0x4430] ;  /* 0x0044300000047984 */ /* 0x000f280000000800 */
[----:B------:R-:W-:Y:S04]  /*3770*/  LDS R8, [R0+0x4434] ;  /* 0x0044340000087984 */ /* 0x000fe80000000800 */
[----:B------:R-:W5:Y:S04]  /*3780*/  LDS R7, [R0+0x4438] ;  /* 0x0044380000077984 */ /* 0x000f680000000800 */
[----:B------:R-:W-:Y:S04]  /*3790*/  LDS R15, [R0+0x443c] ;  /* 0x00443c00000f7984 */ /* 0x000fe80000000800 */
[----:B------:R-:W0:Y:S01]  /*37a0*/  LDS R12, [R0+0x4440] ;  /* 0x00444000000c7984 */ /* 0x000e220000000800 */
[----:B-1----:R-:W-:-:S03]  /*37b0*/  IADD3 R44, R41, R42, R43 ;  /* 0x0000002a292c7210 */ /* 0x002fc60007ffe02b */
[----:B------:R-:W-:Y:S04]  /*37c0*/  LDS R9, [R0+0x4444] ;  /* 0x0044440000097984 */ /* 0x000fe80000000800 */
[----:B------:R-:W1:Y:S01]  /*37d0*/  LDS R6, [R0+0x4448] ;  /* 0x0044480000067984 */ /* 0x000e620000000800 */
[----:B--2---:R-:W-:-:S03]  /*37e0*/  IADD3 R44, R13, R44, R14 ;  /* 0x0000002c0d2c7210 */ /* 0x004fc60007ffe00e */
[----:B------:R-:W2:Y:S01]  /*37f0*/  LDS R45, [R0+0x444c] ;  /* 0x00444c00002d7984 */ /* 0x000ea20000000800 */
[----:B---3--:R-:W-:-:S04]  /*3800*/  IADD3 R44, R10, R44, R5 ;  /* 0x0000002c0a2c7210 */ /* 0x008fc80007ffe005 */
[----:B----4-:R-:W-:-:S04]  /*3810*/  IADD3 R44, R4, R44, R11 ;  /* 0x0000002c042c7210 */ /* 0x010fc80007ffe00b */
[----:B-----5:R-:W-:-:S04]  /*3820*/  IADD3 R44, R7, R44, R8 ;  /* 0x0000002c072c7210 */ /* 0x020fc80007ffe008 */
[----:B0-----:R-:W-:-:S04]  /*3830*/  IADD3 R44, R12, R44, R15 ;  /* 0x0000002c0c2c7210 */ /* 0x001fc80007ffe00f */
[----:B-1----:R-:W-:-:S05]  /*3840*/  IADD3 R44, R6, R44, R9 ;  /* 0x0000002c062c7210 */ /* 0x002fca0007ffe009 */
[----:B--2---:R-:W-:Y:S01]  /*3850*/  IMAD.IADD R44, R44, 0x1, R45 ;  /* 0x000000012c2c7824 */ /* 0x004fe200078e022d */
        /* <DEDUP_REMOVED lines=9> */
[----:B------:R0:W1:Y:S02]  /*38f0*/  SHFL.UP P0, R51, R48, 0x10, RZ ;  /* 0x0600000030337989 */ /* 0x00006400000000ff */
.L_x_1568:
[----:B-1----:R-:W-:-:S04]  /*3900*/  @P0 IMAD.IADD R51, R48, 0x1, R51 ;  /* 0x0000000130330824 */ /* 0x002fc800078e0233 */
[----:B------:R-:W-:-:S04]  /*3910*/  IMAD.IADD R44, R51, 0x1, -R44 ;  /* 0x00000001332c7824 */ /* 0x000fc800078e0a2c */
[----:B------:R-:W-:Y:S01]  /*3920*/  IMAD.IADD R43, R43, 0x1, R44 ;  /* 0x000000012b2b7824 */ /* 0x000fe200078e022c */
[----:B------:R-:W-:Y:S03]  /*3930*/  STS [R0+0x4410], R44 ;  /* 0x0044102c00007388 */ /* 0x000fe60000000800 */
        /* <DEDUP_REMOVED lines=26> */
[----:B-1----:R-:W-:Y:S01]  /*3ae0*/  IMAD.IADD R43, R6, 0x1, R9 ;  /* 0x00000001062b7824 */ /* 0x002fe200078e0209 */
[----:B------:R2:W-:Y:S04]  /*3af0*/  STS [R0+0x4448], R9 ;  /* 0x0044480900007388 */ /* 0x0005e80000000800 */
[----:B------:R2:W-:Y:S02]  /*3b00*/  STS [R0+0x444c], R43 ;  /* 0x00444c2b00007388 */ /* 0x0005e40000000800 */
.L_x_1477:
[----:B------:R-:W-:Y:S05]  /*3b10*/  WARPSYNC.ALL ;  /* 0x0000000000007948 */ /* 0x000fea0003800000 */
[----:B------:R-:W-:Y:S01]  /*3b20*/  BAR.SYNC.DEFER_BLOCKING 0x0 ;  /* 0x0000000000007b1d */ /* 0x000fe20000010000 */
[----:B--2---:R-:W-:-:S04]  /*3b30*/  PRMT R0, R27, 0x9910, RZ ;  /* 0x000099101b007816 */ /* 0x004fc800000000ff */
[----:B------:R-:W-:Y:S01]  /*3b40*/  ISETP.NE.AND P0, PT, R0, 0x7fff, PT ;  /* 0x00007fff0000780c */ /* 0x000fe20003f05270 */
[----:B------:R-:W-:Y:S03]  /*3b50*/  BSSY B0, `(.L_x_1479) ;  /* 0x0000037000007945 */ /* 0x000fe60003800000 */
[----:B------:R-:W-:-:S04]  /*3b60*/  SEL R0, R27, 0x8000, P0 ;  /* 0x000080001b007807 */ /* 0x000fc80000000000 */
[----:B------:R-:W-:-:S04]  /*3b70*/  LOP3.LUT R0, R0, 0xffff, RZ, 0xc0, !PT ;  /* 0x0000ffff00007812 */ /* 0x000fc800078ec0ff */
[----:B------:R-:W-:-:S04]  /*3b80*/  SHF.R.U32.HI R0, RZ, UR5, R0 ;  /* 0x00000005ff007c19 */ /* 0x000fc80008011600 */
[----:B------:R-:W-:Y:S01]  /*3b90*/  LOP3.LUT R0, R0, UR4, RZ, 0x30, !PT ;  /* 0x0000000400007c12 */ /* 0x000fe2000f8e30ff */
[----:B0-----:R-:W0:Y:S01]  /*3ba0*/  LDS R16, [R16+0x4410] ;  /* 0x0044100010107984 */ /* 0x001e220000000800 */
[----:B------:R-:W-:Y:S05]  /*3bb0*/  @P1 BRA `(.L_x_1480) ;  /* 0x0000000000c01947 */ /* 0x000fea0003800000 */
[----:B------:R-:W0:Y:S04]  /*3bc0*/  LDS R5, [R18] ;  /* 0x0000000012057984 */ /* 0x000e280000000800 */
[----:B------:R-:W1:Y:S04]  /*3bd0*/  LDS R7, [R18+0x400] ;  /* 0x0004000012077984 */ /* 0x000e680000000800 */
        /* <DEDUP_REMOVED lines=8> */
[----:B------:R-:W5:Y:S01]  /*3c60*/  LDS R51, [R18+0x2800] ;  /* 0x0028000012337984 */ /* 0x000f620000000800 */
[----:B0-----:R-:W-:-:S03]  /*3c70*/  IMAD.IADD R5, R16, 0x1, R5 ;  /* 0x0000000110057824 */ /* 0x001fc600078e0205 */
[----:B------:R-:W0:Y:S01]  /*3c80*/  LDS R55, [R18+0x2c00] ;  /* 0x002c000012377984 */ /* 0x000e220000000800 */
[----:B-1----:R-:W-:-:S03]  /*3c90*/  IMAD.IADD R7, R16, 0x1, R7 ;  /* 0x0000000110077824 */ /* 0x002fc600078e0207 */
[----:B------:R-:W1:Y:S01]  /*3ca0*/  LDS R57, [R18+0x3000] ;  /* 0x0030000012397984 */ /* 0x000e620000000800 */
[----:B--2---:R-:W-:-:S03]  /*3cb0*/  IMAD.IADD R9, R16, 0x1, R9 ;  /* 0x0000000110097824 */ /* 0x004fc600078e0209 */
[----:B------:R-:W2:Y:S01]  /*3cc0*/  LDS R59, [R18+0x3400] ;  /* 0x00340000123b7984 */ /* 0x000ea20000000800 */
[----:B---3--:R-:W-:-:S03]  /*3cd0*/  IMAD.IADD R11, R16, 0x1, R11 ;  /* 0x00000001100b7824 */ /* 0x008fc600078e020b */
[----:B------:R-:W3:Y:S01]  /*3ce0*/  LDS R61, [R18+0x3800] ;  /* 0x00380000123d7984 */ /* 0x000ee20000000800 */
[----:B----4-:R-:W-:-:S03]  /*3cf0*/  IMAD.IADD R13, R16, 0x1, R13 ;  /* 0x00000001100d7824 */ /* 0x010fc600078e020d */
[----:B------:R-:W4:Y:S01]  /*3d00*/  LDS R4, [R18+0x3c00] ;  /* 0x003c000012047984 */ /* 0x000f220000000800 */
[----:B-----5:R-:W-:-:S03]  /*3d10*/  IMAD.IADD R15, R16, 0x1, R15 ;  /* 0x00000001100f7824 */ /* 0x020fc600078e020f */
[----:B------:R4:W-:Y:S01]  /*3d20*/  STS [R18], R5 ;  /* 0x0000000512007388 */ /* 0x0009e20000000800 */
[C---:B------:R-:W-:Y:S02]  /*3d30*/  IMAD.IADD R41, R16.reuse, 0x1, R41 ;  /* 0x0000000110297824 */ /* 0x040fe400078e0229 */
[C---:B------:R-:W-:Y:S01]  /*3d40*/  IMAD.IADD R43, R16.reuse, 0x1, R43 ;  /* 0x00000001102b7824 */ /* 0x040fe200078e022b */
[----:B------:R0:W-:Y:S01]  /*3d50*/  STS [R18+0x400], R7 ;  /* 0x0004000712007388 */ /* 0x0001e20000000800 */
[----:B------:R-:W-:-:S03]  /*3d60*/  IMAD.IADD R45, R16, 0x1, R45 ;  /* 0x00000001102d7824 */ /* 0x000fc600078e022d */
[----:B------:R1:W-:Y:S01]  /*3d70*/  STS [R18+0x800], R9 ;  /* 0x0008000912007388 */ /* 0x0003e20000000800 */
[----:B------:R-:W-:-:S03]  /*3d80*/  IMAD.IADD R49, R16, 0x1, R49 ;  /* 0x0000000110317824 */ /* 0x000fc600078e0231 */
[----:B------:R2:W-:Y:S01]  /*3d90*/  STS [R18+0xc00], R11 ;  /* 0x000c000b12007388 */ /* 0x0005e20000000800 */
[----:B------:R-:W-:-:S03]  /*3da0*/  IMAD.IADD R51, R16, 0x1, R51 ;  /* 0x0000000110337824 */ /* 0x000fc600078e0233 */
[----:B------:R3:W-:Y:S01]  /*3db0*/  STS [R18+0x1000], R13 ;  /* 0x0010000d12007388 */ /* 0x0007e20000000800 */
[----:B0-----:R-:W-:-:S03]  /*3dc0*/  IMAD.IADD R55, R16, 0x1, R55 ;  /* 0x0000000110377824 */ /* 0x001fc600078e0237 */
[----:B------:R0:W-:Y:S01]  /*3dd0*/  STS [R18+0x1400], R15 ;  /* 0x0014000f12007388 */ /* 0x0001e20000000800 */
[----:B-1----:R-:W-:-:S03]  /*3de0*/  IMAD.IADD R57, R16, 0x1, R57 ;  /* 0x0000000110397824 */ /* 0x002fc600078e0239 */
        /* <DEDUP_REMOVED lines=9> */
[----:B------:R0:W-:Y:S04]  /*3e80*/  STS [R18+0x3000], R57 ;  /* 0x0030003912007388 */ /* 0x0001e80000000800 */
[----:B------:R0:W-:Y:S04]  /*3e90*/  STS [R18+0x3400], R59 ;  /* 0x0034003b12007388 */ /* 0x0001e80000000800 */
[----:B------:R0:W-:Y:S04]  /*3ea0*/  STS [R18+0x3800], R61 ;  /* 0x0038003d12007388 */ /* 0x0001e80000000800 */
[----:B------:R0:W-:Y:S02]  /*3eb0*/  STS [R18+0x3c00], R5 ;  /* 0x003c000512007388 */ /* 0x0001e40000000800 */
.L_x_1480:
[----:B------:R-:W-:Y:S05]  /*3ec0*/  BSYNC B0 ;  /* 0x0000000000007941 */ /* 0x000fea0003800000 */
.L_x_1479:
[----:B------:R-:W-:Y:S01]  /*3ed0*/  BAR.SYNC.DEFER_BLOCKING 0x0 ;  /* 0x0000000000007b1d */ /* 0x000fe20000010000 */
[----:B------:R-:W-:Y:S01]  /*3ee0*/  R2P PR, R0, 0x7f ;  /* 0x0000007f00007804 */ /* 0x000fe20000000000 */
[----:B------:R-:W-:Y:S02]  /*3ef0*/  IMAD.MOV.U32 R6, RZ, RZ, RZ ;  /* 0x000000ffff067224 */ /* 0x000fe400078e00ff */
[----:B------:R-:W-:Y:S02]  /*3f00*/  IMAD.MOV.U32 R11, RZ, RZ, RZ ;  /* 0x000000ffff0b7224 */ /* 0x000fe400078e00ff */
[----:B------:R-:W-:Y:S01]  /*3f10*/  BSSY B0, `(.L_x_1481) ;  /* 0x0000027000007945 */ /* 0x000fe20003800000 */
[----:B0-----:R-:W0:Y:S07]  /*3f20*/  S2R R51, SR_LEMASK ;  /* 0x0000000000337919 */ /* 0x001e2e0000003a00 */
[----:B------:R-:W-:-:S02]  /*3f30*/  VOTE.ANY R4, PT, P0 ;  /* 0x0000000000047806 */ /* 0x000fc400000e0100 */
[----:B------:R-:W-:Y:S02]  /*3f40*/  VOTE.ANY R5, PT, P1 ;  /* 0x0000000000057806 */ /* 0x000fe400008e0100 */
[----:B------:R-:W-:Y:S02]  /*3f50*/  @!P0 LOP3.LUT R4, RZ, R4, RZ, 0x33, !PT ;  /* 0x00000004ff048212 */ /* 0x000fe400078e33ff */
[----:B------:R-:W-:Y:S02]  /*3f60*/  VOTE.ANY R7, PT, P2 ;  /* 0x0000000000077806 */ /* 0x000fe400010e0100 */
[----:B------:R-:W-:Y:S02]  /*3f70*/  @!P1 LOP3.LUT R5, RZ, R5, RZ, 0x33, !PT ;  /* 0x00000005ff059212 */ /* 0x000fe400078e33ff */
[----:B------:R-:W-:Y:S02]  /*3f80*/  VOTE.ANY R9, PT, P3 ;  /* 0x0000000000097806 */ /* 0x000fe400018e0100 */
[----:B------:R-:W-:-:S02]  /*3f90*/  @!P2 LOP3.LUT R7, RZ, R7, RZ, 0x33, !PT ;  /* 0x00000007ff07a212 */ /* 0x000fc400078e33ff */
[----:B------:R-:W-:Y:S02]  /*3fa0*/  LOP3.LUT R4, R5, R4, RZ, 0xc0, !PT ;  /* 0x0000000405047212 */ /* 0x000fe400078ec0ff */
[----:B------:R-:W-:Y:S02]  /*3fb0*/  @!P3 LOP3.LUT R9, RZ, R9, RZ, 0x33, !PT ;  /* 0x00000009ff09b212 */ /* 0x000fe400078e33ff */
[----:B------:R-:W-:Y:S02]  /*3fc0*/  LOP3.LUT R4, R7, R4, RZ, 0xc0, !PT ;  /* 0x0000000407047212 */ /* 0x000fe400078ec0ff */
[----:B------:R-:W-:Y:S02]  /*3fd0*/  VOTE.ANY R5, PT, P4 ;  /* 0x0000000000057806 */ /* 0x000fe400020e0100 */
[----:B------:R-:W-:Y:S02]  /*3fe0*/  LOP3.LUT P0, RZ, R0, 0x80, RZ, 0xc0, !PT ;  /* 0x0000008000ff7812 */ /* 0x000fe4000780c0ff */
[----:B------:R-:W-:-:S02]  /*3ff0*/  LOP3.LUT R4, R9, R4, RZ, 0xc0, !PT ;  /* 0x0000000409047212 */ /* 0x000fc400078ec0ff */
[----:B------:R-:W-:Y:S02]  /*4000*/  VOTE.ANY R7, PT, P5 ;  /* 0x0000000000077806 */ /* 0x000fe400028e0100 */
[----:B------:R-:W-:Y:S02]  /*4010*/  @!P4 LOP3.LUT R5, RZ, R5, RZ, 0x33, !PT ;  /* 0x00000005ff05c212 */ /* 0x000fe400078e33ff */
[----:B------:R-:W-:Y:S02]  /*4020*/  @!P5 LOP3.LUT R7, RZ, R7, RZ, 0x33, !PT ;  /* 0x00000007ff07d212 */ /* 0x000fe400078e33ff */
[----:B------:R-:W-:Y:S02]  /*4030*/  LOP3.LUT R4, R5, R4, RZ, 0xc0, !PT ;  /* 0x0000000405047212 */ /* 0x000fe400078ec0ff */
[----:B------:R-:W-:Y:S02]  /*4040*/  VOTE.ANY R5, PT, P6 ;  /* 0x0000000000057806 */ /* 0x000fe400030e0100 */
[----:B------:R-:W-:-:S02]  /*4050*/  LOP3.LUT R4, R7, R4, RZ, 0xc0, !PT ;  /* 0x0000000407047212 */ /* 0x000fc400078ec0ff */
[----:B------:R-:W-:Y:S02]  /*4060*/  VOTE.ANY R7, PT, P0 ;  /* 0x0000000000077806 */ /* 0x000fe400000e0100 */
[----:B------:R-:W-:Y:S02]  /*4070*/  @!P6 LOP3.LUT R5, RZ, R5, RZ, 0x33, !PT ;  /* 0x00000005ff05e212 */ /* 0x000fe400078e33ff */
[----:B------:R-:W-:Y:S02]  /*4080*/  @!P0 LOP3.LUT R7, RZ, R7, RZ, 0x33, !PT ;  /* 0x00000007ff078212 */ /* 0x000fe400078e33ff */
[----:B------:R-:W-:Y:S02]  /*4090*/  LOP3.LUT R4, R5, R4, RZ, 0xc0, !PT ;  /* 0x0000000405047212 */ /* 0x000fe400078ec0ff */
[----:B------:R-:W-:Y:S02]  /*40a0*/  PRMT R5, R35, 0x9910, RZ ;  /* 0x0000991023057816 */ /* 0x000fe400000000ff */
[----:B------:R-:W-:-:S02]  /*40b0*/  LOP3.LUT R8, R7, R4, RZ, 0xc0, !PT ;  /* 0x0000000407087212 */ /* 0x000fc400078ec0ff */
[----:B------:R-:W-:Y:S02]  /*40c0*/  ISETP.NE.AND P0, PT, R5, 0x7fff, PT ;  /* 0x00007fff0500780c */ /* 0x000fe40003f05270 */
[----:B------:R-:W1:Y:S02]  /*40d0*/  FLO.U32 R4, R8 ;  /* 0x0000000800047300 */ /* 0x000e6400000e0000 */
[----:B------:R-:W-:-:S04]  /*40e0*/  SEL R5, R35, 0x8000, P0 ;  /* 0x0000800023057807 */ /* 0x000fc80000000000 */
[----:B------:R-:W-:-:S04]  /*40f0*/  LOP3.LUT R5, R5, 0xffff, RZ, 0xc0, !PT ;  /* 0x0000ffff05057812 */ /* 0x000fc800078ec0ff */
[----:B------:R-:W-:Y:S02]  /*4100*/  SHF.R.U32.HI R10, RZ, UR5, R5 ;  /* 0x00000005ff0a7c19 */ /* 0x000fe40008011605 */
[----:B0-----:R-:W-:Y:S02]  /*4110*/  LOP3.LUT R5, R51, R8, RZ, 0xc0, !PT ;  /* 0x0000000833057212 */ /* 0x001fe400078ec0ff */
[----:B------:R-:W-:Y:S02]  /*4120*/  LOP3.LUT R10, R10, UR4, RZ, 0x30, !PT ;  /* 0x000000040a0a7c12 */ /* 0x000fe4000f8e30ff */
[----:B-1----:R-:W-:Y:S01]  /*4130*/  ISETP.NE.AND P0, PT, R53, R4, PT ;  /* 0x000000043500720c */ /* 0x002fe20003f05270 */
[----:B------:R0:W1:-:S12]  /*4140*/  POPC R8, R5 ;  /* 0x0000000500087309 */ /* 0x0000580000000000 */
[----:B0-----:R-:W-:Y:S05]  /*4150*/  @P0 BRA `(.L_x_1482) ;  /* 0x0000000000080947 */ /* 0x001fea0003800000 */
[----:B------:R-:W-:-:S06]  /*4160*/  IMAD R11, R0, 0x4, R47 ;  /* 0x00000004000b7824 */ /* 0x000fcc00078e022f */
[----:B-1----:R0:W2:Y:S02]  /*4170*/  ATOMS.ADD R11, [R11], R8 ;  /* 0x000000080b0b738c */ /* 0x0020a40000000000 */
.L_x_1482:
[----:B------:R-:W-:Y:S05]  /*4180*/  BSYNC B0 ;  /* 0x0000000000007941 */ /* 0x000fea0003800000 */
.L_x_1481:
[----:B------:R-:W-:Y:S01]  /*4190*/  R2P PR, R10, 0x7f ;  /* 0x0000007f0a007804 */ /* 0x000fe20000000000 */
[----:B------:R-:W-:-:S12]  /*41a0*/  BSSY B0, `(.L_x_1483) ;  /* 0x0000027000007945 */ /* 0x000fd80003800000 */
[----:B------:R-:W-:Y:S02]  /*41b0*/  VOTE.ANY R0, PT, P0 ;  /* 0x0000000000007806 */ /* 0x000fe400000e0100 */
[----:B------:R-:W-:Y:S02]  /*41c0*/  VOTE.ANY R5, PT, P1 ;  /* 0x0000000000057806 */ /* 0x000fe400008e0100 */
[----:B------:R-:W-:Y:S02]  /*41d0*/  @!P0 LOP3.LUT R0, RZ, R0, RZ, 0x33, !PT ;  /* 0x00000000ff008212 */ /* 0x000fe400078e33ff */
[----:B------:R-:W-:Y:S02]  /*41e0*/  VOTE.ANY R7, PT, P2 ;  /* 0x0000000000077806 */ /* 0x000fe400010e0100 */
[----:B------:R-:W-:Y:S02]  /*41f0*/  @!P1 LOP3.LUT R5, RZ, R5, RZ, 0x33, !PT ;  /* 0x00000005ff059212 */ /* 0x000fe400078e33ff */
[----:B------:R-:W-:-:S02]  /*4200*/  @!P2 LOP3.LUT R7, RZ, R7, RZ, 0x33, !PT ;  /* 0x00000007ff07a212 */ /* 0x000fc400078e33ff */
[----:B------:R-:W-:Y:S02]  /*4210*/  LOP3.LUT R0, R5, R0, RZ, 0xc0, !PT ;  /* 0x0000000005007212 */ /* 0x000fe400078ec0ff */
[----:B------:R-:W-:Y:S02]  /*4220*/  VOTE.ANY R5, PT, P3 ;  /* 0x0000000000057806 */ /* 0x000fe400018e0100 */
[----:B------:R-:W-:Y:S02]  /*4230*/  LOP3.LUT R0, R7, R0, RZ, 0xc0, !PT ;  /* 0x0000000007007212 */ /* 0x000fe400078ec0ff */
[----:B------:R-:W-:Y:S02]  /*4240*/  LOP3.LUT P0, RZ, R10, 0x80, RZ, 0xc0, !PT ;  /* 0x000000800aff7812 */ /* 0x000fe4000780c0ff */
[----:B------:R-:W-:Y:S02]  /*4250*/  VOTE.ANY R7, PT, P4 ;  /* 0x0000000000077806 */ /* 0x000fe400020e0100 */
[----:B------:R-:W-:-:S02]  /*4260*/  @!P3 LOP3.LUT R5, RZ, R5, RZ, 0x33, !PT ;  /* 0x00000005ff05b212 */ /* 0x000fc400078e33ff */
[----:B------:R-:W-:Y:S02]  /*4270*/  @!P4 LOP3.LUT R7, RZ, R7, RZ, 0x33, !PT ;  /* 0x00000007ff07c212 */ /* 0x000fe400078e33ff */
[----:B------:R-:W-:Y:S02]  /*4280*/  LOP3.LUT R0, R5, R0, RZ, 0xc0, !PT ;  /* 0x0000000005007212 */ /* 0x000fe400078ec0ff */
[----:B------:R-:W-:Y:S02]  /*4290*/  VOTE.ANY R5, PT, P5 ;  /* 0x0000000000057806 */ /* 0x000fe400028e0100 */
[----:B------:R-:W-:Y:S02]  /*42a0*/  LOP3.LUT R0, R7, R0, RZ, 0xc0, !PT ;  /* 0x0000000007007212 */ /* 0x000fe400078ec0ff */
[----:B------:R-:W-:Y:S02]  /*42b0*/  VOTE.ANY R7, PT, P6 ;  /* 0x0000000000077806 */ /* 0x000fe400030e0100 */
[----:B------:R-:W-:-:S02]  /*42c0*/  @!P5 LOP3.LUT R5, RZ, R5, RZ, 0x33, !PT ;  /* 0x00000005ff05d212 */ /* 0x000fc400078e33ff */
[----:B------:R-:W-:Y:S02]  /*42d0*/  VOTE.ANY R9, PT, P0 ;  /* 0x0000000000097806 */ /* 0x000fe400000e0100 */
[----:B------:R-:W-:Y:S02]  /*42e0*/  @!P6 LOP3.LUT R7, RZ, R7, RZ, 0x33, !PT ;  /* 0x00000007ff07e212 */ /* 0x000fe400078e33ff */
[----:B------:R-:W-:Y:S02]  /*42f0*/  LOP3.LUT R0, R5, R0, RZ, 0xc0, !PT ;  /* 0x0000000005007212 */ /* 0x000fe400078ec0ff */
[----:B------:R-:W-:Y:S01]  /*4300*/  @!P0 LOP3.LUT R9, RZ, R9, RZ, 0x33, !PT ;  /* 0x00000009ff098212 */ /* 0x000fe200078e33ff */
[----:B--2---:R2:W3:Y:S01]  /*4310*/  SHFL.IDX PT, R5, R11, R4, 0x1f ;  /* 0x00001f040b057589 */ /* 0x0044e200000e0000 */
[----:B------:R-:W-:-:S04]  /*4320*/  LOP3.LUT R0, R7, R0, RZ, 0xc0, !PT ;  /* 0x0000000007007212 */ /* 0x000fc800078ec0ff */
[----:B------:R-:W-:Y:S02]  /*4330*/  LOP3.LUT R12, R9, R0, RZ, 0xc0, !PT ;  /* 0x00000000090c7212 */ /* 0x000fe400078ec0ff */
[----:B------:R-:W-:Y:S02]  /*4340*/  PRMT R0, R34, 0x9910, RZ ;  /* 0x0000991022007816 */ /* 0x000fe400000000ff */
[----:B------:R-:W4:Y:S01]  /*4350*/  FLO.U32 R9, R12 ;  /* 0x0000000c00097300 */ /* 0x000f2200000e0000 */
[----:B------:R-:W-:Y:S02]  /*4360*/  LOP3.LUT R7, R51, R12, RZ, 0xc0, !PT ;  /* 0x0000000c33077212 */ /* 0x000fe400078ec0ff */
[----:B------:R-:W-:-:S04]  /*4370*/  ISETP.NE.AND P0, PT, R0, 0x7fff, PT ;  /* 0x00007fff0000780c */ /* 0x000fc80003f05270 */
[----:B------:R-:W-:Y:S01]  /*4380*/  SEL R0, R34, 0x8000, P0 ;  /* 0x0000800022007807 */ /* 0x000fe20000000000 */
[----:B------:R-:W0:Y:S03]  /*4390*/  POPC R7, R7 ;  /* 0x0000000700077309 */ /* 0x000e260000000000 */
[----:B------:R-:W-:Y:S02]  /*43a0*/  LOP3.LUT R0, R0, 0xffff, RZ, 0xc0, !PT ;  /* 0x0000ffff00007812 */ /* 0x000fe400078ec0ff */
[----:B----4-:R-:W-:Y:S02]  /*43b0*/  ISETP.NE.AND P0, PT, R53, R9, PT ;  /* 0x000000093500720c */ /* 0x010fe40003f05270 */
[----:B------:R-:W-:-:S04]  /*43c0*/  SHF.R.U32.HI R0, RZ, UR5, R0 ;  /* 0x00000005ff007c19 */ /* 0x000fc80008011600 */
[----:B------:R-:W-:-:S07]  /*43d0*/  LOP3.LUT R0, R0, UR4, RZ, 0x30, !PT ;  /* 0x0000000400007c12 */ /* 0x000fce000f8e30ff */
[----:B0-23--:R-:W-:Y:S05]  /*43e0*/  @P0 BRA `(.L_x_1484) ;  /* 0x0000000000080947 */ /* 0x00dfea0003800000 */
[----:B------:R-:W-:-:S06]  /*43f0*/  IMAD R6, R10, 0x4, R47 ;  /* 0x000000040a067824 */ /* 0x000fcc00078e022f */
[----:B------:R0:W2:Y:S02]  /*4400*/  ATOMS.ADD R6, [R6], R7 ;  /* 0x000000070606738c */ /* 0x0000a40000000000 */
.L_x_1484:
[----:B------:R-:W-:Y:S05]  /*4410*/  BSYNC B0 ;  /* 0x0000000000007941 */ /* 0x000fea0003800000 */
.L_x_1483:
[----:B------:R-:W-:Y:S01]  /*4420*/  R2P PR, R0, 0x7f ;  /* 0x0000007f00007804 */ /* 0x000fe20000000000 */
[----:B--2---:R2:W3:Y:S01]  /*4430*/  SHFL.IDX PT, R6, R6, R9, 0x1f ;  /* 0x00001f0906067589 */ /* 0x0044e200000e0000 */
[----:B------:R-:W-:Y:S01]  /*4440*/  BSSY B0, `(.L_x_1485) ;  /* 0x0000028000007945 */ /* 0x000fe20003800000 */
[----:B------:R-:W-:-:S10]  /*4450*/  IMAD.MOV.U32 R42, RZ, RZ, RZ ;  /* 0x000000ffff2a7224 */ /* 0x000fd400078e00ff */
        /* <DEDUP_REMOVED lines=21> */
[----:B------:R-:W-:Y:S02]  /*45b0*/  @!P0 LOP3.LUT R15, RZ, R15, RZ, 0x33, !PT ;  /* 0x0000000fff0f8212 */ /* 0x000fe400078e33ff */
[----:B------:R-:W-:Y:S02]  /*45c0*/  LOP3.LUT R4, R13, R4, RZ, 0xc0, !PT ;  /* 0x000000040d047212 */ /* 0x000fe400078ec0ff */
[----:B------:R-:W-:-:S02]  /*45d0*/  PRMT R11, R33, 0x9910, RZ ;  /* 0x00009910210b7816 */ /* 0x000fc400000000ff */
[----:B------:R-:W-:Y:S02]  /*45e0*/  LOP3.LUT R10, R15, R4, RZ, 0xc0, !PT ;  /* 0x000000040f0a7212 */ /* 0x000fe400078ec0ff */
[----:B------:R-:W-:Y:S02]  /*45f0*/  ISETP.NE.AND P0, PT, R11, 0x7fff, PT ;  /* 0x00007fff0b00780c */ /* 0x000fe40003f05270 */
[----:B------:R-:W4:Y:S01]  /*4600*/  FLO.U32 R4, R10 ;  /* 0x0000000a00047300 */ /* 0x000f2200000e0000 */
[----:B------:R-:W-:Y:S02]  /*4610*/  LOP3.LUT R41, R51, R10, RZ, 0xc0, !PT ;  /* 0x0000000a33297212 */ /* 0x000fe400078ec0ff */
[----:B------:R-:W-:-:S04]  /*4620*/  SEL R11, R33, 0x8000, P0 ;  /* 0x00008000210b7807 */ /* 0x000fc80000000000 */
[----:B------:R-:W-:Y:S01]  /*4630*/  LOP3.LUT R11, R11, 0xffff, RZ, 0xc0, !PT ;  /* 0x0000ffff0b0b7812 */ /* 0x000fe200078ec0ff */
[----:B------:R-:W0:Y:S03]  /*4640*/  POPC R41, R41 ;  /* 0x0000002900297309 */ /* 0x000e260000000000 */
[----:B------:R-:W-:Y:S01]  /*4650*/  SHF.R.U32.HI R12, RZ, UR5, R11 ;  /* 0x00000005ff0c7c19 */ /* 0x000fe2000801160b */
[----:B------:R-:W-:Y:S01]  /*4660*/  IMAD.MOV.U32 R11, RZ, RZ, RZ ;  /* 0x000000ffff0b7224 */ /* 0x000fe200078e00ff */
[----:B----4-:R-:W-:Y:S02]  /*4670*/  ISETP.NE.AND P0, PT, R53, R4, PT ;  /* 0x000000043500720c */ /* 0x010fe40003f05270 */
[----:B------:R-:W-:-:S11]  /*4680*/  LOP3.LUT R10, R12, UR4, RZ, 0x30, !PT ;  /* 0x000000040c0a7c12 */ /* 0x000fd6000f8e30ff */
[----:B0-23--:R-:W-:Y:S05]  /*4690*/  @P0 BRA `(.L_x_1486) ;  /* 0x0000000000080947 */ /* 0x00dfea0003800000 */
[----:B------:R-:W-:-:S05]  /*46a0*/  IMAD R0, R0, 0x4, R47 ;  /* 0x0000000400007824 */ /* 0x000fca00078e022f */
[----:B------:R0:W2:Y:S02]  /*46b0*/  ATOMS.ADD R11, [R0], R41 ;  /* 0x00000029000b738c */ /* 0x0000a40000000000 */
.L_x_1486:
[----:B------:R-:W-:Y:S05]  /*46c0*/  BSYNC B0 ;  /* 0x0000000000007941 */ /* 0x000fea0003800000 */
.L_x_1485:
[----:B------:R-:W-:Y:S01]  /*46d0*/  R2P PR, R10, 0x7f ;  /* 0x0000007f0a007804 */ /* 0x000fe20000000000 */
[----:B--2---:R2:W3:Y:S01]  /*46e0*/  SHFL.IDX PT, R4, R11, R4, 0x1f ;  /* 0x00001f040b047589 */ /* 0x0044e200000e0000 */
[----:B------:R-:W-:Y:S11]  /*46f0*/  BSSY B0, `(.L_x_1487) ;  /* 0x0000026000007945 */ /* 0x000ff60003800000 */
[----:B0-----:R-:W-:-:S02]  /*4700*/  VOTE.ANY R0, PT, P0 ;  /* 0x0000000000007806 */ /* 0x001fc400000e0100 */
[----:B------:R-:W-:Y:S02]  /*4710*/  VOTE.ANY R9, PT, P1 ;  /* 0x0000000000097806 */ /* 0x000fe400008e0100 */
[----:B------:R-:W-:Y:S02]  /*4720*/  @!P0 LOP3.LUT R0, RZ, R0, RZ, 0x33, !PT ;  /* 0x00000000ff008212 */ /* 0x000fe400078e33ff */
[----:B------:R-:W-:Y:S02]  /*4730*/  VOTE.ANY R13, PT, P2 ;  /* 0x00000000000d7806 */ /* 0x000fe400010e0100 */
[----:B------:R-:W-:Y:S02]  /*4740*/  @!P1 LOP3.LUT R9, RZ, R9, RZ, 0x33, !PT ;  /* 0x00000009ff099212 */ /* 0x000fe400078e33ff */
[----:B------:R-:W-:Y:S02]  /*4750*/  @!P2 LOP3.LUT R13, RZ, R13, RZ, 0x33, !PT ;  /* 0x0000000dff0da212 */ /* 0x000fe400078e33ff */
[----:B------:R-:W-:-:S02]  /*4760*/  LOP3.LUT R0, R9, R0, RZ, 0xc0, !PT ;  /* 0x0000000009007212 */ /* 0x000fc400078ec0ff */
[----:B------:R-:W-:Y:S02]  /*4770*/  VOTE.ANY R9, PT, P3 ;  /* 0x0000000000097806 */ /* 0x000fe400018e0100 */
[----:B------:R-:W-:Y:S02]  /*4780*/  LOP3.LUT R0, R13, R0, RZ, 0xc0, !PT ;  /* 0x000000000d007212 */ /* 0x000fe400078ec0ff */
[----:B------:R-:W-:Y:S02]  /*4790*/  LOP3.LUT P0, RZ, R10, 0x80, RZ, 0xc0, !PT ;  /* 0x000000800aff7812 */ /* 0x000fe4000780c0ff */
[----:B------:R-:W-:Y:S02]  /*47a0*/  VOTE.ANY R13, PT, P4 ;  /* 0x00000000000d7806 */ /* 0x000fe400020e0100 */
[----:B------:R-:W-:Y:S02]  /*47b0*/  @!P3 LOP3.LUT R9, RZ, R9, RZ, 0x33, !PT ;  /* 0x00000009ff09b212 */ /* 0x000fe400078e33ff */
[----:B------:R-:W-:-:S02]  /*47c0*/  @!P4 LOP3.LUT R13, RZ, R13, RZ, 0x33, !PT ;  /* 0x0000000dff0dc212 */ /* 0x000fc400078e33ff */
[----:B------:R-:W-:Y:S02]  /*47d0*/  LOP3.LUT R0, R9, R0, RZ, 0xc0, !PT ;  /* 0x0000000009007212 */ /* 0x000fe400078ec0ff */
[----:B------:R-:W-:Y:S02]  /*47e0*/  VOTE.ANY R9, PT, P5 ;  /* 0x0000000000097806 */ /* 0x000fe400028e0100 */
[----:B------:R-:W-:Y:S02]  /*47f0*/  LOP3.LUT R0, R13, R0, RZ, 0xc0, !PT ;  /* 0x000000000d007212 */ /* 0x000fe400078ec0ff */
[----:B------:R-:W-:Y:S02]  /*4800*/  VOTE.ANY R13, PT, P6 ;  /* 0x00000000000d7806 */ /* 0x000fe400030e0100 */
[----:B------:R-:W-:Y:S02]  /*4810*/  @!P5 LOP3.LUT R9, RZ, R9, RZ, 0x33, !PT ;  /* 0x00000009ff09d212 */ /* 0x000fe400078e33ff */
[----:B------:R-:W-:-:S02]  /*4820*/  VOTE.ANY R15, PT, P0 ;  /* 0x00000000000f7806 */ /* 0x000fc400000e0100 */
[----:B------:R-:W-:Y:S02]  /*4830*/  @!P6 LOP3.LUT R13, RZ, R13, RZ, 0x33, !PT ;  /* 0x0000000dff0de212 */ /* 0x000fe400078e33ff */
[----:B------:R-:W-:Y:S02]  /*4840*/  LOP3.LUT R0, R9, R0, RZ, 0xc0, !PT ;  /* 0x0000000009007212 */ /* 0x000fe400078ec0ff */
[----:B------:R-:W-:Y:S02]  /*4850*/  @!P0 LOP3.LUT R15, RZ, R15, RZ, 0x33, !PT ;  /* 0x0000000fff0f8212 */ /* 0x000fe400078e33ff */
[----:B------:R-:W-:Y:S02]  /*4860*/  LOP3.LUT R0, R13, R0, RZ, 0xc0, !PT ;  /* 0x000000000d007212 */ /* 0x000fe400078ec0ff */
[----:B------:R-:W-:Y:S02]  /*4870*/  PRMT R9, R32, 0x9910, RZ ;  /* 0x0000991020097816 */ /* 0x000fe400000000ff */
[----:B------:R-:W-:-:S02]  /*4880*/  LOP3.LUT R14, R15, R0, RZ, 0xc0, !PT ;  /* 0x000000000f0e7212 */ /* 0x000fc400078ec0ff */
[----:B------:R-:W-:Y:S02]  /*4890*/  ISETP.NE.AND P0, PT, R9, 0x7fff, PT ;  /* 0x00007fff0900780c */ /* 0x000fe40003f05270 */
[----:B------:R-:W0:Y:S01]  /*48a0*/  FLO.U32 R0, R14 ;  /* 0x0000000e00007300 */ /* 0x000e2200000e0000 */
[----:B------:R-:W-:Y:S02]  /*48b0*/  LOP3.LUT R59, R51, R14, RZ, 0xc0, !PT ;  /* 0x0000000e333b7212 */ /* 0x000fe400078ec0ff */
[----:B------:R-:W-:-:S04]  /*48c0*/  SEL R9, R32, 0x8000, P0 ;  /* 0x0000800020097807 */ /* 0x000fc80000000000 */
[----:B------:R-:W-:Y:S01]  /*48d0*/  LOP3.LUT R9, R9, 0xffff, RZ, 0xc0, !PT ;  /* 0x0000ffff09097812 */ /* 0x000fe200078ec0ff */
[----:B------:R-:W4:Y:S03]  /*48e0*/  POPC R59, R59 ;  /* 0x0000003b003b7309 */ /* 0x000f260000000000 */
[----:B------:R-:W-:Y:S02]  /*48f0*/  SHF.R.U32.HI R9, RZ, UR5, R9 ;  /* 0x00000005ff097c19 */ /* 0x000fe40008011609 */
[----:B0-----:R-:W-:Y:S02]  /*4900*/  ISETP.NE.AND P0, PT, R53, R0, PT ;  /* 0x000000003500720c */ /* 0x001fe40003f05270 */
[----:B------:R-:W-:-:S11]  /*4910*/  LOP3.LUT R12, R9, UR4, RZ, 0x30, !PT ;  /* 0x00000004090c7c12 */ /* 0x000fd6000f8e30ff */
[----:B--234-:R-:W-:Y:S05]  /*4920*/  @P0 BRA `(.L_x_1488) ;  /* 0x0000000000080947 */ /* 0x01cfea0003800000 */
[----:B------:R-:W-:-:S05]  /*4930*/  IMAD R10, R10, 0x4, R47 ;  /* 0x000000040a0a7824 */ /* 0x000fca00078e022f */
[----:B------:R0:W2:Y:S02]  /*4940*/  ATOMS.ADD R42, [R10], R59 ;  /* 0x0000003b0a2a738c */ /* 0x0000a40000000000 */
.L_x_1488:
[----:B------:R-:W-:Y:S05]  /*4950*/  BSYNC B0 ;  /* 0x0000000000007941 */ /* 0x000fea0003800000 */
.L_x_1487:
[----:B------:R-:W-:Y:S01]  /*4960*/  R2P PR, R12, 0x7f ;  /* 0x0000007f0c007804 */ /* 0x000fe20000000000 */
[----:B--2---:R2:W3:Y:S01]  /*4970*/  SHFL.IDX PT, R42, R42, R0, 0x1f ;  /* 0x00001f002a2a7589 */ /* 0x0044e200000e0000 */
[----:B------:R-:W-:Y:S01]  /*4980*/  BSSY B0, `(.L_x_1489) ;  /* 0x0000028000007945 */ /* 0x000fe20003800000 */
[----:B------:R-:W-:Y:S02]  /*4990*/  IMAD.MOV.U32 R46, RZ, RZ, RZ ;  /* 0x000000ffff2e7224 */ /* 0x000fe400078e00ff */
[----:B------:R-:W-:-:S08]  /*49a0*/  IMAD.MOV.U32 R57, RZ, RZ, RZ ;  /* 0x000000ffff397224 */ /* 0x000fd000078e00ff */
[----:B------:R-:W-:Y:S02]  /*49b0*/  VOTE.ANY R9, PT, P0 ;  /* 0x0000000000097806 */ /* 0x000fe400000e0100 */
[----:B0-----:R-:W-:Y:S02]  /*49c0*/  VOTE.ANY R10, PT, P1 ;  /* 0x00000000000a7806 */ /* 0x001fe400008e0100 */
        /* <DEDUP_REMOVED lines=20> */
[----:B------:R-:W-:-:S04]  /*4b10*/  LOP3.LUT R9, R14, R9, RZ, 0xc0, !PT ;  /* 0x000000090e097212 */ /* 0x000fc800078ec0ff */
[----:B------:R-:W-:Y:S02]  /*4b20*/  LOP3.LUT R44, R44, R9, RZ, 0xc0, !PT ;  /* 0x000000092c2c7212 */ /* 0x000fe400078ec0ff */
[----:B------:R-:W-:Y:S02]  /*4b30*/  PRMT R9, R31, 0x9910, RZ ;  /* 0x000099101f097816 */ /* 0x000fe400000000ff */
[----:B------:R-:W0:Y:S02]  /*4b40*/  FLO.U32 R10, R44 ;  /* 0x0000002c000a7300 */ /* 0x000e2400000e0000 */
[----:B------:R-:W-:-:S04]  /*4b50*/  ISETP.NE.AND P0, PT, R9, 0x7fff, PT ;  /* 0x00007fff0900780c */ /* 0x000fc80003f05270 */
[----:B------:R-:W-:-:S04]  /*4b60*/  SEL R9, R31, 0x8000, P0 ;  /* 0x000080001f097807 */ /* 0x000fc80000000000 */
[----:B------:R-:W-:-:S04]  /*4b70*/  LOP3.LUT R9, R9, 0xffff, RZ, 0xc0, !PT ;  /* 0x0000ffff09097812 */ /* 0x000fc800078ec0ff */
[----:B------:R-:W-:Y:S02]  /*4b80*/  SHF.R.U32.HI R14, RZ, UR5, R9 ;  /* 0x00000005ff0e7c19 */ /* 0x000fe40008011609 */
[----:B------:R-:W-:Y:S02]  /*4b90*/  LOP3.LUT R9, R51, R44, RZ, 0xc0, !PT ;  /* 0x0000002c33097212 */ /* 0x000fe400078ec0ff */
[----:B0-----:R-:W-:Y:S02]  /*4ba0*/  ISETP.NE.AND P0, PT, R53, R10, PT ;  /* 0x0000000a3500720c */ /* 0x001fe40003f05270 */
[----:B------:R2:W0:Y:S01]  /*4bb0*/  POPC R44, R9 ;  /* 0x00000009002c7309 */ /* 0x0004220000000000 */
[----:B------:R-:W-:-:S10]  /*4bc0*/  LOP3.LUT R14, R14, UR4, RZ, 0x30, !PT ;  /* 0x000000040e0e7c12 */ /* 0x000fd4000f8e30ff */
[----:B--23--:R-:W-:Y:S05]  /*4bd0*/  @P0 BRA `(.L_x_1490) ;  /* 0x0000000000080947 */ /* 0x00cfea0003800000 */
[----:B------:R-:W-:-:S06]  /*4be0*/  IMAD R57, R12, 0x4, R47 ;  /* 0x000000040c397824 */ /* 0x000fcc00078e022f */
[----:B0-----:R2:W3:Y:S02]  /*4bf0*/  ATOMS.ADD R57, [R57], R44 ;  /* 0x0000002c3939738c */ /* 0x0014e40000000000 */
.L_x_1490:
[----:B------:R-:W-:Y:S05]  /*4c00*/  BSYNC B0 ;  /* 0x0000000000007941 */ /* 0x000fea0003800000 */
.L_x_1489:
[----:B------:R-:W-:Y:S01]  /*4c10*/  R2P PR, R14, 0x7f ;  /* 0x0000007f0e007804 */ /* 0x000fe20000000000 */
[----:B---3--:R3:W4:Y:S01]  /*4c20*/  SHFL.IDX PT, R57, R57, R10, 0x1f ;  /* 0x00001f0a39397589 */ /* 0x00872200000e0000 */
[----:B------:R-:W-:Y:S11]  /*4c30*/  BSSY B0, `(.L_x_1491) ;  /* 0x0000026000007945 */ /* 0x000ff60003800000 */
[----:B------:R-:W-:-:S02]  /*4c40*/  VOTE.ANY R0, PT, P0 ;  /* 0x0000000000007806 */ /* 0x000fc400000e0100 */
        /* <DEDUP_REMOVED lines=25> */
[----:B------:R-:W5:Y:S01]  /*4de0*/  FLO.U32 R0, R48 ;  /* 0x0000003000007300 */ /* 0x000f6200000e0000 */
[----:B------:R-:W-:Y:S02]  /*4df0*/  LOP3.LUT R43, R51, R48, RZ, 0xc0, !PT ;  /* 0x00000030332b7212 */ /* 0x000fe400078ec0ff */
[----:B------:R-:W-:-:S04]  /*4e00*/  SEL R9, R30, 0x8000, P0 ;  /* 0x000080001e097807 */ /* 0x000fc80000000000 */
[----:B------:R-:W-:Y:S01]  /*4e10*/  LOP3.LUT R9, R9, 0xffff, RZ, 0xc0, !PT ;  /* 0x0000ffff09097812 */ /* 0x000fe200078ec0ff */
[----:B------:R-:W0:Y:S03]  /*4e20*/  POPC R43, R43 ;  /* 0x0000002b002b7309 */ /* 0x000e260000000000 */
[----:B------:R-:W-:Y:S02]  /*4e30*/  SHF.R.U32.HI R9, RZ, UR5, R9 ;  /* 0x00000005ff097c19 */ /* 0x000fe40008011609 */
[----:B-----5:R-:W-:Y:S02]  /*4e40*/  ISETP.NE.AND P0, PT, R53, R0, PT ;  /* 0x000000003500720c */ /* 0x020fe40003f05270 */
[----:B------:R-:W-:-:S11]  /*4e50*/  LOP3.LUT R12, R9, UR4, RZ, 0x30, !PT ;  /* 0x00000004090c7c12 */ /* 0x000fd6000f8e30ff */
[----:B0--34-:R-:W-:Y:S05]  /*4e60*/  @P0 BRA `(.L_x_1492) ;  /* 0x0000000000080947 */ /* 0x019fea0003800000 */
[----:B------:R-:W-:-:S05]  /*4e70*/  IMAD R14, R14, 0x4, R47 ;  /* 0x000000040e0e7824 */ /* 0x000fca00078e022f */
[----:B------:R0:W3:Y:S02]  /*4e80*/  ATOMS.ADD R46, [R14], R43 ;  /* 0x0000002b0e2e738c */ /* 0x0000e40000000000 */
.L_x_1492:
[----:B------:R-:W-:Y:S05]  /*4e90*/  BSYNC B0 ;  /* 0x0000000000007941 */ /* 0x000fea0003800000 */
.L_x_1491:
[----:B------:R-:W-:Y:S01]  /*4ea0*/  R2P PR, R12, 0x7f ;  /* 0x0000007f0c007804 */ /* 0x000fe20000000000 */
[----:B---3--:R3:W4:Y:S01]  /*4eb0*/  SHFL.IDX PT, R46, R46, R0, 0x1f ;  /* 0x00001f002e2e7589 */ /* 0x00872200000e0000 */
[----:B------:R-:W-:Y:S01]  /*4ec0*/  BSSY B0, `(.L_x_1493) ;  /* 0x0000028000007945 */ /* 0x000fe20003800000 */
[----:B------:R-:W-:Y:S02]  /*4ed0*/  IMAD.MOV.U32 R45, RZ, RZ, RZ ;  /* 0x000000ffff2d7224 */ /* 0x000fe400078e00ff */
[----:B------:R-:W-:-:S08]  /*4ee0*/  IMAD.MOV.U32 R49, RZ, RZ, RZ ;  /* 0x000000ffff317224 */ /* 0x000fd000078e00ff */
[----:B------:R-:W-:Y:S02]  /*4ef0*/  VOTE.ANY R9, PT, P0 ;  /* 0x0000000000097806 */ /* 0x000fe400000e0100 */
[----:B------:R-:W-:Y:S02]  /*4f00*/  VOTE.ANY R10, PT, P1 ;  /* 0x00000000000a7806 */ /* 0x000fe400008e0100 */
[----:B------:R-:W-:Y:S02]  /*4f10*/  @!P0 LOP3.LUT R9, RZ, R9, RZ, 0x33, !PT ;  /* 0x00000009ff098212 */ /* 0x000fe400078e33ff */
[----:B0-----:R-:W-:Y:S02]  /*4f20*/  VOTE.ANY R14, PT, P2 ;  /* 0x00000000000e7806 */ /* 0x001fe400010e0100 */
        /* <DEDUP_REMOVED lines=21> */
[----:B------:R-:W0:Y:S01]  /*5080*/  FLO.U32 R10, R48 ;  /* 0x00000030000a7300 */ /* 0x000e2200000e0000 */
[----:B------:R-:W-:Y:S02]  /*5090*/  LOP3.LUT R52, R51, R48, RZ, 0xc0, !PT ;  /* 0x0000003033347212 */ /* 0x000fe400078ec0ff */
[----:B------:R-:W-:-:S04]  /*50a0*/  ISETP.NE.AND P0, PT, R9, 0x7fff, PT ;  /* 0x00007fff0900780c */ /* 0x000fc80003f05270 */
[----:B------:R-:W-:Y:S01]  /*50b0*/  SEL R9, R29, 0x8000, P0 ;  /* 0x000080001d097807 */ /* 0x000fe20000000000 */
[----:B------:R-:W1:Y:S03]  /*50c0*/  POPC R52, R52 ;  /* 0x0000003400347309 */ /* 0x000e660000000000 */
[----:B------:R-:W-:Y:S02]  /*50d0*/  LOP3.LUT R9, R9, 0xffff, RZ, 0xc0, !PT ;  /* 0x0000ffff09097812 */ /* 0x000fe400078ec0ff */
[----:B0-----:R-:W-:Y:S02]  /*50e0*/  ISETP.NE.AND P0, PT, R53, R10, PT ;  /* 0x0000000a3500720c */ /* 0x001fe40003f05270 */
[----:B------:R-:W-:-:S04]  /*50f0*/  SHF.R.U32.HI R9, RZ, UR5, R9 ;  /* 0x00000005ff097c19 */ /* 0x000fc80008011609 */
[----:B------:R-:W-:-:S07]  /*5100*/  LOP3.LUT R14, R9, UR4, RZ, 0x30, !PT ;  /* 0x00000004090e7c12 */ /* 0x000fce000f8e30ff */
[----:B-1-34-:R-:W-:Y:S05]  /*5110*/  @P0 BRA `(.L_x_1494) ;  /* 0x0000000000080947 */ /* 0x01afea0003800000 */
[----:B------:R-:W-:-:S06]  /*5120*/  IMAD R49, R12, 0x4, R47 ;  /* 0x000000040c317824 */ /* 0x000fcc00078e022f */
[----:B------:R0:W1:Y:S02]  /*5130*/  ATOMS.ADD R49, [R49], R52 ;  /* 0x000000343131738c */ /* 0x0000640000000000 */
.L_x_1494:
[----:B------:R-:W-:Y:S05]  /*5140*/  BSYNC B0 ;  /* 0x0000000000007941 */ /* 0x000fea0003800000 */
.L_x_1493:
[----:B------:R-:W-:Y:S01]  /*5150*/  R2P PR, R14, 0x7f ;  /* 0x0000007f0e007804 */ /* 0x000fe20000000000 */
[----:B-1----:R1:W3:Y:S01]  /*5160*/  SHFL.IDX PT, R49, R49, R10, 0x1f ;  /* 0x00001f0a31317589 */ /* 0x0022e200000e0000 */
        /* <DEDUP_REMOVED lines=27> */
[----:B------:R-:W4:Y:S01]  /*5320*/  FLO.U32 R0, R48 ;  /* 0x0000003000007300 */ /* 0x000f2200000e0000 */
[----:B------:R-:W-:Y:S02]  /*5330*/  LOP3.LUT R50, R51, R48, RZ, 0xc0, !PT ;  /* 0x0000003033327212 */ /* 0x000fe400078ec0ff */
[----:B------:R-:W-:-:S04]  /*5340*/  SEL R9, R28, 0x8000, P0 ;  /* 0x000080001c097807 */ /* 0x000fc80000000000 */
[----:B------:R-:W-:Y:S01]  /*5350*/  LOP3.LUT R9, R9, 0xffff, RZ, 0xc0, !PT ;  /* 0x0000ffff09097812 */ /* 0x000fe200078ec0ff */
[----:B------:R-:W0:Y:S03]  /*5360*/  POPC R50, R50 ;  /* 0x0000003200327309 */ /* 0x000e260000000000 */
[----:B------:R-:W-:Y:S02]  /*5370*/  SHF.R.U32.HI R9, RZ, UR5, R9 ;  /* 0x00000005ff097c19 */ /* 0x000fe40008011609 */
[----:B----4-:R-:W-:Y:S02]  /*5380*/  ISETP.NE.AND P0, PT, R53, R0, PT ;  /* 0x000000003500720c */ /* 0x010fe40003f05270 */
[----:B------:R-:W-:-:S11]  /*5390*/  LOP3.LUT R12, R9, UR4, RZ, 0x30, !PT ;  /* 0x00000004090c7c12 */ /* 0x000fd6000f8e30ff */
[----:B01-3--:R-:W-:Y:S05]  /*53a0*/  @P0 BRA `(.L_x_1496) ;  /* 0x0000000000080947 */ /* 0x00bfea0003800000 */
[----:B------:R-:W-:-:S06]  /*53b0*/  IMAD R45, R14, 0x4, R47 ;  /* 0x000000040e2d7824 */ /* 0x000fcc00078e022f */
[----:B------:R0:W1:Y:S02]  /*53c0*/  ATOMS.ADD R45, [R45], R50 ;  /* 0x000000322d2d738c */ /* 0x0000640000000000 */
.L_x_1496:
[----:B------:R-:W-:Y:S05]  /*53d0*/  BSYNC B0 ;  /* 0x0000000000007941 */ /* 0x000fea0003800000 */
.L_x_1495:
[----:B------:R-:W-:Y:S01]  /*53e0*/  R2P PR, R12, 0x7f ;  /* 0x0000007f0c007804 */ /* 0x000fe20000000000 */
[----:B-1----:R1:W3:Y:S01]  /*53f0*/  SHFL.IDX PT, R45, R45, R0, 0x1f ;  /* 0x00001f002d2d7589 */ /* 0x0022e200000e0000 */
        /* <DEDUP_REMOVED lines=34> */
[----:B------:R-:W-:Y:S01]  /*5620*/  SHF.R.U32.HI R10, RZ, UR5, R9 ;  /* 0x00000005ff0a7c19 */ /* 0x000fe20008011609 */
[----:B------:R-:W-:-:S03]  /*5630*/  IMAD.MOV.U32 R9, RZ, RZ, RZ ;  /* 0x000000ffff097224 */ /* 0x000fc600078e00ff */
[----:B------:R-:W-:-:S07]  /*5640*/  LOP3.LUT R10, R10, UR4, RZ, 0x30, !PT ;  /* 0x000000040a0a7c12 */ /* 0x000fce000f8e30ff */
[----:B01-3--:R-:W-:Y:S05]  /*5650*/  @P0 BRA `(.L_x_1498) ;  /* 0x0000000000080947 */ /* 0x00bfea0003800000 */
[----:B------:R-:W-:-:S05]  /*5660*/  IMAD R12, R12, 0x4, R47 ;  /* 0x000000040c0c7824 */ /* 0x000fca00078e022f */
[----:B------:R0:W1:Y:S02]  /*5670*/  ATOMS.ADD R11, [R12], R15 ;  /* 0x0000000f0c0b738c */ /* 0x0000640000000000 */
.L_x_1498:
[----:B------:R-:W-:Y:S05]  /*5680*/  BSYNC B0 ;  /* 0x0000000000007941 */ /* 0x000fea0003800000 */
.L_x_1497:
[----:B------:R-:W-:Y:S01]  /*5690*/  R2P PR, R10, 0x7f ;  /* 0x0000007f0a007804 */ /* 0x000fe20000000000 */
[----:B-1----:R1:W3:Y:S01]  /*56a0*/  SHFL.IDX PT, R14, R11, R14, 0x1f ;  /* 0x00001f0e0b0e7589 */ /* 0x0022e200000e0000 */
[----:B------:R-:W-:Y:S11]  /*56b0*/  BSSY B0, `(.L_x_1499) ;  /* 0x0000026000007945 */ /* 0x000ff60003800000 */
[----:B------:R-:W-:-:S02]  /*56c0*/  VOTE.ANY R0, PT, P0 ;  /* 0x0000000000007806 */ /* 0x000fc400000e0100 */
[----:B------:R-:W-:Y:S02]  /*56d0*/  VOTE.ANY R13, PT, P1 ;  /* 0x00000000000d7806 */ /* 0x000fe400008e0100 */
[----:B------:R-:W-:Y:S02]  /*56e0*/  @!P0 LOP3.LUT R0, RZ, R0, RZ, 0x33, !PT ;  /* 0x00000000ff008212 */ /* 0x000fe400078e33ff */
[----:B------:R-:W-:Y:S02]  /*56f0*/  @!P1 LOP3.LUT R13, RZ, R13, RZ, 0x33, !PT ;  /* 0x0000000dff0d9212 */ /* 0x000fe400078e33ff */
[----:B------:R-:W-:Y:S02]  /*5700*/  VOTE.ANY R55, PT, P2 ;  /* 0x0000000000377806 */ /* 0x000fe400010e0100 */
[----:B------:R-:W-:Y:S02]  /*5710*/  LOP3.LUT R0, R13, R0, RZ, 0xc0, !PT ;  /* 0x000000000d007212 */ /* 0x000fe400078ec0ff */
[----:B------:R-:W-:-:S02]  /*5720*/  VOTE.ANY R13, PT, P3 ;  /* 0x00000000000d7806 */ /* 0x000fc400018e0100 */
[----:B------:R-:W-:Y:S02]  /*5730*/  @!P2 LOP3.LUT R55, RZ, R55, RZ, 0x33, !PT ;  /* 0x00000037ff37a212 */ /* 0x000fe400078e33ff */
[----:B------:R-:W-:Y:S02]  /*5740*/  @!P3 LOP3.LUT R13, RZ, R13, RZ, 0x33, !PT ;  /* 0x0000000dff0db212 */ /* 0x000fe400078e33ff */
[----:B------:R-:W-:Y:S02]  /*5750*/  LOP3.LUT R0, R55, R0, RZ, 0xc0, !PT ;  /* 0x0000000037007212 */ /* 0x000fe400078ec0ff */
[----:B------:R-:W-:Y:S02]  /*5760*/  LOP3.LUT P0, RZ, R10, 0x80, RZ, 0xc0, !PT ;  /* 0x000000800aff7812 */ /* 0x000fe4000780c0ff */
[----:B------:R-:W-:Y:S02]  /*5770*/  VOTE.ANY R55, PT, P4 ;  /* 0x0000000000377806 */ /* 0x000fe400020e0100 */
        /* <DEDUP_REMOVED lines=10> */
[----:B------:R-:W-:-:S04]  /*5820*/  LOP3.LUT R0, R55, R0, RZ, 0xc0, !PT ;  /* 0x0000000037007212 */ /* 0x000fc800078ec0ff */
[----:B------:R-:W-:Y:S02]  /*5830*/  LOP3.LUT R48, R13, R0, RZ, 0xc0, !PT ;  /* 0x000000000d307212 */ /* 0x000fe400078ec0ff */
[----:B------:R-:W-:Y:S02]  /*5840*/  PRMT R0, R25, 0x9910, RZ ;  /* 0x0000991019007816 */ /* 0x000fe400000000ff */
[----:B0-----:R-:W0:Y:S01]  /*5850*/  FLO.U32 R12, R48 ;  /* 0x00000030000c7300 */ /* 0x001e2200000e0000 */
[----:B------:R-:W-:Y:S02]  /*5860*/  LOP3.LUT R13, R51, R48, RZ, 0xc0, !PT ;  /* 0x00000030330d7212 */ /* 0x000fe400078ec0ff */
[----:B------:R-:W-:-:S04]  /*5870*/  ISETP.NE.AND P0, PT, R0, 0x7fff, PT ;  /* 0x00007fff0000780c */ /* 0x000fc80003f05270 */
[----:B------:R-:W-:Y:S01]  /*5880*/  SEL R0, R25, 0x8000, P0 ;  /* 0x0000800019007807 */ /* 0x000fe20000000000 */
[----:B------:R-:W4:Y:S03]  /*5890*/  POPC R13, R13 ;  /* 0x0000000d000d7309 */ /* 0x000f260000000000 */
[----:B------:R-:W-:Y:S02]  /*58a0*/  LOP3.LUT R0, R0, 0xffff, RZ, 0xc0, !PT ;  /* 0x0000ffff00007812 */ /* 0x000fe400078ec0ff */
[----:B0-----:R-:W-:Y:S02]  /*58b0*/  ISETP.NE.AND P0, PT, R53, R12, PT ;  /* 0x0000000c3500720c */ /* 0x001fe40003f05270 */
[----:B------:R-:W-:-:S04]  /*58c0*/  SHF.R.U32.HI R0, RZ, UR5, R0 ;  /* 0x00000005ff007c19 */ /* 0x000fc80008011600 */
[----:B------:R-:W-:-:S07]  /*58d0*/  LOP3.LUT R0, R0, UR4, RZ, 0x30, !PT ;  /* 0x0000000400007c12 */ /* 0x000fce000f8e30ff */
[----:B-1-34-:R-:W-:Y:S05]  /*58e0*/  @P0 BRA `(.L_x_1500) ;  /* 0x0000000000080947 */ /* 0x01afea0003800000 */
[----:B------:R-:W-:-:S05]  /*58f0*/  IMAD R10, R10, 0x4, R47 ;  /* 0x000000040a0a7824 */ /* 0x000fca00078e022f */
[----:B------:R0:W1:Y:S02]  /*5900*/  ATOMS.ADD R9, [R10], R13 ;  /* 0x0000000d0a09738c */ /* 0x0000640000000000 */
.L_x_1500:
[----:B------:R-:W-:Y:S05]  /*5910*/  BSYNC B0 ;  /* 0x0000000000007941 */ /* 0x000fea0003800000 */
.L_x_1499:
[----:B------:R-:W-:Y:S01]  /*5920*/  R2P PR, R0, 0x7f ;  /* 0x0000007f00007804 */ /* 0x000fe20000000000 */
[----:B-1----:R1:W3:Y:S01]  /*5930*/  SHFL.IDX PT, R12, R9, R12, 0x1f ;  /* 0x00001f0c090c7589 */ /* 0x0022e200000e0000 */
[----:B------:R-:W-:Y:S01]  /*5940*/  BSSY B0, `(.L_x_1501) ;  /* 0x0000028000007945 */ /* 0x000fe20003800000 */
[----:B------:R-:W-:-:S10]  /*5950*/  IMAD.MOV.U32 R61, RZ, RZ, RZ ;  /* 0x000000ffff3d7224 */ /* 0x000fd400078e00ff */
[----:B0-----:R-:W-:Y:S02]  /*5960*/  VOTE.ANY R10, PT, P0 ;  /* 0x00000000000a7806 */ /* 0x001fe400000e0100 */
[----:B------:R-:W-:Y:S02]  /*5970*/  VOTE.ANY R11, PT, P1 ;  /* 0x00000000000b7806 */ /* 0x000fe400008e0100 */
[----:B------:R-:W-:Y:S02]  /*5980*/  @!P0 LOP3.LUT R10, RZ, R10, RZ, 0x33, !PT ;  /* 0x0000000aff0a8212 */ /* 0x000fe400078e33ff */
[----:B------:R-:W-:Y:S02]  /*5990*/  @!P1 LOP3.LUT R11, RZ, R11, RZ, 0x33, !PT ;  /* 0x0000000bff0b9212 */ /* 0x000fe400078e33ff */
[----:B------:R-:W-:Y:S02]  /*59a0*/  VOTE.ANY R55, PT, P2 ;  /* 0x0000000000377806 */ /* 0x000fe400010e0100 */
[----:B------:R-:W-:-:S02]  /*59b0*/  LOP3.LUT R10, R11, R10, RZ, 0xc0, !PT ;  /* 0x0000000a0b0a7212 */ /* 0x000fc400078ec0ff */
[----:B------:R-:W-:Y:S02]  /*59c0*/  @!P2 LOP3.LUT R55, RZ, R55, RZ, 0x33, !PT ;  /* 0x00000037ff37a212 */ /* 0x000fe400078e33ff */
[----:B------:R-:W-:Y:S02]  /*59d0*/  VOTE.ANY R11, PT, P3 ;  /* 0x00000000000b7806 */ /* 0x000fe400018e0100 */
[----:B------:R-:W-:Y:S02]  /*59e0*/  LOP3.LUT R10, R55, R10, RZ, 0xc0, !PT ;  /* 0x0000000a370a7212 */ /* 0x000fe400078ec0ff */
[----:B------:R-:W-:Y:S02]  /*59f0*/  @!P3 LOP3.LUT R11, RZ, R11, RZ, 0x33, !PT ;  /* 0x0000000bff0bb212 */ /* 0x000fe400078e33ff */
[----:B------:R-:W-:Y:S02]  /*5a00*/  LOP3.LUT P0, RZ, R0, 0x80, RZ, 0xc0, !PT ;  /* 0x0000008000ff7812 */ /* 0x000fe4000780c0ff */
[----:B------:R-:W-:-:S02]  /*5a10*/  LOP3.LUT R10, R11, R10, RZ, 0xc0, !PT ;  /* 0x0000000a0b0a7212 */ /* 0x000fc400078ec0ff */
[----:B------:R-:W-:Y:S02]  /*5a20*/  VOTE.ANY R11, PT, P4 ;  /* 0x00000000000b7806 */ /* 0x000fe400020e0100 */
[----:B------:R-:W-:Y:S02]  /*5a30*/  VOTE.ANY R55, PT, P5 ;  /* 0x0000000000377806 */ /* 0x000fe400028e0100 */
[----:B------:R-:W-:Y:S02]  /*5a40*/  @!P4 LOP3.LUT R11, RZ, R11, RZ, 0x33, !PT ;  /* 0x0000000bff0bc212 */ /* 0x000fe400078e33ff */
[----:B------:R-:W-:Y:S02]  /*5a50*/  @!P5 LOP3.LUT R55, RZ, R55, RZ, 0x33, !PT ;  /* 0x00000037ff37d212 */ /* 0x000fe400078e33ff */
[----:B------:R-:W-:Y:S02]  /*5a60*/  LOP3.LUT R10, R11, R10, RZ, 0xc0, !PT ;  /* 0x0000000a0b0a7212 */ /* 0x000fe400078ec0ff */
[----:B------:R-:W-:-:S02]  /*5a70*/  VOTE.ANY R11, PT, P6 ;  /* 0x00000000000b7806 */ /* 0x000fc400030e0100 */
[----:B------:R-:W-:Y:S02]  /*5a80*/  LOP3.LUT R10, R55, R10, RZ, 0xc0, !PT ;  /* 0x0000000a370a7212 */ /* 0x000fe400078ec0ff */
[----:B------:R-:W-:Y:S02]  /*5a90*/  @!P6 LOP3.LUT R11, RZ, R11, RZ, 0x33, !PT ;  /* 0x0000000bff0be212 */ /* 0x000fe400078e33ff */
[----:B------:R-:W-:Y:S02]  /*5aa0*/  VOTE.ANY R55, PT, P0 ;  /* 0x0000000000377806 */ /* 0x000fe400000e0100 */
[----:B------:R-:W-:Y:S02]  /*5ab0*/  LOP3.LUT R10, R11, R10, RZ, 0xc0, !PT ;  /* 0x0000000a0b0a7212 */ /* 0x000fe400078ec0ff */
[----:B------:R-:W-:Y:S02]  /*5ac0*/  @!P0 LOP3.LUT R55, RZ, R55, RZ, 0x33, !PT ;  /* 0x00000037ff378212 */ /* 0x000fe400078e33ff */
[----:B------:R-:W-:-:S02]  /*5ad0*/  PRMT R11, R24, 0x9910, RZ ;  /* 0x00009910180b7816 */ /* 0x000fc400000000ff */
[----:B------:R-:W-:Y:S01]  /*5ae0*/  LOP3.LUT R54, R55, R10, RZ, 0xc0, !PT ;  /* 0x0000000a37367212 */ /* 0x000fe200078ec0ff */
[----:B------:R-:W-:Y:S01]  /*5af0*/  IMAD.MOV.U32 R55, RZ, RZ, RZ ;  /* 0x000000ffff377224 */ /* 0x000fe200078e00ff */
[----:B------:R-:W-:Y:S02]  /*5b00*/  ISETP.NE.AND P0, PT, R11, 0x7fff, PT ;  /* 0x00007fff0b00780c */ /* 0x000fe40003f05270 */
[----:B------:R-:W0:Y:S02]  /*5b10*/  FLO.U32 R10, R54 ;  /* 0x00000036000a7300 */ /* 0x000e2400000e0000 */
[----:B------:R-:W-:-:S04]  /*5b20*/  SEL R11, R24, 0x8000, P0 ;  /* 0x00008000180b7807 */ /* 0x000fc80000000000 */
[----:B------:R-:W-:-:S04]  /*5b30*/  LOP3.LUT R11, R11, 0xffff, RZ, 0xc0, !PT ;  /* 0x0000ffff0b0b7812 */ /* 0x000fc800078ec0ff */
[----:B------:R-:W-:Y:S02]  /*5b40*/  SHF.R.U32.HI R48, RZ, UR5, R11 ;  /* 0x00000005ff307c19 */ /* 0x000fe4000801160b */
[----:B------:R-:W-:Y:S02]  /*5b50*/  LOP3.LUT R11, R51, R54, RZ, 0xc0, !PT ;  /* 0x00000036330b7212 */ /* 0x000fe400078ec0ff */
[----:B------:R-:W-:Y:S02]  /*5b60*/  LOP3.LUT R48, R48, UR4, RZ, 0x30, !PT ;  /* 0x0000000430307c12 */ /* 0x000fe4000f8e30ff */
[----:B0-----:R-:W-:Y:S02]  /*5b70*/  ISETP.NE.AND P0, PT, R53, R10, PT ;  /* 0x0000000a3500720c */ /* 0x001fe40003f05270 */
[----:B------:R-:W0:Y:S11]  /*5b80*/  POPC R11, R11 ;  /* 0x0000000b000b7309 */ /* 0x000e360000000000 */
[----:B-1-3--:R-:W-:Y:S05]  /*5b90*/  @P0 BRA `(.L_x_1502) ;  /* 0x0000000000080947 */ /* 0x00afea0003800000 */
[----:B------:R-:W-:-:S05]  /*5ba0*/  IMAD R0, R0, 0x4, R47 ;  /* 0x0000000400007824 */ /* 0x000fca00078e022f */
[----:B0-----:R1:W3:Y:S02]  /*5bb0*/  ATOMS.ADD R61, [R0], R11 ;  /* 0x0000000b003d738c */ /* 0x0012e40000000000 */
.L_x_1502:
[----:B------:R-:W-:Y:S05]  /*5bc0*/  BSYNC B0 ;  /* 0x0000000000007941 */ /* 0x000fea0003800000 */
.L_x_1501:
[----:B------:R-:W-:Y:S01]  /*5bd0*/  R2P PR, R48, 0x7f ;  /* 0x0000007f30007804 */ /* 0x000fe20000000000 */
[----:B---3--:R3:W4:Y:S01]  /*5be0*/  SHFL.IDX PT, R10, R61, R10, 0x1f ;  /* 0x00001f0a3d0a7589 */ /* 0x00872200000e0000 */
[----:B------:R-:W-:Y:S11]  /*5bf0*/  BSSY B0, `(.L_x_1503) ;  /* 0x0000026000007945 */ /* 0x000ff60003800000 */
[----:B-1----:R-:W-:-:S02]  /*5c00*/  VOTE.ANY R0, PT, P0 ;  /* 0x0000000000007806 */ /* 0x002fc400000e0100 */
[----:B------:R-:W-:Y:S02]  /*5c10*/  VOTE.ANY R9, PT, P1 ;  /* 0x0000000000097806 */ /* 0x000fe400008e0100 */
[----:B------:R-:W-:Y:S02]  /*5c20*/  @!P0 LOP3.LUT R0, RZ, R0, RZ, 0x33, !PT ;  /* 0x00000000ff008212 */ /* 0x000fe400078e33ff */
[----:B------:R-:W-:Y:S02]  /*5c30*/  @!P1 LOP3.LUT R9, RZ, R9, RZ, 0x33, !PT ;  /* 0x00000009ff099212 */ /* 0x000fe400078e33ff */
[----:B------:R-:W-:Y:S02]  /*5c40*/  LOP3.LUT P0, RZ, R48, 0x80, RZ, 0xc0, !PT ;  /* 0x0000008030ff7812 */ /* 0x000fe4000780c0ff */
[----:B------:R-:W-:Y:S02]  /*5c50*/  LOP3.LUT R0, R9, R0, RZ, 0xc0, !PT ;  /* 0x0000000009007212 */ /* 0x000fe400078ec0ff */
[----:B------:R-:W-:-:S04]  /*5c60*/  VOTE.ANY R9, PT, P2 ;  /* 0x0000000000097806 */ /* 0x000fc800010e0100 */
[----:B------:R-:W-:-:S04]  /*5c70*/  @!P2 LOP3.LUT R9, RZ, R9, RZ, 0x33, !PT ;  /* 0x00000009ff09a212 */ /* 0x000fc800078e33ff */
        /* <DEDUP_REMOVED lines=16> */
[----:B------:R-:W-:Y:S02]  /*5d80*/  PRMT R9, R23, 0x9910, RZ ;  /* 0x0000991017097816 */ /* 0x000fe400000000ff */
[----:B------:R-:W1:Y:S02]  /*5d90*/  FLO.U32 R58, R0 ;  /* 0x00000000003a7300 */ /* 0x000e6400000e0000 */
[----:B------:R-:W-:-:S04]  /*5da0*/  ISETP.NE.AND P0, PT, R9, 0x7fff, PT ;  /* 0x00007fff0900780c */ /* 0x000fc80003f05270 */
[----:B------:R-:W-:-:S04]  /*5db0*/  SEL R9, R23, 0x8000, P0 ;  /* 0x0000800017097807 */ /* 0x000fc80000000000 */
[----:B------:R-:W-:-:S04]  /*5dc0*/  LOP3.LUT R9, R9, 0xffff, RZ, 0xc0, !PT ;  /* 0x0000ffff09097812 */ /* 0x000fc800078ec0ff */
[----:B------:R-:W-:Y:S02]  /*5dd0*/  SHF.R.U32.HI R54, RZ, UR5, R9 ;  /* 0x00000005ff367c19 */ /* 0x000fe40008011609 */
[----:B------:R-:W-:Y:S02]  /*5de0*/  LOP3.LUT R9, R51, R0, RZ, 0xc0, !PT ;  /* 0x0000000033097212 */ /* 0x000fe400078ec0ff */
[----:B-1----:R-:W-:Y:S02]  /*5df0*/  ISETP.NE.AND P0, PT, R53, R58, PT ;  /* 0x0000003a3500720c */ /* 0x002fe40003f05270 */
[----:B------:R-:W-:Y:S02]  /*5e00*/  LOP3.LUT R54, R54, UR4, RZ, 0x30, !PT ;  /* 0x0000000436367c12 */ /* 0x000fe4000f8e30ff */
[----:B------:R-:W1:Y:S09]  /*5e10*/  POPC R9, R9 ;  /* 0x0000000900097309 */ /* 0x000e720000000000 */
[----:B---34-:R-:W-:Y:S05]  /*5e20*/  @P0 BRA `(.L_x_1504) ;  /* 0x0000000000080947 */ /* 0x018fea0003800000 */
[----:B------:R-:W-:-:S05]  /*5e30*/  IMAD R48, R48, 0x4, R47 ;  /* 0x0000000430307824 */ /* 0x000fca00078e022f */
[----:B-1----:R3:W4:Y:S02]  /*5e40*/  ATOMS.ADD R55, [R48], R9 ;  /* 0x000000093037738c */ /* 0x0027240000000000 */
.L_x_1504:
[----:B------:R-:W-:Y:S05]  /*5e50*/  BSYNC B0 ;  /* 0x0000000000007941 */ /* 0x000fea0003800000 */
.L_x_1503:
[----:B------:R-:W-:Y:S01]  /*5e60*/  R2P PR, R54, 0x7f ;  /* 0x0000007f36007804 */ /* 0x000fe20000000000 */
[----:B------:R-:W-:Y:S01]  /*5e70*/  BSSY B0, `(.L_x_1505) ;  /* 0x000002b000007945 */ /* 0x000fe20003800000 */
[----:B------:R-:W-:Y:S02]  /*5e80*/  IADD3 R8, R8, -0x1, R5 ;  /* 0xffffffff08087810 */ /* 0x000fe40007ffe005 */
[----:B------:R-:W-:Y:S02]  /*5e90*/  IADD3 R7, R7, -0x1, R6 ;  /* 0xffffffff07077810 */ /* 0x000fe40007ffe006 */
[----:B----4-:R4:W0:Y:S07]  /*5ea0*/  SHFL.IDX PT, R6, R55, R58, 0x1f ;  /* 0x00001f3a37067589 */ /* 0x01082e00000e0000 */
[----:B------:R-:W-:-:S02]  /*5eb0*/  VOTE.ANY R0, PT, P0 ;  /* 0x0000000000007806 */ /* 0x000fc400000e0100 */
        /* <DEDUP_REMOVED lines=22> */
[----:B---3--:R-:W-:Y:S01]  /*6020*/  LOP3.LUT R48, R61, R0, RZ, 0xc0, !PT ;  /* 0x000000003d307212 */ /* 0x008fe200078ec0ff */
[----:B------:R-:W-:Y:S01]  /*6030*/  IMAD.MOV.U32 R61, RZ, RZ, RZ ;  /* 0x000000ffff3d7224 */ /* 0x000fe200078e00ff */
[----:B------:R-:W-:-:S04]  /*6040*/  PRMT R0, R22, 0x9910, RZ ;  /* 0x0000991016007816 */ /* 0x000fc800000000ff */
[----:B------:R-:W-:Y:S02]  /*6050*/  ISETP.NE.AND P0, PT, R0, 0x7fff, PT ;  /* 0x00007fff0000780c */ /* 0x000fe40003f05270 */
[----:B------:R3:W5:Y:S02]  /*6060*/  FLO.U32 R0, R48 ;  /* 0x0000003000007300 */ /* 0x00076400000e0000 */
[----:B------:R-:W-:-:S04]  /*6070*/  SEL R5, R22, 0x8000, P0 ;  /* 0x0000800016057807 */ /* 0x000fc80000000000 */
[----:B------:R-:W-:-:S04]  /*6080*/  LOP3.LUT R5, R5, 0xffff, RZ, 0xc0, !PT ;  /* 0x0000ffff05057812 */ /* 0x000fc800078ec0ff */
[----:B------:R-:W-:Y:S02]  /*6090*/  SHF.R.U32.HI R56, RZ, UR5, R5 ;  /* 0x00000005ff387c19 */ /* 0x000fe40008011605 */
[----:B------:R-:W-:Y:S01]  /*60a0*/  LOP3.LUT R5, R51, R48, RZ, 0xc0, !PT ;  /* 0x0000003033057212 */ /* 0x000fe200078ec0ff */
[----:B---3--:R-:W-:Y:S01]  /*60b0*/  IMAD.MOV.U32 R48, RZ, RZ, RZ ;  /* 0x000000ffff307224 */ /* 0x008fe200078e00ff */
[----:B------:R-:W-:Y:S02]  /*60c0*/  LOP3.LUT R56, R56, UR4, RZ, 0x30, !PT ;  /* 0x0000000438387c12 */ /* 0x000fe4000f8e30ff */
[----:B-----5:R-:W-:Y:S02]  /*60d0*/  ISETP.NE.AND P0, PT, R53, R0, PT ;  /* 0x000000003500720c */ /* 0x020fe40003f05270 */
[----:B------:R-:W3:Y:S11]  /*60e0*/  POPC R5, R5 ;  /* 0x0000000500057309 */ /* 0x000ef60000000000 */
[----:B0---4-:R-:W-:Y:S05]  /*60f0*/  @P0 BRA `(.L_x_1506) ;  /* 0x0000000000080947 */ /* 0x011fea0003800000 */
[----:B------:R-:W-:-:S05]  /*6100*/  IMAD R54, R54, 0x4, R47 ;  /* 0x0000000436367824 */ /* 0x000fca00078e022f */
[----:B---3--:R0:W4:Y:S02]  /*6110*/  ATOMS.ADD R61, [R54], R5 ;  /* 0x00000005363d738c */ /* 0x0081240000000000 */
.L_x_1506:
[----:B------:R-:W-:Y:S05]  /*6120*/  BSYNC B0 ;  /* 0x0000000000007941 */ /* 0x000fea0003800000 */
.L_x_1505:
[----:B------:R-:W-:Y:S01]  /*6130*/  R2P PR, R56, 0x7f ;  /* 0x0000007f38007804 */ /* 0x000fe20000000000 */
[----:B----4-:R4:W1:Y:S01]  /*6140*/  SHFL.IDX PT, R0, R61, R0, 0x1f ;  /* 0x00001f003d007589 */ /* 0x01086200000e0000 */
[----:B------:R-:W-:Y:S01]  /*6150*/  IADD3 R4, R41, -0x1, R4 ;  /* 0xffffffff29047810 */ /* 0x000fe20007ffe004 */
[----:B------:R-:W-:Y:S10]  /*6160*/  BSSY B0, `(.L_x_1507) ;  /* 0x0000026000007945 */ /* 0x000ff40003800000 */
[----:B0-----:R-:W-:-:S02]  /*6170*/  VOTE.ANY R54, PT, P0 ;  /* 0x0000000000367806 */ /* 0x001fc400000e0100 */
        /* <DEDUP_REMOVED lines=8> */
[----:B------:R-:W-:Y:S02]  /*6200*/  VOTE.ANY R54, PT, P3 ;  /* 0x0000000000367806 */ /* 0x000fe400018e0100 */
[----:B------:R-:W-:Y:S02]  /*6210*/  VOTE.ANY R58, PT, P0 ;  /* 0x00000000003a7806 */ /* 0x000fe400000e0100 */
[----:B------:R-:W-:Y:S02]  /*6220*/  @!P3 LOP3.LUT R54, RZ, R54, RZ, 0x33, !PT ;  /* 0x00000036ff36b212 */ /* 0x000fe400078e33ff */
[----:B------:R-:W-:Y:S02]  /*6230*/  @!P0 LOP3.LUT R58, RZ, R58, RZ, 0x33, !PT ;  /* 0x0000003aff3a8212 */ /* 0x000fe400078e33ff */
[----:B------:R-:W-:-:S02]  /*6240*/  LOP3.LUT R41, R54, R41, RZ, 0xc0, !PT ;  /* 0x0000002936297212 */ /* 0x000fc400078ec0ff */
        /* <DEDUP_REMOVED lines=18> */
[----:B------:R-:W-:Y:S02]  /*6370*/  LOP3.LUT R54, R54, UR4, RZ, 0x30, !PT ;  /* 0x0000000436367c12 */ /* 0x000fe4000f8e30ff */
[----:B------:R-:W0:Y:S09]  /*6380*/  POPC R41, R41 ;  /* 0x0000002900297309 */ /* 0x000e320000000000 */
[----:B-1--4-:R-:W-:Y:S05]  /*6390*/  @P0 BRA `(.L_x_1508) ;  /* 0x0000000000080947 */ /* 0x012fea0003800000 */
[----:B------:R-:W-:-:S06]  /*63a0*/  IMAD R48, R56, 0x4, R47 ;  /* 0x0000000438307824 */ /* 0x000fcc00078e022f */
[----:B0-----:R1:W4:Y:S02]  /*63b0*/  ATOMS.ADD R48, [R48], R41 ;  /* 0x000000293030738c */ /* 0x0013240000000000 */
.L_x_1508:
[----:B------:R-:W-:Y:S05]  /*63c0*/  BSYNC B0 ;  /* 0x0000000000007941 */ /* 0x000fea0003800000 */
.L_x_1507:
[----:B------:R-:W-:Y:S01]  /*63d0*/  R2P PR, R54, 0x7f ;  /* 0x0000007f36007804 */ /* 0x000fe20000000000 */
[----:B----4-:R4:W0:Y:S01]  /*63e0*/  SHFL.IDX PT, R48, R48, R55, 0x1f ;  /* 0x00001f3730307589 */ /* 0x01082200000e0000 */
[----:B------:R-:W-:Y:S01]  /*63f0*/  IADD3 R42, R59, -0x1, R42 ;  /* 0xffffffff3b2a7810 */ /* 0x000fe20007ffe02a */
[----:B------:R-:W-:Y:S01]  /*6400*/  BSSY B0, `(.L_x_1509) ;  /* 0x000002a000007945 */ /* 0x000fe20003800000 */
[----:B------:R-:W-:Y:S02]  /*6410*/  IADD3 R46, R43, -0x1, R46 ;  /* 0xffffffff2b2e7810 */ /* 0x000fe40007ffe02e */
[----:B--2---:R-:W-:Y:S01]  /*6420*/  IADD3 R44, R44, -0x1, R57 ;  /* 0xffffffff2c2c7810 */ /* 0x004fe20007ffe039 */
[----:B------:R-:W-:-:S06]  /*6430*/  IMAD.MOV.U32 R57, RZ, RZ, RZ ;  /* 0x000000ffff397224 */ /* 0x000fcc00078e00ff */
[----:B------:R-:W-:Y:S02]  /*6440*/  VOTE.ANY R56, PT, P0 ;  /* 0x0000000000387806 */ /* 0x000fe400000e0100 */
[----:B------:R-:W-:Y:S02]  /*6450*/  VOTE.ANY R59, PT, P1 ;  /* 0x00000000003b7806 */ /* 0x000fe400008e0100 */
[----:B------:R-:W-:Y:S02]  /*6460*/  @!P0 LOP3.LUT R56, RZ, R56, RZ, 0x33, !PT ;  /* 0x00000038ff388212 */ /* 0x000fe400078e33ff */
[----:B------:R-:W-:Y:S02]  /*6470*/  @!P1 LOP3.LUT R59, RZ, R59, RZ, 0x33, !PT ;  /* 0x0000003bff3b9212 */ /* 0x000fe400078e33ff */
[----:B------:R-:W-:Y:S02]  /*6480*/  LOP3.LUT P0, RZ, R54, 0x80, RZ, 0xc0, !PT ;  /* 0x0000008036ff7812 */ /* 0x000fe4000780c0ff */
        /* <DEDUP_REMOVED lines=18> */
[----:B------:R-:W-:Y:S01]  /*65b0*/  LOP3.LUT R60, R59, R56, RZ, 0xc0, !PT ;  /* 0x000000383b3c7212 */ /* 0x000fe200078ec0ff */
[----:B------:R-:W-:Y:S01]  /*65c0*/  IMAD.MOV.U32 R59, RZ, RZ, RZ ;  /* 0x000000ffff3b7224 */ /* 0x000fe200078e00ff */
[----:B------:R-:W-:-:S04]  /*65d0*/  PRMT R56, R20, 0x9910, RZ ;  /* 0x0000991014387816 */ /* 0x000fc800000000ff */
[----:B------:R-:W-:Y:S02]  /*65e0*/  ISETP.NE.AND P0, PT, R56, 0x7fff, PT ;  /* 0x00007fff3800780c */ /* 0x000fe40003f05270 */
[----:B------:R-:W2:Y:S02]  /*65f0*/  FLO.U32 R56, R60 ;  /* 0x0000003c00387300 */ /* 0x000ea400000e0000 */
[----:B------:R-:W-:-:S04]  /*6600*/  SEL R43, R20, 0x8000, P0 ;  /* 0x00008000142b7807 */ /* 0x000fc80000000000 */
[----:B------:R-:W-:-:S04]  /*6610*/  LOP3.LUT R43, R43, 0xffff, RZ, 0xc0, !PT ;  /* 0x0000ffff2b2b7812 */ /* 0x000fc800078ec0ff */
[----:B------:R-:W-:Y:S02]  /*6620*/  SHF.R.U32.HI R58, RZ, UR5, R43 ;  /* 0x00000005ff3a7c19 */ /* 0x000fe4000801162b */
[----:B------:R-:W-:Y:S02]  /*6630*/  LOP3.LUT R43, R51, R60, RZ, 0xc0, !PT ;  /* 0x0000003c332b7212 */ /* 0x000fe400078ec0ff */
[----:B------:R-:W-:Y:S02]  /*6640*/  LOP3.LUT R58, R58, UR4, RZ, 0x30, !PT ;  /* 0x000000043a3a7c12 */ /* 0x000fe4000f8e30ff */
[----:B--2---:R-:W-:Y:S02]  /*6650*/  ISETP.NE.AND P0, PT, R53, R56, PT ;  /* 0x000000383500720c */ /* 0x004fe40003f05270 */
[----:B------:R-:W2:Y:S11]  /*6660*/  POPC R43, R43 ;  /* 0x0000002b002b7309 */ /* 0x000eb60000000000 */
[----:B0---4-:R-:W-:Y:S05]  /*6670*/  @P0 BRA `(.L_x_1510) ;  /* 0x0000000000080947 */ /* 0x011fea0003800000 */
[----:B------:R-:W-:-:S05]  /*6680*/  IMAD R54, R54, 0x4, R47 ;  /* 0x0000000436367824 */ /* 0x000fca00078e022f */
[----:B--2---:R0:W4:Y:S02]  /*6690*/  ATOMS.ADD R59, [R54], R43 ;  /* 0x0000002b363b738c */ /* 0x0041240000000000 */
.L_x_1510:
[----:B------:R-:W-:Y:S05]  /*66a0*/  BSYNC B0 ;  /* 0x0000000000007941 */ /* 0x000fea0003800000 */
.L_x_1509:
        /* <DEDUP_REMOVED lines=41> */
.L_x_1512:
[----:B------:R-:W-:Y:S05]  /*6940*/  BSYNC B0 ;  /* 0x0000000000007941 */ /* 0x000fea0003800000 */
.L_x_1511:
[----:B------:R-:W-:Y:S01]  /*6950*/  R2P PR, R60, 0x7f ;  /* 0x0000007f3c007804 */ /* 0x000fe20000000000 */
[----:B----4-:R4:W0:Y:S01]  /*6960*/  SHFL.IDX PT, R49, R57, R49, 0x1f ;  /* 0x00001f3139317589 */ /* 0x01082200000e0000 */
[----:B------:R-:W-:Y:S11]  /*6970*/  BSSY B0, `(.L_x_1513) ;  /* 0x0000021000007945 */ /* 0x000ff60003800000 */
        /* <DEDUP_REMOVED lines=24> */
[----:B------:R-:W5:Y:S01]  /*6b00*/  FLO.U32 R58, R55 ;  /* 0x00000037003a7300 */ /* 0x000f6200000e0000 */
[----:B------:R-:W-:-:S07]  /*6b10*/  LOP3.LUT R51, R51, R55, RZ, 0xc0, !PT ;  /* 0x0000003733337212 */ /* 0x000fce00078ec0ff */
[----:B------:R-:W0:Y:S01]  /*6b20*/  POPC R51, R51 ;  /* 0x0000003300337309 */ /* 0x000e220000000000 */
[----:B-----5:R-:W-:Y:S01]  /*6b30*/  ISETP.NE.AND P0, PT, R53, R58, PT ;  /* 0x0000003a3500720c */ /* 0x020fe20003f05270 */
[----:B------:R-:W-:-:S12]  /*6b40*/  IMAD.MOV.U32 R53, RZ, RZ, RZ ;  /* 0x000000ffff357224 */ /* 0x000fd800078e00ff */
[----:B0---4-:R-:W-:Y:S05]  /*6b50*/  @P0 BRA `(.L_x_1514) ;  /* 0x0000000000080947 */ /* 0x011fea0003800000 */
[----:B------:R-:W-:-:S05]  /*6b60*/  IMAD R60, R60, 0x4, R47 ;  /* 0x000000043c3c7824 */ /* 0x000fca00078e022f */
[----:B------:R0:W4:Y:S02]  /*6b70*/  ATOMS.ADD R53, [R60], R51 ;  /* 0x000000333c35738c */ /* 0x0001240000000000 */
.L_x_1514:
[----:B------:R-:W-:Y:S05]  /*6b80*/  BSYNC B0 ;  /* 0x0000000000007941 */ /* 0x000fea0003800000 */
.L_x_1513:
[----:B------:R-:W-:Y:S01]  /*6b90*/  BAR.SYNC.DEFER_BLOCKING 0x0 ;  /* 0x0000000000007b1d */ /* 0x000fe20000010000 */
[----:B---3--:R-:W-:Y:S01]  /*6ba0*/  IADD3 R0, R5, -0x1, R0 ;  /* 0xffffffff05007810 */ /* 0x008fe20007ffe000 */
[--C-:B0-----:R-:W-:Y:S01]  /*6bb0*/  IMAD R60, R8, 0x2, R39.reuse ;  /* 0x00000002083c7824 */ /* 0x101fe200078e0227 */
[----:B------:R-:W-:Y:S01]  /*6bc0*/  IADD3 R6, R9, -0x1, R6 ;  /* 0xffffffff09067810 */ /* 0x000fe20007ffe006 */
[----:B------:R-:W-:Y:S01]  /*6bd0*/  IMAD R5, R7, 0x2, R39 ;  /* 0x0000000207057824 */ /* 0x000fe200078e0227 */
[----:B------:R-:W-:Y:S01]  /*6be0*/  IADD3 R50, R50, -0x1, R45 ;  /* 0xffffffff32327810 */ /* 0x000fe20007ffe02d */
[--C-:B------:R-:W-:Y:S01]  /*6bf0*/  IMAD R9, R4, 0x2, R39.reuse ;  /* 0x0000000204097824 */ /* 0x100fe200078e0227 */
[----:B------:R-:W-:Y:S01]  /*6c00*/  IADD3 R10, R11, -0x1, R10 ;  /* 0xffffffff0b0a7810 */ /* 0x000fe20007ffe00a */
[----:B----4-:R-:W0:Y:S01]  /*6c10*/  SHFL.IDX PT, R58, R53, R58, 0x1f ;  /* 0x00001f3a353a7589 */ /* 0x010e2200000e0000 */
[----:B------:R-:W-:Y:S01]  /*6c20*/  IADD3 R14, R15, -0x1, R14 ;  /* 0xffffffff0f0e7810 */ /* 0x000fe20007ffe00e */
[--C-:B------:R-:W-:Y:S01]  /*6c30*/  IMAD R11, R42, 0x2, R39.reuse ;  /* 0x000000022a0b7824 */ /* 0x100fe200078e0227 */
[----:B------:R-:W-:Y:S01]  /*6c40*/  IADD3 R12, R13, -0x1, R12 ;  /* 0xffffffff0d0c7810 */ /* 0x000fe20007ffe00c */
[--C-:B------:R-:W-:Y:S01]  /*6c50*/  IMAD R13, R44, 0x2, R39.reuse ;  /* 0x000000022c0d7824 */ /* 0x100fe200078e0227 */
[----:B------:R-:W-:Y:S01]  /*6c60*/  IADD3 R48, R41, -0x1, R48 ;  /* 0xffffffff29307810 */ /* 0x000fe20007ffe030 */
[--C-:B------:R-:W-:Y:S01]  /*6c70*/  IMAD R15, R46, 0x2, R39.reuse ;  /* 0x000000022e0f7824 */ /* 0x100fe200078e0227 */
[----:B--2---:R-:W-:Y:S01]  /*6c80*/  IADD3 R56, R43, -0x1, R56 ;  /* 0xffffffff2b387810 */ /* 0x004fe20007ffe038 */
[----:B------:R-:W-:Y:S01]  /*6c90*/  IMAD R41, R52, 0x2, R39 ;  /* 0x0000000234297824 */ /* 0x000fe200078e0227 */
[----:B-1----:R-:W-:Y:S01]  /*6ca0*/  IADD3 R54, R54, -0x1, R49 ;  /* 0xffffffff36367810 */ /* 0x002fe20007ffe031 */
[----:B------:R-:W-:Y:S01]  /*6cb0*/  IMAD R43, R6, 0x2, R39 ;  /* 0x00000002062b7824 */ /* 0x000fe200078e0227 */
[----:B------:R-:W-:Y:S01]  /*6cc0*/  ISETP.GT.AND P0, PT, R40, 0xff, PT ;  /* 0x000000ff2800780c */ /* 0x000fe20003f04270 */
[----:B------:R-:W-:Y:S01]  /*6cd0*/  BSSY B1, `(.L_x_1515) ;  /* 0x0000049000017945 */ /* 0x000fe20003800000 */
[----:B------:R1:W-:Y:S04]  /*6ce0*/  STS.U16 [R60], R27 ;  /* 0x0000001b3c007388 */ /* 0x0003e80000000400 */
[----:B------:R2:W-:Y:S04]  /*6cf0*/  STS.U16 [R5], R35 ;  /* 0x0000002305007388 */ /* 0x0005e80000000400 */
[----:B------:R3:W-:Y:S01]  /*6d00*/  STS.U16 [R9], R34 ;  /* 0x0000002209007388 */ /* 0x0007e20000000400 */
[----:B0-----:R-:W-:-:S02]  /*6d10*/  IMAD.IADD R58, R51, 0x1, R58 ;  /* 0x00000001333a7824 */ /* 0x001fc400078e023a */
[--C-:B-1----:R-:W-:Y:S01]  /*6d20*/  IMAD R60, R50, 0x2, R39.reuse ;  /* 0x00000002323c7824 */ /* 0x102fe200078e0227 */
[----:B------:R0:W-:Y:S01]  /*6d30*/  STS.U16 [R11], R33 ;  /* 0x000000210b007388 */ /* 0x0001e20000000400 */
[--C-:B------:R-:W-:Y:S02]  /*6d40*/  IMAD R27, R12, 0x2, R39.reuse ;  /* 0x000000020c1b7824 */ /* 0x100fe400078e0227 */
[--C-:B--2---:R-:W-:Y:S01]  /*6d50*/  IMAD R5, R14, 0x2, R39.reuse ;  /* 0x000000020e057824 */ /* 0x104fe200078e0227 */
[----:B------:R1:W-:Y:S01]  /*6d60*/  STS.U16 [R13], R32 ;  /* 0x000000200d007388 */ /* 0x0003e20000000400 */
[--C-:B------:R-:W-:Y:S02]  /*6d70*/  IMAD R35, R10, 0x2, R39.reuse ;  /* 0x000000020a237824 */ /* 0x100fe400078e0227 */
[--C-:B---3--:R-:W-:Y:S01]  /*6d80*/  IMAD R9, R48, 0x2, R39.reuse ;  /* 0x0000000230097824 */ /* 0x108fe200078e0227 */
[----:B------:R-:W-:Y:S01]  /*6d90*/  STS.U16 [R15], R31 ;  /* 0x0000001f0f007388 */ /* 0x000fe20000000400 */
[----:B------:R-:W-:-:S02]  /*6da0*/  IMAD R34, R58, 0x2, R39 ;  /* 0x000000023a227824 */ /* 0x000fc400078e0227 */
[--C-:B0-----:R-:W-:Y:S01]  /*6db0*/  IMAD R11, R54, 0x2, R39.reuse ;  /* 0x00000002360b7824 */ /* 0x101fe200078e0227 */
[----:B------:R0:W-:Y:S01]  /*6dc0*/  STS.U16 [R41], R30 ;  /* 0x0000001e29007388 */ /* 0x0001e20000000400 */
[----:B-1----:R-:W-:-:S03]  /*6dd0*/  IMAD R32, R56, 0x2, R39 ;  /* 0x0000000238207824 */ /* 0x002fc600078e0227 */
[----:B------:R1:W-:Y:S04]  /*6de0*/  STS.U16 [R60], R29 ;  /* 0x0000001d3c007388 */ /* 0x0003e80000000400 */
[----:B------:R1:W-:Y:S01]  /*6df0*/  STS.U16 [R5], R28 ;  /* 0x0000001c05007388 */ /* 0x0003e20000000400 */
[----:B0-----:R-:W-:-:S03]  /*6e00*/  IMAD R30, R0, 0x2, R39 ;  /* 0x00000002001e7824 */ /* 0x001fc600078e0227 */
[----:B------:R1:W-:Y:S04]  /*6e10*/  STS.U16 [R27], R26 ;  /* 0x0000001a1b007388 */ /* 0x0003e80000000400 */
[----:B------:R1:W-:Y:S04]  /*6e20*/  STS.U16 [R35], R25 ;  /* 0x0000001923007388 */ /* 0x0003e80000000400 */
[----:B------:R1:W-:Y:S04]  /*6e30*/  STS.U16 [R43], R24 ;  /* 0x000000182b007388 */ /* 0x0003e80000000400 */
[----:B------:R1:W-:Y:S04]  /*6e40*/  STS.U16 [R30], R23 ;  /* 0x000000171e007388 */ /* 0x0003e80000000400 */
[----:B------:R1:W-:Y:S04]  /*6e50*/  STS.U16 [R9], R22 ;  /* 0x0000001609007388 */ /* 0x0003e80000000400 */
[----:B------:R1:W-:Y:S04]  /*6e60*/  STS.U16 [R32], R21 ;  /* 0x0000001520007388 */ /* 0x0003e80000000400 */
[----:B------:R1:W-:Y:S04]  /*6e70*/  STS.U16 [R11], R20 ;  /* 0x000000140b007388 */ /* 0x0003e80000000400 */
[----:B------:R1:W-:Y:S01]  /*6e80*/  STS.U16 [R34+-0x2], R19 ;  /* 0xfffffe1322007388 */ /* 0x0003e20000000400 */
[----:B------:R-:W-:Y:S05]  /*6e90*/  @P0 BRA `(.L_x_1516) ;  /* 0x0000000000b00947 */ /* 0x000fea0003800000 */
[----:B-1----:R-:W0:Y:S02]  /*6ea0*/  LDC.64 R20, c[0x0][0x228] ;  /* 0x00008a00ff147b82 */ /* 0x002e240000000a00 */
[----:B0-----:R-:W-:-:S06]  /*6eb0*/  IMAD.WIDE R20, R40, 0x4, R20 ;  /* 0x0000000428147825 */ /* 0x001fcc00078e0214 */
[----:B------:R-:W2:Y:S01]  /*6ec0*/  LDG.E R21, desc[UR6][R20.64] ;  /* 0x0000000614157981 */ /* 0x000ea2000c1e1900 */
[----:B------:R-:W-:Y:S01]  /*6ed0*/  ISETP.GE.AND P0, PT, R38, 0x1, PT ;  /* 0x000000012600780c */ /* 0x000fe20003f06270 */
[----:B------:R-:W-:Y:S02]  /*6ee0*/  IMAD.MOV.U32 R22, RZ, RZ, R17 ;  /* 0x000000ffff167224 */ /* 0x000fe400078e0011 */
[----:B--2---:R-:W-:-:S05]  /*6ef0*/  IMAD.IADD R5, R21, 0x1, -R16 ;  /* 0x0000000115057824 */ /* 0x004fca00078e0a10 */
[----:B------:R0:W-:Y:S05]  /*6f00*/  STS [R18+0x8800], R5 ;  /* 0x0088000512007388 */ /* 0x0001ea0000000800 */
[----:B------:R-:W-:Y:S05]  /*6f10*/  @!P0 BRA `(.L_x_1517) ;  /* 0x0000000000708947 */ /* 0x000fea0003800000 */
[----:B------:R-:W-:Y:S01]  /*6f20*/  BSSY B0, `(.L_x_1517) ;  /* 0x000001b000007945 */ /* 0x000fe20003800000 */
[----:B0-----:R-:W-:Y:S02]  /*6f30*/  IMAD.MOV.U32 R5, RZ, RZ, -0x1 ;  /* 0xffffffffff057424 */ /* 0x001fe400078e00ff */
[----:B------:R-:W-:Y:S02]  /*6f40*/  IMAD.MOV.U32 R9, RZ, RZ, R38 ;  /* 0x000000ffff097224 */ /* 0x000fe400078e0026 */
[----:B------:R-:W-:-:S07]  /*6f50*/  IMAD.MOV.U32 R22, RZ, RZ, R17 ;  /* 0x000000ffff167224 */ /* 0x000fce00078e0011 */
.L_x_1522:
[----:B------:R-:W0:Y:S01]  /*6f60*/  LDC.64 R20, c[0x0][0x210] ;  /* 0x00008400ff147b82 */ /* 0x000e220000000a00 */
[----:B------:R-:W-:Y:S01]  /*6f70*/  IMAD R11, R9, 0x100, R40 ;  /* 0x00000100090b7824 */ /* 0x000fe200078e0228 */
[----:B------:R-:W-:Y:S03]  /*6f80*/  BSSY B2, `(.L_x_1518) ;  /* 0x0000008000027945 */ /* 0x000fe60003800000 */
[----:B------:R-:W-:-:S04]  /*6f90*/  VIADD R11, R11, 0xffffff00 ;  /* 0xffffff000b0b7836 */ /* 0x000fc80000000000 */
[----:B0-----:R-:W-:-:S07]  /*6fa0*/  IMAD.WIDE R20, R11, 0x4, R20 ;  /* 0x000000040b147825 */ /* 0x001fce00078e0214 */
.L_x_1519:
[----:B------:R-:W-:Y:S05]  /*6fb0*/  YIELD ;  /* 0x0000000000007946 */ /* 0x000fea0003800000 */
[----:B------:R0:W-:Y:S06]  /*6fc0*/  MEMBAR.SC.CTA ;  /* 0x0000000000007992 */ /* 0x0001ec0000000000 */
[----:B0-----:R-:W2:Y:S02]  /*6fd0*/  LDG.E.STRONG.SYS R13, desc[UR6][R20.64] ;  /* 0x00000006140d7981 */ /* 0x001ea4000c1f5900 */
[----:B--2---:R-:W-:-:S13]  /*6fe0*/  ISETP.NE.AND P0, PT, R13, RZ, PT ;  /* 0x000000ff0d00720c */ /* 0x004fda0003f05270 */
[----:B------:R-:W-:Y:S05]  /*6ff0*/  @!P0 BRA `(.L_x_1519) ;  /* 0xfffffffc00ec8947 */ /* 0x000fea000383ffff */
[----:B------:R-:W-:Y:S05]  /*7000*/  BSYNC B2 ;  /* 0x0000000000027941 */ /* 0x000fea0003800000 */
.L_x_1518:
        /* <DEDUP_REMOVED lines=8> */
.L_x_1520:
[----:B------:R-:W-:Y:S05]  /*7090*/  @!P1 BRA `(.L_x_1521) ;  /* 0x00000000000c9947 */ /* 0x000fea0003800000 */
[C---:B------:R-:W-:Y:S01]  /*70a0*/  ISETP.GT.AND P0, PT, R9.reuse, 0x1, PT ;  /* 0x000000010900780c */ /* 0x040fe20003f04270 */
[----:B------:R-:W-:-:S12]  /*70b0*/  VIADD R9, R9, 0xffffffff ;  /* 0xffffffff09097836 */ /* 0x000fd80000000000 */
[----:B------:R-:W-:Y:S05]  /*70c0*/  @P0 BRA `(.L_x_1522) ;  /* 0xfffffffc00a40947 */ /* 0x000fea000383ffff */
.L_x_1521:
[----:B------:R-:W-:Y:S05]  /*70d0*/  BSYNC B0 ;  /* 0x0000000000007941 */ /* 0x000fea0003800000 */
.L_x_1517:
        /* <DEDUP_REMOVED lines=8> */
.L_x_1516:
[----:B------:R-:W-:Y:S05]  /*7160*/  BSYNC B1 ;  /* 0x0000000000017941 */ /* 0x000fea0003800000 */
.L_x_1515:
[----:B01----:R-:W0:Y:S01]  /*7170*/  LDC R5, c[0x0][0x250] ;  /* 0x00009400ff057b82 */ /* 0x003e220000000800 */
[----:B------:R-:W-:Y:S01]  /*7180*/  ULDC.64 UR8, c[0x0][0x220] ;  /* 0x0000880000087ab9 */ /* 0x000fe20000000a00 */
[----:B------:R-:W-:Y:S01]  /*7190*/  VIADD R36, R36, 0x2200 ;  /* 0x0000220024247836 */ /* 0x000fe20000000000 */
[----:B------:R-:W-:-:S04]  /*71a0*/  ISETP.NE.U32.AND P0, PT, RZ, UR8, PT ;  /* 0x00000008ff007c0c */ /* 0x000fc8000bf05070 */
[----:B------:R-:W-:Y:S01]  /*71b0*/  ISETP.NE.AND.EX P0, PT, RZ, UR9, PT, P0 ;  /* 0x00000009ff007c0c */ /* 0x000fe2000bf05300 */
[----:B------:R-:W-:Y:S05]  /*71c0*/  WARPSYNC.ALL ;  /* 0x0000000000007948 */ /* 0x000fea0003800000 */
[----:B0-----:R-:W-:-:S04]  /*71d0*/  ISETP.LT.OR P0, PT, R36, R5, !P0 ;  /* 0x000000052400720c */ /* 0x001fc80004701670 */
[----:B------:R-:W-:-:S13]  /*71e0*/  ISETP.GT.OR P0, PT, R40, 0xff, P0 ;  /* 0x000000ff2800780c */ /* 0x000fda0000704670 */
[----:B------:R-:W0:Y:S01]  /*71f0*/  @!P0 LDS R9, [R18+0x8800] ;  /* 0x0088000012098984 */ /* 0x000e220000000800 */
[----:B------:R-:W1:Y:S02]  /*7200*/  @!P0 LDC.64 R20, c[0x0][0x220] ;  /* 0x00008800ff148b82 */ /* 0x000e640000000a00 */
[----:B-1----:R-:W-:Y:S01]  /*7210*/  @!P0 IMAD.WIDE R20, R40, 0x4, R20 ;  /* 0x0000000428148825 */ /* 0x002fe200078e0214 */
[----:B0-----:R-:W-:-:S03]  /*7220*/  @!P0 IADD3 R17, R9, R16, R17 ;  /* 0x0000001009118210 */ /* 0x001fc60007ffe011 */
[----:B------:R-:W-:Y:S02]  /*7230*/  IMAD R9, R40, 0x2, R39 ;  /* 0x0000000228097824 */ /* 0x000fe400078e0227 */
[----:B------:R0:W-:Y:S01]  /*7240*/  @!P0 STG.E desc[UR6][R20.64], R17 ;  /* 0x0000001114008986 */ /* 0x0001e2000c101906 */
[----:B------:R-:W-:Y:S01]  /*7250*/  BAR.SYNC.DEFER_BLOCKING 0x0 ;  /* 0x0000000000007b1d */ /* 0x000fe20000010000 */
[----:B------:R-:W-:-:S13]  /*7260*/  ISETP.GT.AND P0, PT, R36, R5, PT ;  /* 0x000000052400720c */ /* 0x000fda0003f04270 */
[----:B0-----:R-:W-:Y:S05]  /*7270*/  @!P0 BRA `(.L_x_1523) ;  /* 0x0000001800208947 */ /* 0x001fea0003800000 */
[----:B------:R-:W-:Y:S01]  /*7280*/  IMAD R11, R38, -0x2200, R5 ;  /* 0xffffde00260b7824 */ /* 0x000fe200078e0205 */
[----:B------:R-:W-:Y:S01]  /*7290*/  BSSY B0, `(.L_x_1524) ;  /* 0x0000018000007945 */ /* 0x000fe20003800000 */
[C---:B------:R-:W-:Y:S02]  /*72a0*/  VIADD R26, R40.reuse, 0x200 ;  /* 0x00000200281a7836 */ /* 0x040fe40000000000 */
[C---:B------:R-:W-:Y:S01]  /*72b0*/  VIADD R22, R40.reuse, 0x400 ;  /* 0x0000040028167836 */ /* 0x040fe20000000000 */
[CC--:B------:R-:W-:Y:S01]  /*72c0*/  ISETP.GE.AND P1, PT, R40.reuse, R11.reuse, PT ;  /* 0x0000000b2800720c */ /* 0x0c0fe20003f26270 */
[----:B------:R-:W-:Y:S01]  /*72d0*/  VIADD R20, R40, 0x600 ;  /* 0x0000060028147836 */ /* 0x000fe20000000000 */
[----:B------:R-:W-:-:S11]  /*72e0*/  ISETP.GE.AND P2, PT, R26, R11, PT ;  /* 0x0000000b1a00720c */ /* 0x000fd60003f46270 */
[----:B------:R-:W-:Y:S05]  /*72f0*/  @P1 BRA `(.L_x_1525) ;  /* 0x0000000000441947 */ /* 0x000fea0003800000 */
[----:B------:R-:W0:Y:S01]  /*7300*/  LDS.U16 R13, [R9] ;  /* 0x00000000090d7984 */ /* 0x000e220000000400 */
[----:B------:R-:W-:Y:S01]  /*7310*/  IMAD.MOV.U32 R24, RZ, RZ, 0xffff ;  /* 0x0000ffffff187424 */ /* 0x000fe200078e00ff */
[----:B0-----:R-:W-:-:S04]  /*7320*/  PRMT R19, R13, 0x9910, RZ ;  /* 0x000099100d137816 */ /* 0x001fc800000000ff */
[----:B------:R-:W-:-:S04]  /*7330*/  ISETP.NE.AND P1, PT, R19, 0x7fff, PT ;  /* 0x00007fff1300780c */ /* 0x000fc80003f25270 */
[----:B------:R-:W-:Y:S02]  /*7340*/  SEL R15, R13, 0x8000, P1 ;  /* 0x000080000d0f7807 */ /* 0x000fe40000800000 */
[----:B------:R-:W-:Y:S02]  /*7350*/  ISETP.GT.AND P1, PT, R19, -0x1, PT ;  /* 0xffffffff1300780c */ /* 0x000fe40003f24270 */
[----:B------:R-:W-:Y:S02]  /*7360*/  SHF.R.U32.HI R15, RZ, UR5, R15 ;  /* 0x00000005ff0f7c19 */ /* 0x000fe4000801160f */
[----:B------:R-:W-:Y:S02]  /*7370*/  SEL R24, R24, 0x8000, !P1 ;  /* 0x0000800018187807 */ /* 0x000fe40004800000 */
[----:B------:R-:W-:Y:S02]  /*7380*/  LOP3.LUT R16, R15, UR4, RZ, 0x30, !PT ;  /* 0x000000040f107c12 */ /* 0x000fe4000f8e30ff */
[----:B------:R-:W-:-:S03]  /*7390*/  LOP3.LUT R24, R24, R13, RZ, 0x3c, !PT ;  /* 0x0000000d18187212 */ /* 0x000fc600078e3cff */
[----:B------:R-:W-:Y:S01]  /*73a0*/  IMAD R15, R16, 0x4, R39 ;  /* 0x00000004100f7824 */ /* 0x000fe200078e0227 */
[----:B------:R-:W-:Y:S01]  /*73b0*/  LOP3.LUT R13, RZ, R24, RZ, 0x33, !PT ;  /* 0x00000018ff0d7212 */ /* 0x000fe200078e33ff */
[----:B------:R-:W0:Y:S04]  /*73c0*/  LDC.64 R16, c[0x0][0x230] ;  /* 0x00008c00ff107b82 */ /* 0x000e280000000a00 */
[----:B------:R-:W1:Y:S02]  /*73d0*/  LDS R15, [R15+0x8800] ;  /* 0x008800000f0f7984 */ /* 0x000e640000000800 */
[----:B-1----:R-:W-:-:S04]  /*73e0*/  IMAD.IADD R19, R15, 0x1, R40 ;  /* 0x000000010f137824 */ /* 0x002fc800078e0228 */
[----:B0-----:R-:W-:-:S05]  /*73f0*/  IMAD.WIDE.U32 R16, R19, 0x2, R16 ;  /* 0x0000000213107825 */ /* 0x001fca00078e0010 */
[----:B------:R0:W-:Y:S02]  /*7400*/  STG.E.U16 desc[UR6][R16.64], R13 ;  /* 0x0000000d10007986 */ /* 0x0001e4000c101506 */
.L_x_1525:
[----:B------:R-:W-:Y:S05]  /*7410*/  BSYNC B0 ;  /* 0x0000000000007941 */ /* 0x000fea0003800000 */
.L_x_1524:
[----:B------:R-:W-:Y:S01]  /*7420*/  NOP ;  /* 0x0000000000007918 */ /* 0x000fe20000000000 */
[----:B------:R-:W-:Y:S04]  /*7430*/  BSSY B0, `(.L_x_1526) ;  /* 0x0000013000007945 */ /* 0x000fe80003800000 */
[----:B------:R-:W-:Y:S05]  /*7440*/  @P2 BRA `(.L_x_1527) ;  /* 0x0000000000442947 */ /* 0x000fea0003800000 */
[----:B0-----:R-:W0:Y:S01]  /*7450*/  LDS.U16 R13, [R9+0x400] ;  /* 0x00040000090d7984 */ /* 0x001e220000000400 */
        /* <DEDUP_REMOVED lines=16> */
.L_x_1527:
[----:B------:R-:W-:Y:S05]  /*7560*/  BSYNC B0 ;  /* 0x0000000000007941 */ /* 0x000fea0003800000 */
.L_x_1526:
[-C--:B------:R-:W-:Y:S01]  /*7570*/  ISETP.GE.AND P5, PT, R22, R11.reuse, PT ;  /* 0x0000000b1600720c */ /* 0x080fe20003fa6270 */
[C---:B------:R-:W-:Y:S01]  /*7580*/  VIADD R28, R40.reuse, 0x800 ;  /* 0x00000800281c7836 */ /* 0x040fe20000000000 */
[----:B------:R-:W-:Y:S01]  /*7590*/  NOP ;  /* 0x0000000000007918 */ /* 0x000fe20000000000 */
[C---:B------:R-:W-:Y:S01]  /*75a0*/  VIADD R26, R40.reuse, 0xa00 ;  /* 0x00000a00281a7836 */ /* 0x040fe20000000000 */
[----:B------:R-:W-:Y:S01]  /*75b0*/  BSSY B0, `(.L_x_1528) ;  /* 0x0000018000007945 */ /* 0x000fe20003800000 */
[----:B------:R-:W-:Y:S01]  /*75c0*/  VIADD R24, R40, 0xc00 ;  /* 0x00000c0028187836 */ /* 0x000fe20000000000 */
[-C--:B------:R-:W-:Y:S02]  /*75d0*/  ISETP.GE.AND P4, PT, R20, R11.reuse, PT ;  /* 0x0000000b1400720c */ /* 0x080fe40003f86270 */
[-C--:B------:R-:W-:Y:S02]  /*75e0*/  ISETP.GE.AND P3, PT, R28, R11.reuse, PT ;  /* 0x0000000b1c00720c */ /* 0x080fe40003f66270 */
[----:B------:R-:W-:-:S02]  /*75f0*/  ISETP.GE.AND P1, PT, R26, R11, PT ;  /* 0x0000000b1a00720c */ /* 0x000fc40003f26270 */
[----:B------:R-:W-:Y:S01]  /*7600*/  ISETP.GE.AND P2, PT, R24, R11, PT ;  /* 0x0000000b1800720c */ /* 0x000fe20003f46270 */
[----:B------:R-:W-:-:S12]  /*7610*/  @P5 BRA `(.L_x_1529) ;  /* 0x0000000000445947 */ /* 0x000fd80003800000 */
[----:B01----:R-:W0:Y:S01]  /*7620*/  LDS.U16 R13, [R9+0x800] ;  /* 0x00080000090d7984 */ /* 0x003e220000000400 */
        /* <DEDUP_REMOVED lines=16> */
.L_x_1529:
[----:B------:R-:W-:Y:S05]  /*7730*/  BSYNC B0 ;  /* 0x0000000000007941 */ /* 0x000fea0003800000 */
.L_x_1528:
[----:B------:R-:W-:Y:S01]  /*7740*/  NOP ;  /* 0x0000000000007918 */ /* 0x000fe20000000000 */
[----:B------:R-:W-:Y:S04]  /*7750*/  BSSY B0, `(.L_x_1530) ;  /* 0x0000013000007945 */ /* 0x000fe80003800000 */
[----:B------:R-:W-:Y:S05]  /*7760*/  @P4 BRA `(.L_x_1531) ;  /* 0x0000000000444947 */ /* 0x000fea0003800000 */
[----:B012---:R-:W0:Y:S01]  /*7770*/  LDS.U16 R13, [R9+0xc00] ;  /* 0x000c0000090d7984 */ /* 0x007e220000000400 */
        /* <DEDUP_REMOVED lines=16> */
.L_x_1531:
[----:B------:R-:W-:Y:S05]  /*7880*/  BSYNC B0 ;  /* 0x0000000000007941 */ /* 0x000fea0003800000 */
.L_x_1530:
[----:B------:R-:W-:Y:S01]  /*7890*/  NOP ;  /* 0x0000000000007918 */ /* 0x000fe20000000000 */
[----:B------:R-:W-:Y:S04]  /*78a0*/  BSSY B0, `(.L_x_1532) ;  /* 0x0000013000007945 */ /* 0x000fe80003800000 */
[----:B------:R-:W-:Y:S05]  /*78b0*/  @P3 BRA `(.L_x_1533) ;  /* 0x0000000000443947 */ /* 0x000fea0003800000 */
[----:B0123--:R-:W0:Y:S01]  /*78c0*/  LDS.U16 R13, [R9+0x1000] ;  /* 0x00100000090d7984 */ /* 0x00fe220000000400 */
        /* <DEDUP_REMOVED lines=16> */
.L_x_1533:
[----:B------:R-:W-:Y:S05]  /*79d0*/  BSYNC B0 ;  /* 0x0000000000007941 */ /* 0x000fea0003800000 */
.L_x_1532:
[----:B------:R-:W-:Y:S01]  /*79e0*/  NOP ;  /* 0x0000000000007918 */ /* 0x000fe20000000000 */
[----:B------:R-:W-:Y:S01]  /*79f0*/  BSSY B0, `(.L_x_1534) ;  /* 0x0000014000007945 */ /* 0x000fe20003800000 */
[----:B------:R-:W-:-:S03]  /*7a00*/  VIADD R20, R40, 0xe00 ;  /* 0x00000e0028147836 */ /* 0x000fc60000000000 */
[----:B------:R-:W-:Y:S05]  /*7a10*/  @P1 BRA `(.L_x_1535) ;  /* 0x0000000000441947 */ /* 0x000fea0003800000 */
[----:B01234-:R-:W0:Y:S01]  /*7a20*/  LDS.U16 R13, [R9+0x1400] ;  /* 0x00140000090d7984 */ /* 0x01fe220000000400 */
        /* <DEDUP_REMOVED lines=16> */
.L_x_1535:
[----:B------:R-:W-:Y:S05]  /*7b30*/  BSYNC B0 ;  /* 0x0000000000007941 */ /* 0x000fea0003800000 */
.L_x_1534:
        /* <DEDUP_REMOVED lines=21> */
.L_x_1537:
[----:B------:R-:W-:Y:S05]  /*7c90*/  BSYNC B0 ;  /* 0x0000000000007941 */ /* 0x000fea0003800000 */
.L_x_1536:
        /* <DEDUP_REMOVED lines=28> */
.L_x_1539:
[----:B------:R-:W-:Y:S05]  /*7e60*/  BSYNC B0 ;  /* 0x0000000000007941 */ /* 0x000fea0003800000 */
.L_x_1538:
[----:B------:R-:W-:Y:S01]  /*7e70*/  NOP ;  /* 0x0000000000007918 */ /* 0x000fe20000000000 */
[----:B------:R-:W-:Y:S04]  /*7e80*/  BSSY B0, `(.L_x_1540) ;  /* 0x0000013000007945 */ /* 0x000fe80003800000 */
        /* <DEDUP_REMOVED lines=18> */
.L_x_1541:
[----:B------:R-:W-:Y:S05]  /*7fb0*/  BSYNC B0 ;  /* 0x0000000000007941 */ /* 0x000fea0003800000 */
.L_x_1540:
        /* <DEDUP_REMOVED lines=20> */
.L_x_1543:
[----:B------:R-:W-:Y:S05]  /*8100*/  BSYNC B0 ;  /* 0x0000000000007941 */ /* 0x000fea0003800000 */
.L_x_1542:
        /* <DEDUP_REMOVED lines=21> */
.L_x_1545:
[----:B------:R-:W-:Y:S05]  /*8260*/  BSYNC B0 ;  /* 0x0000000000007941 */ /* 0x000fea0003800000 */
.L_x_1544:
        /* <DEDUP_REMOVED lines=21> */
.L_x_1547:
[----:B------:R-:W-:Y:S05]  /*83c0*/  BSYNC B0 ;  /* 0x0000000000007941 */ /* 0x000fea0003800000 */
.L_x_1546:
        /* <DEDUP_REMOVED lines=11> */
[----:B------:R-:W5:Y:S01]  /*8480*/  LDS.U16 R11, [R9+0x3000] ;  /* 0x00300000090b7984 */ /* 0x000f620000000400 */
[----:B------:R-:W-:Y:S01]  /*8490*/  IMAD.MOV.U32 R30, RZ, RZ, 0xffff ;  /* 0x0000ffffff1e7424 */ /* 0x000fe200078e00ff */
[----:B-----5:R-:W-:-:S04]  /*84a0*/  PRMT R15, R11, 0x9910, RZ ;  /* 0x000099100b0f7816 */ /* 0x020fc800000000ff */
[----:B------:R-:W-:-:S04]  /*84b0*/  ISETP.NE.AND P5, PT, R15, 0x7fff, PT ;  /* 0x00007fff0f00780c */ /* 0x000fc80003fa5270 */
[----:B01234-:R-:W-:Y:S02]  /*84c0*/  SEL R13, R11, 0x8000, P5 ;  /* 0x000080000b0d7807 */ /* 0x01ffe40002800000 */
        /* <DEDUP_REMOVED lines=12> */
.L_x_1549:
[----:B------:R-:W-:Y:S05]  /*8590*/  BSYNC B0 ;  /* 0x0000000000007941 */ /* 0x000fea0003800000 */
.L_x_1548:
[----:B------:R-:W-:Y:S01]  /*85a0*/  NOP ;  /* 0x0000000000007918 */ /* 0x000fe20000000000 */
[----:B------:R-:W-:Y:S04]  /*85b0*/  BSSY B0, `(.L_x_1550) ;  /* 0x0000013000007945 */ /* 0x000fe80003800000 */
[----:B------:R-:W-:Y:S05]  /*85c0*/  @P4 BRA `(.L_x_1551) ;  /* 0x0000000000444947 */ /* 0x000fea0003800000 */
[----:B0-----:R-:W0:Y:S01]  /*85d0*/  LDS.U16 R11, [R9+0x3400] ;  /* 0x00340000090b7984 */ /* 0x001e220000000400 */
[----:B------:R-:W-:Y:S01]  /*85e0*/  IMAD.MOV.U32 R20, RZ, RZ, 0xffff ;  /* 0x0000ffffff147424 */ /* 0x000fe200078e00ff */
[----:B0-----:R-:W-:-:S04]  /*85f0*/  PRMT R15, R11, 0x9910, RZ ;  /* 0x000099100b0f7816 */ /* 0x001fc800000000ff */
[----:B------:R-:W-:-:S04]  /*8600*/  ISETP.NE.AND P4, PT, R15, 0x7fff, PT ;  /* 0x00007fff0f00780c */ /* 0x000fc80003f85270 */
[----:B-1234-:R-:W-:Y:S02]  /*8610*/  SEL R13, R11, 0x8000, P4 ;  /* 0x000080000b0d7807 */ /* 0x01efe40002000000 */
        /* <DEDUP_REMOVED lines=12> */
.L_x_1551:
[----:B------:R-:W-:Y:S05]  /*86e0*/  BSYNC B0 ;  /* 0x0000000000007941 */ /* 0x000fea0003800000 */
.L_x_1550:
        /* <DEDUP_REMOVED lines=20> */
.L_x_1553:
[----:B------:R-:W-:Y:S05]  /*8830*/  BSYNC B0 ;  /* 0x0000000000007941 */ /* 0x000fea0003800000 */
.L_x_1552:
        /* <DEDUP_REMOVED lines=20> */
.L_x_1555:
[----:B------:R-:W-:Y:S05]  /*8980*/  BSYNC B0 ;  /* 0x0000000000007941 */ /* 0x000fea0003800000 */
.L_x_1554:
        /* <DEDUP_REMOVED lines=20> */
.L_x_1557:
[----:B------:R-:W-:Y:S05]  /*8ad0*/  BSYNC B0 ;  /* 0x0000000000007941 */ /* 0x000fea0003800000 */
.L_x_1556:
[----:B------:R-:W-:Y:S01]  /*8ae0*/  NOP ;  /* 0x0000000000007918 */ /* 0x000fe20000000000 */
[----:B------:R-:W-:Y:S05]  /*8af0*/  BRA `(.L_x_1558) ;  /* 0x0000001000487947 */ /* 0x000fea0003800000 */
.L_x_1523:
[----:B------:R-:W0:Y:S02]  /*8b00*/  LDS.U16 R13, [R9] ;  /* 0x00000000090d7984 */ /* 0x000e240000000400 */
[----:B0-----:R-:W-:-:S04]  /*8b10*/  PRMT R19, R13, 0x9910, RZ ;  /* 0x000099100d137816 */ /* 0x001fc800000000ff */
[----:B------:R-:W-:-:S04]  /*8b20*/  ISETP.NE.AND P1, PT, R19, 0x7fff, PT ;  /* 0x00007fff1300780c */ /* 0x000fc80003f25270 */
[----:B------:R-:W-:Y:S02]  /*8b30*/  SEL R11, R13, 0x8000, P1 ;  /* 0x000080000d0b7807 */ /* 0x000fe40000800000 */
[----:B------:R-:W-:Y:S02]  /*8b40*/  ISETP.GT.AND P1, PT, R19, -0x1, PT ;  /* 0xffffffff1300780c */ /* 0x000fe40003f24270 */
[----:B------:R-:W-:-:S04]  /*8b50*/  SHF.R.U32.HI R11, RZ, UR5, R11 ;  /* 0x00000005ff0b7c19 */ /* 0x000fc8000801160b */
[----:B------:R-:W-:Y:S01]  /*8b60*/  LOP3.LUT R16, R11, UR4, RZ, 0x30, !PT ;  /* 0x000000040b107c12 */ /* 0x000fe2000f8e30ff */
[----:B------:R-:W-:-:S04]  /*8b70*/  IMAD.MOV.U32 R11, RZ, RZ, 0xffff ;  /* 0x0000ffffff0b7424 */ /* 0x000fc800078e00ff */
[----:B------:R-:W-:Y:S01]  /*8b80*/  IMAD R22, R16, 0x4, R39 ;  /* 0x0000000410167824 */ /* 0x000fe200078e0227 */
[----:B------:R-:W-:Y:S01]  /*8b90*/  SEL R20, R11, 0x8000, !P1 ;  /* 0x000080000b147807 */ /* 0x000fe20004800000 */
[----:B------:R-:W0:Y:S03]  /*8ba0*/  LDC.64 R16, c[0x0][0x230] ;  /* 0x00008c00ff107b82 */ /* 0x000e260000000a00 */
[----:B------:R-:W1:Y:S01]  /*8bb0*/  LDS R15, [R22+0x8800] ;  /* 0x00880000160f7984 */ /* 0x000e620000000800 */
[----:B------:R-:W-:-:S04]  /*8bc0*/  LOP3.LUT R20, R20, R13, RZ, 0x3c, !PT ;  /* 0x0000000d14147212 */ /* 0x000fc800078e3cff */
[----:B------:R-:W-:Y:S01]  /*8bd0*/  LOP3.LUT R13, RZ, R20, RZ, 0x33, !PT ;  /* 0x00000014ff0d7212 */ /* 0x000fe200078e33ff */
[----:B-1----:R-:W-:-:S04]  /*8be0*/  IMAD.IADD R15, R15, 0x1, R40 ;  /* 0x000000010f0f7824 */ /* 0x002fc800078e0228 */
[----:B0-----:R-:W-:-:S05]  /*8bf0*/  IMAD.WIDE.U32 R20, R15, 0x2, R16 ;  /* 0x000000020f147825 */ /* 0x001fca00078e0010 */
[----:B------:R-:W-:Y:S01]  /*8c00*/  STG.E.U16 desc[UR6][R20.64], R13 ;  /* 0x0000000d14007986 */ /* 0x000fe2000c101506 */
[----:B------:R-:W-:-:S03]  /*8c10*/  NOP ;  /* 0x0000000000007918 */ /* 0x000fc60000000000 */
[----:B------:R-:W0:Y:S02]  /*8c20*/  LDS.U16 R15, [R9+0x400] ;  /* 0x00040000090f7984 */ /* 0x000e240000000400 */
        /* <DEDUP_REMOVED lines=9> */
[----:B------:R-:W-:-:S04]  /*8cc0*/  LOP3.LUT R13, RZ, R20, RZ, 0x33, !PT ;  /* 0x00000014ff0d7212 */ /* 0x000fc800078e33ff */
[----:B------:R-:W0:Y:S02]  /*8cd0*/  LDS R19, [R22+0x8800] ;  /* 0x0088000016137984 */ /* 0x000e240000000800 */
[----:B0-----:R-:W-:-:S05]  /*8ce0*/  IADD3 R19, R19, 0x200, R40 ;  /* 0x0000020013137810 */ /* 0x001fca0007ffe028 */
[----:B------:R-:W-:-:S05]  /*8cf0*/  IMAD.WIDE.U32 R20, R19, 0x2, R16 ;  /* 0x0000000213147825 */ /* 0x000fca00078e0010 */
        /* <DEDUP_REMOVED lines=240> */
[----:B------:R0:W-:Y:S01]  /*9c00*/  STG.E.U16 desc[UR6][R16.64], R11 ;  /* 0x0000000b10007986 */ /* 0x0001e2000c101506 */
[----:B------:R-:W-:Y:S01]  /*9c10*/  NOP ;  /* 0x0000000000007918 */ /* 0x000fe20000000000 */
.L_x_1558:
[----:B------:R-:W0:Y:S01]  /*9c20*/  LDS.U16 R24, [R9+0x800] ;  /* 0x0008000009187984 */ /* 0x000e220000000400 */
[----:B------:R-:W-:Y:S03]  /*9c30*/  BSSY B0, `(.L_x_1559) ;  /* 0x00000b9000007945 */ /* 0x000fe60003800000 */
[----:B------:R-:W5:Y:S04]  /*9c40*/  LDS.U16 R30, [R9] ;  /* 0x00000000091e7984 */ /* 0x000f680000000400 */
[----:B------:R-:W5:Y:S04]  /*9c50*/  LDS.U16 R23, [R9+0x400] ;  /* 0x0004000009177984 */ /* 0x000f680000000400 */
[----:B------:R-:W5:Y:S04]  /*9c60*/  LDS.U16 R26, [R9+0xc00] ;  /* 0x000c0000091a7984 */ /* 0x000f680000000400 */
[----:B------:R-:W5:Y:S04]  /*9c70*/  LDS.U16 R29, [R9+0x1400] ;  /* 0x00140000091d7984 */ /* 0x000f680000000400 */
[----:B------:R-:W5:Y:S04]  /*9c80*/  LDS.U16 R28, [R9+0x1000] ;  /* 0x00100000091c7984 */ /* 0x000f680000000400 */
[----:B------:R-:W5:Y:S04]  /*9c90*/  LDS.U16 R27, [R9+0x1800] ;  /* 0x00180000091b7984 */ /* 0x000f680000000400 */
[----:B------:R-:W5:Y:S04]  /*9ca0*/  LDS.U16 R25, [R9+0x1c00] ;  /* 0x001c000009197984 */ /* 0x000f680000000400 */
[----:B------:R-:W5:Y:S04]  /*9cb0*/  LDS.U16 R22, [R9+0x2000] ;  /* 0x0020000009167984 */ /* 0x000f680000000400 */
[----:B------:R-:W5:Y:S04]  /*9cc0*/  LDS.U16 R21, [R9+0x2400] ;  /* 0x0024000009157984 */ /* 0x000f680000000400 */
[----:B------:R-:W5:Y:S01]  /*9cd0*/  LDS.U16 R20, [R9+0x2800] ;  /* 0x0028000009147984 */ /* 0x000f620000000400 */
[----:B01234-:R-:W-:-:S03]  /*9ce0*/  PRMT R17, R24, 0x9910, RZ ;  /* 0x0000991018117816 */ /* 0x01ffc600000000ff */
[----:B------:R-:W0:Y:S01]  /*9cf0*/  LDS.U16 R19, [R9+0x2c00] ;  /* 0x002c000009137984 */ /* 0x000e220000000400 */
[----:B------:R-:W-:Y:S02]  /*9d00*/  ISETP.NE.AND P3, PT, R17, 0x7fff, PT ;  /* 0x00007fff1100780c */ /* 0x000fe40003f65270 */
[----:B-----5:R-:W-:Y:S01]  /*9d10*/  PRMT R15, R30, 0x9910, RZ ;  /* 0x000099101e0f7816 */ /* 0x020fe200000000ff */
[----:B------:R-:W1:Y:S01]  /*9d20*/  LDS.U16 R13, [R9+0x3000] ;  /* 0x00300000090d7984 */ /* 0x000e620000000400 */
[----:B------:R-:W-:Y:S02]  /*9d30*/  PRMT R16, R23, 0x9910, RZ ;  /* 0x0000991017107816 */ /* 0x000fe400000000ff */
[----:B------:R-:W-:Y:S01]  /*9d40*/  ISETP.NE.AND P5, PT, R15, 0x7fff, PT ;  /* 0x00007fff0f00780c */ /* 0x000fe20003fa5270 */
[----:B------:R-:W2:Y:S01]  /*9d50*/  LDS.U16 R11, [R9+0x3400] ;  /* 0x00340000090b7984 */ /* 0x000ea20000000400 */
[----:B------:R-:W-:Y:S02]  /*9d60*/  PRMT R31, R26, 0x9910, RZ ;  /* 0x000099101a1f7816 */ /* 0x000fe400000000ff */
[----:B------:R-:W-:Y:S01]  /*9d70*/  ISETP.NE.AND P4, PT, R16, 0x7fff, PT ;  /* 0x00007fff1000780c */ /* 0x000fe20003f85270 */
[----:B------:R-:W3:Y:S01]  /*9d80*/  LDS.U16 R17, [R9+0x3800] ;  /* 0x0038000009117984 */ /* 0x000ee20000000400 */
[----:B------:R-:W-:-:S02]  /*9d90*/  PRMT R33, R29, 0x9910, RZ ;  /* 0x000099101d217816 */ /* 0x000fc400000000ff */
[----:B------:R-:W-:Y:S01]  /*9da0*/  ISETP.NE.AND P2, PT, R31, 0x7fff, PT ;  /* 0x00007fff1f00780c */ /* 0x000fe20003f45270 */
[----:B------:R-:W4:Y:S01]  /*9db0*/  LDS.U16 R15, [R9+0x3c00] ;  /* 0x003c0000090f7984 */ /* 0x000f220000000400 */
[----:B------:R-:W-:Y:S01]  /*9dc0*/  PRMT R32, R28, 0x9910, RZ ;  /* 0x000099101c207816 */ /* 0x000fe200000000ff */
[----:B------:R-:W-:Y:S01]  /*9dd0*/  IMAD.MOV.U32 R31, RZ, RZ, R33 ;  /* 0x000000ffff1f7224 */ /* 0x000fe200078e0021 */
[----:B------:R-:W-:Y:S01]  /*9de0*/  SEL R23, R23, 0x8000, P4 ;  /* 0x0000800017177807 */ /* 0x000fe20002000000 */
[----:B------:R5:W4:Y:S01]  /*9df0*/  LDS.U16 R16, [R9+0x4000] ;  /* 0x0040000009107984 */ /* 0x000b220000000400 */
[----:B------:R-:W-:Y:S02]  /*9e00*/  PRMT R34, R27, 0x9910, RZ ;  /* 0x000099101b227816 */ /* 0x000fe400000000ff */
[----:B------:R-:W-:Y:S02]  /*9e10*/  ISETP.NE.AND P1, PT, R32, 0x7fff, PT ;  /* 0x00007fff2000780c */ /* 0x000fe40003f25270 */
[----:B------:R-:W-:Y:S01]  /*9e20*/  PRMT R33, R25, 0x9910, RZ ;  /* 0x0000991019217816 */ /* 0x000fe200000000ff */
[----:B------:R-:W-:Y:S01]  /*9e30*/  IMAD.MOV.U32 R32, RZ, RZ, R34 ;  /* 0x000000ffff207224 */ /* 0x000fe200078e0022 */
[----:B------:R-:W-:-:S02]  /*9e40*/  ISETP.NE.AND P6, PT, R31, 0x7fff, PT ;  /* 0x00007fff1f00780c */ /* 0x000fc40003fc5270 */
[----:B-----5:R-:W-:Y:S01]  /*9e50*/  SEL R9, R30, 0x8000, P5 ;  /* 0x000080001e097807 */ /* 0x020fe20002800000 */
[----:B------:R-:W-:Y:S01]  /*9e60*/  IMAD.MOV.U32 R30, RZ, RZ, R33 ;  /* 0x000000ffff1e7224 */ /* 0x000fe200078e0021 */
[----:B------:R-:W-:Y:S02]  /*9e70*/  ISETP.NE.AND P5, PT, R32, 0x7fff, PT ;  /* 0x00007fff2000780c */ /* 0x000fe40003fa5270 */
[----:B------:R-:W-:Y:S02]  /*9e80*/  PRMT R31, R22, 0x9910, RZ ;  /* 0x00009910161f7816 */ /* 0x000fe400000000ff */
[----:B------:R-:W-:Y:S02]  /*9e90*/  PRMT R32, R21, 0x9910, RZ ;  /* 0x0000991015207816 */ /* 0x000fe400000000ff */
[----:B------:R-:W-:Y:S01]  /*9ea0*/  ISETP.NE.AND P4, PT, R30, 0x7fff, PT ;  /* 0x00007fff1e00780c */ /* 0x000fe20003f85270 */
[----:B------:R-:W-:Y:S01]  /*9eb0*/  IMAD.MOV.U32 R30, RZ, RZ, R31 ;  /* 0x000000ffff1e7224 */ /* 0x000fe200078e001f */
[----:B------:R-:W-:Y:S01]  /*9ec0*/  PRMT R33, R20, 0x9910, RZ ;  /* 0x0000991014217816 */ /* 0x000fe200000000ff */
[----:B------:R-:W-:Y:S01]  /*9ed0*/  IMAD.MOV.U32 R31, RZ, RZ, R32 ;  /* 0x000000ffff1f7224 */ /* 0x000fe200078e0020 */
[----:B------:R-:W-:-:S02]  /*9ee0*/  SEL R24, R24, 0x8000, P3 ;  /* 0x0000800018187807 */ /* 0x000fc40001800000 */
[----:B------:R-:W-:Y:S01]  /*9ef0*/  ISETP.NE.AND P3, PT, R30, 0x7fff, PT ;  /* 0x00007fff1e00780c */ /* 0x000fe20003f65270 */
[----:B------:R-:W-:Y:S01]  /*9f00*/  IMAD.MOV.U32 R30, RZ, RZ, R33 ;  /* 0x000000ffff1e7224 */ /* 0x000fe200078e0021 */
[----:B------:R-:W-:Y:S02]  /*9f10*/  SEL R26, R26, 0x8000, P2 ;  /* 0x000080001a1a7807 */ /* 0x000fe40001000000 */
[----:B------:R-:W-:Y:S02]  /*9f20*/  ISETP.NE.AND P2, PT, R31, 0x7fff, PT ;  /* 0x00007fff1f00780c */ /* 0x000fe40003f45270 */
[----:B0-----:R-:W-:Y:S02]  /*9f30*/  PRMT R31, R19, 0x9910, RZ ;  /* 0x00009910131f7816 */ /* 0x001fe400000000ff */
[----:B-1----:R-:W-:Y:S02]  /*9f40*/  PRMT R32, R13, 0x9910, RZ ;  /* 0x000099100d207816 */ /* 0x002fe400000000ff */
[----:B------:R-:W-:-:S02]  /*9f50*/  SEL R28, R28, 0x8000, P1 ;  /* 0x000080001c1c7807 */ /* 0x000fc40000800000 */
[----:B------:R-:W-:Y:S01]  /*9f60*/  ISETP.NE.AND P1, PT, R30, 0x7fff, PT ;  /* 0x00007fff1e00780c */ /* 0x000fe20003f25270 */
[----:B------:R-:W-:Y:S01]  /*9f70*/  IMAD.MOV.U32 R30, RZ, RZ, R31 ;  /* 0x000000ffff1e7224 */ /* 0x000fe200078e001f */
[----:B--2---:R-:W-:Y:S01]  /*9f80*/  PRMT R33, R11, 0x9910, RZ ;  /* 0x000099100b217816 */ /* 0x004fe200000000ff */
[----:B------:R-:W-:Y:S01]  /*9f90*/  IMAD.MOV.U32 R31, RZ, RZ, R32 ;  /* 0x000000ffff1f7224 */ /* 0x000fe200078e0020 */
[----:B------:R-:W-:Y:S02]  /*9fa0*/  SEL R29, R29, 0x8000, P6 ;  /* 0x000080001d1d7807 */ /* 0x000fe40003000000 */
[----:B------:R-:W-:Y:S01]  /*9fb0*/  ISETP.NE.AND P6, PT, R30, 0x7fff, PT ;  /* 0x00007fff1e00780c */ /* 0x000fe20003fc5270 */
[----:B------:R-:W-:Y:S01]  /*9fc0*/  IMAD.MOV.U32 R30, RZ, RZ, R33 ;  /* 0x000000ffff1e7224 */ /* 0x000fe200078e0021 */
[----:B------:R-:W-:Y:S02]  /*9fd0*/  SEL R27, R27, 0x8000, P5 ;  /* 0x000080001b1b7807 */ /* 0x000fe40002800000 */
[----:B------:R-:W-:-:S02]  /*9fe0*/  ISETP.NE.AND P5, PT, R31, 0x7fff, PT ;  /* 0x00007fff1f00780c */ /* 0x000fc40003fa5270 */
[----:B---3--:R-:W-:Y:S02]  /*9ff0*/  PRMT R31, R17, 0x9910, RZ ;  /* 0x00009910111f7816 */ /* 0x008fe400000000ff */
[----:B------:R-:W-:Y:S02]  /*a000*/  SEL R25, R25, 0x8000, P4 ;  /* 0x0000800019197807 */ /* 0x000fe40002000000 */
[----:B------:R-:W-:Y:S01]  /*a010*/  ISETP.NE.AND P4, PT, R30, 0x7fff, PT ;  /* 0x00007fff1e00780c */ /* 0x000fe20003f85270 */
[----:B------:R-:W-:Y:S01]  /*a020*/  IMAD.MOV.U32 R30, RZ, RZ, R31 ;  /* 0x000000ffff1e7224 */ /* 0x000fe200078e001f */
[----:B----4-:R-:W-:Y:S02]  /*a030*/  PRMT R32, R15, 0x9910, RZ ;  /* 0x000099100f207816 */ /* 0x010fe400000000ff */
[----:B------:R-:W-:Y:S02]  /*a040*/  PRMT R33, R16, 0x9910, RZ ;  /* 0x0000991010217816 */ /* 0x000fe400000000ff */
[----:B------:R-:W-:Y:S01]  /*a050*/  SEL R22, R22, 0x8000, P3 ;  /* 0x0000800016167807 */ /* 0x000fe20001800000 */
[----:B------:R-:W-:Y:S01]  /*a060*/  IMAD.MOV.U32 R31, RZ, RZ, R32 ;  /* 0x000000ffff1f7224 */ /* 0x000fe200078e0020 */
[----:B------:R-:W-:Y:S01]  /*a070*/  ISETP.NE.AND P3, PT, R30, 0x7fff, PT ;  /* 0x00007fff1e00780c */ /* 0x000fe20003f65270 */
[----:B------:R-:W-:Y:S01]  /*a080*/  IMAD.MOV.U32 R30, RZ, RZ, R33 ;  /* 0x000000ffff1e7224 */ /* 0x000fe200078e0021 */
[----:B------:R-:W-:-:S02]  /*a090*/  SEL R21, R21, 0x8000, P2 ;  /* 0x0000800015157807 */ /* 0x000fc40001000000 */
[----:B------:R-:W-:Y:S02]  /*a0a0*/  SEL R20, R20, 0x8000, P1 ;  /* 0x0000800014147807 */ /* 0x000fe40000800000 */
[----:B------:R-:W-:Y:S02]  /*a0b0*/  ISETP.NE.AND P2, PT, R31, 0x7fff, PT ;  /* 0x00007fff1f00780c */ /* 0x000fe40003f45270 */
[----:B------:R-:W-:Y:S02]  /*a0c0*/  ISETP.NE.AND P1, PT, R30, 0x7fff, PT ;  /* 0x00007fff1e00780c */ /* 0x000fe40003f25270 */
[----:B------:R-:W-:Y:S02]  /*a0d0*/  SEL R19, R19, 0x8000, P6 ;  /* 0x0000800013137807 */ /* 0x000fe40003000000 */
[----:B------:R-:W-:Y:S02]  /*a0e0*/  SEL R13, R13, 0x8000, P5 ;  /* 0x000080000d0d7807 */ /* 0x000fe40002800000 */
[----:B------:R-:W-:-:S02]  /*a0f0*/  SEL R11, R11, 0x8000, P4 ;  /* 0x000080000b0b7807 */ /* 0x000fc40002000000 */
[----:B------:R-:W-:Y:S02]  /*a100*/  SEL R17, R17, 0x8000, P3 ;  /* 0x0000800011117807 */ /* 0x000fe40001800000 */
[----:B------:R-:W-:Y:S02]  /*a110*/  SEL R15, R15, 0x8000, P2 ;  /* 0x000080000f0f7807 */ /* 0x000fe40001000000 */
[----:B------:R-:W-:Y:S02]  /*a120*/  SEL R16, R16, 0x8000, P1 ;  /* 0x0000800010107807 */ /* 0x000fe40000800000 */
[----:B------:R-:W-:Y:S02]  /*a130*/  SHF.R.U32.HI R29, RZ, UR5, R29 ;  /* 0x00000005ff1d7c19 */ /* 0x000fe4000801161d */
[----:B------:R-:W-:Y:S02]  /*a140*/  SHF.R.U32.HI R27, RZ, UR5, R27 ;  /* 0x00000005ff1b7c19 */ /* 0x000fe4000801161b */
[----:B------:R-:W-:-:S02]  /*a150*/  SHF.R.U32.HI R24, RZ, UR5, R24 ;  /* 0x00000005ff187c19 */ /* 0x000fc40008011618 */
[----:B------:R-:W-:Y:S02]  /*a160*/  SHF.R.U32.HI R26, RZ, UR5, R26 ;  /* 0x00000005ff1a7c19 */ /* 0x000fe4000801161a */
[----:B------:R-:W-:Y:S02]  /*a170*/  SHF.R.U32.HI R28, RZ, UR5, R28 ;  /* 0x00000005ff1c7c19 */ /* 0x000fe4000801161c */
[----:B------:R-:W-:Y:S02]  /*a180*/  SHF.R.U32.HI R25, RZ, UR5, R25 ;  /* 0x00000005ff197c19 */ /* 0x000fe40008011619 */
        /* <DEDUP_REMOVED lines=11> */
[----:B------:R-:W-:Y:S02]  /*a240*/  LOP3.LUT R31, R29, UR4, RZ, 0x30, !PT ;  /* 0x000000041d1f7c12 */ /* 0x000fe4000f8e30ff */
[----:B------:R-:W-:Y:S02]  /*a250*/  LOP3.LUT R29, R27, UR4, RZ, 0x30, !PT ;  /* 0x000000041b1d7c12 */ /* 0x000fe4000f8e30ff */
[----:B------:R-:W-:Y:S02]  /*a260*/  LOP3.LUT R49, R24, UR4, RZ, 0x30, !PT ;  /* 0x0000000418317c12 */ /* 0x000fe4000f8e30ff */
[----:B------:R-:W-:-:S02]  /*a270*/  LOP3.LUT R47, R26, UR4, RZ, 0x30, !PT ;  /* 0x000000041a2f7c12 */ /* 0x000fc4000f8e30ff */
[----:B------:R-:W-:Y:S02]  /*a280*/  LOP3.LUT R33, R28, UR4, RZ, 0x30, !PT ;  /* 0x000000041c217c12 */ /* 0x000fe4000f8e30ff */
[----:B------:R-:W-:Y:S02]  /*a290*/  LOP3.LUT R27, R25, UR4, RZ, 0x30, !PT ;  /* 0x00000004191b7c12 */ /* 0x000fe4000f8e30ff */
        /* <DEDUP_REMOVED lines=10> */
[----:B------:R-:W-:Y:S01]  /*a340*/  LOP3.LUT R24, R16, UR4, RZ, 0x30, !PT ;  /* 0x0000000410187c12 */ /* 0x000fe2000f8e30ff */
[----:B------:R-:W-:Y:S06]  /*a350*/  @!P0 BRA `(.L_x_1560) ;  /* 0x0000000000d48947 */ /* 0x000fec0003800000 */
[----:B------:R-:W-:Y:S02]  /*a360*/  IMAD R35, R38, -0x2200, R5 ;  /* 0xffffde0026237824 */ /* 0x000fe400078e0205 */
[----:B------:R-:W-:-:S05]  /*a370*/  VIADD R57, R37, 0x20 ;  /* 0x0000002025397836 */ /* 0x000fca0000000000 */
[----:B------:R-:W-:Y:S01]  /*a380*/  ISETP.GE.AND P1, PT, R57, R35, PT ;  /* 0x000000233900720c */ /* 0x000fe20003f26270 */
[----:B------:R-:W-:-:S05]  /*a390*/  VIADD R57, R37, 0x40 ;  /* 0x0000004025397836 */ /* 0x000fca0000000000 */
[----:B------:R-:W-:Y:S01]  /*a3a0*/  ISETP.GE.AND P2, PT, R57, R35, PT ;  /* 0x000000233900720c */ /* 0x000fe20003f46270 */
[----:B------:R-:W-:-:S05]  /*a3b0*/  VIADD R57, R37, 0x60 ;  /* 0x0000006025397836 */ /* 0x000fca0000000000 */
[-C--:B------:R-:W-:Y:S01]  /*a3c0*/  ISETP.GE.AND P3, PT, R57, R35.reuse, PT ;  /* 0x000000233900720c */ /* 0x080fe20003f66270 */
[----:B------:R-:W-:Y:S01]  /*a3d0*/  VIADD R57, R37, 0x80 ;  /* 0x0000008025397836 */ /* 0x000fe20000000000 */
[----:B------:R1:W5:Y:S04]  /*a3e0*/  @!P1 LDG.E R23, desc[UR6][R2.64+0x80] ;  /* 0x0000800602179981 */ /* 0x000368000c1e1900 */
        /* <DEDUP_REMOVED lines=31> */
[C---:B------:R-:W-:Y:S01]  /*a5e0*/  VIADD R57, R37.reuse, 0x1e0 ;  /* 0x000001e025397836 */ /* 0x040fe20000000000 */
[-C--:B------:R-:W-:Y:S01]  /*a5f0*/  ISETP.GE.AND P5, PT, R37, R35.reuse, PT ;  /* 0x000000232500720c */ /* 0x080fe20003fa6270 */
[----:B------:R1:W5:Y:S03]  /*a600*/  @!P6 LDG.E R45, desc[UR6][R2.64+0x600] ;  /* 0x00060006022de981 */ /* 0x000366000c1e1900 */
[-C--:B------:R-:W-:Y:S01]  /*a610*/  ISETP.GE.AND P3, PT, R57, R35.reuse, PT ;  /* 0x000000233900720c */ /* 0x080fe20003f66270 */
[----:B------:R-:W-:Y:S01]  /*a620*/  VIADD R57, R37, 0x200 ;  /* 0x0000020025397836 */ /* 0x000fe20000000000 */
[----:B------:R1:W5:Y:S05]  /*a630*/  @!P1 LDG.E R43, desc[UR6][R2.64+0x680] ;  /* 0x00068006022b9981 */ /* 0x00036a000c1e1900 */
[----:B------:R1:W5:Y:S04]  /*a640*/  @!P2 LDG.E R41, desc[UR6][R2.64+0x700] ;  /* 0x000700060229a981 */ /* 0x000368000c1e1900 */
[----:B------:R1:W5:Y:S04]  /*a650*/  @!P5 LDG.E R55, desc[UR6][R2.64] ;  /* 0x000000060237d981 */ /* 0x000368000c1e1900 */
[----:B------:R1:W5:Y:S01]  /*a660*/  @!P3 LDG.E R37, desc[UR6][R2.64+0x780] ;  /* 0x000780060225b981 */ /* 0x000362000c1e1900 */
[----:B------:R-:W-:-:S13]  /*a670*/  ISETP.GE.AND P4, PT, R57, R35, PT ;  /* 0x000000233900720c */ /* 0x000fda0003f86270 */
[----:B-1----:R-:W-:Y:S05]  /*a680*/  @P4 BRA `(.L_x_1561) ;  /* 0x00000000004c4947 */ /* 0x002fea0003800000 */
[----:B------:R1:W5:Y:S01]  /*a690*/  LDG.E R35, desc[UR6][R2.64+0x800] ;  /* 0x0008000602237981 */ /* 0x000362000c1e1900 */
[----:B------:R-:W-:Y:S05]  /*a6a0*/  BRA `(.L_x_1561) ;  /* 0x0000000000447947 */ /* 0x000fea0003800000 */
.L_x_1560:
        /* <DEDUP_REMOVED lines=17> */
.L_x_1561:
[----:B------:R-:W-:Y:S05]  /*a7c0*/  BSYNC B0 ;  /* 0x0000000000007941 */ /* 0x000fea0003800000 */
.L_x_1559:
[----:B------:R-:W-:Y:S01]  /*a7d0*/  BAR.SYNC.DEFER_BLOCKING 0x0 ;  /* 0x0000000000007b1d */ /* 0x000fe20000010000 */
[----:B01----:R-:W-:Y:S02]  /*a7e0*/  VIADD R2, R39, 0x8800 ;  /* 0x0000880027027836 */ /* 0x003fe40000000000 */
[--C-:B------:R-:W-:Y:S02]  /*a7f0*/  IMAD R57, R8, 0x4, R39.reuse ;  /* 0x0000000408397824 */ /* 0x100fe400078e0227 */
[--C-:B------:R-:W-:Y:S02]  /*a800*/  IMAD R8, R7, 0x4, R39.reuse ;  /* 0x0000000407087824 */ /* 0x100fe400078e0227 */
[--C-:B------:R-:W-:Y:S02]  /*a810*/  IMAD R7, R51, 0x4, R2.reuse ;  /* 0x0000000433077824 */ /* 0x100fe400078e0202 */
[----:B------:R-:W-:Y:S02]  /*a820*/  IMAD R51, R4, 0x4, R39 ;  /* 0x0000000404337824 */ /* 0x000fe400078e0227 */
[----:B------:R-:W-:-:S02]  /*a830*/  IMAD R3, R53, 0x4, R2 ;  /* 0x0000000435037824 */ /* 0x000fc400078e0202 */
[--C-:B------:R-:W-:Y:S02]  /*a840*/  IMAD R42, R42, 0x4, R39.reuse ;  /* 0x000000042a2a7824 */ /* 0x100fe400078e0227 */
[--C-:B------:R-:W-:Y:S02]  /*a850*/  IMAD R53, R44, 0x4, R39.reuse ;  /* 0x000000042c357824 */ /* 0x100fe400078e0227 */
[--C-:B------:R-:W-:Y:S02]  /*a860*/  IMAD R46, R46, 0x4, R39.reuse ;  /* 0x000000042e2e7824 */ /* 0x100fe400078e0227 */
[--C-:B------:R-:W-:Y:S02]  /*a870*/  IMAD R52, R52, 0x4, R39.reuse ;  /* 0x0000000434347824 */ /* 0x100fe400078e0227 */
[--C-:B------:R-:W-:Y:S02]  /*a880*/  IMAD R14, R14, 0x4, R39.reuse ;  /* 0x000000040e0e7824 */ /* 0x100fe400078e0227 */
[--C-:B------:R-:W-:Y:S01]  /*a890*/  IMAD R12, R12, 0x4, R39.reuse ;  /* 0x000000040c0c7824 */ /* 0x100fe200078e0227 */
[----:B-----5:R-:W-:Y:S01]  /*a8a0*/  STS [R57], R55 ;  /* 0x0000003739007388 */ /* 0x020fe20000000800 */
[----:B------:R-:W-:-:S02]  /*a8b0*/  IMAD R10, R10, 0x4, R39 ;  /* 0x000000040a0a7824 */ /* 0x000fc400078e0227 */
[--C-:B------:R-:W-:Y:S01]  /*a8c0*/  IMAD R6, R6, 0x4, R39.reuse ;  /* 0x0000000406067824 */ /* 0x100fe200078e0227 */
[----:B------:R0:W-:Y:S01]  /*a8d0*/  STS [R8], R23 ;  /* 0x0000001708007388 */ /* 0x0001e20000000800 */
[--C-:B------:R-:W-:Y:S02]  /*a8e0*/  IMAD R0, R0, 0x4, R39.reuse ;  /* 0x0000000400007824 */ /* 0x100fe400078e0227 */
[--C-:B------:R-:W-:Y:S01]  /*a8f0*/  IMAD R48, R48, 0x4, R39.reuse ;  /* 0x0000000430307824 */ /* 0x100fe200078e0227 */
[----:B------:R1:W-:Y:S01]  /*a900*/  STS [R51], R22 ;  /* 0x0000001633007388 */ /* 0x0003e20000000800 */
[--C-:B------:R-:W-:Y:S02]  /*a910*/  IMAD R56, R56, 0x4, R39.reuse ;  /* 0x0000000438387824 */ /* 0x100fe400078e0227 */
[--C-:B------:R-:W-:Y:S01]  /*a920*/  IMAD R54, R54, 0x4, R39.reuse ;  /* 0x0000000436367824 */ /* 0x100fe200078e0227 */
[----:B------:R1:W-:Y:S01]  /*a930*/  STS [R42], R21 ;  /* 0x000000152a007388 */ /* 0x0003e20000000800 */
[----:B------:R-:W-:-:S02]  /*a940*/  IMAD R58, R58, 0x4, R39 ;  /* 0x000000043a3a7824 */ /* 0x000fc400078e0227 */
[----:B0-----:R-:W-:Y:S01]  /*a950*/  IMAD R23, R50, 0x4, R39 ;  /* 0x0000000432177824 */ /* 0x001fe200078e0227 */
        /* <DEDUP_REMOVED lines=8> */
[----:B------:R-:W-:Y:S01]  /*a9e0*/  IMAD R27, R27, 0x4, R2 ;  /* 0x000000041b1b7824 */ /* 0x000fe200078e0202 */
[----:B------:R1:W-:Y:S04]  /*a9f0*/  STS [R23], R16 ;  /* 0x0000001017007388 */ /* 0x0003e80000000800 */
        /* <DEDUP_REMOVED lines=8> */
[----:B------:R1:W-:Y:S01]  /*aa80*/  STS [R58+-0x4], R35 ;  /* 0xfffffc233a007388 */ /* 0x0003e20000000800 */
[----:B------:R-:W-:Y:S06]  /*aa90*/  BAR.SYNC.DEFER_BLOCKING 0x0 ;  /* 0x0000000000007b1d */ /* 0x000fec0000010000 */
[----:B------:R-:W-:Y:S05]  /*aaa0*/  @!P0 BRA `(.L_x_1562) ;  /* 0x00000008008c8947 */ /* 0x000fea0003800000 */
[----:B------:R-:W-:Y:S01]  /*aab0*/  IMAD R5, R38, -0x2200, R5 ;  /* 0xffffde0026057824 */ /* 0x000fe200078e0205 */
[----:B------:R-:W0:Y:S01]  /*aac0*/  LDS R3, [R3] ;  /* 0x0000000003037984 */ /* 0x000e220000000800 */
[C---:B-1----:R-:W-:Y:S02]  /*aad0*/  VIADD R0, R40.reuse, 0x200 ;  /* 0x0000020028007836 */ /* 0x042fe40000000000 */
[--C-:B------:R-:W-:Y:S01]  /*aae0*/  IMAD R25, R25, 0x4, R39.reuse ;  /* 0x0000000419197824 */ /* 0x100fe200078e0227 */
[-C--:B------:R-:W-:Y:S01]  /*aaf0*/  ISETP.GE.AND P0, PT, R40, R5.reuse, PT ;  /* 0x000000052800720c */ /* 0x080fe20003f06270 */
[--C-:B------:R-:W-:Y:S01]  /*ab00*/  IMAD R60, R60, 0x4, R39.reuse ;  /* 0x000000043c3c7824 */ /* 0x100fe200078e0227 */
[----:B------:R-:W-:Y:S01]  /*ab10*/  ISETP.GE.AND P1, PT, R0, R5, PT ;  /* 0x000000050000720c */ /* 0x000fe20003f26270 */
[--C-:B------:R-:W-:Y:S02]  /*ab20*/  IMAD R36, R36, 0x4, R39.reuse ;  /* 0x0000000424247824 */ /* 0x100fe400078e0227 */
[----:B------:R-:W-:-:S02]  /*ab30*/  IMAD R34, R34, 0x4, R39 ;  /* 0x0000000422227824 */ /* 0x000fc400078e0227 */
[--C-:B------:R-:W-:Y:S02]  /*ab40*/  IMAD R32, R32, 0x4, R39.reuse ;  /* 0x0000000420207824 */ /* 0x100fe400078e0227 */
[--C-:B------:R-:W-:Y:S02]  /*ab50*/  IMAD R30, R30, 0x4, R39.reuse ;  /* 0x000000041e1e7824 */ /* 0x100fe400078e0227 */
[--C-:B------:R-:W-:Y:S02]  /*ab60*/  IMAD R28, R28, 0x4, R39.reuse ;  /* 0x000000041c1c7824 */ /* 0x100fe400078e0227 */
[----:B------:R-:W1:Y:S01]  /*ab70*/  @!P0 LDS R13, [R18] ;  /* 0x00000000120d8984 */ /* 0x000e620000000800 */
[----:B------:R-:W2:Y:S01]  /*ab80*/  @!P0 LDC.64 R8, c[0x0][0x240] ;  /* 0x00009000ff088b82 */ /* 0x000ea20000000a00 */
[--C-:B------:R-:W-:Y:S02]  /*ab90*/  IMAD R26, R26, 0x4, R39.reuse ;  /* 0x000000041a1a7824 */ /* 0x100fe400078e0227 */
[----:B------:R-:W-:-:S02]  /*aba0*/  IMAD R24, R24, 0x4, R39 ;  /* 0x0000000418187824 */ /* 0x000fc400078e0227 */
[----:B0-----:R-:W-:-:S03]  /*abb0*/  IMAD.IADD R11, R3, 0x1, R40 ;  /* 0x00000001030b7824 */ /* 0x001fc600078e0228 */
[----:B------:R-:W0:Y:S01]  /*abc0*/  @!P1 LDC.64 R2, c[0x0][0x240] ;  /* 0x00009000ff029b82 */ /* 0x000e220000000a00 */
[----:B--2---:R-:W-:-:S05]  /*abd0*/  @!P0 IMAD.WIDE.U32 R8, R11, 0x4, R8 ;  /* 0x000000040b088825 */ /* 0x004fca00078e0008 */
[----:B-1----:R-:W-:Y:S01]  /*abe0*/  @!P0 STG.E desc[UR6][R8.64], R13 ;  /* 0x0000000d08008986 */ /* 0x002fe2000c101906 */
[----:B------:R-:W-:-:S03]  /*abf0*/  NOP ;  /* 0x0000000000007918 */ /* 0x000fc60000000000 */
[----:B------:R-:W1:Y:S04]  /*ac00*/  LDS R7, [R7] ;  /* 0x0000000007077984 */ /* 0x000e680000000800 */
[----:B------:R-:W2:Y:S01]  /*ac10*/  @!P1 LDS R15, [R18+0x800] ;  /* 0x00080000120f9984 */ /* 0x000ea20000000800 */
[----:B-1----:R-:W-:Y:S02]  /*ac20*/  IMAD.IADD R11, R0, 0x1, R7 ;  /* 0x00000001000b7824 */ /* 0x002fe400078e0207 */
[----:B------:R-:W-:Y:S02]  /*ac30*/  VIADD R0, R40, 0x400 ;  /* 0x0000040028007836 */ /* 0x000fe40000000000 */
[----:B0-----:R-:W-:-:S03]  /*ac40*/  @!P1 IMAD.WIDE.U32 R2, R11, 0x4, R2 ;  /* 0x000000040b029825 */ /* 0x001fc600078e0002 */
[----:B------:R-:W-:Y:S02]  /*ac50*/  ISETP.GE.AND P0, PT, R0, R5, PT ;  /* 0x000000050000720c */ /* 0x000fe40003f06270 */
[----:B--2---:R-:W-:Y:S01]  /*ac60*/  @!P1 STG.E desc[UR6][R2.64], R15 ;  /* 0x0000000f02009986 */ /* 0x004fe2000c101906 */
[----:B------:R-:W-:-:S03]  /*ac70*/  NOP ;  /* 0x0000000000007918 */ /* 0x000fc60000000000 */
[----:B------:R-:W0:Y:S07]  /*ac80*/  LDS R49, [R49] ;  /* 0x0000000031317984 */ /* 0x000e2e0000000800 */
[----:B------:R-:W1:Y:S01]  /*ac90*/  @!P0 LDS R11, [R18+0x1000] ;  /* 0x00100000120b8984 */ /* 0x000e620000000800 */
[----:B------:R-:W2:Y:S01]  /*aca0*/  @!P0 LDC.64 R6, c[0x0][0x240] ;  /* 0x00009000ff068b82 */ /* 0x000ea20000000a00 */
[----:B0-----:R-:W-:Y:S02]  /*acb0*/  IMAD.IADD R9, R0, 0x1, R49 ;  /* 0x0000000100097824 */ /* 0x001fe400078e0231 */
[----:B------:R-:W-:-:S02]  /*acc0*/  VIADD R0, R40, 0x600 ;  /* 0x0000060028007836 */ /* 0x000fc40000000000 */
[----:B--2---:R-:W-:-:S03]  /*acd0*/  @!P0 IMAD.WIDE.U32 R6, R9, 0x4, R6 ;  /* 0x0000000409068825 */ /* 0x004fc600078e0006 */
[----:B------:R-:W-:Y:S02]  /*ace0*/  ISETP.GE.AND P1, PT, R0, R5, PT ;  /* 0x000000050000720c */ /* 0x000fe40003f26270 */
[----:B-1----:R-:W-:Y:S01]  /*acf0*/  @!P0 STG.E desc[UR6][R6.64], R11 ;  /* 0x0000000b06008986 */ /* 0x002fe2000c101906 */
        /* <DEDUP_REMOVED lines=46> */
[----:B------:R-:W0:Y:S07]  /*afe0*/  LDS R25, [R25+0x8800] ;  /* 0x0088000019197984 */ /* 0x000e2e0000000800 */
        /* <DEDUP_REMOVED lines=59> */
[----:B------:R-:W-:Y:S01]  /*b3a0*/  ISETP.GE.AND P1, PT, R0, R5, PT ;  /* 0x000000050000720c */ /* 0x000fe20003f26270 */
[----:B------:R-:W-:Y:S01]  /*b3b0*/  VIADD R40, R40, 0x2000 ;  /* 0x0000200028287836 */ /* 0x000fe20000000000 */
[----:B-1----:R-:W-:Y:S01]  /*b3c0*/  @!P0 STG.E desc[UR6][R6.64], R11 ;  /* 0x0000000b06008986 */ /* 0x002fe2000c101906 */
[----:B------:R-:W-:-:S03]  /*b3d0*/  NOP ;  /* 0x0000000000007918 */ /* 0x000fc60000000000 */
[----:B------:R-:W0:Y:S01]  /*b3e0*/  LDS R26, [R26+0x8800] ;  /* 0x008800001a1a7984 */ /* 0x000e220000000800 */
[----:B------:R-:W-:-:S06]  /*b3f0*/  ISETP.GE.AND P0, PT, R40, R5, PT ;  /* 0x000000052800720c */ /* 0x000fcc0003f06270 */
[----:B------:R-:W1:Y:S01]  /*b400*/  @!P1 LDS R13, [R18+0x7800] ;  /* 0x00780000120d9984 */ /* 0x000e620000000800 */
[----:B------:R-:W2:Y:S08]  /*b410*/  @!P1 LDC.64 R2, c[0x0][0x240] ;  /* 0x00009000ff029b82 */ /* 0x000eb00000000a00 */
[----:B------:R-:W3:Y:S01]  /*b420*/  @!P0 LDC.64 R4, c[0x0][0x240] ;  /* 0x00009000ff048b82 */ /* 0x000ee20000000a00 */
[----:B0-----:R-:W-:-:S04]  /*b430*/  IMAD.IADD R9, R0, 0x1, R26 ;  /* 0x0000000100097824 */ /* 0x001fc800078e021a */
[----:B--2---:R-:W-:-:S05]  /*b440*/  @!P1 IMAD.WIDE.U32 R2, R9, 0x4, R2 ;  /* 0x0000000409029825 */ /* 0x004fca00078e0002 */
[----:B-1----:R-:W-:Y:S01]  /*b450*/  @!P1 STG.E desc[UR6][R2.64], R13 ;  /* 0x0000000d02009986 */ /* 0x002fe2000c101906 */
[----:B------:R-:W-:-:S03]  /*b460*/  NOP ;  /* 0x0000000000007918 */ /* 0x000fc60000000000 */
[----:B------:R-:W0:Y:S04]  /*b470*/  LDS R24, [R24+0x8800] ;  /* 0x0088000018187984 */ /* 0x000e280000000800 */
[----:B------:R-:W1:Y:S01]  /*b480*/  @!P0 LDS R9, [R18+0x8000] ;  /* 0x0080000012098984 */ /* 0x000e620000000800 */
[----:B0-----:R-:W-:-:S04]  /*b490*/  IMAD.IADD R7, R40, 0x1, R24 ;  /* 0x0000000128077824 */ /* 0x001fc800078e0218 */
[----:B---3--:R-:W-:-:S05]  /*b4a0*/  @!P0 IMAD.WIDE.U32 R4, R7, 0x4, R4 ;  /* 0x0000000407048825 */ /* 0x008fca00078e0004 */
[----:B-1----:R-:W-:Y:S01]  /*b4b0*/  @!P0 STG.E desc[UR6][R4.64], R9 ;  /* 0x0000000904008986 */ /* 0x002fe2000c101906 */
[----:B------:R-:W-:Y:S01]  /*b4c0*/  NOP ;  /* 0x0000000000007918 */ /* 0x000fe20000000000 */
[----:B------:R-:W-:Y:S05]  /*b4d0*/  EXIT ;  /* 0x000000000000794d */ /* 0x000fea0003800000 */
.L_x_1562:
[----:B------:R-:W0:Y:S01]  /*b4e0*/  LDS R3, [R3] ;  /* 0x0000000003037984 */ /* 0x000e220000000800 */
[----:B------:R-:W2:Y:S01]  /*b4f0*/  LDC.64 R4, c[0x0][0x240] ;  /* 0x00009000ff047b82 */ /* 0x000ea20000000a00 */
[--C-:B------:R-:W-:Y:S02]  /*b500*/  IMAD R25, R25, 0x4, R39.reuse ;  /* 0x0000000419197824 */ /* 0x100fe400078e0227 */
[----:B-1----:R-:W1:Y:S01]  /*b510*/  LDS R11, [R18] ;  /* 0x00000000120b7984 */ /* 0x002e620000000800 */
[--C-:B------:R-:W-:Y:S02]  /*b520*/  IMAD R60, R60, 0x4, R39.reuse ;  /* 0x000000043c3c7824 */ /* 0x100fe400078e0227 */
[--C-:B------:R-:W-:Y:S02]  /*b530*/  IMAD R36, R36, 0x4, R39.reuse ;  /* 0x0000000424247824 */ /* 0x100fe400078e0227 */
[--C-:B------:R-:W-:Y:S02]  /*b540*/  IMAD R34, R34, 0x4, R39.reuse ;  /* 0x0000000422227824 */ /* 0x100fe400078e0227 */
[----:B------:R-:W-:-:S02]  /*b550*/  IMAD R32, R32, 0x4, R39 ;  /* 0x0000000420207824 */ /* 0x000fc400078e0227 */
[--C-:B------:R-:W-:Y:S02]  /*b560*/  IMAD R30, R30, 0x4, R39.reuse ;  /* 0x000000041e1e7824 */ /* 0x100fe400078e0227 */
[--C-:B------:R-:W-:Y:S02]  /*b570*/  IMAD R28, R28, 0x4, R39.reuse ;  /* 0x000000041c1c7824 */ /* 0x100fe400078e0227 */
[--C-:B------:R-:W-:Y:S02]  /*b580*/  IMAD R26, R26, 0x4, R39.reuse ;  /* 0x000000041a1a7824 */ /* 0x100fe400078e0227 */
[----:B------:R-:W-:Y:S02]  /*b590*/  IMAD R24, R24, 0x4, R39 ;  /* 0x0000000418187824 */ /* 0x000fe400078e0227 */
[----:B0-----:R-:W-:Y:S02]  /*b5a0*/  IMAD.IADD R9, R3, 0x1, R40 ;  /* 0x0000000103097824 */ /* 0x001fe400078e0228 */
[----:B------:R-:W-:-:S02]  /*b5b0*/  VIADD R40, R40, 0x200 ;  /* 0x0000020028287836 */ /* 0x000fc40000000000 */
[----:B--2---:R-:W-:-:S05]  /*b5c0*/  IMAD.WIDE.U32 R8, R9, 0x4, R4 ;  /* 0x0000000409087825 */ /* 0x004fca00078e0004 */
[----:B-1----:R-:W-:Y:S01]  /*b5d0*/  STG.E desc[UR6][R8.64], R11 ;  /* 0x0000000b08007986 */ /* 0x002fe2000c101906 */
[----:B------:R-:W-:-:S03]  /*b5e0*/  NOP ;  /* 0x0000000000007918 */ /* 0x000fc60000000000 */
[----:B------:R-:W0:Y:S04]  /*b5f0*/  LDS R7, [R7] ;  /* 0x0000000007077984 */ /* 0x000e280000000800 */
[----:B------:R-:W1:Y:S01]  /*b600*/  LDS R13, [R18+0x800] ;  /* 0x00080000120d7984 */ /* 0x000e620000000800 */
[----:B0-----:R-:W-:-:S04]  /*b610*/  IMAD.IADD R15, R40, 0x1, R7 ;  /* 0x00000001280f7824 */ /* 0x001fc800078e0207 */
[----:B------:R-:W-:-:S05]  /*b620*/  IMAD.WIDE.U32 R2, R15, 0x4, R4 ;  /* 0x000000040f027825 */ /* 0x000fca00078e0004 */
[----:B-1----:R-:W-:Y:S01]  /*b630*/  STG.E desc[UR6][R2.64], R13 ;  /* 0x0000000d02007986 */ /* 0x002fe2000c101906 */
[----:B------:R-:W-:-:S03]  /*b640*/  NOP ;  /* 0x0000000000007918 */ /* 0x000fc60000000000 */
[----:B------:R-:W0:Y:S04]  /*b650*/  LDS R49, [R49] ;  /* 0x0000000031317984 */ /* 0x000e280000000800 */
[----:B------:R-:W1:Y:S01]  /*b660*/  LDS R15, [R18+0x1000] ;  /* 0x00100000120f7984 */ /* 0x000e620000000800 */
[----:B0-----:R-:W-:-:S05]  /*b670*/  IADD3 R9, R49, 0x200, R40 ;  /* 0x0000020031097810 */ /* 0x001fca0007ffe028 */
        /* <DEDUP_REMOVED lines=33> */
[----:B------:R-:W0:Y:S04]  /*b890*/  LDS R15, [R25+0x8800] ;  /* 0x00880000190f7984 */ /* 0x000e280000000800 */
        /* <DEDUP_REMOVED lines=52> */
[----:B------:R-:W-:Y:S01]  /*bbe0*/  NOP ;  /* 0x0000000000007918 */ /* 0x000fe20000000000 */
[----:B------:R-:W-:Y:S05]  /*bbf0*/  EXIT ;  /* 0x000000000000794d */ /* 0x000fea0003800000 */
.L_x_1478:
[----:B------:R-:W-:Y:S02]  /*bc00*/  IMAD.MOV.U32 R55, RZ, RZ, R44 ;  /* 0x000000ffff377224 */ /* 0x000fe400078e002c */
[----:B------:R-:W-:Y:S02]  /*bc10*/  IMAD.MOV.U32 R52, RZ, RZ, 0x1 ;  /* 0x00000001ff347424 */ /* 0x000fe400078e00ff */
[----:B------:R-:W-:Y:S02]  /*bc20*/  IMAD.MOV.U32 R57, RZ, RZ, RZ ;  /* 0x000000ffff397224 */ /* 0x000fe400078e00ff */
[----:B------:R-:W-:-:S07]  /*bc30*/  IMAD.MOV.U32 R50, RZ, RZ, -0x1 ;  /* 0xffffffffff327424 */ /* 0x000fce00078e00ff */
[----:B------:R-:W-:Y:S05]  /*bc40*/  WARPSYNC.COLLECTIVE R50, `(.L_x_1563) ;  /* 0x0000000032087348 */ /* 0x000fea0003c00000 */
[----:B------:R0:W1:Y:S02]  /*bc50*/  SHFL.UP P0, R51, R55, R52, R57 ;  /* 0x0400003437337389 */ /* 0x0000640000000039 */
[----:B01----:R-:W-:Y:S01]  /*bc60*/  ENDCOLLECTIVE ;  /* 0x000000000000791b */ /* 0x003fe20003800000 */
.L_x_1563:
[----:B------:R-:W-:Y:S02]  /*bc70*/  IMAD.MOV.U32 R52, RZ, RZ, 0x2 ;  /* 0x00000002ff347424 */ /* 0x000fe400078e00ff */
[----:B------:R-:W-:-:S04]  /*bc80*/  IMAD.MOV.U32 R45, RZ, RZ, R51 ;  /* 0x000000ffff2d7224 */ /* 0x000fc800078e0033 */
[----:B------:R-:W-:-:S04]  /*bc90*/  @P0 IMAD.IADD R45, R44, 0x1, R45 ;  /* 0x000000012c2d0824 */ /* 0x000fc800078e022d */
[----:B------:R-:W-:-:S07]  /*bca0*/  IMAD.MOV.U32 R55, RZ, RZ, R45 ;  /* 0x000000ffff377224 */ /* 0x000fce00078e002d */
[----:B------:R-:W-:Y:S05]  /*bcb0*/  WARPSYNC.COLLECTIVE R50, `(.L_x_1564) ;  /* 0x0000000032087348 */ /* 0x000fea0003c00000 */
[----:B------:R0:W1:Y:S02]  /*bcc0*/  SHFL.UP P0, R51, R55, R52, R57 ;  /* 0x0400003437337389 */ /* 0x0000640000000039 */
[----:B01----:R-:W-:Y:S01]  /*bcd0*/  ENDCOLLECTIVE ;  /* 0x000000000000791b */ /* 0x003fe20003800000 */
.L_x_1564:
[----:B------:R-:W-:Y:S02]  /*bce0*/  IMAD.MOV.U32 R52, RZ, RZ, 0x4 ;  /* 0x00000004ff347424 */ /* 0x000fe400078e00ff */
[----:B------:R-:W-:-:S04]  /*bcf0*/  IMAD.MOV.U32 R46, RZ, RZ, R51 ;  /* 0x000000ffff2e7224 */ /* 0x000fc800078e0033 */
[----:B------:R-:W-:-:S04]  /*bd00*/  @P0 IMAD.IADD R46, R45, 0x1, R46 ;  /* 0x000000012d2e0824 */ /* 0x000fc800078e022e */
[----:B------:R-:W-:-:S07]  /*bd10*/  IMAD.MOV.U32 R55, RZ, RZ, R46 ;  /* 0x000000ffff377224 */ /* 0x000fce00078e002e */
[----:B------:R-:W-:Y:S05]  /*bd20*/  WARPSYNC.COLLECTIVE R50, `(.L_x_1565) ;  /* 0x0000000032087348 */ /* 0x000fea0003c00000 */
[----:B------:R0:W1:Y:S02]  /*bd30*/  SHFL.UP P0, R51, R55, R52, R57 ;  /* 0x0400003437337389 */ /* 0x0000640000000039 */
[----:B01----:R-:W-:Y:S01]  /*bd40*/  ENDCOLLECTIVE ;  /* 0x000000000000791b */ /* 0x003fe20003800000 */
.L_x_1565:
[----:B------:R-:W-:Y:S02]  /*bd50*/  IMAD.MOV.U32 R52, RZ, RZ, 0x8 ;  /* 0x00000008ff347424 */ /* 0x000fe400078e00ff */
[----:B------:R-:W-:-:S04]  /*bd60*/  IMAD.MOV.U32 R49, RZ, RZ, R51 ;  /* 0x000000ffff317224 */ /* 0x000fc800078e0033 */
[----:B------:R-:W-:-:S04]  /*bd70*/  @P0 IMAD.IADD R49, R46, 0x1, R49 ;  /* 0x000000012e310824 */ /* 0x000fc800078e0231 */
[----:B------:R-:W-:-:S07]  /*bd80*/  IMAD.MOV.U32 R55, RZ, RZ, R49 ;  /* 0x000000ffff377224 */ /* 0x000fce00078e0031 */
[----:B------:R-:W-:Y:S05]  /*bd90*/  WARPSYNC.COLLECTIVE R50, `(.L_x_1566) ;  /* 0x0000000032087348 */ /* 0x000fea0003c00000 */
[----:B------:R0:W1:Y:S02]  /*bda0*/  SHFL.UP P0, R51, R55, R52, R57 ;  /* 0x0400003437337389 */ /* 0x0000640000000039 */
[----:B01----:R-:W-:Y:S01]  /*bdb0*/  ENDCOLLECTIVE ;  /* 0x000000000000791b */ /* 0x003fe20003800000 */
.L_x_1566:
[----:B------:R-:W-:Y:S02]  /*bdc0*/  IMAD.MOV.U32 R52, RZ, RZ, 0x10 ;  /* 0x00000010ff347424 */ /* 0x000fe400078e00ff */
[----:B------:R-:W-:-:S04]  /*bdd0*/  IMAD.MOV.U32 R48, RZ, RZ, R51 ;  /* 0x000000ffff307224 */ /* 0x000fc800078e0033 */
[----:B------:R-:W-:-:S04]  /*bde0*/  @P0 IMAD.IADD R48, R49, 0x1, R48 ;  /* 0x0000000131300824 */ /* 0x000fc800078e0230 */
[----:B------:R-:W-:-:S07]  /*bdf0*/  IMAD.MOV.U32 R55, RZ, RZ, R48 ;  /* 0x000000ffff377224 */ /* 0x000fce00078e0030 */
[----:B------:R-:W-:Y:S05]  /*be00*/  WARPSYNC.COLLECTIVE R50, `(.L_x_1567) ;  /* 0x0000000032087348 */ /* 0x000fea0003c00000 */
[----:B------:R0:W1:Y:S02]  /*be10*/  SHFL.UP P0, R51, R55, R52, R57 ;  /* 0x0400003437337389 */ /* 0x0000640000000039 */
[----:B01----:R-:W-:Y:S01]  /*be20*/  ENDCOLLECTIVE ;  /* 0x000000000000791b */ /* 0x003fe20003800000 */
.L_x_1567:
[----:B------:R-:W-:Y:S05]  /*be30*/  BRA `(.L_x_1568) ;  /* 0xffffff7800b07947 */ /* 0x000fea000383ffff */
.L_x_1569:
        /* <DEDUP_REMOVED lines=12> */
.L_x_2048:


//--------------------- .text._ZN3cub17CUB_300001_SM_9006detail10radix_sort33DeviceRadixSortExclusiveSumKernelINS1_5radix10policy_hubI6__halfijE10Policy1000EjEEvPT0_ --------------------------
	.section	.text._ZN3cub17CUB_300001_SM_9006detail10radix_sort33DeviceRadixSortExclusiveSumKernelINS1_5radix10policy_hubI6__halfijE10Policy1000EjEEvPT0_,"ax",@progbits
	.align	128
        .global         _ZN3cub17CUB_300001_SM_9006detail10radix_sort33DeviceRadixSortExclusiveSumKernelINS1_5radix10policy_hubI6__halfijE10Policy1000EjEEvPT0_
        .type           _ZN3cub17CUB_300001_SM_9006detail10radix_sort33DeviceRadixSortExclusiveSumKernelINS1_5radix10policy_hubI6__halfijE10Policy1000EjEEvPT0_,@function
        .size           _ZN3cub17CUB_300001_SM_9006detail10radix_sort33DeviceRadixSortExclusiveSumKernelINS1_5radix10policy_hubI6__halfijE10Policy1000EjEEvPT0_,(.L_x_2049 - _ZN3cub17CUB_300001_SM_9006detail10radix_sort33DeviceRadixSortExclusiveSumKernelINS1_5radix10policy_hubI6__halfijE10Policy1000EjEEvPT0_)
        .other          _ZN3cub17CUB_300001_SM_9006detail10radix_sort33DeviceRadixSortExclusiveSumKernelINS1_5radix10policy_hubI6__halfijE10Policy1000EjEEvPT0_,@"STO_CUDA_ENTRY STV_DEFAULT"
_ZN3cub17CUB_300001_SM_9006detail10radix_sort33DeviceRadixSortExclusiveSumKernelINS1_5radix10policy_hubI6__halfijE10Policy1000EjEEvPT0_:
.text._ZN3cub17CUB_300001_SM_9006detail10radix_sort33DeviceRadixSortExclusiveSumKernelINS1_5radix10policy_hubI6__halfijE10Policy1000EjEEvPT0_:
[----:B------:R-:W-:Y:S01]  /*0000*/  LDC R1, c[0x0][0x28] ;  /* 0x00000a00ff017b82 */ /* 0x000fe20000000800 */
[----:B------:R-:W0:Y:S07]  /*0010*/  S2R R4, SR_TID.X ;  /* 0x0000000000047919 */ /* 0x000e2e0000002100 */
[----:B------:R-:W1:Y:S01]  /*0020*/  LDC.64 R2, c[0x0][0x210] ;  /* 0x00008400ff027b82 */ /* 0x000e620000000a00 */
[----:B------:R-:W-:Y:S01]  /*0030*/  ULDC.64 UR4, c[0x0][0x208] ;  /* 0x0000820000047ab9 */ /* 0x000fe20000000a00 */
[----:B------:R-:W2:Y:S01]  /*0040*/  S2R R5, SR_CTAID.X ;  /* 0x0000000000057919 */ /* 0x000ea20000002500 */
[----:B0-----:R-:W-:Y:S01]  /*0050*/  ISETP.GT.AND P1, PT, R4, 0xff, PT ;  /* 0x000000ff0400780c */ /* 0x001fe20003f24270 */
[----:B--2---:R-:W-:-:S04]  /*0060*/  IMAD R5, R5, 0x100, R4 ;  /* 0x0000010005057824 */ /* 0x004fc800078e0204 */
[----:B-1----:R-:W-:-:S08]  /*0070*/  IMAD.WIDE R2, R5, 0x4, R2 ;  /* 0x0000000405027825 */ /* 0x002fd000078e0202 */
[----:B------:R-:W2:Y:S01]  /*0080*/  @!P1 LDG.E R7, desc[UR4][R2.64] ;  /* 0x0000000402079981 */ /* 0x000ea2000c1e1900 */
[----:B------:R-:W-:Y:S02]  /*0090*/  MOV R0, 0x400 ;  /* 0x0000040000007802 */ /* 0x000fe40000000f00 */
[C---:B------:R-:W-:Y:S01]  /*00a0*/  ISETP.GT.U32.AND P0, PT, R4.reuse, 0x1f, PT ;  /* 0x0000001f0400780c */ /* 0x040fe20003f04070 */
[----:B------:R-:W0:Y:S02]  /*00b0*/  S2R R5, SR_CgaCtaId ;  /* 0x0000000000057919 */ /* 0x000e240000008800 */
[----:B0-----:R-:W-:Y:S02]  /*00c0*/  LEA R5, R5, R0, 0x18 ;  /* 0x0000000005057211 */ /* 0x001fe400078ec0ff */
[----:B------:R-:W-:-:S05]  /*00d0*/  LEA.HI R0, R4, R4, RZ, 0x1d ;  /* 0x0000000404007211 */ /* 0x000fca00078fe8ff */
[----:B------:R-:W-:-:S05]  /*00e0*/  IMAD R0, R0, 0x4, R5 ;  /* 0x0000000400007824 */ /* 0x000fca00078e0205 */
[----:B--2---:R0:W-:Y:S01]  /*00f0*/  STS [R0+0x10], R7 ;  /* 0x0000100700007388 */ /* 0x0041e20000000800 */
        /* <DEDUP_REMOVED lines=8> */
[----:B0-----:R-:W0:Y:S04]  /*0180*/  LDS R7, [R4+0x20] ;  /* 0x0000200004077984 */ /* 0x001e280000000800 */
[----:B------:R-:W-:Y:S04]  /*0190*/  LDS R6, [R4+0x24] ;  /* 0x0000240004067984 */ /* 0x000fe80000000800 */
[----:B------:R-:W2:Y:S04]  /*01a0*/  LDS R5, [R4+0x28] ;  /* 0x0000280004057984 */ /* 0x000ea80000000800 */
[----:B------:R-:W3:Y:S01]  /*01b0*/  LDS R13, [R4+0x2c] ;  /* 0x00002c00040d7984 */ /* 0x000ee20000000800 */
[----:B-1----:R-:W-:-:S04]  /*01c0*/  IADD3 R12, R11, R9, R10 ;  /* 0x000000090b0c7210 */ /* 0x002fc80007ffe00a */
[----:B0-----:R-:W-:-:S04]  /*01d0*/  IADD3 R12, R7, R12, R8 ;  /* 0x0000000c070c7210 */ /* 0x001fc80007ffe008 */
[----:B--2---:R-:W-:-:S04]  /*01e0*/  IADD3 R12, R5, R12, R6 ;  /* 0x0000000c050c7210 */ /* 0x004fc80007ffe006 */
[----:B---3--:R-:W-:Y:S01]  /*01f0*/  IADD3 R12, R12, R13, RZ ;  /* 0x0000000d0c0c7210 */ /* 0x008fe20007ffe0ff */
[----:B------:R-:W-:Y:S06]  /*0200*/  BRA.DIV UR6, `(.L_x_1571) ;  /* 0x0000000206807947 */ /* 0x000fec000b800000 */
[----:B------:R-:W0:Y:S02]  /*0210*/  SHFL.UP P0, R13, R12, 0x1, RZ ;  /* 0x042000000c0d7989 */ /* 0x000e2400000000ff */
[----:B0-----:R-:W-:-:S05]  /*0220*/  @P0 IMAD.IADD R13, R12, 0x1, R13 ;  /* 0x000000010c0d0824 */ /* 0x001fca00078e020d */
[----:B------:R-:W0:Y:S02]  /*0230*/  SHFL.UP P0, R14, R13, 0x2, RZ ;  /* 0x044000000d0e7989 */ /* 0x000e2400000000ff */
[----:B0-----:R-:W-:-:S05]  /*0240*/  @P0 IMAD.IADD R14, R13, 0x1, R14 ;  /* 0x000000010d0e0824 */ /* 0x001fca00078e020e */
[----:B------:R-:W0:Y:S02]  /*0250*/  SHFL.UP P0, R15, R14, 0x4, RZ ;  /* 0x048000000e0f7989 */ /* 0x000e2400000000ff */
[----:B0-----:R-:W-:-:S05]  /*0260*/  @P0 IADD3 R15, R14, R15, RZ ;  /* 0x0000000f0e0f0210 */ /* 0x001fca0007ffe0ff */
[----:B------:R-:W0:Y:S02]  /*0270*/  SHFL.UP P0, R16, R15, 0x8, RZ ;  /* 0x050000000f107989 */ /* 0x000e2400000000ff */
[----:B0-----:R-:W-:-:S05]  /*0280*/  @P0 IMAD.IADD R16, R15, 0x1, R16 ;  /* 0x000000010f100824 */ /* 0x001fca00078e0210 */
[----:B------:R0:W1:Y:S02]  /*0290*/  SHFL.UP P0, R17, R16, 0x10, RZ ;  /* 0x0600000010117989 */ /* 0x00006400000000ff */
.L_x_1577:
[----:B-1----:R-:W-:-:S05]  /*02a0*/  @P0 IMAD.IADD R17, R16, 0x1, R17 ;  /* 0x0000000110110824 */ /* 0x002fca00078e0211 */
[----:B------:R-:W-:-:S05]  /*02b0*/  IADD3 R17, -R12, R17, RZ ;  /* 0x000000110c117210 */ /* 0x000fca0007ffe1ff */
[----:B------:R-:W-:Y:S01]  /*02c0*/  IMAD.IADD R10, R10, 0x1, R17 ;  /* 0x000000010a0a7824 */ /* 0x000fe200078e0211 */
[----:B------:R1:W-:Y:S03]  /*02d0*/  STS [R4+0x10], R17 ;  /* 0x0000101104007388 */ /* 0x0003e60000000800 */
[----:B------:R-:W-:Y:S01]  /*02e0*/  IMAD.IADD R9, R9, 0x1, R10 ;  /* 0x0000000109097824 */ /* 0x000fe200078e020a */
[----:B------:R1:W-:Y:S04]  /*02f0*/  STS [R4+0x14], R10 ;  /* 0x0000140a04007388 */ /* 0x0003e80000000800 */
[----:B------:R-:W-:Y:S01]  /*0300*/  IADD3 R11, R11, R9, RZ ;  /* 0x000000090b0b7210 */ /* 0x000fe20007ffe0ff */
[----:B------:R1:W-:Y:S04]  /*0310*/  STS [R4+0x18], R9 ;  /* 0x0000180904007388 */ /* 0x0003e80000000800 */
        /* <DEDUP_REMOVED lines=8> */
[----:B------:R1:W-:Y:S02]  /*03a0*/  STS [R4+0x2c], R5 ;  /* 0x00002c0504007388 */ /* 0x0003e40000000800 */
.L_x_1570:
[----:B------:R-:W-:Y:S05]  /*03b0*/  WARPSYNC.ALL ;  /* 0x0000000000007948 */ /* 0x000fea0003800000 */
[----:B------:R-:W-:Y:S06]  /*03c0*/  BAR.SYNC.DEFER_BLOCKING 0x0 ;  /* 0x0000000000007b1d */ /* 0x000fec0000010000 */
[----:B------:R-:W-:Y:S05]  /*03d0*/  @P1 EXIT ;  /* 0x000000000000194d */ /* 0x000fea0003800000 */
[----:B-1----:R-:W1:Y:S04]  /*03e0*/  LDS R5, [R0+0x10] ;  /* 0x0000100000057984 */ /* 0x002e680000000800 */
[----:B-1----:R-:W-:Y:S01]  /*03f0*/  STG.E desc[UR4][R2.64], R5 ;  /* 0x0000000502007986 */ /* 0x002fe2000c101904 */
[----:B------:R-:W-:Y:S05]  /*0400*/  EXIT ;  /* 0x000000000000794d */ /* 0x000fea0003800000 */
.L_x_1571:
[----:B------:R-:W-:Y:S01]  /*0410*/  HFMA2.MMA R20, -RZ, RZ, 0, 5.9604644775390625e-08 ;  /* 0x00000001ff147435 */ /* 0x000fe200000001ff */
[----:B------:R-:W-:Y:S01]  /*0420*/  IMAD.MOV.U32 R19, RZ, RZ, R12 ;  /* 0x000000ffff137224 */ /* 0x000fe200078e000c */
[----:B------:R-:W-:Y:S01]  /*0430*/  MOV R18, 0xffffffff ;  /* 0xffffffff00127802 */ /* 0x000fe20000000f00 */
[----:B------:R-:W-:-:S08]  /*0440*/  IMAD.MOV.U32 R21, RZ, RZ, RZ ;  /* 0x000000ffff157224 */ /* 0x000fd000078e00ff */
[----:B------:R-:W-:Y:S05]  /*0450*/  WARPSYNC.COLLECTIVE R18, `(.L_x_1572) ;  /* 0x0000000012087348 */ /* 0x000fea0003c00000 */
[----:B------:R0:W1:Y:S02]  /*0460*/  SHFL.UP P0, R17, R19, R20, R21 ;  /* 0x0400001413117389 */ /* 0x0000640000000015 */
[----:B01----:R-:W-:Y:S01]  /*0470*/  ENDCOLLECTIVE ;  /* 0x000000000000791b */ /* 0x003fe20003800000 */
.L_x_1572:
[----:B------:R-:W-:Y:S01]  /*0480*/  HFMA2.MMA R20, -RZ, RZ, 0, 1.1920928955078125e-07 ;  /* 0x00000002ff147435 */ /* 0x000fe200000001ff */
[----:B------:R-:W-:-:S05]  /*0490*/  IMAD.MOV.U32 R13, RZ, RZ, R17 ;  /* 0x000000ffff0d7224 */ /* 0x000fca00078e0011 */
[----:B------:R-:W-:-:S05]  /*04a0*/  @P0 IADD3 R13, R12, R13, RZ ;  /* 0x0000000d0c0d0210 */ /* 0x000fca0007ffe0ff */
[----:B------:R-:W-:-:S07]  /*04b0*/  IMAD.MOV.U32 R19, RZ, RZ, R13 ;  /* 0x000000ffff137224 */ /* 0x000fce00078e000d */
[----:B------:R-:W-:Y:S05]  /*04c0*/  WARPSYNC.COLLECTIVE R18, `(.L_x_1573) ;  /* 0x0000000012087348 */ /* 0x000fea0003c00000 */
[----:B------:R0:W1:Y:S02]  /*04d0*/  SHFL.UP P0, R17, R19, R20, R21 ;  /* 0x0400001413117389 */ /* 0x0000640000000015 */
[----:B01----:R-:W-:Y:S01]  /*04e0*/  ENDCOLLECTIVE ;  /* 0x000000000000791b */ /* 0x003fe20003800000 */
.L_x_1573:
[----:B------:R-:W-:Y:S01]  /*04f0*/  MOV R20, 0x4 ;  /* 0x0000000400147802 */ /* 0x000fe20000000f00 */
[----:B------:R-:W-:-:S05]  /*0500*/  IMAD.MOV.U32 R14, RZ, RZ, R17 ;  /* 0x000000ffff0e7224 */ /* 0x000fca00078e0011 */
[----:B------:R-:W-:-:S05]  /*0510*/  @P0 IADD3 R14, R13, R14, RZ ;  /* 0x0000000e0d0e0210 */ /* 0x000fca0007ffe0ff */
[----:B------:R-:W-:-:S07]  /*0520*/  IMAD.MOV.U32 R19, RZ, RZ, R14 ;  /* 0x000000ffff137224 */ /* 0x000fce00078e000e */
[----:B------:R-:W-:Y:S05]  /*0530*/  WARPSYNC.COLLECTIVE R18, `(.L_x_1574) ;  /* 0x0000000012087348 */ /* 0x000fea0003c00000 */
[----:B------:R0:W1:Y:S02]  /*0540*/  SHFL.UP P0, R17, R19, R20, R21 ;  /* 0x0400001413117389 */ /* 0x0000640000000015 */
[----:B01----:R-:W-:Y:S01]  /*0550*/  ENDCOLLECTIVE ;  /* 0x000000000000791b */ /* 0x003fe20003800000 */
.L_x_1574:
[----:B------:R-:W-:Y:S01]  /*0560*/  HFMA2.MMA R20, -RZ, RZ, 0, 4.76837158203125e-07 ;  /* 0x00000008ff147435 */ /* 0x000fe200000001ff */
[----:B------:R-:W-:-:S05]  /*0570*/  IMAD.MOV.U32 R15, RZ, RZ, R17 ;  /* 0x000000ffff0f7224 */ /* 0x000fca00078e0011 */
[----:B------:R-:W-:-:S05]  /*0580*/  @P0 IADD3 R15, R14, R15, RZ ;  /* 0x0000000f0e0f0210 */ /* 0x000fca0007ffe0ff */
[----:B------:R-:W-:-:S07]  /*0590*/  IMAD.MOV.U32 R19, RZ, RZ, R15 ;  /* 0x000000ffff137224 */ /* 0x000fce00078e000f */
[----:B------:R-:W-:Y:S05]  /*05a0*/  WARPSYNC.COLLECTIVE R18, `(.L_x_1575) ;  /* 0x0000000012087348 */ /* 0x000fea0003c00000 */
[----:B------:R0:W1:Y:S02]  /*05b0*/  SHFL.UP P0, R17, R19, R20, R21 ;  /* 0x0400001413117389 */ /* 0x0000640000000015 */
[----:B01----:R-:W-:Y:S01]  /*05c0*/  ENDCOLLECTIVE ;  /* 0x000000000000791b */ /* 0x003fe20003800000 */
.L_x_1575:
[----:B------:R-:W-:Y:S01]  /*05d0*/  MOV R20, 0x10 ;  /* 0x0000001000147802 */ /* 0x000fe20000000f00 */
[----:B------:R-:W-:-:S05]  /*05e0*/  IMAD.MOV.U32 R16, RZ, RZ, R17 ;  /* 0x000000ffff107224 */ /* 0x000fca00078e0011 */
[----:B------:R-:W-:-:S05]  /*05f0*/  @P0 IADD3 R16, R15, R16, RZ ;  /* 0x000000100f100210 */ /* 0x000fca0007ffe0ff */
[----:B------:R-:W-:-:S07]  /*0600*/  IMAD.MOV.U32 R19, RZ, RZ, R16 ;  /* 0x000000ffff137224 */ /* 0x000fce00078e0010 */
[----:B------:R-:W-:Y:S05]  /*0610*/  WARPSYNC.COLLECTIVE R18, `(.L_x_1576) ;  /* 0x0000000012087348 */ /* 0x000fea0003c00000 */
[----:B------:R0:W1:Y:S02]  /*0620*/  SHFL.UP P0, R17, R19, R20, R21 ;  /* 0x0400001413117389 */ /* 0x0000640000000015 */
[----:B01----:R-:W-:Y:S01]  /*0630*/  ENDCOLLECTIVE ;  /* 0x000000000000791b */ /* 0x003fe20003800000 */
.L_x_1576:
[----:B------:R-:W-:Y:S05]  /*0640*/  BRA `(.L_x_1577) ;  /* 0xfffffffc00147947 */ /* 0x000fea000383ffff */
.L_x_1578:
        /* <DEDUP_REMOVED lines=11> */
.L_x_2049:


//--------------------- .text._ZN3cub17CUB_300001_SM_9006detail10radix_sort30DeviceRadixSortHistogramKernelINS1_5radix10policy_hubI6__halfijE10Policy1000ELNS0_9SortOrderE1ES6_jNS1_21identity_decomposer_tEEEvPT2_PKT1_SB_iiT3_ --------------------------
	.section	.text._ZN3cub17CUB_300001_SM_9006detail10radix_sort30DeviceRadixSortHistogramKernelINS1_5radix10policy_hubI6__halfijE10Policy1000ELNS0_9SortOrderE1ES6_jNS1_21identity_decomposer_tEEEvPT2_PKT1_SB_iiT3_,"ax",@progbits
	.align	128
        .global         _ZN3cub17CUB_300001_SM_9006detail10radix_sort30DeviceRadixSortHistogramKernelINS1_5radix10policy_hubI6__halfijE10Policy1000ELNS0_9SortOrderE1ES6_jNS1_21identity_decomposer_tEEEvPT2_PKT1_SB_iiT3_
        .type           _ZN3cub17CUB_300001_SM_9006detail10radix_sort30DeviceRadixSortHistogramKernelINS1_5radix10policy_hubI6__halfijE10Policy1000ELNS0_9SortOrderE1ES6_jNS1_21identity_decomposer_tEEEvPT2_PKT1_SB_iiT3_,@function
        .size           _ZN3cub17CUB_300001_SM_9006detail10radix_sort30DeviceRadixSortHistogramKernelINS1_5radix10policy_hubI6__halfijE10Policy1000ELNS0_9SortOrderE1ES6_jNS1_21identity_decomposer_tEEEvPT2_PKT1_SB_iiT3_,(.L_x_2050 - _ZN3cub17CUB_300001_SM_9006detail10radix_sort30DeviceRadixSortHistogramKernelINS1_5radix10policy_hubI6__halfijE10Policy1000ELNS0_9SortOrderE1ES6_jNS1_21identity_decomposer_tEEEvPT2_PKT1_SB_iiT3_)
        .other          _ZN3cub17CUB_300001_SM_9006detail10radix_sort30DeviceRadixSortHistogramKernelINS1_5radix10policy_hubI6__halfijE10Policy1000ELNS0_9SortOrderE1ES6_jNS1_21identity_decomposer_tEEEvPT2_PKT1_SB_iiT3_,@"STO_CUDA_ENTRY STV_DEFAULT"
_ZN3cub17CUB_300001_SM_9006detail10radix_sort30DeviceRadixSortHistogramKernelINS1_5radix10policy_hubI6__halfijE10Policy1000ELNS0_9SortOrderE1ES6_jNS1_21identity_decomposer_tEEEvPT2_PKT1_SB_iiT3_:
.text._ZN3cub17CUB_300001_SM_9006detail10radix_sort30DeviceRadixSortHistogramKernelINS1_5radix10policy_hubI6__halfijE10Policy1000ELNS0_9SortOrderE1ES6_jNS1_21identity_decomposer_tEEEvPT2_PKT1_SB_iiT3_:
[----:B------:R-:W-:Y:S01]  /*0000*/  LDC R1, c[0x0][0x28] ;  /* 0x00000a00ff017b82 */ /* 0x000fe20000000800 */
[----:B------:R-:W-:Y:S02]  /*0010*/  ULDC UR5, c[0x0][0x220] ;  /* 0x0000880000057ab9 */ /* 0x000fe40000000800 */
[----:B------:R-:W-:-:S04]  /*0020*/  UIADD3 UR4, UR5, -0x1, URZ ;  /* 0xffffffff05047890 */ /* 0x000fc8000fffe03f */
[----:B------:R-:W-:-:S04]  /*0030*/  ULEA.HI UR4, UR4, 0x1, URZ, 0x2 ;  /* 0x0000000104047891 */ /* 0x000fc8000f8f103f */
[----:B------:R-:W-:-:S04]  /*0040*/  UISETP.LT.U32.AND UP0, UPT, UR4, UR5, UPT ;  /* 0x000000050400728c */ /* 0x000fc8000bf01070 */
[----:B------:R-:W-:-:S06]  /*0050*/  USEL UR4, UR4, UR5, UP0 ;  /* 0x0000000504047287 */ /* 0x000fcc0008000000 */
[----:B------:R-:W-:-:S13]  /*0060*/  ISETP.NE.AND P0, PT, RZ, UR4, PT ;  /* 0x00000004ff007c0c */ /* 0x000fda000bf05270 */
[----:B------:R-:W-:Y:S05]  /*0070*/  @!P0 EXIT ;  /* 0x000000000000894d */ /* 0x000fea0003800000 */
[----:B------:R-:W0:Y:S01]  /*0080*/  S2R R0, SR_TID.X ;  /* 0x0000000000007919 */ /* 0x000e220000002100 */
[----:B------:R-:W1:Y:S01]  /*0090*/  S2UR UR7, SR_CTAID.X ;  /* 0x00000000000779c3 */ /* 0x000e620000002500 */
[----:B------:R-:W-:Y:S01]  /*00a0*/  ULDC UR6, c[0x0][0x224] ;  /* 0x0000890000067ab9 */ /* 0x000fe20000000800 */
[----:B------:R-:W-:Y:S01]  /*00b0*/  ULDC UR8, c[0x0][0x228] ;  /* 0x00008a0000087ab9 */ /* 0x000fe20000000800 */
[----:B------:R-:W-:Y:S01]  /*00c0*/  ULDC.64 UR12, c[0x0][0x208] ;  /* 0x00008200000c7ab9 */ /* 0x000fe20000000a00 */
[----:B------:R-:W-:Y:S02]  /*00d0*/  UIADD3 UR4, UR8, 0x7, -UR6 ;  /* 0x0000000708047890 */ /* 0x000fe4000fffe806 */
[----:B------:R-:W-:Y:S02]  /*00e0*/  ULOP3.LUT UR6, URZ, UR6, URZ, 0x33, !UPT ;  /* 0x000000063f067292 */ /* 0x000fe4000f8e333f */
[----:B------:R-:W-:Y:S02]  /*00f0*/  USHF.R.S32.HI UR5, URZ, 0x1f, UR4 ;  /* 0x0000001f3f057899 */ /* 0x000fe40008011404 */
[----:B------:R-:W-:-:S02]  /*0100*/  UIADD3 UR6, UR6, UR8, URZ ;  /* 0x0000000806067290 */ /* 0x000fc4000fffe03f */
[----:B------:R-:W-:Y:S02]  /*0110*/  ULEA.HI UR5, UR5, UR4, URZ, 0x3 ;  /* 0x0000000405057291 */ /* 0x000fe4000f8f183f */
[----:B------:R-:W-:Y:S02]  /*0120*/  ULEA.HI UR9, UR6, 0x1, URZ, 0x1d ;  /* 0x0000000106097891 */ /* 0x000fe4000f8fe83f */
[----:B------:R-:W-:Y:S01]  /*0130*/  USHF.R.S32.HI UR5, URZ, 0x3, UR5 ;  /* 0x000000033f057899 */ /* 0x000fe20008011405 */
[----:B------:R-:W-:-:S03]  /*0140*/  UMOV UR4, URZ ;  /* 0x0000003f00047c82 */ /* 0x000fc60008000000 */
[----:B------:R-:W-:Y:S02]  /*0150*/  ULOP3.LUT UR15, UR5, 0x3, URZ, 0xc0, !UPT ;  /* 0x00000003050f7892 */ /* 0x000fe4000f8ec03f */
[----:B------:R-:W-:Y:S02]  /*0160*/  UIADD3 UR14, UR5, -0x1, URZ ;  /* 0xffffffff050e7890 */ /* 0x000fe4000fffe03f */
[----:B-1----:R-:W-:Y:S02]  /*0170*/  USHF.L.U32 UR7, UR7, 0xb, URZ ;  /* 0x0000000b07077899 */ /* 0x002fe4000800063f */
[----:B------:R-:W-:Y:S01]  /*0180*/  UIADD3 UR6, UR5, -UR15, URZ ;  /* 0x8000000f05067290 */ /* 0x000fe2000fffe03f */
[----:B0-----:R-:W-:Y:S01]  /*0190*/  SHF.R.S32.HI R2, RZ, 0x1f, R0 ;  /* 0x0000001fff027819 */ /* 0x001fe20000011400 */
[C---:B------:R-:W-:Y:S02]  /*01a0*/  VIADD R3, R0.reuse, 0x80 ;  /* 0x0000008000037836 */ /* 0x040fe40000000000 */
[----:B------:R-:W-:-:S02]  /*01b0*/  VIADD R4, R0, 0x100 ;  /* 0x0000010000047836 */ /* 0x000fc40000000000 */
[C---:B------:R-:W-:Y:S02]  /*01c0*/  VIADD R5, R0.reuse, 0x180 ;  /* 0x0000018000057836 */ /* 0x040fe40000000000 */
[C---:B------:R-:W-:Y:S02]  /*01d0*/  VIADD R6, R0.reuse, 0x200 ;  /* 0x0000020000067836 */ /* 0x040fe40000000000 */
[C---:B------:R-:W-:Y:S02]  /*01e0*/  VIADD R7, R0.reuse, 0x280 ;  /* 0x0000028000077836 */ /* 0x040fe40000000000 */
[C---:B------:R-:W-:Y:S02]  /*01f0*/  VIADD R8, R0.reuse, 0x300 ;  /* 0x0000030000087836 */ /* 0x040fe40000000000 */
        /* <DEDUP_REMOVED lines=8> */
[----:B------:R-:W-:-:S07]  /*0280*/  VIADD R17, R0, 0x780 ;  /* 0x0000078000117836 */ /* 0x000fce0000000000 */
.L_x_1611:
[----:B01-34-:R-:W0:Y:S01]  /*0290*/  LDC R18, c[0x0][0x224] ;  /* 0x00008900ff127b82 */ /* 0x01be220000000800 */
[----:B------:R-:W-:Y:S07]  /*02a0*/  BSSY B0, `(.L_x_1579) ;  /* 0x000002e000007945 */ /* 0x000fee0003800000 */
[----:B------:R-:W0:Y:S02]  /*02b0*/  LDC R19, c[0x0][0x228] ;  /* 0x00008a00ff137b82 */ /* 0x000e240000000800 */
[----:B0-----:R-:W-:-:S04]  /*02c0*/  IADD3 R18, R19, 0x7, -R18 ;  /* 0x0000000713127810 */ /* 0x001fc80007ffe812 */
[----:B------:R-:W-:-:S04]  /*02d0*/  ISETP.GT.AND P0, PT, R18, 0x7, PT ;  /* 0x000000071200780c */ /* 0x000fc80003f04270 */
[----:B------:R-:W-:-:S13]  /*02e0*/  ISETP.LT.AND P0, PT, R0, 0x100, P0 ;  /* 0x000001000000780c */ /* 0x000fda0000701270 */
[----:B--2--5:R-:W-:Y:S05]  /*02f0*/  @!P0 BRA `(.L_x_1580) ;  /* 0x0000000000a08947 */ /* 0x024fea0003800000 */
[----:B------:R-:W0:Y:S02]  /*0300*/  S2R R0, SR_TID.X ;  /* 0x0000000000007919 */ /* 0x000e240000002100 */
[----:B0-----:R-:W-:-:S07]  /*0310*/  IMAD.MOV.U32 R18, RZ, RZ, R0 ;  /* 0x000000ffff127224 */ /* 0x001fce00078e0000 */
.L_x_1584:
[----:B------:R-:W-:Y:S01]  /*0320*/  UISETP.GE.U32.AND UP0, UPT, UR14, 0x3, UPT ;  /* 0x000000030e00788c */ /* 0x000fe2000bf06070 */
[----:B------:R-:W-:Y:S01]  /*0330*/  ISETP.NE.AND P2, PT, RZ, UR15, PT ;  /* 0x0000000fff007c0c */ /* 0x000fe2000bf45270 */
[----:B01----:R-:W-:-:S04]  /*0340*/  IMAD.MOV.U32 R19, RZ, RZ, RZ ;  /* 0x000000ffff137224 */ /* 0x003fc800078e00ff */
[----:B------:R-:W-:-:S13]  /*0350*/  PLOP3.LUT P1, PT, PT, PT, UP0, 0x80, 0x0 ;  /* 0x000000000000781c */ /* 0x000fda0003f2f008 */
[----:B------:R-:W-:Y:S05]  /*0360*/  @!P1 BRA `(.L_x_1581) ;  /* 0x0000000000409947 */ /* 0x000fea0003800000 */
[----:B------:R-:W0:Y:S01]  /*0370*/  S2UR UR8, SR_CgaCtaId ;  /* 0x00000000000879c3 */ /* 0x000e220000008800 */
[----:B------:R-:W-:Y:S01]  /*0380*/  UMOV UR5, 0x400 ;  /* 0x0000040000057882 */ /* 0x000fe20000000000 */
[----:B------:R-:W-:Y:S02]  /*0390*/  IMAD.MOV.U32 R19, RZ, RZ, RZ ;  /* 0x000000ffff137224 */ /* 0x000fe400078e00ff */
[----:B------:R-:W-:Y:S01]  /*03a0*/  IMAD.U32 R21, RZ, RZ, UR6 ;  /* 0x00000006ff157e24 */ /* 0x000fe2000f8e00ff */
[----:B0-----:R-:W-:-:S06]  /*03b0*/  ULEA UR5, UR8, UR5, 0x18 ;  /* 0x0000000508057291 */ /* 0x001fcc000f8ec03f */
[----:B------:R-:W-:-:S05]  /*03c0*/  LEA R20, R18, UR5, 0x2 ;  /* 0x0000000512147c11 */ /* 0x000fca000f8e10ff */
[----:B------:R-:W-:-:S07]  /*03d0*/  VIADD R20, R20, 0x800 ;  /* 0x0000080014147836 */ /* 0x000fce0000000000 */
.L_x_1582:
[----:B------:R-:W-:Y:S01]  /*03e0*/  VIADD R21, R21, 0xfffffffc ;  /* 0xfffffffc15157836 */ /* 0x000fe20000000000 */
[----:B------:R-:W-:Y:S01]  /*03f0*/  STS [R20+-0x800], RZ ;  /* 0xfff800ff14007388 */ /* 0x000fe20000000800 */
[----:B------:R-:W-:-:S03]  /*0400*/  VIADD R19, R19, 0x4 ;  /* 0x0000000413137836 */ /* 0x000fc60000000000 */
[----:B------:R-:W-:Y:S01]  /*0410*/  ISETP.NE.AND P1, PT, R21, RZ, PT ;  /* 0x000000ff1500720c */ /* 0x000fe20003f25270 */
[----:B------:R-:W-:Y:S04]  /*0420*/  STS [R20+-0x400], RZ ;  /* 0xfffc00ff14007388 */ /* 0x000fe80000000800 */
[----:B------:R-:W-:Y:S04]  /*0430*/  STS [R20], RZ ;  /* 0x000000ff14007388 */ /* 0x000fe80000000800 */
[----:B------:R0:W-:Y:S02]  /*0440*/  STS [R20+0x400], RZ ;  /* 0x000400ff14007388 */ /* 0x0001e40000000800 */
[----:B0-----:R-:W-:-:S02]  /*0450*/  VIADD R20, R20, 0x1000 ;  /* 0x0000100014147836 */ /* 0x001fc40000000000 */
[----:B------:R-:W-:Y:S05]  /*0460*/  @P1 BRA `(.L_x_1582) ;  /* 0xfffffffc00dc1947 */ /* 0x000fea000383ffff */
.L_x_1581:
[----:B------:R-:W-:Y:S05]  /*0470*/  @!P2 BRA `(.L_x_1583) ;  /* 0x000000000034a947 */ /* 0x000fea0003800000 */
[----:B------:R-:W0:Y:S01]  /*0480*/  S2UR UR8, SR_CgaCtaId ;  /* 0x00000000000879c3 */ /* 0x000e220000008800 */
[----:B------:R-:W-:Y:S01]  /*0490*/  UMOV UR5, 0x400 ;  /* 0x0000040000057882 */ /* 0x000fe20000000000 */
[----:B------:R-:W-:-:S06]  /*04a0*/  UISETP.NE.AND UP0, UPT, UR15, 0x1, UPT ;  /* 0x000000010f00788c */ /* 0x000fcc000bf05270 */
[----:B------:R-:W-:Y:S01]  /*04b0*/  PLOP3.LUT P1, PT, PT, PT, UP0, 0x80, 0x0 ;  /* 0x000000000000781c */ /* 0x000fe20003f2f008 */
[----:B0-----:R-:W-:-:S06]  /*04c0*/  ULEA UR5, UR8, UR5, 0x18 ;  /* 0x0000000508057291 */ /* 0x001fcc000f8ec03f */
[----:B------:R-:W-:-:S05]  /*04d0*/  LEA R19, R19, UR5, 0xa ;  /* 0x0000000513137c11 */ /* 0x000fca000f8e50ff */
[----:B------:R-:W-:-:S05]  /*04e0*/  IMAD R19, R18, 0x4, R19 ;  /* 0x0000000412137824 */ /* 0x000fca00078e0213 */
[----:B------:R0:W-:Y:S01]  /*04f0*/  STS [R19], RZ ;  /* 0x000000ff13007388 */ /* 0x0001e20000000800 */
[----:B------:R-:W-:Y:S05]  /*0500*/  @!P1 BRA `(.L_x_1583) ;  /* 0x0000000000109947 */ /* 0x000fea0003800000 */
[----:B------:R-:W-:Y:S01]  /*0510*/  UISETP.NE.AND UP0, UPT, UR15, 0x2, UPT ;  /* 0x000000020f00788c */ /* 0x000fe2000bf05270 */
[----:B------:R1:W-:Y:S05]  /*0520*/  STS [R19+0x400], RZ ;  /* 0x000400ff13007388 */ /* 0x0003ea0000000800 */
[----:B------:R-:W-:-:S13]  /*0530*/  PLOP3.LUT P1, PT, PT, PT, UP0, 0x80, 0x0 ;  /* 0x000000000000781c */ /* 0x000fda0003f2f008 */
[----:B------:R1:W-:Y:S02]  /*0540*/  @P1 STS [R19+0x800], RZ ;  /* 0x000800ff13001388 */ /* 0x0003e40000000800 */
.L_x_1583:
[C---:B------:R-:W-:Y:S01]  /*0550*/  ISETP.GE.AND P1, PT, R18.reuse, 0x80, PT ;  /* 0x000000801200780c */ /* 0x040fe20003f26270 */
[----:B------:R-:W-:-:S12]  /*0560*/  VIADD R18, R18, 0x80 ;  /* 0x0000008012127836 */ /* 0x000fd80000000000 */
[----:B------:R-:W-:Y:S05]  /*0570*/  @!P1 BRA `(.L_x_1584) ;  /* 0xfffffffc00689947 */ /* 0x000fea000383ffff */
.L_x_1580:
[----:B------:R-:W-:Y:S05]  /*0580*/  BSYNC B0 ;  /* 0x0000000000007941 */ /* 0x000fea0003800000 */
.L_x_1579:
[----:B------:R-:W-:Y:S02]  /*0590*/  ULDC UR5, c[0x0][0x220] ;  /* 0x0000880000057ab9 */ /* 0x000fe40000000800 */
[----:B------:R-:W-:-:S04]  /*05a0*/  UIMAD UR5, UR4, -0x40000000, UR5 ;  /* 0xc0000000040578a4 */ /* 0x000fc8000f8e0205 */
[----:B------:R-:W-:-:S04]  /*05b0*/  UISETP.LT.U32.AND UP0, UPT, UR5, 0x40000000, UPT ;  /* 0x400000000500788c */ /* 0x000fc8000bf01070 */
[----:B------:R-:W-:-:S04]  /*05c0*/  USEL UR5, UR5, 0x40000000, UP0 ;  /* 0x4000000005057887 */ /* 0x000fc80008000000 */
[----:B------:R-:W-:Y:S01]  /*05d0*/  UISETP.GE.U32.AND UP0, UPT, UR7, UR5, UPT ;  /* 0x000000050700728c */ /* 0x000fe2000bf06070 */
[----:B------:R-:W-:Y:S08]  /*05e0*/  BAR.SYNC.DEFER_BLOCKING 0x0 ;  /* 0x0000000000007b1d */ /* 0x000ff00000010000 */
[----:B------:R-:W-:Y:S01]  /*05f0*/  BAR.SYNC.DEFER_BLOCKING 0x0 ;  /* 0x0000000000007b1d */ /* 0x000fe20000010000 */
[----:B------:R-:W-:-:S13]  /*0600*/  PLOP3.LUT P1, PT, PT, PT, UP0, 0x80, 0x0 ;  /* 0x000000000000781c */ /* 0x000fda0003f2f008 */
[----:B------:R-:W-:Y:S05]  /*0610*/  @P1 BRA `(.L_x_1585) ;  /* 0x0000001400001947 */ /* 0x000fea0003800000 */
[----:B------:R-:W-:-:S05]  /*0620*/  UMOV UR8, UR7 ;  /* 0x0000000700087c82 */ /* 0x000fca0008000000 */
.L_x_1591:
[----:B------:R-:W-:Y:S01]  /*0630*/  ULEA UR5, UR4, UR8, 0x1e ;  /* 0x0000000804057291 */ /* 0x000fe2000f8ef03f */
[----:B------:R-:W-:Y:S01]  /*0640*/  BSSY B0, `(.L_x_1586) ;  /* 0x000004e000007945 */ /* 0x000fe20003800000 */
[----:B------:R-:W-:Y:S01]  /*0650*/  ULDC UR10, c[0x0][0x220] ;  /* 0x00008800000a7ab9 */ /* 0x000fe20000000800 */
[----:B------:R-:W-:Y:S01]  /*0660*/  ULDC.64 UR16, c[0x0][0x218] ;  /* 0x0000860000107ab9 */ /* 0x000fe20000000a00 */
[----:B------:R-:W-:Y:S02]  /*0670*/  UIADD3 UR11, -UR5, UR10, URZ ;  /* 0x0000000a050b7290 */ /* 0x000fe4000fffe13f */
[----:B01----:R-:W-:Y:S02]  /*0680*/  IADD3 R19, P1, R0, UR5, RZ ;  /* 0x0000000500137c10 */ /* 0x003fe4000ff3e0ff */
[----:B------:R-:W-:-:S03]  /*0690*/  UISETP.GT.U32.AND UP0, UPT, UR11, 0x7ff, UPT ;  /* 0x000007ff0b00788c */ /* 0x000fc6000bf04070 */
[----:B-----5:R-:W-:Y:S01]  /*06a0*/  IMAD.X R20, RZ, RZ, R2, P1 ;  /* 0x000000ffff147224 */ /* 0x020fe200008e0602 */
[C---:B------:R-:W-:Y:S02]  /*06b0*/  LEA R18, P1, R19.reuse, UR16, 0x1 ;  /* 0x0000001013127c11 */ /* 0x040fe4000f8208ff */
[----:B------:R-:W-:Y:S02]  /*06c0*/  PLOP3.LUT P2, PT, PT, PT, UP0, 0x80, 0x0 ;  /* 0x000000000000781c */ /* 0x000fe40003f4f008 */
[----:B------:R-:W-:-:S11]  /*06d0*/  LEA.HI.X R19, R19, UR17, R20, 0x1, P1 ;  /* 0x0000001113137c11 */ /* 0x000fd600088f0c14 */
[----:B--2---:R-:W-:Y:S05]  /*06e0*/  @P2 BRA `(.L_x_1587) ;  /* 0x0000000000cc2947 */ /* 0x004fea0003800000 */
[----:B------:R-:W0:Y:S01]  /*06f0*/  S2R R0, SR_TID.X ;  /* 0x0000000000007919 */ /* 0x000e220000002100 */
[----:B------:R-:W-:Y:S01]  /*0700*/  ISETP.GE.AND P3, PT, R3, UR11, PT ;  /* 0x0000000b03007c0c */ /* 0x000fe2000bf66270 */
[----:B------:R-:W-:Y:S01]  /*0710*/  IMAD.MOV.U32 R33, RZ, RZ, 0xffff ;  /* 0x0000ffffff217424 */ /* 0x000fe200078e00ff */
[----:B------:R-:W-:Y:S01]  /*0720*/  ISETP.GE.AND P2, PT, R4, UR11, PT ;  /* 0x0000000b04007c0c */ /* 0x000fe2000bf46270 */
[----:B------:R-:W-:Y:S01]  /*0730*/  IMAD.MOV.U32 R32, RZ, RZ, 0xffff ;  /* 0x0000ffffff207424 */ /* 0x000fe200078e00ff */
[----:B------:R-:W-:Y:S01]  /*0740*/  ISETP.GE.AND P6, PT, R6, UR11, PT ;  /* 0x0000000b06007c0c */ /* 0x000fe2000bfc6270 */
[----:B------:R-:W-:Y:S01]  /*0750*/  IMAD.MOV.U32 R30, RZ, RZ, 0xffff ;  /* 0x0000ffffff1e7424 */ /* 0x000fe200078e00ff */
[----:B------:R-:W-:Y:S02]  /*0760*/  ISETP.GE.AND P5, PT, R7, UR11, PT ;  /* 0x0000000b07007c0c */ /* 0x000fe4000bfa6270 */
[----:B------:R-:W-:-:S05]  /*0770*/  ISETP.GE.AND P1, PT, R5, UR11, PT ;  /* 0x0000000b05007c0c */ /* 0x000fca000bf26270 */
[----:B------:R1:W5:Y:S01]  /*0780*/  @!P3 LDG.E.U16 R32, desc[UR12][R18.64+0x100] ;  /* 0x0001000c1220b981 */ /* 0x000362000c1e1500 */
[----:B------:R-:W-:-:S03]  /*0790*/  ISETP.GE.AND P3, PT, R9, UR11, PT ;  /* 0x0000000b09007c0c */ /* 0x000fc6000bf66270 */
[----:B------:R1:W5:Y:S01]  /*07a0*/  @!P2 LDG.E.U16 R30, desc[UR12][R18.64+0x200] ;  /* 0x0002000c121ea981 */ /* 0x000362000c1e1500 */
[----:B0-----:R-:W-:Y:S02]  /*07b0*/  ISETP.GE.AND P4, PT, R0, UR11, PT ;  /* 0x0000000b00007c0c */ /* 0x001fe4000bf86270 */
[----:B------:R-:W-:Y:S01]  /*07c0*/  ISETP.GE.AND P2, PT, R10, UR11, PT ;  /* 0x0000000b0a007c0c */ /* 0x000fe2000bf46270 */
[----:B------:R-:W-:Y:S02]  /*07d0*/  IMAD.MOV.U32 R36, RZ, RZ, 0xffff ;  /* 0x0000ffffff247424 */ /* 0x000fe400078e00ff */
[----:B------:R-:W-:Y:S02]  /*07e0*/  IMAD.MOV.U32 R35, RZ, RZ, 0xffff ;  /* 0x0000ffffff237424 */ /* 0x000fe400078e00ff */
[----:B------:R-:W-:Y:S02]  /*07f0*/  IMAD.MOV.U32 R20, RZ, RZ, 0xffff ;  /* 0x0000ffffff147424 */ /* 0x000fe400078e00ff */
[----:B------:R-:W-:Y:S01]  /*0800*/  IMAD.MOV.U32 R21, RZ, RZ, 0xffff ;  /* 0x0000ffffff157424 */ /* 0x000fe200078e00ff */
[----:B------:R1:W5:Y:S04]  /*0810*/  @!P6 LDG.E.U16 R36, desc[UR12][R18.64+0x400] ;  /* 0x0004000c1224e981 */ /* 0x000368000c1e1500 */
[----:B------:R1:W5:Y:S01]  /*0820*/  @!P4 LDG.E.U16 R33, desc[UR12][R18.64] ;  /* 0x0000000c1221c981 */ /* 0x000362000c1e1500 */
[----:B------:R-:W-:Y:S01]  /*0830*/  ISETP.GE.AND P4, PT, R8, UR11, PT ;  /* 0x0000000b08007c0c */ /* 0x000fe2000bf86270 */
[----:B------:R-:W-:Y:S01]  /*0840*/  IMAD.MOV.U32 R22, RZ, RZ, 0xffff ;  /* 0x0000ffffff167424 */ /* 0x000fe200078e00ff */
[----:B------:R-:W-:Y:S01]  /*0850*/  ISETP.GE.AND P6, PT, R12, UR11, PT ;  /* 0x0000000b0c007c0c */ /* 0x000fe2000bfc6270 */
[----:B------:R1:W5:Y:S01]  /*0860*/  @!P5 LDG.E.U16 R35, desc[UR12][R18.64+0x500] ;  /* 0x0005000c1223d981 */ /* 0x000362000c1e1500 */
[----:B------:R-:W-:Y:S01]  /*0870*/  ISETP.GE.AND P5, PT, R13, UR11, PT ;  /* 0x0000000b0d007c0c */ /* 0x000fe2000bfa6270 */
[----:B------:R-:W-:-:S02]  /*0880*/  IMAD.MOV.U32 R28, RZ, RZ, 0xffff ;  /* 0x0000ffffff1c7424 */ /* 0x000fc400078e00ff */
[----:B------:R1:W5:Y:S01]  /*0890*/  @!P3 LDG.E.U16 R21, desc[UR12][R18.64+0x700] ;  /* 0x0007000c1215b981 */ /* 0x000362000c1e1500 */
[----:B------:R-:W-:-:S03]  /*08a0*/  ISETP.GE.AND P3, PT, R15, UR11, PT ;  /* 0x0000000b0f007c0c */ /* 0x000fc6000bf66270 */
[----:B------:R1:W5:Y:S01]  /*08b0*/  @!P2 LDG.E.U16 R22, desc[UR12][R18.64+0x800] ;  /* 0x0008000c1216a981 */ /* 0x000362000c1e1500 */
[----:B------:R-:W-:-:S03]  /*08c0*/  ISETP.GE.AND P2, PT, R16, UR11, PT ;  /* 0x0000000b10007c0c */ /* 0x000fc6000bf46270 */
[----:B------:R1:W5:Y:S01]  /*08d0*/  @!P4 LDG.E.U16 R20, desc[UR12][R18.64+0x600] ;  /* 0x0006000c1214c981 */ /* 0x000362000c1e1500 */
[----:B------:R-:W-:Y:S01]  /*08e0*/  ISETP.GE.AND P4, PT, R14, UR11, PT ;  /* 0x0000000b0e007c0c */ /* 0x000fe2000bf86270 */
[----:B------:R-:W-:Y:S02]  /*08f0*/  IMAD.MOV.U32 R24, RZ, RZ, 0xffff ;  /* 0x0000ffffff187424 */ /* 0x000fe400078e00ff */
[----:B------:R-:W-:Y:S01]  /*0900*/  IMAD.MOV.U32 R25, RZ, RZ, 0xffff ;  /* 0x0000ffffff197424 */ /* 0x000fe200078e00ff */
[----:B------:R1:W5:Y:S01]  /*0910*/  @!P1 LDG.E.U16 R28, desc[UR12][R18.64+0x300] ;  /* 0x0003000c121c9981 */ /* 0x000362000c1e1500 */
[----:B------:R-:W-:Y:S02]  /*0920*/  IMAD.MOV.U32 R26, RZ, RZ, 0xffff ;  /* 0x0000ffffff1a7424 */ /* 0x000fe400078e00ff */
[----:B------:R-:W-:Y:S01]  /*0930*/  IMAD.MOV.U32 R27, RZ, RZ, 0xffff ;  /* 0x0000ffffff1b7424 */ /* 0x000fe200078e00ff */
[----:B------:R1:W5:Y:S01]  /*0940*/  @!P6 LDG.E.U16 R24, desc[UR12][R18.64+0xa00] ;  /* 0x000a000c1218e981 */ /* 0x000362000c1e1500 */
[----:B------:R-:W-:-:S03]  /*0950*/  IMAD.MOV.U32 R29, RZ, RZ, 0xffff ;  /* 0x0000ffffff1d7424 */ /* 0x000fc600078e00ff */
[----:B------:R1:W5:Y:S04]  /*0960*/  @!P5 LDG.E.U16 R25, desc[UR12][R18.64+0xb00] ;  /* 0x000b000c1219d981 */ /* 0x000368000c1e1500 */
[----:B------:R1:W5:Y:S04]  /*0970*/  @!P4 LDG.E.U16 R26, desc[UR12][R18.64+0xc00] ;  /* 0x000c000c121ac981 */ /* 0x000368000c1e1500 */
[----:B------:R1:W5:Y:S04]  /*0980*/  @!P3 LDG.E.U16 R27, desc[UR12][R18.64+0xd00] ;  /* 0x000d000c121bb981 */ /* 0x000368000c1e1500 */
[----:B------:R1:W5:Y:S01]  /*0990*/  @!P2 LDG.E.U16 R29, desc[UR12][R18.64+0xe00] ;  /* 0x000e000c121da981 */ /* 0x000362000c1e1500 */
[----:B------:R-:W-:Y:S01]  /*09a0*/  ISETP.GE.AND P1, PT, R11, UR11, PT ;  /* 0x0000000b0b007c0c */ /* 0x000fe2000bf26270 */
[----:B------:R-:W-:-:S12]  /*09b0*/  IMAD.MOV.U32 R23, RZ, RZ, 0xffff ;  /* 0x0000ffffff177424 */ /* 0x000fd800078e00ff */
[----:B------:R1:W5:Y:S01]  /*09c0*/  @!P1 LDG.E.U16 R23, desc[UR12][R18.64+0x900] ;  /* 0x0009000c12179981 */ /* 0x000362000c1e1500 */
[----:B------:R-:W-:Y:S01]  /*09d0*/  ISETP.GE.AND P1, PT, R17, UR11, PT ;  /* 0x0000000b11007c0c */ /* 0x000fe2000bf26270 */
[----:B------:R-:W-:-:S12]  /*09e0*/  IMAD.MOV.U32 R31, RZ, RZ, 0xffff ;  /* 0x0000ffffff1f7424 */ /* 0x000fd800078e00ff */
[----:B-1----:R-:W-:Y:S05]  /*09f0*/  @P1 BRA `(.L_x_1588) ;  /* 0x0000000000481947 */ /* 0x002fea0003800000 */
[----:B------:R1:W5:Y:S01]  /*0a00*/  LDG.E.U16 R31, desc[UR12][R18.64+0xf00] ;  /* 0x000f000c121f7981 */ /* 0x000362000c1e1500 */
[----:B------:R-:W-:Y:S05]  /*0a10*/  BRA `(.L_x_1588) ;  /* 0x0000000000407947 */ /* 0x000fea0003800000 */
.L_x_1587:
        /* <DEDUP_REMOVED lines=16> */
.L_x_1588:
[----:B------:R-:W-:Y:S05]  /*0b20*/  BSYNC B0 ;  /* 0x0000000000007941 */ /* 0x000fea0003800000 */
.L_x_1586:
[----:B------:R-:W-:Y:S01]  /*0b30*/  ULDC UR5, c[0x0][0x224] ;  /* 0x0000890000057ab9 */ /* 0x000fe20000000800 */
[----:B------:R-:W-:Y:S02]  /*0b40*/  ULDC UR19, c[0x0][0x228] ;  /* 0x00008a0000137ab9 */ /* 0x000fe40000000800 */
[----:B------:R-:W-:-:S06]  /*0b50*/  UISETP.GE.AND UP0, UPT, UR5, UR19, UPT ;  /* 0x000000130500728c */ /* 0x000fcc000bf06270 */
[----:B------:R-:W-:-:S13]  /*0b60*/  PLOP3.LUT P1, PT, PT, PT, UP0, 0x80, 0x0 ;  /* 0x000000000000781c */ /* 0x000fda0003f2f008 */
[----:B------:R-:W-:Y:S05]  /*0b70*/  @P1 BRA `(.L_x_1589) ;  /* 0x0000000c00881947 */ /* 0x000fea0003800000 */
[----:B01---5:R-:W-:Y:S01]  /*0b80*/  PRMT R18, R33, 0x9910, RZ ;  /* 0x0000991021127816 */ /* 0x023fe200000000ff */
[----:B------:R-:W-:Y:S01]  /*0b90*/  IMAD.MOV.U32 R34, RZ, RZ, 0xffff ;  /* 0x0000ffffff227424 */ /* 0x000fe200078e00ff */
[----:B------:R-:W0:Y:S01]  /*0ba0*/  S2UR UR11, SR_CgaCtaId ;  /* 0x00000000000b79c3 */ /* 0x000e220000008800 */
[----:B------:R-:W-:Y:S01]  /*0bb0*/  UMOV UR5, 0x400 ;  /* 0x0000040000057882 */ /* 0x000fe20000000000 */
[----:B------:R-:W-:Y:S01]  /*0bc0*/  ISETP.GE.AND P1, PT, R18, RZ, PT ;  /* 0x000000ff1200720c */ /* 0x000fe20003f26270 */
[----:B------:R-:W-:-:S03]  /*0bd0*/  ULDC UR16, c[0x0][0x224] ;  /* 0x0000890000107ab9 */ /* 0x000fc60000000800 */
[----:B------:R-:W-:-:S04]  /*0be0*/  SEL R18, R34, 0x8000, !P1 ;  /* 0x0000800022127807 */ /* 0x000fc80004800000 */
[----:B------:R-:W-:Y:S02]  /*0bf0*/  LOP3.LUT R33, R18, R33, RZ, 0x3c, !PT ;  /* 0x0000002112217212 */ /* 0x000fe400078e3cff */
[----:B------:R-:W-:-:S04]  /*0c00*/  PRMT R18, R32, 0x9910, RZ ;  /* 0x0000991020127816 */ /* 0x000fc800000000ff */
[----:B------:R-:W-:Y:S02]  /*0c10*/  ISETP.GE.AND P1, PT, R18, RZ, PT ;  /* 0x000000ff1200720c */ /* 0x000fe40003f26270 */
[----:B------:R-:W-:Y:S02]  /*0c20*/  PRMT R18, R30, 0x9910, RZ ;  /* 0x000099101e127816 */ /* 0x000fe400000000ff */
[----:B------:R-:W-:Y:S02]  /*0c30*/  SEL R19, R34, 0x8000, !P1 ;  /* 0x0000800022137807 */ /* 0x000fe40004800000 */
[----:B------:R-:W-:Y:S02]  /*0c40*/  ISETP.GE.AND P1, PT, R18, RZ, PT ;  /* 0x000000ff1200720c */ /* 0x000fe40003f26270 */
[----:B------:R-:W-:Y:S01]  /*0c50*/  PRMT R18, R28, 0x9910, RZ ;  /* 0x000099101c127816 */ /* 0x000fe200000000ff */
[----:B0-----:R-:W-:Y:S01]  /*0c60*/  ULEA UR11, UR11, UR5, 0x18 ;  /* 0x000000050b0b7291 */ /* 0x001fe2000f8ec03f */
[----:B------:R-:W-:-:S02]  /*0c70*/  LOP3.LUT R32, R19, R32, RZ, 0x3c, !PT ;  /* 0x0000002013207212 */ /* 0x000fc400078e3cff */
[----:B------:R-:W-:Y:S01]  /*0c80*/  SEL R19, R34, 0x8000, !P1 ;  /* 0x0000800022137807 */ /* 0x000fe20004800000 */
[----:B------:R-:W-:Y:S01]  /*0c90*/  UMOV UR5, URZ ;  /* 0x0000003f00057c82 */ /* 0x000fe20008000000 */
[----:B------:R-:W-:Y:S02]  /*0ca0*/  ISETP.GE.AND P1, PT, R18, RZ, PT ;  /* 0x000000ff1200720c */ /* 0x000fe40003f26270 */
[----:B------:R-:W-:Y:S02]  /*0cb0*/  PRMT R18, R36, 0x9910, RZ ;  /* 0x0000991024127816 */ /* 0x000fe400000000ff */
[----:B------:R-:W-:Y:S02]  /*0cc0*/  LOP3.LUT R30, R19, R30, RZ, 0x3c, !PT ;  /* 0x0000001e131e7212 */ /* 0x000fe400078e3cff */
[----:B------:R-:W-:Y:S02]  /*0cd0*/  SEL R19, R34, 0x8000, !P1 ;  /* 0x0000800022137807 */ /* 0x000fe40004800000 */
[----:B------:R-:W-:-:S02]  /*0ce0*/  ISETP.GE.AND P1, PT, R18, RZ, PT ;  /* 0x000000ff1200720c */ /* 0x000fc40003f26270 */
[----:B------:R-:W-:Y:S02]  /*0cf0*/  LOP3.LUT R28, R19, R28, RZ, 0x3c, !PT ;  /* 0x0000001c131c7212 */ /* 0x000fe400078e3cff */
[----:B------:R-:W-:-:S04]  /*0d00*/  SEL R19, R34, 0x8000, !P1 ;  /* 0x0000800022137807 */ /* 0x000fc80004800000 */
[----:B------:R-:W-:Y:S02]  /*0d10*/  LOP3.LUT R18, R19, R36, RZ, 0x3c, !PT ;  /* 0x0000002413127212 */ /* 0x000fe400078e3cff */
[----:B------:R-:W-:-:S04]  /*0d20*/  PRMT R19, R35, 0x9910, RZ ;  /* 0x0000991023137816 */ /* 0x000fc800000000ff */
[----:B------:R-:W-:-:S04]  /*0d30*/  ISETP.GE.AND P1, PT, R19, RZ, PT ;  /* 0x000000ff1300720c */ /* 0x000fc80003f26270 */
[----:B------:R-:W-:-:S04]  /*0d40*/  SEL R36, R34, 0x8000, !P1 ;  /* 0x0000800022247807 */ /* 0x000fc80004800000 */
[----:B------:R-:W-:Y:S02]  /*0d50*/  LOP3.LUT R19, R36, R35, RZ, 0x3c, !PT ;  /* 0x0000002324137212 */ /* 0x000fe400078e3cff */
[----:B------:R-:W-:-:S04]  /*0d60*/  PRMT R35, R20, 0x9910, RZ ;  /* 0x0000991014237816 */ /* 0x000fc800000000ff */
[----:B------:R-:W-:-:S04]  /*0d70*/  ISETP.GE.AND P1, PT, R35, RZ, PT ;  /* 0x000000ff2300720c */ /* 0x000fc80003f26270 */
[----:B------:R-:W-:-:S04]  /*0d80*/  SEL R35, R34, 0x8000, !P1 ;  /* 0x0000800022237807 */ /* 0x000fc80004800000 */
[----:B------:R-:W-:Y:S02]  /*0d90*/  LOP3.LUT R20, R35, R20, RZ, 0x3c, !PT ;  /* 0x0000001423147212 */ /* 0x000fe400078e3cff */
[----:B------:R-:W-:-:S04]  /*0da0*/  PRMT R35, R21, 0x9910, RZ ;  /* 0x0000991015237816 */ /* 0x000fc800000000ff */
[----:B------:R-:W-:Y:S02]  /*0db0*/  ISETP.GE.AND P1, PT, R35, RZ, PT ;  /* 0x000000ff2300720c */ /* 0x000fe40003f26270 */
[----:B------:R-:W-:Y:S02]  /*0dc0*/  PRMT R35, R22, 0x9910, RZ ;  /* 0x0000991016237816 */ /* 0x000fe400000000ff */
[----:B------:R-:W-:Y:S02]  /*0dd0*/  SEL R36, R34, 0x8000, !P1 ;  /* 0x0000800022247807 */ /* 0x000fe40004800000 */
[----:B------:R-:W-:Y:S02]  /*0de0*/  ISETP.GE.AND P1, PT, R35, RZ, PT ;  /* 0x000000ff2300720c */ /* 0x000fe40003f26270 */
[----:B------:R-:W-:Y:S02]  /*0df0*/  LOP3.LUT R21, R36, R21, RZ, 0x3c, !PT ;  /* 0x0000001524157212 */ /* 0x000fe400078e3cff */
        /* <DEDUP_REMOVED lines=23> */
[----:B------:R-:W-:Y:S02]  /*0f70*/  PRMT R35, R31, 0x9910, RZ ;  /* 0x000099101f237816 */ /* 0x000fe400000000ff */
[----:B------:R-:W-:-:S02]  /*0f80*/  LOP3.LUT R27, R36, R27, RZ, 0x3c, !PT ;  /* 0x0000001b241b7212 */ /* 0x000fc400078e3cff */
[----:B------:R-:W-:Y:S02]  /*0f90*/  SEL R36, R34, 0x8000, !P1 ;  /* 0x0000800022247807 */ /* 0x000fe40004800000 */
[----:B------:R-:W-:Y:S02]  /*0fa0*/  ISETP.GE.AND P1, PT, R35, RZ, PT ;  /* 0x000000ff2300720c */ /* 0x000fe40003f26270 */
[----:B------:R-:W-:Y:S02]  /*0fb0*/  LOP3.LUT R29, R36, R29, RZ, 0x3c, !PT ;  /* 0x0000001d241d7212 */ /* 0x000fe400078e3cff */
[----:B------:R-:W-:-:S04]  /*0fc0*/  SEL R34, R34, 0x8000, !P1 ;  /* 0x0000800022227807 */ /* 0x000fc80004800000 */
[----:B------:R-:W-:Y:S02]  /*0fd0*/  LOP3.LUT R31, R34, R31, RZ, 0x3c, !PT ;  /* 0x0000001f221f7212 */ /* 0x000fe400078e3cff */
[----:B------:R-:W-:Y:S02]  /*0fe0*/  PRMT R34, R33, 0x9910, RZ ;  /* 0x0000991021227816 */ /* 0x000fe400000000ff */
[----:B------:R-:W-:Y:S02]  /*0ff0*/  LOP3.LUT R33, RZ, R33, RZ, 0x33, !PT ;  /* 0x00000021ff217212 */ /* 0x000fe400078e33ff */
[----:B------:R-:W-:Y:S02]  /*1000*/  ISETP.NE.AND P2, PT, R34, -0x8000, PT ;  /* 0xffff80002200780c */ /* 0x000fe40003f45270 */
[----:B------:R-:W-:Y:S02]  /*1010*/  PRMT R34, R32, 0x9910, RZ ;  /* 0x0000991020227816 */ /* 0x000fe400000000ff */
[----:B------:R-:W-:-:S02]  /*1020*/  SEL R33, R33, 0x8000, P2 ;  /* 0x0000800021217807 */ /* 0x000fc40001000000 */
[----:B------:R-:W-:Y:S02]  /*1030*/  ISETP.NE.AND P3, PT, R34, -0x8000, PT ;  /* 0xffff80002200780c */ /* 0x000fe40003f65270 */
        /* <DEDUP_REMOVED lines=30> */
[----:B------:R-:W-:Y:S02]  /*1220*/  LOP3.LUT R20, RZ, R20, RZ, 0x33, !PT ;  /* 0x00000014ff147212 */ /* 0x000fe400078e33ff */
[----:B------:R-:W-:Y:S02]  /*1230*/  PRMT R34, R26, 0x9910, RZ ;  /* 0x000099101a227816 */ /* 0x000fe400000000ff */
[----:B------:R-:W-:Y:S02]  /*1240*/  SEL R20, R20, 0x8000, P2 ;  /* 0x0000800014147807 */ /* 0x000fe40001000000 */
[----:B------:R-:W-:Y:S02]  /*1250*/  ISETP.NE.AND P2, PT, R34, -0x8000, PT ;  /* 0xffff80002200780c */ /* 0x000fe40003f45270 */
[----:B------:R-:W-:-:S02]  /*1260*/  LOP3.LUT R21, RZ, R21, RZ, 0x33, !PT ;  /* 0x00000015ff157212 */ /* 0x000fc400078e33ff */
[----:B------:R-:W-:Y:S02]  /*1270*/  PRMT R34, R27, 0x9910, RZ ;  /* 0x000099101b227816 */ /* 0x000fe400000000ff */
[----:B------:R-:W-:Y:S02]  /*1280*/  SEL R21, R21, 0x8000, P3 ;  /* 0x0000800015157807 */ /* 0x000fe40001800000 */
[----:B------:R-:W-:Y:S02]  /*1290*/  ISETP.NE.AND P3, PT, R34, -0x8000, PT ;  /* 0xffff80002200780c */ /* 0x000fe40003f65270 */
[----:B------:R-:W-:Y:S02]  /*12a0*/  LOP3.LUT R22, RZ, R22, RZ, 0x33, !PT ;  /* 0x00000016ff167212 */ /* 0x000fe400078e33ff */
        /* <DEDUP_REMOVED lines=8> */
[----:B------:R-:W-:Y:S02]  /*1330*/  LOP3.LUT R25, RZ, R25, RZ, 0x33, !PT ;  /* 0x00000019ff197212 */ /* 0x000fe400078e33ff */
[----:B------:R-:W-:Y:S02]  /*1340*/  LOP3.LUT R26, RZ, R26, RZ, 0x33, !PT ;  /* 0x0000001aff1a7212 */ /* 0x000fe400078e33ff */
[----:B------:R-:W-:Y:S02]  /*1350*/  LOP3.LUT R27, RZ, R27, RZ, 0x33, !PT ;  /* 0x0000001bff1b7212 */ /* 0x000fe400078e33ff */
[----:B------:R-:W-:Y:S02]  /*1360*/  LOP3.LUT R29, RZ, R29, RZ, 0x33, !PT ;  /* 0x0000001dff1d7212 */ /* 0x000fe400078e33ff */
[----:B------:R-:W-:Y:S02]  /*1370*/  LOP3.LUT R31, RZ, R31, RZ, 0x33, !PT ;  /* 0x0000001fff1f7212 */ /* 0x000fe400078e33ff */
[----:B------:R-:W-:-:S02]  /*1380*/  SEL R24, R24, 0x8000, P6 ;  /* 0x0000800018187807 */ /* 0x000fc40003000000 */
[----:B------:R-:W-:Y:S02]  /*1390*/  SEL R25, R25, 0x8000, P1 ;  /* 0x0000800019197807 */ /* 0x000fe40000800000 */
[----:B------:R-:W-:Y:S02]  /*13a0*/  SEL R26, R26, 0x8000, P2 ;  /* 0x000080001a1a7807 */ /* 0x000fe40001000000 */
[----:B------:R-:W-:Y:S02]  /*13b0*/  SEL R27, R27, 0x8000, P3 ;  /* 0x000080001b1b7807 */ /* 0x000fe40001800000 */
[----:B------:R-:W-:Y:S02]  /*13c0*/  SEL R29, R29, 0x8000, P4 ;  /* 0x000080001d1d7807 */ /* 0x000fe40002000000 */
[----:B------:R-:W-:Y:S02]  /*13d0*/  SEL R31, R31, 0x8000, P5 ;  /* 0x000080001f1f7807 */ /* 0x000fe40002800000 */
[----:B------:R-:W-:-:S02]  /*13e0*/  LOP3.LUT R33, R33, 0xffff, RZ, 0xc0, !PT ;  /* 0x0000ffff21217812 */ /* 0x000fc400078ec0ff */
[----:B------:R-:W-:Y:S02]  /*13f0*/  LOP3.LUT R32, R32, 0xffff, RZ, 0xc0, !PT ;  /* 0x0000ffff20207812 */ /* 0x000fe400078ec0ff */
[----:B------:R-:W-:Y:S02]  /*1400*/  LOP3.LUT R30, R30, 0xffff, RZ, 0xc0, !PT ;  /* 0x0000ffff1e1e7812 */ /* 0x000fe400078ec0ff */
[----:B------:R-:W-:Y:S02]  /*1410*/  LOP3.LUT R28, R28, 0xffff, RZ, 0xc0, !PT ;  /* 0x0000ffff1c1c7812 */ /* 0x000fe400078ec0ff */
[----:B------:R-:W-:Y:S02]  /*1420*/  LOP3.LUT R18, R18, 0xffff, RZ, 0xc0, !PT ;  /* 0x0000ffff12127812 */ /* 0x000fe400078ec0ff */
[----:B------:R-:W-:Y:S02]  /*1430*/  LOP3.LUT R19, R19, 0xffff, RZ, 0xc0, !PT ;  /* 0x0000ffff13137812 */ /* 0x000fe400078ec0ff */
        /* <DEDUP_REMOVED lines=9> */
[----:B------:R-:W-:-:S07]  /*14d0*/  LOP3.LUT R31, R31, 0xffff, RZ, 0xc0, !PT ;  /* 0x0000ffff1f1f7812 */ /* 0x000fce00078ec0ff */
.L_x_1590:
[----:B--2---:R-:W-:Y:S01]  /*14e0*/  IMAD R34, RZ, RZ, -UR16 ;  /* 0x80000010ff227e24 */ /* 0x004fe2000f8e02ff */
[----:B------:R-:W-:Y:S01]  /*14f0*/  ULOP3.LUT UR17, UR16, 0xffff, URZ, 0xc0, !UPT ;  /* 0x0000ffff10117892 */ /* 0x000fe2000f8ec03f */
[----:B------:R-:W-:Y:S01]  /*1500*/  IMAD.U32 R35, RZ, RZ, UR19 ;  /* 0x00000013ff237e24 */ /* 0x000fe2000f8e00ff */
[----:B------:R-:W-:Y:S02]  /*1510*/  ULEA UR18, UR5, UR11, 0xa ;  /* 0x0000000b05127291 */ /* 0x000fe4000f8e503f */
[----:B------:R-:W-:Y:S02]  /*1520*/  UIADD3 UR5, UR5, 0x1, URZ ;  /* 0x0000000105057890 */ /* 0x000fe4000fffe03f */
[----:B------:R-:W-:Y:S01]  /*1530*/  VIADDMNMX R34, R34, R35, 0x8, PT ;  /* 0x0000000822227446 */ /* 0x000fe20003800123 */
[----:B------:R-:W-:Y:S01]  /*1540*/  IMAD.MOV.U32 R35, RZ, RZ, -0x1 ;  /* 0xffffffffff237424 */ /* 0x000fe200078e00ff */
[----:B------:R-:W-:Y:S01]  /*1550*/  SHF.R.U32.HI R37, RZ, UR17, R32 ;  /* 0x00000011ff257c19 */ /* 0x000fe20008011620 */
[----:B------:R-:W-:Y:S01]  /*1560*/  UISETP.NE.AND UP0, UPT, UR5, UR9, UPT ;  /* 0x000000090500728c */ /* 0x000fe2000bf05270 */
[----:B------:R-:W-:Y:S01]  /*1570*/  SHF.R.U32.HI R36, RZ, UR17, R30 ;  /* 0x00000011ff247c19 */ /* 0x000fe2000801161e */
[----:B------:R-:W-:Y:S01]  /*1580*/  UIADD3 UR16, UR16, 0x8, URZ ;  /* 0x0000000810107890 */ /* 0x000fe2000fffe03f */
[----:B------:R-:W-:-:S02]  /*1590*/  SHF.L.U32 R34, R35, R34, RZ ;  /* 0x0000002223227219 */ /* 0x000fc400000006ff */
[----:B------:R-:W-:Y:S02]  /*15a0*/  SHF.R.U32.HI R35, RZ, UR17, R33 ;  /* 0x00000011ff237c19 */ /* 0x000fe40008011621 */
[-C--:B------:R-:W-:Y:S02]  /*15b0*/  LOP3.LUT R37, R37, R34.reuse, RZ, 0x30, !PT ;  /* 0x0000002225257212 */ /* 0x080fe400078e30ff */
[-C--:B------:R-:W-:Y:S02]  /*15c0*/  LOP3.LUT R35, R35, R34.reuse, RZ, 0x30, !PT ;  /* 0x0000002223237212 */ /* 0x080fe400078e30ff */
[----:B------:R-:W-:Y:S02]  /*15d0*/  LOP3.LUT R36, R36, R34, RZ, 0x30, !PT ;  /* 0x0000002224247212 */ /* 0x000fe400078e30ff */
[----:B------:R-:W-:Y:S02]  /*15e0*/  LEA R35, R35, UR18, 0x2 ;  /* 0x0000001223237c11 */ /* 0x000fe4000f8e10ff */
[----:B------:R-:W-:-:S02]  /*15f0*/  LEA R37, R37, UR18, 0x2 ;  /* 0x0000001225257c11 */ /* 0x000fc4000f8e10ff */
[----:B------:R-:W-:Y:S01]  /*1600*/  LEA R36, R36, UR18, 0x2 ;  /* 0x0000001224247c11 */ /* 0x000fe2000f8e10ff */
[----:B------:R0:W-:Y:S01]  /*1610*/  ATOMS.POPC.INC.32 RZ, [R35+URZ] ;  /* 0x0000000023ff7f8c */ /* 0x0001e2000d80003f */
[----:B------:R-:W-:-:S03]  /*1620*/  PLOP3.LUT P1, PT, PT, PT, UP0, 0x80, 0x0 ;  /* 0x000000000000781c */ /* 0x000fc60003f2f008 */
[----:B------:R-:W-:Y:S01]  /*1630*/  ATOMS.POPC.INC.32 RZ, [R37+URZ] ;  /* 0x0000000025ff7f8c */ /* 0x000fe2000d80003f */
[----:B0-----:R-:W-:-:S03]  /*1640*/  SHF.R.U32.HI R35, RZ, UR17, R28 ;  /* 0x00000011ff237c19 */ /* 0x001fc6000801161c */
[----:B------:R-:W-:Y:S01]  /*1650*/  ATOMS.POPC.INC.32 RZ, [R36+URZ] ;  /* 0x0000000024ff7f8c */ /* 0x000fe2000d80003f */
[----:B------:R-:W-:-:S04]  /*1660*/  LOP3.LUT R35, R35, R34, RZ, 0x30, !PT ;  /* 0x0000002223237212 */ /* 0x000fc800078e30ff */
[----:B------:R-:W-:-:S05]  /*1670*/  LEA R35, R35, UR18, 0x2 ;  /* 0x0000001223237c11 */ /* 0x000fca000f8e10ff */
[----:B------:R0:W-:Y:S02]  /*1680*/  ATOMS.POPC.INC.32 RZ, [R35+URZ] ;  /* 0x0000000023ff7f8c */ /* 0x0001e4000d80003f */
[----:B0-----:R-:W-:-:S04]  /*1690*/  SHF.R.U32.HI R35, RZ, UR17, R18 ;  /* 0x00000011ff237c19 */ /* 0x001fc80008011612 */
[----:B------:R-:W-:-:S04]  /*16a0*/  LOP3.LUT R35, R35, R34, RZ, 0x30, !PT ;  /* 0x0000002223237212 */ /* 0x000fc800078e30ff */
[----:B------:R-:W-:Y:S02]  /*16b0*/  LEA R37, R35, UR18, 0x2 ;  /* 0x0000001223257c11 */ /* 0x000fe4000f8e10ff */
[----:B------:R-:W-:-:S03]  /*16c0*/  SHF.R.U32.HI R35, RZ, UR17, R19 ;  /* 0x00000011ff237c19 */ /* 0x000fc60008011613 */
[----:B------:R-:W-:Y:S01]  /*16d0*/  ATOMS.POPC.INC.32 RZ, [R37+URZ] ;  /* 0x0000000025ff7f8c */ /* 0x000fe2000d80003f */
[----:B------:R-:W-:-:S04]  /*16e0*/  LOP3.LUT R35, R35, R34, RZ, 0x30, !PT ;  /* 0x0000002223237212 */ /* 0x000fc800078e30ff */
[----:B------:R-:W-:Y:S02]  /*16f0*/  LEA R36, R35, UR18, 0x2 ;  /* 0x0000001223247c11 */ /* 0x000fe4000f8e10ff */
[----:B------:R-:W-:-:S03]  /*1700*/  SHF.R.U32.HI R35, RZ, UR17, R20 ;  /* 0x00000011ff237c19 */ /* 0x000fc60008011614 */
        /* <DEDUP_REMOVED lines=32> */
[----:B------:R2:W-:Y:S01]  /*1910*/  ATOMS.POPC.INC.32 RZ, [R37+URZ] ;  /* 0x0000000025ff7f8c */ /* 0x0005e2000d80003f */
[----:B------:R-:W-:-:S04]  /*1920*/  LOP3.LUT R35, R35, R34, RZ, 0x30, !PT ;  /* 0x0000002223237212 */ /* 0x000fc800078e30ff */
[----:B------:R-:W-:Y:S02]  /*1930*/  LEA R36, R35, UR18, 0x2 ;  /* 0x0000001223247c11 */ /* 0x000fe4000f8e10ff */
[----:B------:R-:W-:-:S03]  /*1940*/  SHF.R.U32.HI R35, RZ, UR17, R31 ;  /* 0x00000011ff237c19 */ /* 0x000fc6000801161f */
[----:B------:R2:W-:Y:S01]  /*1950*/  ATOMS.POPC.INC.32 RZ, [R36+URZ] ;  /* 0x0000000024ff7f8c */ /* 0x0005e2000d80003f */
[----:B------:R-:W-:-:S04]  /*1960*/  LOP3.LUT R34, R35, R34, RZ, 0x30, !PT ;  /* 0x0000002223227212 */ /* 0x000fc800078e30ff */
[----:B------:R-:W-:-:S05]  /*1970*/  LEA R34, R34, UR18, 0x2 ;  /* 0x0000001222227c11 */ /* 0x000fca000f8e10ff */
[----:B------:R2:W-:Y:S01]  /*1980*/  ATOMS.POPC.INC.32 RZ, [R34+URZ] ;  /* 0x0000000022ff7f8c */ /* 0x0005e2000d80003f */
[----:B------:R-:W-:Y:S05]  /*1990*/  @P1 BRA `(.L_x_1590) ;  /* 0xfffffff800d01947 */ /* 0x000fea000383ffff */
.L_x_1589:
[----:B------:R-:W-:Y:S01]  /*19a0*/  UIMAD UR10, UR4, -0x40000000, UR10 ;  /* 0xc0000000040a78a4 */ /* 0x000fe2000f8e020a */
[----:B------:R-:W-:-:S03]  /*19b0*/  ULDC UR5, c[0x0][0xc] ;  /* 0x0000030000057ab9 */ /* 0x000fc60000000800 */
[----:B------:R-:W-:Y:S02]  /*19c0*/  UISETP.LT.U32.AND UP0, UPT, UR10, 0x40000000, UPT ;  /* 0x400000000a00788c */ /* 0x000fe4000bf01070 */
[----:B------:R-:W-:Y:S02]  /*19d0*/  ULEA UR8, UR5, UR8, 0xb ;  /* 0x0000000805087291 */ /* 0x000fe4000f8e583f */
[----:B------:R-:W-:-:S04]  /*19e0*/  USEL UR10, UR10, 0x40000000, UP0 ;  /* 0x400000000a0a7887 */ /* 0x000fc80008000000 */
[----:B------:R-:W-:-:S06]  /*19f0*/  UISETP.GE.U32.AND UP0, UPT, UR8, UR10, UPT ;  /* 0x0000000a0800728c */ /* 0x000fcc000bf06070 */
[----:B------:R-:W-:-:S13]  /*1a00*/  PLOP3.LUT P1, PT, PT, PT, UP0, 0x80, 0x0 ;  /* 0x000000000000781c */ /* 0x000fda0003f2f008 */
[----:B------:R-:W-:Y:S05]  /*1a10*/  @!P1 BRA `(.L_x_1591) ;  /* 0xffffffec00049947 */ /* 0x000fea000383ffff */
.L_x_1585:
[----:B------:R-:W-:Y:S06]  /*1a20*/  BAR.SYNC.DEFER_BLOCKING 0x0 ;  /* 0x0000000000007b1d */ /* 0x000fec0000010000 */
[----:B------:R-:W-:Y:S04]  /*1a30*/  BSSY B0, `(.L_x_1592) ;  /* 0x0000066000007945 */ /* 0x000fe80003800000 */
[----:B------:R-:W-:Y:S05]  /*1a40*/  @!P0 BRA `(.L_x_1593) ;  /* 0x0000000400908947 */ /* 0x000fea0003800000 */
[----:B-----5:R-:W-:-:S07]  /*1a50*/  IMAD.MOV.U32 R20, RZ, RZ, R0 ;  /* 0x000000ffff147224 */ /* 0x020fce00078e0000 */
.L_x_1610:
[----:B------:R-:W-:Y:S01]  /*1a60*/  UISETP.GE.U32.AND UP0, UPT, UR14, 0x3, UPT ;  /* 0x000000030e00788c */ /* 0x000fe2000bf06070 */
[----:B------:R-:W-:-:S05]  /*1a70*/  IMAD.MOV.U32 R21, RZ, RZ, RZ ;  /* 0x000000ffff157224 */ /* 0x000fca00078e00ff */
[----:B------:R-:W-:-:S13]  /*1a80*/  PLOP3.LUT P0, PT, PT, PT, UP0, 0x80, 0x0 ;  /* 0x000000000000781c */ /* 0x000fda0003f0f008 */
[----:B01-34-:R-:W-:Y:S05]  /*1a90*/  @!P0 BRA `(.L_x_1594) ;  /* 0x0000000000c88947 */ /* 0x01bfea0003800000 */
[----:B01----:R-:W0:Y:S01]  /*1aa0*/  S2R R19, SR_CgaCtaId ;  /* 0x0000000000137919 */ /* 0x003e220000008800 */
[----:B------:R-:W-:Y:S01]  /*1ab0*/  MOV R24, 0x400 ;  /* 0x0000040000187802 */ /* 0x000fe20000000f00 */
[----:B------:R-:W-:Y:S02]  /*1ac0*/  IMAD.MOV.U32 R21, RZ, RZ, RZ ;  /* 0x000000ffff157224 */ /* 0x000fe400078e00ff */
[----:B------:R-:W-:Y:S01]  /*1ad0*/  IMAD.U32 R22, RZ, RZ, UR6 ;  /* 0x00000006ff167e24 */ /* 0x000fe2000f8e00ff */
[----:B0-----:R-:W-:-:S07]  /*1ae0*/  LEA R24, R19, R24, 0x18 ;  /* 0x0000001813187211 */ /* 0x001fce00078ec0ff */
.L_x_1603:
[----:B01-34-:R-:W-:Y:S01]  /*1af0*/  IMAD R19, R21, 0x400, R24 ;  /* 0x0000040015137824 */ /* 0x01bfe200078e0218 */
[----:B------:R-:W-:Y:S01]  /*1b00*/  BSSY B1, `(.L_x_1595) ;  /* 0x0000011000017945 */ /* 0x000fe20003800000 */
[----:B------:R-:W-:Y:S02]  /*1b10*/  VIADD R22, R22, 0xfffffffc ;  /* 0xfffffffc16167836 */ /* 0x000fe40000000000 */
[----:B------:R-:W-:-:S03]  /*1b20*/  IMAD R19, R20, 0x4, R19 ;  /* 0x0000000414137824 */ /* 0x000fc600078e0213 */
[----:B------:R-:W-:Y:S02]  /*1b30*/  ISETP.NE.AND P4, PT, R22, RZ, PT ;  /* 0x000000ff1600720c */ /* 0x000fe40003f85270 */
[----:B------:R-:W0:Y:S04]  /*1b40*/  LDS R29, [R19] ;  /* 0x00000000131d7984 */ /* 0x000e280000000800 */
[----:B------:R-:W1:Y:S04]  /*1b50*/  LDS R31, [R19+0x400] ;  /* 0x00040000131f7984 */ /* 0x000e680000000800 */
[----:B------:R-:W3:Y:S04]  /*1b60*/  LDS R25, [R19+0x800] ;  /* 0x0008000013197984 */ /* 0x000ee80000000800 */
[----:B------:R-:W4:Y:S01]  /*1b70*/  LDS R23, [R19+0xc00] ;  /* 0x000c000013177984 */ /* 0x000f220000000800 */
[----:B0-----:R-:W-:-:S02]  /*1b80*/  ISETP.NE.AND P0, PT, R29, RZ, PT ;  /* 0x000000ff1d00720c */ /* 0x001fc40003f05270 */
[----:B-1----:R-:W-:Y:S02]  /*1b90*/  ISETP.NE.AND P1, PT, R31, RZ, PT ;  /* 0x000000ff1f00720c */ /* 0x002fe40003f25270 */
[----:B---3--:R-:W-:Y:S02]  /*1ba0*/  ISETP.NE.AND P2, PT, R25, RZ, PT ;  /* 0x000000ff1900720c */ /* 0x008fe40003f45270 */
[----:B----4-:R-:W-:-:S07]  /*1bb0*/  ISETP.NE.AND P3, PT, R23, RZ, PT ;  /* 0x000000ff1700720c */ /* 0x010fce0003f65270 */
[----:B------:R-:W-:Y:S06]  /*1bc0*/  @!P0 BRA `(.L_x_1596) ;  /* 0x0000000000108947 */ /* 0x000fec0003800000 */
[----:B------:R-:W0:Y:S01]  /*1bd0*/  LDC.64 R18, c[0x0][0x210] ;  /* 0x00008400ff127b82 */ /* 0x000e220000000a00 */
[----:B------:R-:W-:-:S04]  /*1be0*/  IMAD R27, R21, 0x100, R20 ;  /* 0x00000100151b7824 */ /* 0x000fc800078e0214 */
[----:B0-----:R-:W-:-:S05]  /*1bf0*/  IMAD.WIDE R18, R27, 0x4, R18 ;  /* 0x000000041b127825 */ /* 0x001fca00078e0212 */
[----:B------:R0:W-:Y:S02]  /*1c00*/  REDG.E.ADD.STRONG.GPU desc[UR12][R18.64], R29 ;  /* 0x0000001d1200798e */ /* 0x0001e4000c10e18c */
.L_x_1596:
[----:B------:R-:W-:Y:S05]  /*1c10*/  BSYNC B1 ;  /* 0x0000000000017941 */ /* 0x000fea0003800000 */
.L_x_1595:
[----:B------:R-:W-:Y:S04]  /*1c20*/  BSSY B1, `(.L_x_1597) ;  /* 0x0000007000017945 */ /* 0x000fe80003800000 */
[----:B------:R-:W-:Y:S05]  /*1c30*/  @!P1 BRA `(.L_x_1598) ;  /* 0x0000000000149947 */ /* 0x000fea0003800000 */
[----:B0-----:R-:W0:Y:S01]  /*1c40*/  LDC.64 R18, c[0x0][0x210] ;  /* 0x00008400ff127b82 */ /* 0x001e220000000a00 */
[----:B------:R-:W-:-:S04]  /*1c50*/  IMAD R27, R21, 0x100, R20 ;  /* 0x00000100151b7824 */ /* 0x000fc800078e0214 */
[----:B------:R-:W-:-:S04]  /*1c60*/  VIADD R27, R27, 0x100 ;  /* 0x000001001b1b7836 */ /* 0x000fc80000000000 */
[----:B0-----:R-:W-:-:S05]  /*1c70*/  IMAD.WIDE R18, R27, 0x4, R18 ;  /* 0x000000041b127825 */ /* 0x001fca00078e0212 */
[----:B------:R1:W-:Y:S02]  /*1c80*/  REDG.E.ADD.STRONG.GPU desc[UR12][R18.64], R31 ;  /* 0x0000001f1200798e */ /* 0x0003e4000c10e18c */
.L_x_1598:
[----:B------:R-:W-:Y:S05]  /*1c90*/  BSYNC B1 ;  /* 0x0000000000017941 */ /* 0x000fea0003800000 */
.L_x_1597:
[----:B------:R-:W-:Y:S04]  /*1ca0*/  BSSY B1, `(.L_x_1599) ;  /* 0x0000007000017945 */ /* 0x000fe80003800000 */
[----:B------:R-:W-:Y:S05]  /*1cb0*/  @!P2 BRA `(.L_x_1600) ;  /* 0x000000000014a947 */ /* 0x000fea0003800000 */
[----:B01----:R-:W0:Y:S01]  /*1cc0*/  LDC.64 R18, c[0x0][0x210] ;  /* 0x00008400ff127b82 */ /* 0x003e220000000a00 */
[----:B------:R-:W-:-:S04]  /*1cd0*/  IMAD R27, R21, 0x100, R20 ;  /* 0x00000100151b7824 */ /* 0x000fc800078e0214 */
[----:B------:R-:W-:-:S04]  /*1ce0*/  VIADD R27, R27, 0x200 ;  /* 0x000002001b1b7836 */ /* 0x000fc80000000000 */
[----:B0-----:R-:W-:-:S05]  /*1cf0*/  IMAD.WIDE R18, R27, 0x4, R18 ;  /* 0x000000041b127825 */ /* 0x001fca00078e0212 */
[----:B------:R3:W-:Y:S02]  /*1d00*/  REDG.E.ADD.STRONG.GPU desc[UR12][R18.64], R25 ;  /* 0x000000191200798e */ /* 0x0007e4000c10e18c */
.L_x_1600:
[----:B------:R-:W-:Y:S05]  /*1d10*/  BSYNC B1 ;  /* 0x0000000000017941 */ /* 0x000fea0003800000 */
.L_x_1599:
[----:B------:R-:W-:Y:S04]  /*1d20*/  BSSY B1, `(.L_x_1601) ;  /* 0x0000007000017945 */ /* 0x000fe80003800000 */
[----:B------:R-:W-:Y:S05]  /*1d30*/  @!P3 BRA `(.L_x_1602) ;  /* 0x000000000014b947 */ /* 0x000fea0003800000 */
[----:B01-3--:R-:W0:Y:S01]  /*1d40*/  LDC.64 R18, c[0x0][0x210] ;  /* 0x00008400ff127b82 */ /* 0x00be220000000a00 */
[----:B------:R-:W-:-:S04]  /*1d50*/  IMAD R25, R21, 0x100, R20 ;  /* 0x0000010015197824 */ /* 0x000fc800078e0214 */
[----:B------:R-:W-:-:S04]  /*1d60*/  VIADD R25, R25, 0x300 ;  /* 0x0000030019197836 */ /* 0x000fc80000000000 */
[----:B0-----:R-:W-:-:S05]  /*1d70*/  IMAD.WIDE R18, R25, 0x4, R18 ;  /* 0x0000000419127825 */ /* 0x001fca00078e0212 */
[----:B------:R4:W-:Y:S02]  /*1d80*/  REDG.E.ADD.STRONG.GPU desc[UR12][R18.64], R23 ;  /* 0x000000171200798e */ /* 0x0009e4000c10e18c */
.L_x_1602:
[----:B------:R-:W-:Y:S05]  /*1d90*/  BSYNC B1 ;  /* 0x0000000000017941 */ /* 0x000fea0003800000 */
.L_x_1601:
[----:B------:R-:W-:Y:S01]  /*1da0*/  VIADD R21, R21, 0x4 ;  /* 0x0000000415157836 */ /* 0x000fe20000000000 */
[----:B------:R-:W-:Y:S06]  /*1db0*/  @P4 BRA `(.L_x_1603) ;  /* 0xfffffffc004c4947 */ /* 0x000fec000383ffff */
.L_x_1594:
[----:B------:R-:W-:-:S13]  /*1dc0*/  ISETP.NE.AND P0, PT, RZ, UR15, PT ;  /* 0x0000000fff007c0c */ /* 0x000fda000bf05270 */
[----:B------:R-:W-:Y:S05]  /*1dd0*/  @!P0 BRA `(.L_x_1604) ;  /* 0x0000000000a08947 */ /* 0x000fea0003800000 */
[----:B------:R-:W5:Y:S01]  /*1de0*/  S2UR UR8, SR_CgaCtaId ;  /* 0x00000000000879c3 */ /* 0x000f620000008800 */
[----:B------:R-:W-:Y:S01]  /*1df0*/  UMOV UR5, 0x400 ;  /* 0x0000040000057882 */ /* 0x000fe20000000000 */
[----:B------:R-:W-:Y:S01]  /*1e00*/  BSSY B1, `(.L_x_1605) ;  /* 0x000000b000017945 */ /* 0x000fe20003800000 */
[----:B-----5:R-:W-:-:S06]  /*1e10*/  ULEA UR5, UR8, UR5, 0x18 ;  /* 0x0000000508057291 */ /* 0x020fcc000f8ec03f */
[----:B01-34-:R-:W-:-:S05]  /*1e20*/  LEA R19, R21, UR5, 0xa ;  /* 0x0000000515137c11 */ /* 0x01bfca000f8e50ff */
[----:B------:R-:W-:-:S05]  /*1e30*/  IMAD R22, R20, 0x4, R19 ;  /* 0x0000000414167824 */ /* 0x000fca00078e0213 */
[----:B------:R-:W0:Y:S02]  /*1e40*/  LDS R25, [R22] ;  /* 0x0000000016197984 */ /* 0x000e240000000800 */
[----:B0-----:R-:W-:-:S13]  /*1e50*/  ISETP.NE.AND P0, PT, R25, RZ, PT ;  /* 0x000000ff1900720c */ /* 0x001fda0003f05270 */
[----:B------:R-:W-:Y:S05]  /*1e60*/  @!P0 BRA `(.L_x_1606) ;  /* 0x0000000000108947 */ /* 0x000fea0003800000 */
[----:B------:R-:W0:Y:S01]  /*1e70*/  LDC.64 R18, c[0x0][0x210] ;  /* 0x00008400ff127b82 */ /* 0x000e220000000a00 */
[----:B------:R-:W-:-:S04]  /*1e80*/  IMAD R23, R21, 0x100, R20 ;  /* 0x0000010015177824 */ /* 0x000fc800078e0214 */
[----:B0-----:R-:W-:-:S05]  /*1e90*/  IMAD.WIDE R18, R23, 0x4, R18 ;  /* 0x0000000417127825 */ /* 0x001fca00078e0212 */
[----:B------:R0:W-:Y:S02]  /*1ea0*/  REDG.E.ADD.STRONG.GPU desc[UR12][R18.64], R25 ;  /* 0x000000191200798e */ /* 0x0001e4000c10e18c */
.L_x_1606:
[----:B------:R-:W-:Y:S05]  /*1eb0*/  BSYNC B1 ;  /* 0x0000000000017941 */ /* 0x000fea0003800000 */
.L_x_1605:
[----:B------:R-:W-:Y:S01]  /*1ec0*/  UISETP.NE.AND UP0, UPT, UR15, 0x1, UPT ;  /* 0x000000010f00788c */ /* 0x000fe2000bf05270 */
[----:B------:R-:W-:Y:S05]  /*1ed0*/  BSSY B1, `(.L_x_1604) ;  /* 0x0000018000017945 */ /* 0x000fea0003800000 */
[----:B------:R-:W-:-:S13]  /*1ee0*/  PLOP3.LUT P0, PT, PT, PT, UP0, 0x80, 0x0 ;  /* 0x000000000000781c */ /* 0x000fda0003f0f008 */
[----:B------:R-:W-:Y:S05]  /*1ef0*/  @!P0 BRA `(.L_x_1607) ;  /* 0x0000000000548947 */ /* 0x000fea0003800000 */
[----:B0-----:R-:W0:Y:S01]  /*1f00*/  LDS R25, [R22+0x400] ;  /* 0x0004000016197984 */ /* 0x001e220000000800 */
[----:B------:R-:W-:Y:S01]  /*1f10*/  BSSY B2, `(.L_x_1608) ;  /* 0x0000008000027945 */ /* 0x000fe20003800000 */
[----:B0-----:R-:W-:-:S13]  /*1f20*/  ISETP.NE.AND P0, PT, R25, RZ, PT ;  /* 0x000000ff1900720c */ /* 0x001fda0003f05270 */
[----:B------:R-:W-:Y:S05]  /*1f30*/  @!P0 BRA `(.L_x_1609) ;  /* 0x0000000000148947 */ /* 0x000fea0003800000 */
[----:B------:R-:W0:Y:S01]  /*1f40*/  LDC.64 R18, c[0x0][0x210] ;  /* 0x00008400ff127b82 */ /* 0x000e220000000a00 */
[----:B------:R-:W-:-:S04]  /*1f50*/  IMAD R23, R21, 0x100, R20 ;  /* 0x0000010015177824 */ /* 0x000fc800078e0214 */
[----:B------:R-:W-:-:S04]  /*1f60*/  VIADD R23, R23, 0x100 ;  /* 0x0000010017177836 */ /* 0x000fc80000000000 */
[----:B0-----:R-:W-:-:S05]  /*1f70*/  IMAD.WIDE R18, R23, 0x4, R18 ;  /* 0x0000000417127825 */ /* 0x001fca00078e0212 */
[----:B------:R0:W-:Y:S02]  /*1f80*/  REDG.E.ADD.STRONG.GPU desc[UR12][R18.64], R25 ;  /* 0x000000191200798e */ /* 0x0001e4000c10e18c */
.L_x_1609:
[----:B------:R-:W-:Y:S05]  /*1f90*/  BSYNC B2 ;  /* 0x0000000000027941 */ /* 0x000fea0003800000 */
.L_x_1608:
[----:B------:R-:W-:-:S06]  /*1fa0*/  UISETP.NE.AND UP0, UPT, UR15, 0x2, UPT ;  /* 0x000000020f00788c */ /* 0x000fcc000bf05270 */
[----:B------:R-:W-:-:S13]  /*1fb0*/  PLOP3.LUT P0, PT, PT, PT, UP0, 0x80, 0x0 ;  /* 0x000000000000781c */ /* 0x000fda0003f0f008 */
[----:B------:R-:W-:Y:S05]  /*1fc0*/  @!P0 BRA `(.L_x_1607) ;  /* 0x0000000000208947 */ /* 0x000fea0003800000 */
[----:B------:R-:W1:Y:S02]  /*1fd0*/  LDS R23, [R22+0x800] ;  /* 0x0008000016177984 */ /* 0x000e640000000800 */
[----:B-1----:R-:W-:-:S13]  /*1fe0*/  ISETP.NE.AND P0, PT, R23, RZ, PT ;  /* 0x000000ff1700720c */ /* 0x002fda0003f05270 */
[----:B------:R-:W-:Y:S05]  /*1ff0*/  @!P0 BRA `(.L_x_1607) ;  /* 0x0000000000148947 */ /* 0x000fea0003800000 */
[----:B0-----:R-:W0:Y:S01]  /*2000*/  LDC.64 R18, c[0x0][0x210] ;  /* 0x00008400ff127b82 */ /* 0x001e220000000a00 */
[----:B------:R-:W-:-:S04]  /*2010*/  IMAD R21, R21, 0x100, R20 ;  /* 0x0000010015157824 */ /* 0x000fc800078e0214 */
[----:B------:R-:W-:-:S04]  /*2020*/  VIADD R21, R21, 0x200 ;  /* 0x0000020015157836 */ /* 0x000fc80000000000 */
[----:B0-----:R-:W-:-:S05]  /*2030*/  IMAD.WIDE R18, R21, 0x4, R18 ;  /* 0x0000000415127825 */ /* 0x001fca00078e0212 */
[----:B------:R1:W-:Y:S02]  /*2040*/  REDG.E.ADD.STRONG.GPU desc[UR12][R18.64], R23 ;  /* 0x000000171200798e */ /* 0x0003e4000c10e18c */
.L_x_1607:
[----:B------:R-:W-:Y:S05]  /*2050*/  BSYNC B1 ;  /* 0x0000000000017941 */ /* 0x000fea0003800000 */
.L_x_1604:
[C---:B------:R-:W-:Y:S01]  /*2060*/  ISETP.GE.AND P0, PT, R20.reuse, 0x80, PT ;  /* 0x000000801400780c */ /* 0x040fe20003f06270 */
[----:B------:R-:W-:-:S12]  /*2070*/  VIADD R20, R20, 0x80 ;  /* 0x0000008014147836 */ /* 0x000fd80000000000 */
[----:B------:R-:W-:Y:S05]  /*2080*/  @!P0 BRA `(.L_x_1610) ;  /* 0xfffffff800748947 */ /* 0x000fea000383ffff */
.L_x_1593:
[----:B------:R-:W-:Y:S05]  /*2090*/  BSYNC B0 ;  /* 0x0000000000007941 */ /* 0x000fea0003800000 */
.L_x_1592:
[----:B------:R-:W-:Y:S01]  /*20a0*/  ULDC UR5, c[0x0][0x220] ;  /* 0x0000880000057ab9 */ /* 0x000fe20000000800 */
[----:B------:R-:W-:Y:S02]  /*20b0*/  UIADD3 UR4, UR4, 0x1, URZ ;  /* 0x0000000104047890 */ /* 0x000fe4000fffe03f */
[----:B------:R-:W-:-:S04]  /*20c0*/  UIADD3 UR8, UR5, -0x1, URZ ;  /* 0xffffffff05087890 */ /* 0x000fc8000fffe03f */
[----:B------:R-:W-:-:S04]  /*20d0*/  ULEA.HI UR8, UR8, 0x1, URZ, 0x2 ;  /* 0x0000000108087891 */ /* 0x000fc8000f8f103f */
[----:B------:R-:W-:-:S04]  /*20e0*/  UISETP.LT.U32.AND UP0, UPT, UR8, UR5, UPT ;  /* 0x000000050800728c */ /* 0x000fc8000bf01070 */
[----:B------:R-:W-:-:S04]  /*20f0*/  USEL UR5, UR8, UR5, UP0 ;  /* 0x0000000508057287 */ /* 0x000fc80008000000 */
[----:B------:R-:W-:Y:S01]  /*2100*/  UISETP.GE.U32.AND UP0, UPT, UR4, UR5, UPT ;  /* 0x000000050400728c */ /* 0x000fe2000bf06070 */
[----:B------:R-:W-:Y:S05]  /*2110*/  BAR.SYNC.DEFER_BLOCKING 0x0 ;  /* 0x0000000000007b1d */ /* 0x000fea0000010000 */
[----:B------:R-:W-:-:S13]  /*2120*/  PLOP3.LUT P0, PT, PT, PT, UP0, 0x80, 0x0 ;  /* 0x000000000000781c */ /* 0x000fda0003f0f008 */
[----:B------:R-:W-:Y:S05]  /*2130*/  @!P0 BRA `(.L_x_1611) ;  /* 0xffffffe000548947 */ /* 0x000fea000383ffff */
[----:B------:R-:W-:Y:S05]  /*2140*/  EXIT ;  /* 0x000000000000794d */ /* 0x000fea0003800000 */
.L_x_1612:
        /* <DEDUP_REMOVED lines=11> */
.L_x_2050:


//--------------------- .text._ZN3cub17CUB_300001_SM_9006detail10radix_sort31DeviceRadixSortSingleTileKernelINS1_5radix10policy_hubI6__halfijE10Policy1000ELNS0_9SortOrderE1ES6_ijNS1_21identity_decomposer_tEEEvPKT1_PSB_PKT2_PSF_T3_iiT4_ --------------------------
	.section	.text._ZN3cub17CUB_300001_SM_9006detail10radix_sort31DeviceRadixSortSingleTileKernelINS1_5radix10policy_hubI6__halfijE10Policy1000ELNS0_9SortOrderE1ES6_ijNS1_21identity_decomposer_tEEEvPKT1_PSB_PKT2_PSF_T3_iiT4_,"ax",@progbits
	.align	128
        .global         _ZN3cub17CUB_300001_SM_9006detail10radix_sort31DeviceRadixSortSingleTileKernelINS1_5radix10policy_hubI6__halfijE10Policy1000ELNS0_9SortOrderE1ES6_ijNS1_21identity_decomposer_tEEEvPKT1_PSB_PKT2_PSF_T3_iiT4_
        .type           _ZN3cub17CUB_300001_SM_9006detail10radix_sort31DeviceRadixSortSingleTileKernelINS1_5radix10policy_hubI6__halfijE10Policy1000ELNS0_9SortOrderE1ES6_ijNS1_21identity_decomposer_tEEEvPKT1_PSB_PKT2_PSF_T3_iiT4_,@function
        .size           _ZN3cub17CUB_300001_SM_9006detail10radix_sort31DeviceRadixSortSingleTileKernelINS1_5radix10policy_hubI6__halfijE10Policy1000ELNS0_9SortOrderE1ES6_ijNS1_21identity_decomposer_tEEEvPKT1_PSB_PKT2_PSF_T3_iiT4_,(.L_x_2051 - _ZN3cub17CUB_300001_SM_9006detail10radix_sort31DeviceRadixSortSingleTileKernelINS1_5radix10policy_hubI6__halfijE10Policy1000ELNS0_9SortOrderE1ES6_ijNS1_21identity_decomposer_tEEEvPKT1_PSB_PKT2_PSF_T3_iiT4_)
        .other          _ZN3cub17CUB_300001_SM_9006detail10radix_sort31DeviceRadixSortSingleTileKernelINS1_5radix10policy_hubI6__halfijE10Policy1000ELNS0_9SortOrderE1ES6_ijNS1_21identity_decomposer_tEEEvPKT1_PSB_PKT2_PSF_T3_iiT4_,@"STO_CUDA_ENTRY STV_DEFAULT"
_ZN3cub17CUB_300001_SM_9006detail10radix_sort31DeviceRadixSortSingleTileKernelINS1_5radix10policy_hubI6__halfijE10Policy1000ELNS0_9SortOrderE1ES6_ijNS1_21identity_decomposer_tEEEvPKT1_PSB_PKT2_PSF_T3_iiT4_:
.text._ZN3cub17CUB_300001_SM_9006detail10radix_sort31DeviceRadixSortSingleTileKernelINS1_5radix10policy_hubI6__halfijE10Policy1000ELNS0_9SortOrderE1ES6_ijNS1_21identity_decomposer_tEEEvPKT1_PSB_PKT2_PSF_T3_iiT4_:
[----:B------:R-:W-:Y:S01]  /*0000*/  LDC R1, c[0x0][0x28] ;  /* 0x00000a00ff017b82 */ /* 0x000fe20000000800 */
[----:B------:R-:W0:Y:S07]  /*0010*/  S2R R29, SR_TID.X ;  /* 0x00000000001d7919 */ /* 0x000e2e0000002100 */
[----:B------:R-:W1:Y:S01]  /*0020*/  LDC.64 R4, c[0x0][0x210] ;  /* 0x00008400ff047b82 */ /* 0x000e620000000a00 */
[----:B------:R-:W-:Y:S01]  /*0030*/  ULDC UR4, c[0x0][0x230] ;  /* 0x00008c0000047ab9 */ /* 0x000fe20000000800 */
[----:B------:R-:W-:Y:S01]  /*0040*/  IMAD.MOV.U32 R67, RZ, RZ, 0xffff ;  /* 0x0000ffffff437424 */ /* 0x000fe200078e00ff */
[----:B------:R-:W-:Y:S01]  /*0050*/  ULDC.64 UR8, c[0x0][0x208] ;  /* 0x0000820000087ab9 */ /* 0x000fe20000000a00 */
[----:B------:R-:W-:Y:S01]  /*0060*/  IMAD.MOV.U32 R65, RZ, RZ, 0xffff ;  /* 0x0000ffffff417424 */ /* 0x000fe200078e00ff */
[----:B------:R-:W-:Y:S01]  /*0070*/  ULDC UR6, c[0x0][0x238] ;  /* 0x00008e0000067ab9 */ /* 0x000fe20000000800 */
[----:B------:R-:W-:-:S02]  /*0080*/  IMAD.MOV.U32 R41, RZ, RZ, 0xffff ;  /* 0x0000ffffff297424 */ /* 0x000fc400078e00ff */
[----:B------:R-:W-:Y:S01]  /*0090*/  IMAD.MOV.U32 R63, RZ, RZ, 0xffff ;  /* 0x0000ffffff3f7424 */ /* 0x000fe200078e00ff */
[----:B------:R-:W2:Y:S01]  /*00a0*/  LDC R50, c[0x0][0x234] ;  /* 0x00008d00ff327b82 */ /* 0x000ea20000000800 */
[----:B0-----:R-:W-:-:S04]  /*00b0*/  IMAD R9, R29, 0x13, RZ ;  /* 0x000000131d097824 */ /* 0x001fc800078e02ff */
[C---:B------:R-:W-:Y:S01]  /*00c0*/  VIADD R6, R9.reuse, 0x1 ;  /* 0x0000000109067836 */ /* 0x040fe20000000000 */
[C---:B------:R-:W-:Y:S01]  /*00d0*/  ISETP.GE.AND P1, PT, R9.reuse, UR4, PT ;  /* 0x0000000409007c0c */ /* 0x040fe2000bf26270 */
[----:B-1----:R-:W-:-:S03]  /*00e0*/  IMAD.WIDE R4, R9, 0x2, R4 ;  /* 0x0000000209047825 */ /* 0x002fc600078e0204 */
[----:B------:R-:W-:Y:S01]  /*00f0*/  ISETP.GE.AND P0, PT, R6, UR4, PT ;  /* 0x0000000406007c0c */ /* 0x000fe2000bf06270 */
[----:B------:R-:W-:-:S03]  /*0100*/  VIADD R10, R9, 0x6 ;  /* 0x00000006090a7836 */ /* 0x000fc60000000000 */
[----:B------:R-:W-:Y:S01]  /*0110*/  P2R R37, PR, RZ, 0x1 ;  /* 0x00000001ff257803 */ /* 0x000fe20000000000 */
[----:B------:R-:W-:-:S04]  /*0120*/  VIADD R30, R9, 0x7 ;  /* 0x00000007091e7836 */ /* 0x000fc80000000000 */
[----:B------:R-:W3:Y:S04]  /*0130*/  @!P1 LDG.E.U16 R41, desc[UR8][R4.64] ;  /* 0x0000000804299981 */ /* 0x000ee8000c1e1500 */
[----:B------:R-:W4:Y:S01]  /*0140*/  @!P0 LDG.E.U16 R67, desc[UR8][R4.64+0x2] ;  /* 0x0000020804438981 */ /* 0x000f22000c1e1500 */
[----:B------:R-:W-:Y:S01]  /*0150*/  ISETP.GE.AND P0, PT, R10, UR4, PT ;  /* 0x000000040a007c0c */ /* 0x000fe2000bf06270 */
[C---:B------:R-:W-:Y:S02]  /*0160*/  VIADD R31, R9.reuse, 0x8 ;  /* 0x00000008091f7836 */ /* 0x040fe40000000000 */
[----:B------:R-:W-:Y:S01]  /*0170*/  IMAD.MOV.U32 R61, RZ, RZ, 0xffff ;  /* 0x0000ffffff3d7424 */ /* 0x000fe200078e00ff */
[----:B------:R-:W-:Y:S01]  /*0180*/  P2R R16, PR, RZ, 0x1 ;  /* 0x00000001ff107803 */ /* 0x000fe20000000000 */
[----:B------:R-:W-:-:S02]  /*0190*/  VIADD R32, R9, 0x9 ;  /* 0x0000000909207836 */ /* 0x000fc40000000000 */
[----:B------:R-:W-:Y:S02]  /*01a0*/  IMAD.MOV.U32 R59, RZ, RZ, 0xffff ;  /* 0x0000ffffff3b7424 */ /* 0x000fe400078e00ff */
[C---:B------:R-:W-:Y:S02]  /*01b0*/  VIADD R33, R9.reuse, 0xa ;  /* 0x0000000a09217836 */ /* 0x040fe40000000000 */
[----:B------:R-:W-:Y:S02]  /*01c0*/  IMAD.MOV.U32 R57, RZ, RZ, 0xffff ;  /* 0x0000ffffff397424 */ /* 0x000fe400078e00ff */
[----:B------:R-:W2:Y:S01]  /*01d0*/  @!P0 LDG.E.U16 R65, desc[UR8][R4.64+0xc] ;  /* 0x00000c0804418981 */ /* 0x000ea2000c1e1500 */
[----:B------:R-:W-:Y:S01]  /*01e0*/  ISETP.GE.AND P0, PT, R30, UR4, PT ;  /* 0x000000041e007c0c */ /* 0x000fe2000bf06270 */
[C---:B------:R-:W-:Y:S02]  /*01f0*/  VIADD R34, R9.reuse, 0xb ;  /* 0x0000000b09227836 */ /* 0x040fe40000000000 */
[----:B------:R-:W-:Y:S01]  /*0200*/  IMAD.MOV.U32 R60, RZ, RZ, 0xffff ;  /* 0x0000ffffff3c7424 */ /* 0x000fe200078e00ff */
[----:B------:R-:W-:Y:S01]  /*0210*/  P2R R30, PR, RZ, 0x1 ;  /* 0x00000001ff1e7803 */ /* 0x000fe20000000000 */
[----:B------:R-:W-:-:S02]  /*0220*/  VIADD R6, R9, 0x2 ;  /* 0x0000000209067836 */ /* 0x000fc40000000000 */
[C---:B------:R-:W-:Y:S02]  /*0230*/  VIADD R8, R9.reuse, 0x5 ;  /* 0x0000000509087836 */ /* 0x040fe40000000000 */
[----:B------:R-:W-:Y:S01]  /*0240*/  VIADD R7, R9, 0x4 ;  /* 0x0000000409077836 */ /* 0x000fe20000000000 */
[----:B------:R-:W-:Y:S01]  /*0250*/  ISETP.GE.AND P4, PT, R6, UR4, PT ;  /* 0x0000000406007c0c */ /* 0x000fe2000bf86270 */
[----:B------:R-:W-:Y:S01]  /*0260*/  IMAD.MOV.U32 R68, RZ, RZ, 0xffff ;  /* 0x0000ffffff447424 */ /* 0x000fe200078e00ff */
[----:B------:R-:W-:Y:S01]  /*0270*/  ISETP.GE.AND P1, PT, R8, UR4, PT ;  /* 0x0000000408007c0c */ /* 0x000fe2000bf26270 */
[----:B------:R-:W2:Y:S01]  /*0280*/  @!P0 LDG.E.U16 R63, desc[UR8][R4.64+0xe] ;  /* 0x00000e08043f8981 */ /* 0x000ea2000c1e1500 */
[----:B------:R-:W-:Y:S01]  /*0290*/  ISETP.GE.AND P0, PT, R31, UR4, PT ;  /* 0x000000041f007c0c */ /* 0x000fe2000bf06270 */
[C---:B------:R-:W-:Y:S01]  /*02a0*/  VIADD R6, R9.reuse, 0x3 ;  /* 0x0000000309067836 */ /* 0x040fe20000000000 */
[----:B------:R-:W-:Y:S01]  /*02b0*/  P2R R11, PR, RZ, 0x2 ;  /* 0x00000002ff0b7803 */ /* 0x000fe20000000000 */
[----:B------:R-:W-:Y:S01]  /*02c0*/  IMAD.MOV.U32 R62, RZ, RZ, 0xffff ;  /* 0x0000ffffff3e7424 */ /* 0x000fe200078e00ff */
[----:B------:R-:W-:Y:S01]  /*02d0*/  P2R R31, PR, RZ, 0x1 ;  /* 0x00000001ff1f7803 */ /* 0x000fe20000000000 */
[----:B------:R-:W-:Y:S01]  /*02e0*/  VIADD R39, R9, 0xc ;  /* 0x0000000c09277836 */ /* 0x000fe20000000000 */
[----:B------:R-:W-:Y:S01]  /*02f0*/  ISETP.GE.AND P2, PT, R7, UR4, PT ;  /* 0x0000000407007c0c */ /* 0x000fe2000bf46270 */
[----:B------:R-:W-:Y:S01]  /*0300*/  IMAD.MOV.U32 R66, RZ, RZ, 0xffff ;  /* 0x0000ffffff427424 */ /* 0x000fe200078e00ff */
[----:B------:R-:W-:Y:S01]  /*0310*/  ISETP.GE.AND P3, PT, R6, UR4, PT ;  /* 0x0000000406007c0c */ /* 0x000fe2000bf66270 */
[----:B------:R-:W2:Y:S01]  /*0320*/  @!P4 LDG.E.U16 R68, desc[UR8][R4.64+0x4] ;  /* 0x000004080444c981 */ /* 0x000ea2000c1e1500 */
[----:B------:R-:W-:Y:S01]  /*0330*/  P2R R10, PR, RZ, 0x4 ;  /* 0x00000004ff0a7803 */ /* 0x000fe20000000000 */
[----:B------:R-:W-:Y:S01]  /*0340*/  IMAD.MOV.U32 R64, RZ, RZ, 0xffff ;  /* 0x0000ffffff407424 */ /* 0x000fe200078e00ff */
[----:B------:R-:W-:Y:S01]  /*0350*/  P2R R8, PR, RZ, 0x8 ;  /* 0x00000008ff087803 */ /* 0x000fe20000000000 */
[----:B------:R-:W2:Y:S01]  /*0360*/  @!P0 LDG.E.U16 R61, desc[UR8][R4.64+0x10] ;  /* 0x00001008043d8981 */ /* 0x000ea2000c1e1500 */
[----:B------:R-:W-:Y:S01]  /*0370*/  ISETP.GE.AND P0, PT, R32, UR4, PT ;  /* 0x0000000420007c0c */ /* 0x000fe2000bf06270 */
[----:B------:R-:W-:Y:S01]  /*0380*/  IMAD.MOV.U32 R58, RZ, RZ, 0xffff ;  /* 0x0000ffffff3a7424 */ /* 0x000fe200078e00ff */
[----:B------:R-:W-:Y:S01]  /*0390*/  P2R R38, PR, RZ, 0x10 ;  /* 0x00000010ff267803 */ /* 0x000fe20000000000 */
[----:B------:R-:W2:Y:S01]  /*03a0*/  @!P1 LDG.E.U16 R62, desc[UR8][R4.64+0xa] ;  /* 0x00000a08043e9981 */ /* 0x000ea2000c1e1500 */
[----:B------:R-:W-:Y:S01]  /*03b0*/  P2R R32, PR, RZ, 0x1 ;  /* 0x00000001ff207803 */ /* 0x000fe20000000000 */
[C---:B------:R-:W-:Y:S01]  /*03c0*/  VIADD R40, R9.reuse, 0xd ;  /* 0x0000000d09287836 */ /* 0x040fe20000000000 */
[----:B------:R-:W0:Y:S01]  /*03d0*/  LDC.64 R6, c[0x0][0x220] ;  /* 0x00008800ff067b82 */ /* 0x000e220000000a00 */
[C---:B------:R-:W-:Y:S01]  /*03e0*/  VIADD R42, R9.reuse, 0xe ;  /* 0x0000000e092a7836 */ /* 0x040fe20000000000 */
[----:B------:R-:W2:Y:S01]  /*03f0*/  @!P3 LDG.E.U16 R66, desc[UR8][R4.64+0x6] ;  /* 0x000006080442b981 */ /* 0x000ea2000c1e1500 */
[----:B------:R-:W-:-:S02]  /*0400*/  VIADD R43, R9, 0xf ;  /* 0x0000000f092b7836 */ /* 0x000fc40000000000 */
[C---:B------:R-:W-:Y:S01]  /*0410*/  VIADD R44, R9.reuse, 0x10 ;  /* 0x00000010092c7836 */ /* 0x040fe20000000000 */
[----:B------:R-:W2:Y:S01]  /*0420*/  @!P2 LDG.E.U16 R64, desc[UR8][R4.64+0x8] ;  /* 0x000008080440a981 */ /* 0x000ea2000c1e1500 */
[C---:B------:R-:W-:Y:S02]  /*0430*/  VIADD R45, R9.reuse, 0x11 ;  /* 0x00000011092d7836 */ /* 0x040fe40000000000 */
[----:B------:R-:W-:Y:S01]  /*0440*/  VIADD R46, R9, 0x12 ;  /* 0x00000012092e7836 */ /* 0x000fe20000000000 */
[----:B------:R-:W2:Y:S01]  /*0450*/  @!P0 LDG.E.U16 R59, desc[UR8][R4.64+0x12] ;  /* 0x00001208043b8981 */ /* 0x000ea2000c1e1500 */
[----:B------:R-:W-:Y:S01]  /*0460*/  ISETP.GE.AND P0, PT, R33, UR4, PT ;  /* 0x0000000421007c0c */ /* 0x000fe2000bf06270 */
[----:B------:R-:W-:Y:S02]  /*0470*/  IMAD.MOV.U32 R56, RZ, RZ, 0xffff ;  /* 0x0000ffffff387424 */ /* 0x000fe400078e00ff */
[----:B------:R-:W-:Y:S01]  /*0480*/  IMAD.MOV.U32 R54, RZ, RZ, 0xffff ;  /* 0x0000ffffff367424 */ /* 0x000fe200078e00ff */
[----:B------:R-:W-:Y:S01]  /*0490*/  P2R R33, PR, RZ, 0x1 ;  /* 0x00000001ff217803 */ /* 0x000fe20000000000 */
[----:B------:R-:W-:-:S02]  /*04a0*/  IMAD.MOV.U32 R52, RZ, RZ, 0xffff ;  /* 0x0000ffffff347424 */ /* 0x000fc400078e00ff */
[----:B------:R-:W-:Y:S02]  /*04b0*/  IMAD.MOV.U32 R55, RZ, RZ, 0xffff ;  /* 0x0000ffffff377424 */ /* 0x000fe400078e00ff */
[----:B------:R-:W-:Y:S02]  /*04c0*/  IMAD.MOV.U32 R53, RZ, RZ, 0xffff ;  /* 0x0000ffffff357424 */ /* 0x000fe400078e00ff */
[----:B------:R-:W-:Y:S02]  /*04d0*/  IMAD.MOV.U32 R51, RZ, RZ, 0xffff ;  /* 0x0000ffffff337424 */ /* 0x000fe400078e00ff */
[----:B------:R-:W2:Y:S01]  /*04e0*/  @!P0 LDG.E.U16 R57, desc[UR8][R4.64+0x14] ;  /* 0x0000140804398981 */ /* 0x000ea2000c1e1500 */
[----:B------:R-:W-:Y:S01]  /*04f0*/  ISETP.GE.AND P0, PT, R34, UR4, PT ;  /* 0x0000000422007c0c */ /* 0x000fe2000bf06270 */
[----:B0-----:R-:W-:-:S03]  /*0500*/  IMAD.WIDE R6, R9, 0x4, R6 ;  /* 0x0000000409067825 */ /* 0x001fc600078e0206 */
[----:B------:R-:W-:-:S09]  /*0510*/  P2R R36, PR, RZ, 0x1 ;  /* 0x00000001ff247803 */ /* 0x000fd20000000000 */
[----:B------:R-:W2:Y:S01]  /*0520*/  @!P0 LDG.E.U16 R60, desc[UR8][R4.64+0x16] ;  /* 0x00001608043c8981 */ /* 0x000ea2000c1e1500 */
[----:B------:R-:W-:-:S04]  /*0530*/  ISETP.NE.AND P0, PT, R33, RZ, PT ;  /* 0x000000ff2100720c */ /* 0x000fc80003f05270 */
[----:B------:R-:W-:Y:S02]  /*0540*/  P2R R35, PR, RZ, 0x1 ;  /* 0x00000001ff237803 */ /* 0x000fe40000000000 */
        /* <DEDUP_REMOVED lines=10> */
[----:B------:R-:W-:Y:S02]  /*05f0*/  ISETP.NE.AND P0, PT, R10, RZ, PT ;  /* 0x000000ff0a00720c */ /* 0x000fe40003f05270 */
[----:B------:R-:W-:Y:S02]  /*0600*/  ISETP.GE.AND P1, PT, R39, UR4, PT ;  /* 0x0000000427007c0c */ /* 0x000fe4000bf26270 */
[----:B------:R-:W-:Y:S02]  /*0610*/  P2R R16, PR, RZ, 0x1 ;  /* 0x00000001ff107803 */ /* 0x000fe40000000000 */
[----:B------:R-:W-:-:S04]  /*0620*/  ISETP.NE.AND P0, PT, R8, RZ, PT ;  /* 0x000000ff0800720c */ /* 0x000fc80003f05270 */
[----:B------:R-:W-:Y:S02]  /*0630*/  P2R R11, PR, RZ, 0x1 ;  /* 0x00000001ff0b7803 */ /* 0x000fe40000000000 */
[----:B------:R-:W-:Y:S02]  /*0640*/  ISETP.NE.AND P0, PT, R38, RZ, PT ;  /* 0x000000ff2600720c */ /* 0x000fe40003f05270 */
[----:B------:R-:W-:Y:S01]  /*0650*/  ISETP.GE.AND P2, PT, R42, UR4, PT ;  /* 0x000000042a007c0c */ /* 0x000fe2000bf46270 */
[----:B------:R-:W2:Y:S01]  /*0660*/  @!P1 LDG.E.U16 R58, desc[UR8][R4.64+0x18] ;  /* 0x00001808043a9981 */ /* 0x000ea2000c1e1500 */
[----:B------:R-:W-:Y:S02]  /*0670*/  P2R R10, PR, RZ, 0x1 ;  /* 0x00000001ff0a7803 */ /* 0x000fe40000000000 */
[----:B------:R-:W-:Y:S02]  /*0680*/  ISETP.NE.AND P0, PT, R37, RZ, PT ;  /* 0x000000ff2500720c */ /* 0x000fe40003f05270 */
[----:B------:R-:W-:-:S02]  /*0690*/  P2R R37, PR, RZ, 0x2 ;  /* 0x00000002ff257803 */ /* 0x000fc40000000000 */
[----:B------:R-:W-:Y:S02]  /*06a0*/  ISETP.GE.AND P1, PT, R40, UR4, PT ;  /* 0x0000000428007c0c */ /* 0x000fe4000bf26270 */
[----:B------:R-:W-:Y:S02]  /*06b0*/  ISETP.GE.AND P3, PT, R43, UR4, PT ;  /* 0x000000042b007c0c */ /* 0x000fe4000bf66270 */
[----:B------:R-:W-:Y:S01]  /*06c0*/  ISETP.GE.AND P4, PT, R44, UR4, PT ;  /* 0x000000042c007c0c */ /* 0x000fe2000bf86270 */
[----:B------:R-:W2:Y:S01]  /*06d0*/  @!P2 LDG.E.U16 R54, desc[UR8][R4.64+0x1c] ;  /* 0x00001c080436a981 */ /* 0x000ea2000c1e1500 */
[----:B------:R-:W-:Y:S02]  /*06e0*/  ISETP.GE.AND P5, PT, R45, UR4, PT ;  /* 0x000000042d007c0c */ /* 0x000fe4000bfa6270 */
[----:B------:R-:W-:-:S05]  /*06f0*/  ISETP.GE.AND P6, PT, R46, UR4, PT ;  /* 0x000000042e007c0c */ /* 0x000fca000bfc6270 */
[----:B------:R-:W2:Y:S04]  /*0700*/  @!P1 LDG.E.U16 R56, desc[UR8][R4.64+0x1a] ;  /* 0x00001a0804389981 */ /* 0x000ea8000c1e1500 */
[----:B------:R-:W2:Y:S04]  /*0710*/  @!P3 LDG.E.U16 R52, desc[UR8][R4.64+0x1e] ;  /* 0x00001e080434b981 */ /* 0x000ea8000c1e1500 */
[----:B------:R-:W2:Y:S04]  /*0720*/  @!P4 LDG.E.U16 R55, desc[UR8][R4.64+0x20] ;  /* 0x000020080437c981 */ /* 0x000ea8000c1e1500 */
[----:B------:R-:W2:Y:S04]  /*0730*/  @!P5 LDG.E.U16 R53, desc[UR8][R4.64+0x22] ;  /* 0x000022080435d981 */ /* 0x000ea8000c1e1500 */
[----:B------:R0:W2:Y:S01]  /*0740*/  @!P6 LDG.E.U16 R51, desc[UR8][R4.64+0x24] ;  /* 0x000024080433e981 */ /* 0x0000a2000c1e1500 */
[----:B------:R-:W-:Y:S01]  /*0750*/  BAR.SYNC.DEFER_BLOCKING 0x0 ;  /* 0x0000000000007b1d */ /* 0x000fe20000010000 */
[----:B------:R-:W-:-:S02]  /*0760*/  P2R R8, PR, RZ, 0x1 ;  /* 0x00000001ff087803 */ /* 0x000fc40000000000 */
[----:B------:R-:W-:-:S13]  /*0770*/  ISETP.GE.AND P0, PT, R9, UR4, PT ;  /* 0x0000000409007c0c */ /* 0x000fda000bf06270 */
[----:B------:R-:W5:Y:S01]  /*0780*/  @!P0 LDG.E R28, desc[UR8][R6.64] ;  /* 0x00000008061c8981 */ /* 0x000f62000c1e1900 */
[----:B------:R-:W-:Y:S01]  /*0790*/  ISETP.NE.AND P0, PT, R8, RZ, PT ;  /* 0x000000ff0800720c */ /* 0x000fe20003f05270 */
[----:B0-----:R-:W-:Y:S01]  /*07a0*/  IMAD.MOV.U32 R4, RZ, RZ, 0xffff ;  /* 0x0000ffffff047424 */ /* 0x001fe200078e00ff */
[----:B------:R-:W0:Y:S01]  /*07b0*/  S2UR UR5, SR_CgaCtaId ;  /* 0x00000000000579c3 */ /* 0x000e220000008800 */
[----:B------:R-:W5:Y:S04]  /*07c0*/  @!P1 LDG.E R14, desc[UR8][R6.64+0x34] ;  /* 0x00003408060e9981 */ /* 0x000f68000c1e1900 */
[----:B------:R-:W5:Y:S04]  /*07d0*/  @!P2 LDG.E R13, desc[UR8][R6.64+0x38] ;  /* 0x00003808060da981 */ /* 0x000f68000c1e1900 */
[----:B------:R-:W5:Y:S04]  /*07e0*/  @!P3 LDG.E R12, desc[UR8][R6.64+0x3c] ;  /* 0x00003c08060cb981 */ /* 0x000f68000c1e1900 */
[----:B------:R-:W5:Y:S01]  /*07f0*/  @!P0 LDG.E R27, desc[UR8][R6.64+0x4] ;  /* 0x00000408061b8981 */ /* 0x000f62000c1e1900 */
[----:B------:R-:W-:-:S03]  /*0800*/  ISETP.NE.AND P0, PT, R10, RZ, PT ;  /* 0x000000ff0a00720c */ /* 0x000fc60003f05270 */
[----:B------:R-:W5:Y:S04]  /*0810*/  @!P4 LDG.E R3, desc[UR8][R6.64+0x40] ;  /* 0x000040080603c981 */ /* 0x000f68000c1e1900 */
[----:B------:R-:W5:Y:S04]  /*0820*/  @!P5 LDG.E R2, desc[UR8][R6.64+0x44] ;  /* 0x000044080602d981 */ /* 0x000f68000c1e1900 */
[----:B------:R-:W5:Y:S04]  /*0830*/  @!P6 LDG.E R0, desc[UR8][R6.64+0x48] ;  /* 0x000048080600e981 */ /* 0x000f68000c1e1900 */
[----:B------:R-:W5:Y:S01]  /*0840*/  @!P0 LDG.E R26, desc[UR8][R6.64+0x8] ;  /* 0x00000808061a8981 */ /* 0x000f62000c1e1900 */
[----:B------:R-:W-:-:S13]  /*0850*/  ISETP.NE.AND P0, PT, R11, RZ, PT ;  /* 0x000000ff0b00720c */ /* 0x000fda0003f05270 */
        /* <DEDUP_REMOVED lines=13> */
[----:B------:R-:W-:Y:S02]  /*0930*/  ISETP.NE.AND P0, PT, R35, RZ, PT ;  /* 0x000000ff2300720c */ /* 0x000fe40003f05270 */
[----:B---3--:R-:W-:-:S11]  /*0940*/  PRMT R5, R41, 0x9910, RZ ;  /* 0x0000991029057816 */ /* 0x008fd600000000ff */
[----:B------:R-:W5:Y:S01]  /*0950*/  @!P0 LDG.E R18, desc[UR8][R6.64+0x28] ;  /* 0x0000280806128981 */ /* 0x000f62000c1e1900 */
[----:B------:R-:W-:-:S13]  /*0960*/  ISETP.NE.AND P0, PT, R36, RZ, PT ;  /* 0x000000ff2400720c */ /* 0x000fda0003f05270 */
[----:B------:R-:W5:Y:S01]  /*0970*/  @!P0 LDG.E R17, desc[UR8][R6.64+0x2c] ;  /* 0x00002c0806118981 */ /* 0x000f62000c1e1900 */
[----:B------:R-:W-:-:S04]  /*0980*/  ISETP.GE.AND P0, PT, R5, RZ, PT ;  /* 0x000000ff0500720c */ /* 0x000fc80003f06270 */
[----:B------:R-:W-:Y:S02]  /*0990*/  SEL R8, R4, 0x8000, !P0 ;  /* 0x0000800004087807 */ /* 0x000fe40004000000 */
[----:B----4-:R-:W-:Y:S02]  /*09a0*/  PRMT R5, R67, 0x9910, RZ ;  /* 0x0000991043057816 */ /* 0x010fe400000000ff */
[----:B------:R-:W-:Y:S02]  /*09b0*/  LOP3.LUT R41, R8, R41, RZ, 0x3c, !PT ;  /* 0x0000002908297212 */ /* 0x000fe400078e3cff */
[----:B------:R-:W-:Y:S02]  /*09c0*/  ISETP.GE.AND P0, PT, R5, RZ, PT ;  /* 0x000000ff0500720c */ /* 0x000fe40003f06270 */
[----:B------:R-:W-:Y:S02]  /*09d0*/  PRMT R5, R41, 0x9910, RZ ;  /* 0x0000991029057816 */ /* 0x000fe400000000ff */
[----:B------:R-:W-:-:S02]  /*09e0*/  SEL R10, R4, 0x8000, !P0 ;  /* 0x00008000040a7807 */ /* 0x000fc40004000000 */
[----:B------:R-:W-:Y:S02]  /*09f0*/  ISETP.NE.AND P0, PT, R5, 0x7fff, PT ;  /* 0x00007fff0500780c */ /* 0x000fe40003f05270 */
[----:B--2---:R-:W-:Y:S02]  /*0a00*/  IADD3 R5, -R50, UR6, RZ ;  /* 0x0000000632057c10 */ /* 0x004fe4000fffe1ff */
[----:B------:R-:W-:Y:S02]  /*0a10*/  SEL R8, R41, 0x8000, P0 ;  /* 0x0000800029087807 */ /* 0x000fe40000000000 */
[----:B------:R-:W-:Y:S02]  /*0a20*/  ISETP.NE.AND P0, PT, R37, RZ, PT ;  /* 0x000000ff2500720c */ /* 0x000fe40003f05270 */
[----:B------:R-:W-:Y:S02]  /*0a30*/  VIMNMX R5, R5, 0x6, PT ;  /* 0x0000000605057848 */ /* 0x000fe40003fe0100 */
[----:B------:R-:W-:-:S02]  /*0a40*/  LOP3.LUT R9, R8, 0xffff, RZ, 0xc0, !PT ;  /* 0x0000ffff08097812 */ /* 0x000fc400078ec0ff */
[----:B------:R-:W-:Y:S02]  /*0a50*/  BMSK R5, RZ, R5 ;  /* 0x00000005ff05721b */ /* 0x000fe40000000000 */
[----:B------:R-:W-:-:S04]  /*0a60*/  SHF.R.U32.HI R8, RZ, R50, R9 ;  /* 0x00000032ff087219 */ /* 0x000fc80000011609 */
[----:B------:R-:W-:Y:S01]  /*0a70*/  LOP3.LUT R8, R5, R8, RZ, 0xc0, !PT ;  /* 0x0000000805087212 */ /* 0x000fe200078ec0ff */
[----:B------:R1:W5:Y:S01]  /*0a80*/  @!P0 LDG.E R15, desc[UR8][R6.64+0x30] ;  /* 0x00003008060f8981 */ /* 0x000362000c1e1900 */
[----:B------:R-:W-:-:S03]  /*0a90*/  UMOV UR4, 0x400 ;  /* 0x0000040000047882 */ /* 0x000fc60000000000 */
[C---:B------:R-:W-:Y:S01]  /*0aa0*/  IMAD.SHL.U32 R9, R8.reuse, 0x400, RZ ;  /* 0x0000040008097824 */ /* 0x040fe200078e00ff */
[----:B0-----:R-:W-:Y:S01]  /*0ab0*/  ULEA UR4, UR5, UR4, 0x18 ;  /* 0x0000000405047291 */ /* 0x001fe2000f8ec03f */
[----:B------:R-:W-:Y:S01]  /*0ac0*/  BAR.SYNC.DEFER_BLOCKING 0x0 ;  /* 0x0000000000007b1d */ /* 0x000fe20000010000 */
[----:B------:R-:W-:Y:S02]  /*0ad0*/  LOP3.LUT R8, R8, 0xffe0, RZ, 0xc0, !PT ;  /* 0x0000ffe008087812 */ /* 0x000fe400078ec0ff */
[----:B------:R-:W-:Y:S02]  /*0ae0*/  LOP3.LUT R9, R9, 0x7c00, RZ, 0xc, !PT ;  /* 0x00007c0009097812 */ /* 0x000fe400078e0cff */
[----:B------:R-:W-:Y:S02]  /*0af0*/  LOP3.LUT R67, R10, R67, RZ, 0x3c, !PT ;  /* 0x000000430a437212 */ /* 0x000fe400078e3cff */
[----:B------:R-:W-:Y:S01]  /*0b00*/  SHF.R.U32.HI R8, RZ, 0x5, R8 ;  /* 0x00000005ff087819 */ /* 0x000fe20000011608 */
[----:B------:R-:W-:-:S03]  /*0b10*/  VIADD R10, R9, UR4 ;  /* 0x00000004090a7c36 */ /* 0x000fc60008000000 */
[----:B------:R-:W-:Y:S01]  /*0b20*/  IADD3 R8, -R8, 0x1, RZ ;  /* 0x0000000108087810 */ /* 0x000fe20007ffe1ff */
[C---:B------:R-:W-:Y:S01]  /*0b30*/  IMAD R9, R29.reuse, 0x4, R10 ;  /* 0x000000041d097824 */ /* 0x040fe200078e020a */
[----:B------:R-:W-:-:S03]  /*0b40*/  LEA R16, R29, UR4, 0x2 ;  /* 0x000000041d107c11 */ /* 0x000fc6000f8e10ff */
[----:B------:R-:W-:Y:S01]  /*0b50*/  IMAD R88, R8, 0x2, R9 ;  /* 0x0000000208587824 */ /* 0x000fe200078e0209 */
[----:B-1----:R-:W-:-:S04]  /*0b60*/  PRMT R6, R67, 0x9910, RZ ;  /* 0x0000991043067816 */ /* 0x002fc800000000ff */
[----:B------:R-:W-:Y:S01]  /*0b70*/  ISETP.NE.AND P0, PT, R6, 0x7fff, PT ;  /* 0x00007fff0600780c */ /* 0x000fe20003f05270 */
        /* <DEDUP_REMOVED lines=33> */
[----:B------:R-:W0:Y:S01]  /*0d90*/  LDS.U16 R87, [R88] ;  /* 0x0000000058577984 */ /* 0x000e220000000400 */
[----:B------:R-:W-:-:S04]  /*0da0*/  SEL R6, R67, 0x8000, P0 ;  /* 0x0000800043067807 */ /* 0x000fc80000000000 */
[----:B------:R-:W-:-:S04]  /*0db0*/  LOP3.LUT R7, R6, 0xffff, RZ, 0xc0, !PT ;  /* 0x0000ffff06077812 */ /* 0x000fc800078ec0ff */
[----:B------:R-:W-:-:S04]  /*0dc0*/  SHF.R.U32.HI R6, RZ, R50, R7 ;  /* 0x00000032ff067219 */ /* 0x000fc80000011607 */
[----:B------:R-:W-:-:S05]  /*0dd0*/  LOP3.LUT R6, R5, R6, RZ, 0xc0, !PT ;  /* 0x0000000605067212 */ /* 0x000fca00078ec0ff */
[----:B------:R-:W-:Y:S01]  /*0de0*/  IMAD.SHL.U32 R7, R6, 0x400, RZ ;  /* 0x0000040006077824 */ /* 0x000fe200078e00ff */
[----:B------:R-:W-:Y:S02]  /*0df0*/  PRMT R8, R68, 0x9910, RZ ;  /* 0x0000991044087816 */ /* 0x000fe400000000ff */
[----:B------:R-:W-:Y:S02]  /*0e00*/  LOP3.LUT R6, R6, 0xffe0, RZ, 0xc0, !PT ;  /* 0x0000ffe006067812 */ /* 0x000fe400078ec0ff */
[----:B------:R-:W-:Y:S02]  /*0e10*/  LOP3.LUT R7, R7, 0x7c00, RZ, 0xc, !PT ;  /* 0x00007c0007077812 */ /* 0x000fe400078e0cff */
[----:B------:R-:W-:Y:S02]  /*0e20*/  ISETP.GE.AND P0, PT, R8, RZ, PT ;  /* 0x000000ff0800720c */ /* 0x000fe40003f06270 */
[----:B------:R-:W-:Y:S01]  /*0e30*/  SHF.R.U32.HI R6, RZ, 0x5, R6 ;  /* 0x00000005ff067819 */ /* 0x000fe20000011606 */
[----:B------:R-:W-:Y:S01]  /*0e40*/  VIADD R8, R7, UR4 ;  /* 0x0000000407087c36 */ /* 0x000fe20008000000 */
[----:B------:R-:W-:-:S02]  /*0e50*/  SEL R7, R4, 0x8000, !P0 ;  /* 0x0000800004077807 */ /* 0x000fc40004000000 */
[----:B------:R-:W-:Y:S01]  /*0e60*/  IADD3 R6, -R6, 0x1, RZ ;  /* 0x0000000106067810 */ /* 0x000fe20007ffe1ff */
[----:B------:R-:W-:Y:S01]  /*0e70*/  IMAD R9, R29, 0x4, R8 ;  /* 0x000000041d097824 */ /* 0x000fe200078e0208 */
[----:B------:R-:W-:-:S03]  /*0e80*/  LOP3.LUT R68, R7, R68, RZ, 0x3c, !PT ;  /* 0x0000004407447212 */ /* 0x000fc600078e3cff */
[----:B------:R-:W-:Y:S02]  /*0e90*/  IMAD R40, R6, 0x2, R9 ;  /* 0x0000000206287824 */ /* 0x000fe400078e0209 */
[----:B0-----:R-:W-:Y:S01]  /*0ea0*/  VIADD R7, R87, 0x1 ;  /* 0x0000000157077836 */ /* 0x001fe20000000000 */
[----:B------:R-:W-:-:S04]  /*0eb0*/  PRMT R6, R68, 0x9910, RZ ;  /* 0x0000991044067816 */ /* 0x000fc800000000ff */
[----:B------:R0:W-:Y:S01]  /*0ec0*/  STS.U16 [R88], R7 ;  /* 0x0000000758007388 */ /* 0x0001e20000000400 */
[----:B------:R-:W-:-:S03]  /*0ed0*/  ISETP.NE.AND P0, PT, R6, 0x7fff, PT ;  /* 0x00007fff0600780c */ /* 0x000fc60003f05270 */
[----:B------:R-:W1:Y:S01]  /*0ee0*/  LDS.U16 R86, [R40] ;  /* 0x0000000028567984 */ /* 0x000e620000000400 */
        /* <DEDUP_REMOVED lines=11> */
[----:B0-----:R-:W-:-:S02]  /*0fa0*/  SEL R7, R4, 0x8000, !P0 ;  /* 0x0000800004077807 */ /* 0x001fc40004000000 */
[----:B------:R-:W-:Y:S01]  /*0fb0*/  IADD3 R6, -R6, 0x1, RZ ;  /* 0x0000000106067810 */ /* 0x000fe20007ffe1ff */
[----:B------:R-:W-:Y:S01]  /*0fc0*/  IMAD R9, R29, 0x4, R8 ;  /* 0x000000041d097824 */ /* 0x000fe200078e0208 */
[----:B------:R-:W-:-:S03]  /*0fd0*/  LOP3.LUT R66, R7, R66, RZ, 0x3c, !PT ;  /* 0x0000004207427212 */ /* 0x000fc600078e3cff */
[----:B------:R-:W-:Y:S02]  /*0fe0*/  IMAD R42, R6, 0x2, R9 ;  /* 0x00000002062a7824 */ /* 0x000fe400078e0209 */
[----:B-1----:R-:W-:Y:S01]  /*0ff0*/  VIADD R7, R86, 0x1 ;  /* 0x0000000156077836 */ /* 0x002fe20000000000 */
        /* <DEDUP_REMOVED lines=50> */
[C---:B------:R-:W-:Y:S01]  /*1320*/  IMAD.SHL.U32 R7, R8.reuse, 0x400, RZ ;  /* 0x0000040008077824 */ /* 0x040fe200078e00ff */
        /* <DEDUP_REMOVED lines=25> */
[----:B0-----:R-:W-:Y:S01]  /*14c0*/  SHF.R.U32.HI R7, RZ, 0x5, R6 ;  /* 0x00000005ff077819 */ /* 0x001fe20000011606 */
[----:B------:R-:W-:Y:S01]  /*14d0*/  VIADD R8, R8, UR4 ;  /* 0x0000000408087c36 */ /* 0x000fe20008000000 */
[----:B------:R-:W-:-:S02]  /*14e0*/  SEL R6, R4, 0x8000, !P0 ;  /* 0x0000800004067807 */ /* 0x000fc40004000000 */
        /* <DEDUP_REMOVED lines=103> */
[----:B0-----:R-:W-:Y:S01]  /*1b60*/  VIADD R6, R7, UR4 ;  /* 0x0000000407067c36 */ /* 0x001fe20008000000 */
        /* <DEDUP_REMOVED lines=128> */
[----:B0-----:R-:W-:Y:S01]  /*2370*/  IMAD R7, R29, 0x4, R8 ;  /* 0x000000041d077824 */ /* 0x001fe200078e0208 */
        /* <DEDUP_REMOVED lines=12> */
[----:B------:R-:W-:-:S04]  /*2440*/  LOP3.LUT R6, R6, 0xffe0, RZ, 0xc0, !PT ;  /* 0x0000ffe006067812 */ /* 0x000fc800078ec0ff */
[----:B------:R-:W-:Y:S02]  /*2450*/  LOP3.LUT R5, R5, 0x7c00, RZ, 0xc, !PT ;  /* 0x00007c0005057812 */ /* 0x000fe400078e0cff */
[----:B------:R-:W-:-:S03]  /*2460*/  SHF.R.U32.HI R6, RZ, 0x5, R6 ;  /* 0x00000005ff067819 */ /* 0x000fc60000011606 */
[----:B0-----:R-:W-:Y:S01]  /*2470*/  VIADD R4, R5, UR4 ;  /* 0x0000000405047c36 */ /* 0x001fe20008000000 */
[----:B------:R-:W-:-:S03]  /*2480*/  IADD3 R6, -R6, 0x1, RZ ;  /* 0x0000000106067810 */ /* 0x000fc60007ffe1ff */
[----:B------:R-:W-:-:S04]  /*2490*/  IMAD R39, R29, 0x4, R4 ;  /* 0x000000041d277824 */ /* 0x000fc800078e0204 */
[----:B------:R-:W-:Y:S02]  /*24a0*/  IMAD R39, R6, 0x2, R39 ;  /* 0x0000000206277824 */ /* 0x000fe400078e0227 */
[----:B-1----:R-:W-:-:S05]  /*24b0*/  VIADD R5, R70, 0x1 ;  /* 0x0000000146057836 */ /* 0x002fca0000000000 */
[----:B------:R-:W-:Y:S04]  /*24c0*/  STS.U16 [R38], R5 ;  /* 0x0000000526007388 */ /* 0x000fe80000000400 */
[----:B------:R-:W0:Y:S01]  /*24d0*/  LDS.U16 R69, [R39] ;  /* 0x0000000027457984 */ /* 0x000e220000000400 */
[----:B------:R-:W-:-:S04]  /*24e0*/  IMAD.U32 R90, RZ, RZ, UR4 ;  /* 0x00000004ff5a7e24 */ /* 0x000fc8000f8e00ff */
[----:B------:R-:W-:Y:S02]  /*24f0*/  IMAD R90, R29, 0x84, R90 ;  /* 0x000000841d5a7824 */ /* 0x000fe400078e025a */
        /* <DEDUP_REMOVED lines=23> */
[----:B------:R-:W4:Y:S01]  /*2670*/  LDS R101, [R90+0x50] ;  /* 0x000050005a657984 */ /* 0x000f220000000800 */
[----:B0-----:R-:W-:-:S03]  /*2680*/  IADD3 R4, R119, R120, R121 ;  /* 0x0000007877047210 */ /* 0x001fc60007ffe079 */
[----:B------:R-:W-:Y:S04]  /*2690*/  LDS R98, [R90+0x54] ;  /* 0x000054005a627984 */ /* 0x000fe80000000800 */
[----:B------:R-:W0:Y:S01]  /*26a0*/  LDS R117, [R90+0x58] ;  /* 0x000058005a757984 */ /* 0x000e220000000800 */
[----:B-1----:R-:W-:-:S03]  /*26b0*/  IADD3 R4, R97, R118, R4 ;  /* 0x0000007661047210 */ /* 0x002fc60007ffe004 */
[----:B------:R-:W-:Y:S04]  /*26c0*/  LDS R116, [R90+0x5c] ;  /* 0x00005c005a747984 */ /* 0x000fe80000000800 */
[----:B------:R-:W1:Y:S01]  /*26d0*/  LDS R113, [R90+0x60] ;  /* 0x000060005a717984 */ /* 0x000e620000000800 */
[----:B--2---:R-:W-:-:S03]  /*26e0*/  IADD3 R4, R114, R115, R4 ;  /* 0x0000007372047210 */ /* 0x004fc60007ffe004 */
[----:B------:R-:W-:Y:S04]  /*26f0*/  LDS R111, [R90+0x64] ;  /* 0x000064005a6f7984 */ /* 0x000fe80000000800 */
[----:B------:R-:W2:Y:S01]  /*2700*/  LDS R106, [R90+0x68] ;  /* 0x000068005a6a7984 */ /* 0x000ea20000000800 */
[----:B---3--:R-:W-:-:S03]  /*2710*/  IADD3 R4, R112, R91, R4 ;  /* 0x0000005b70047210 */ /* 0x008fc60007ffe004 */
[----:B------:R-:W-:Y:S04]  /*2720*/  LDS R105, [R90+0x6c] ;  /* 0x00006c005a697984 */ /* 0x000fe80000000800 */
[----:B------:R-:W3:Y:S01]  /*2730*/  LDS R100, [R90+0x70] ;  /* 0x000070005a647984 */ /* 0x000ee20000000800 */
[----:B----4-:R-:W-:-:S03]  /*2740*/  IADD3 R4, R95, R110, R4 ;  /* 0x0000006e5f047210 */ /* 0x010fc60007ffe004 */
[----:B------:R-:W-:Y:S04]  /*2750*/  LDS R99, [R90+0x74] ;  /* 0x000074005a637984 */ /* 0x000fe80000000800 */
[----:B------:R-:W4:Y:S01]  /*2760*/  LDS R96, [R90+0x78] ;  /* 0x000078005a607984 */ /* 0x000f220000000800 */
[----:B------:R-:W-:-:S03]  /*2770*/  IADD3 R4, R108, R109, R4 ;  /* 0x0000006d6c047210 */ /* 0x000fc60007ffe004 */
[----:B------:R-:W-:Y:S04]  /*2780*/  LDS R93, [R90+0x7c] ;  /* 0x00007c005a5d7984 */ /* 0x000fe80000000800 */
[----:B------:R-:W4:Y:S01]  /*2790*/  LDS R122, [R90+0x80] ;  /* 0x000080005a7a7984 */ /* 0x000f220000000800 */
[----:B------:R-:W-:-:S04]  /*27a0*/  IADD3 R4, R107, R94, R4 ;  /* 0x0000005e6b047210 */ /* 0x000fc80007ffe004 */
[----:B------:R-:W-:-:S04]  /*27b0*/  IADD3 R4, R89, R104, R4 ;  /* 0x0000006859047210 */ /* 0x000fc80007ffe004 */
[----:B------:R-:W-:-:S04]  /*27c0*/  IADD3 R4, R102, R103, R4 ;  /* 0x0000006766047210 */ /* 0x000fc80007ffe004 */
[----:B------:R-:W-:-:S04]  /*27d0*/  IADD3 R4, R101, R92, R4 ;  /* 0x0000005c65047210 */ /* 0x000fc80007ffe004 */
[----:B0-----:R-:W-:-:S04]  /*27e0*/  IADD3 R4, R117, R98, R4 ;  /* 0x0000006275047210 */ /* 0x001fc80007ffe004 */
[----:B-1----:R-:W-:-:S04]  /*27f0*/  IADD3 R4, R113, R116, R4 ;  /* 0x0000007471047210 */ /* 0x002fc80007ffe004 */
[----:B--2---:R-:W-:-:S04]  /*2800*/  IADD3 R4, R106, R111, R4 ;  /* 0x0000006f6a047210 */ /* 0x004fc80007ffe004 */
[----:B---3--:R-:W-:-:S04]  /*2810*/  IADD3 R4, R100, R105, R4 ;  /* 0x0000006964047210 */ /* 0x008fc80007ffe004 */
[----:B----4-:R-:W-:-:S04]  /*2820*/  IADD3 R4, R96, R99, R4 ;  /* 0x0000006360047210 */ /* 0x010fc80007ffe004 */
[----:B------:R-:W-:-:S05]  /*2830*/  IADD3 R122, R122, R93, R4 ;  /* 0x0000005d7a7a7210 */ /* 0x000fca0007ffe004 */
[----:B------:R-:W0:Y:S02]  /*2840*/  SHFL.UP P0, R5, R122, 0x1, RZ ;  /* 0x042000007a057989 */ /* 0x000e2400000000ff */
[----:B0-----:R-:W-:-:S05]  /*2850*/  @P0 IMAD.IADD R5, R122, 0x1, R5 ;  /* 0x000000017a050824 */ /* 0x001fca00078e0205 */
[----:B------:R-:W0:Y:S02]  /*2860*/  SHFL.UP P0, R4, R5, 0x2, RZ ;  /* 0x0440000005047989 */ /* 0x000e2400000000ff */
[----:B0-----:R-:W-:-:S05]  /*2870*/  @P0 IMAD.IADD R4, R5, 0x1, R4 ;  /* 0x0000000105040824 */ /* 0x001fca00078e0204 */
[----:B------:R-:W0:Y:S01]  /*2880*/  SHFL.UP P0, R9, R4, 0x4, RZ ;  /* 0x0480000004097989 */ /* 0x000e2200000000ff */
[----:B------:R-:W1:Y:S01]  /*2890*/  S2R R30, SR_LANEID ;  /* 0x00000000001e7919 */ /* 0x000e620000000000 */
[----:B0-----:R-:W-:-:S05]  /*28a0*/  @P0 IMAD.IADD R9, R4, 0x1, R9 ;  /* 0x0000000104090824 */ /* 0x001fca00078e0209 */
[----:B------:R-:W0:Y:S01]  /*28b0*/  SHFL.UP P0, R6, R9, 0x8, RZ ;  /* 0x0500000009067989 */ /* 0x000e2200000000ff */
[----:B-1----:R-:W-:Y:S01]  /*28c0*/  ISETP.NE.AND P1, PT, R30, 0x1f, PT ;  /* 0x0000001f1e00780c */ /* 0x002fe20003f25270 */
[----:B0-----:R-:W-:-:S05]  /*28d0*/  @P0 IMAD.IADD R6, R9, 0x1, R6 ;  /* 0x0000000109060824 */ /* 0x001fca00078e0206 */
[----:B------:R-:W0:Y:S07]  /*28e0*/  SHFL.UP P0, R123, R6, 0x10, RZ ;  /* 0x06000000067b7989 */ /* 0x000e2e00000000ff */
[----:B------:R-:W-:-:S04]  /*28f0*/  @!P1 SHF.R.U32.HI R7, RZ, 0x3, R29 ;  /* 0x00000003ff079819 */ /* 0x000fc8000001161d */
[----:B------:R-:W-:Y:S01]  /*2900*/  @!P1 LOP3.LUT R8, R7, 0x1ffffffc, RZ, 0xc0, !PT ;  /* 0x1ffffffc07089812 */ /* 0x000fe200078ec0ff */
[----:B0-----:R-:W-:-:S05]  /*2910*/  @P0 IMAD.IADD R123, R6, 0x1, R123 ;  /* 0x00000001067b0824 */ /* 0x001fca00078e027b */
[----:B------:R-:W-:Y:S01]  /*2920*/  @!P1 STS [R8+UR4+0x8400], R123 ;  /* 0x0084007b08009988 */ /* 0x000fe20008000804 */
[----:B------:R-:W-:Y:S06]  /*2930*/  BAR.SYNC.DEFER_BLOCKING 0x0 ;  /* 0x0000000000007b1d */ /* 0x000fec0000010000 */
[----:B------:R-:W0:Y:S04]  /*2940*/  LDS.128 R4, [UR4+0x8400] ;  /* 0x00840004ff047984 */ /* 0x000e280008000c00 */
[----:B------:R-:W1:Y:S04]  /*2950*/  LDS R125, [UR4+0x8408] ;  /* 0x00840804ff7d7984 */ /* 0x000e680008000800 */
[----:B------:R-:W2:Y:S04]  /*2960*/  LDS R124, [UR4+0x8410] ;  /* 0x00841004ff7c7984 */ /* 0x000ea80008000800 */
[----:B------:R-:W3:Y:S01]  /*2970*/  LDS.128 R8, [UR4+0x8410] ;  /* 0x00841004ff087984 */ /* 0x000ee20008000c00 */
[----:B------:R-:W-:Y:S01]  /*2980*/  IMAD.IADD R122, R123, 0x1, -R122 ;  /* 0x000000017b7a7824 */ /* 0x000fe200078e0a7a */
[----:B0-----:R-:W-:Y:S01]  /*2990*/  SHF.R.U32.HI R6, RZ, 0x5, R29 ;  /* 0x00000005ff067819 */ /* 0x001fe2000001161d */
[----:B------:R-:W-:-:S03]  /*29a0*/  IMAD.IADD R5, R4, 0x1, R5 ;  /* 0x0000000104057824 */ /* 0x000fc600078e0205 */
[----:B------:R-:W-:Y:S01]  /*29b0*/  ISETP.NE.AND P0, PT, R6, 0x2, PT ;  /* 0x000000020600780c */ /* 0x000fe20003f05270 */
[----:B-1----:R-:W-:-:S03]  /*29c0*/  IMAD.IADD R125, R5, 0x1, R125 ;  /* 0x00000001057d7824 */ /* 0x002fc600078e027d */
        /* <DEDUP_REMOVED lines=8> */
[----:B---3--:R-:W-:Y:S01]  /*2a50*/  IMAD.IADD R9, R124, 0x1, R9 ;  /* 0x000000017c097824 */ /* 0x008fe200078e0209 */
[----:B------:R-:W-:Y:S02]  /*2a60*/  ISETP.NE.AND P3, PT, R6, RZ, PT ;  /* 0x000000ff0600720c */ /* 0x000fe40003f65270 */
[----:B------:R-:W-:Y:S02]  /*2a70*/  SEL R4, R124, R4, !P0 ;  /* 0x000000047c047207 */ /* 0x000fe40004000000 */
[----:B------:R-:W-:Y:S01]  /*2a80*/  ISETP.NE.AND P1, PT, R6, 0x6, PT ;  /* 0x000000060600780c */ /* 0x000fe20003f25270 */
[----:B------:R-:W-:Y:S01]  /*2a90*/  IMAD.IADD R10, R10, 0x1, R9 ;  /* 0x000000010a0a7824 */ /* 0x000fe200078e0209 */
[----:B------:R-:W-:-:S02]  /*2aa0*/  ISETP.NE.AND P0, PT, R6, 0x7, PT ;  /* 0x000000070600780c */ /* 0x000fc40003f05270 */
[----:B------:R-:W-:Y:S02]  /*2ab0*/  ISETP.NE.AND P2, PT, R30, RZ, PT ;  /* 0x000000ff1e00720c */ /* 0x000fe40003f45270 */
[----:B------:R-:W-:Y:S02]  /*2ac0*/  SEL R4, R9, R4, !P1 ;  /* 0x0000000409047207 */ /* 0x000fe40004800000 */
        /* <DEDUP_REMOVED lines=10> */
[----:B------:R0:W-:Y:S01]  /*2b70*/  @!P0 STS [UR4+0x8428], R11 ;  /* 0x0084280bff008988 */ /* 0x0001e20008000804 */
[----:B------:R-:W-:-:S07]  /*2b80*/  @!P0 IMAD.MOV.U32 R4, RZ, RZ, R11 ;  /* 0x000000ffff048224 */ /* 0x000fce00078e000b */
.L_x_1614:
[----:B------:R-:W-:Y:S05]  /*2b90*/  BSYNC B0 ;  /* 0x0000000000007941 */ /* 0x000fea0003800000 */
.L_x_1613:
[----:B------:R-:W-:Y:S06]  /*2ba0*/  BAR.SYNC.DEFER_BLOCKING 0x0 ;  /* 0x0000000000007b1d */ /* 0x000fec0000010000 */
        /* <DEDUP_REMOVED lines=71> */
[----:B------:R-:W4:Y:S04]  /*3020*/  LDS.U16 R43, [R43] ;  /* 0x000000002b2b7984 */ /* 0x000f280000000400 */
[----:B------:R-:W4:Y:S04]  /*3030*/  LDS.U16 R44, [R44] ;  /* 0x000000002c2c7984 */ /* 0x000f280000000400 */
[----:B------:R-:W4:Y:S04]  /*3040*/  LDS.U16 R6, [R31] ;  /* 0x000000001f067984 */ /* 0x000f280000000400 */
[----:B------:R3:W4:Y:S04]  /*3050*/  LDS.U16 R7, [R45] ;  /* 0x000000002d077984 */ /* 0x0007280000000400 */
[----:B------:R-:W4:Y:S04]  /*3060*/  LDS.U16 R8, [R33] ;  /* 0x0000000021087984 */ /* 0x000f280000000400 */
[----:B------:R-:W4:Y:S04]  /*3070*/  LDS.U16 R46, [R46] ;  /* 0x000000002e2e7984 */ /* 0x000f280000000400 */
[----:B0-----:R-:W0:Y:S04]  /*3080*/  LDS.U16 R11, [R49] ;  /* 0x00000000310b7984 */ /* 0x001e280000000400 */
[----:B------:R4:W0:Y:S01]  /*3090*/  LDS.U16 R9, [R47] ;  /* 0x000000002f097984 */ /* 0x0008220000000400 */
[----:B-1----:R-:W-:-:S03]  /*30a0*/  IMAD.IADD R88, R87, 0x1, R88 ;  /* 0x0000000157587824 */ /* 0x002fc600078e0258 */
[----:B------:R1:W0:Y:S01]  /*30b0*/  LDS.U16 R4, [R48] ;  /* 0x0000000030047984 */ /* 0x0002220000000400 */
[----:B--2---:R-:W-:-:S03]  /*30c0*/  IMAD.IADD R86, R86, 0x1, R5 ;  /* 0x0000000156567824 */ /* 0x004fc600078e0205 */
[----:B------:R-:W2:Y:S01]  /*30d0*/  LDS.U16 R10, [R37] ;  /* 0x00000000250a7984 */ /* 0x000ea20000000400 */
[----:B---3--:R-:W-:-:S03]  /*30e0*/  IMAD.IADD R45, R85, 0x1, R42 ;  /* 0x00000001552d7824 */ /* 0x008fc600078e022a */
[----:B------:R-:W3:Y:S01]  /*30f0*/  LDS.U16 R89, [R32] ;  /* 0x0000000020597984 */ /* 0x000ee20000000400 */
[----:B----4-:R-:W-:Y:S01]  /*3100*/  IMAD.IADD R84, R84, 0x1, R43 ;  /* 0x0000000154547824 */ /* 0x010fe200078e022b */
[----:B------:R-:W-:Y:S02]  /*3110*/  LEA R43, R88, UR4, 0x2 ;  /* 0x00000004582b7c11 */ /* 0x000fe4000f8e10ff */
[----:B------:R-:W4:Y:S01]  /*3120*/  LDS.U16 R95, [R38] ;  /* 0x00000000265f7984 */ /* 0x000f220000000400 */
[----:B------:R-:W-:Y:S01]  /*3130*/  IMAD.IADD R47, R83, 0x1, R44 ;  /* 0x00000001532f7824 */ /* 0x000fe200078e022c */
[----:B------:R-:W-:Y:S02]  /*3140*/  LEA R31, R84, UR4, 0x1 ;  /* 0x00000004541f7c11 */ /* 0x000fe4000f8e08ff */
[----:B------:R-:W4:Y:S01]  /*3150*/  LDS.U16 R93, [R36] ;  /* 0x00000000245d7984 */ /* 0x000f220000000400 */
[----:B-1----:R-:W-:Y:S01]  /*3160*/  IMAD.IADD R48, R77, 0x1, R6 ;  /* 0x000000014d307824 */ /* 0x002fe200078e0206 */
[----:B------:R-:W-:-:S02]  /*3170*/  LEA R6, R88, UR4, 0x1 ;  /* 0x0000000458067c11 */ /* 0x000fc4000f8e08ff */
[----:B------:R-:W1:Y:S01]  /*3180*/  LDS.U16 R91, [R34] ;  /* 0x00000000225b7984 */ /* 0x000e620000000400 */
[----:B------:R-:W-:Y:S01]  /*3190*/  IMAD.IADD R7, R82, 0x1, R7 ;  /* 0x0000000152077824 */ /* 0x000fe200078e0207 */
[----:B------:R-:W-:Y:S02]  /*31a0*/  LEA R33, R47, UR4, 0x1 ;  /* 0x000000042f217c11 */ /* 0x000fe4000f8e08ff */
[----:B------:R0:W1:Y:S01]  /*31b0*/  LDS.U16 R40, [R35] ;  /* 0x0000000023287984 */ /* 0x0000620000000400 */
[----:B------:R-:W-:Y:S01]  /*31c0*/  IMAD.IADD R44, R75, 0x1, R8 ;  /* 0x000000014b2c7824 */ /* 0x000fe200078e0208 */
[----:B------:R-:W-:Y:S02]  /*31d0*/  LEA R8, R86, UR4, 0x1 ;  /* 0x0000000456087c11 */ /* 0x000fe4000f8e08ff */
[----:B------:R-:W1:Y:S01]  /*31e0*/  LDS.U16 R90, [R39] ;  /* 0x00000000275a7984 */ /* 0x000e620000000400 */
[----:B------:R-:W-:Y:S01]  /*31f0*/  IMAD.IADD R49, R81, 0x1, R46 ;  /* 0x0000000151317824 */ /* 0x000fe200078e022e */
[----:B------:R-:W-:Y:S01]  /*3200*/  LEA R47, R47, UR4, 0x2 ;  /* 0x000000042f2f7c11 */ /* 0x000fe2000f8e10ff */
[----:B------:R-:W-:Y:S01]  /*3210*/  BAR.SYNC.DEFER_BLOCKING 0x0 ;  /* 0x0000000000007b1d */ /* 0x000fe20000010000 */
[----:B0-----:R-:W-:Y:S01]  /*3220*/  IMAD.IADD R5, R78, 0x1, R11 ;  /* 0x000000014e057824 */ /* 0x001fe200078e020b */
[----:B------:R-:W-:Y:S01]  /*3230*/  LEA R11, R45, UR4, 0x1 ;  /* 0x000000042d0b7c11 */ /* 0x000fe2000f8e08ff */
[----:B------:R-:W-:Y:S01]  /*3240*/  IMAD.IADD R9, R80, 0x1, R9 ;  /* 0x0000000150097824 */ /* 0x000fe200078e0209 */
[----:B------:R-:W-:-:S02]  /*3250*/  LEA R35, R7, UR4, 0x1 ;  /* 0x0000000407237c11 */ /* 0x000fc4000f8e08ff */
[----:B------:R-:W-:Y:S01]  /*3260*/  LEA R45, R45, UR4, 0x2 ;  /* 0x000000042d2d7c11 */ /* 0x000fe2000f8e10ff */
[----:B------:R-:W-:Y:S02]  /*3270*/  IMAD.IADD R4, R79, 0x1, R4 ;  /* 0x000000014f047824 */ /* 0x000fe400078e0204 */
[----:B--2---:R-:W-:Y:S01]  /*3280*/  IMAD.IADD R36, R71, 0x1, R10 ;  /* 0x0000000147247824 */ /* 0x004fe200078e020a */
[C---:B------:R-:W-:Y:S02]  /*3290*/  LEA R10, R49.reuse, UR4, 0x1 ;  /* 0x00000004310a7c11 */ /* 0x040fe4000f8e08ff */
[----:B------:R-:W-:Y:S01]  /*32a0*/  LEA R49, R49, UR4, 0x2 ;  /* 0x0000000431317c11 */ /* 0x000fe2000f8e10ff */
[----:B---3--:R-:W-:Y:S02]  /*32b0*/  IMAD.IADD R46, R76, 0x1, R89 ;  /* 0x000000014c2e7824 */ /* 0x008fe400078e0259 */
[----:B------:R-:W-:Y:S01]  /*32c0*/  VIADD R89, R50, 0x6 ;  /* 0x0000000632597836 */ /* 0x000fe20000000000 */
[----:B------:R-:W-:Y:S01]  /*32d0*/  LEA R50, R86, UR4, 0x2 ;  /* 0x0000000456327c11 */ /* 0x000fe2000f8e10ff */
[----:B----4-:R-:W-:Y:S01]  /*32e0*/  IMAD.IADD R34, R70, 0x1, R95 ;  /* 0x0000000146227824 */ /* 0x010fe200078e025f */
[----:B------:R-:W-:-:S02]  /*32f0*/  LEA R70, R9, UR4, 0x1 ;  /* 0x0000000409467c11 */ /* 0x000fc4000f8e08ff */
[----:B------:R-:W-:Y:S01]  /*3300*/  ISETP.GE.AND P0, PT, R89, UR6, PT ;  /* 0x0000000659007c0c */ /* 0x000fe2000bf06270 */
[----:B------:R0:W-:Y:S01]  /*3310*/  STS.U16 [R6], R41 ;  /* 0x0000002906007388 */ /* 0x0001e20000000400 */
[----:B------:R-:W-:Y:S01]  /*3320*/  IMAD.IADD R38, R72, 0x1, R93 ;  /* 0x0000000148267824 */ /* 0x000fe200078e025d */
[----:B------:R-:W-:Y:S02]  /*3330*/  LEA R72, R4, UR4, 0x1 ;  /* 0x0000000404487c11 */ /* 0x000fe4000f8e08ff */
[----:B------:R2:W-:Y:S01]  /*3340*/  STS.U16 [R8], R67 ;  /* 0x0000004308007388 */ /* 0x0005e20000000400 */
[----:B-1----:R-:W-:-:S03]  /*3350*/  IMAD.IADD R42, R74, 0x1, R91 ;  /* 0x000000014a2a7824 */ /* 0x002fc600078e025b */
[----:B------:R1:W-:Y:S01]  /*3360*/  STS.U16 [R11], R68 ;  /* 0x000000440b007388 */ /* 0x0003e20000000400 */
[----:B------:R-:W-:Y:S01]  /*3370*/  IMAD.IADD R40, R73, 0x1, R40 ;  /* 0x0000000149287824 */ /* 0x000fe200078e0228 */
[----:B0-----:R-:W-:Y:S02]  /*3380*/  LEA R6, R5, UR4, 0x1 ;  /* 0x0000000405067c11 */ /* 0x001fe4000f8e08ff */
[----:B------:R0:W-:Y:S01]  /*3390*/  STS.U16 [R31], R66 ;  /* 0x000000421f007388 */ /* 0x0001e20000000400 */
[----:B------:R-:W-:Y:S01]  /*33a0*/  IMAD.IADD R32, R69, 0x1, R90 ;  /* 0x0000000145207824 */ /* 0x000fe200078e025a */
[----:B--2---:R-:W-:Y:S02]  /*33b0*/  LEA R8, R48, UR4, 0x1 ;  /* 0x0000000430087c11 */ /* 0x004fe4000f8e08ff */
[----:B------:R2:W-:Y:S01]  /*33c0*/  STS.U16 [R33], R64 ;  /* 0x0000004021007388 */ /* 0x0005e20000000400 */
[----:B------:R-:W-:Y:S02]  /*33d0*/  LEA R37, R42, UR4, 0x1 ;  /* 0x000000042a257c11 */ /* 0x000fe4000f8e08ff */
[----:B-1----:R-:W-:Y:S01]  /*33e0*/  LEA R11, R46, UR4, 0x1 ;  /* 0x000000042e0b7c11 */ /* 0x002fe2000f8e08ff */
[----:B------:R1:W-:Y:S01]  /*33f0*/  STS.U16 [R35], R62 ;  /* 0x0000003e23007388 */ /* 0x0003e20000000400 */
[----:B0-----:R-:W-:-:S03]  /*3400*/  LEA R31, R44, UR4, 0x1 ;  /* 0x000000042c1f7c11 */ /* 0x001fc6000f8e08ff */
[----:B------:R0:W-:Y:S01]  /*3410*/  STS.U16 [R10], R65 ;  /* 0x000000410a007388 */ /* 0x0001e20000000400 */
[----:B--2---:R-:W-:-:S03]  /*3420*/  LEA R33, R40, UR4, 0x1 ;  /* 0x0000000428217c11 */ /* 0x004fc6000f8e08ff */
[----:B------:R-:W-:Y:S01]  /*3430*/  STS.U16 [R70], R63 ;  /* 0x0000003f46007388 */ /* 0x000fe20000000400 */
[----:B------:R-:W-:Y:S02]  /*3440*/  LEA R64, R32, UR4, 0x1 ;  /* 0x0000000420407c11 */ /* 0x000fe4000f8e08ff */
[----:B-1----:R-:W-:Y:S01]  /*3450*/  LEA R35, R38, UR4, 0x1 ;  /* 0x0000000426237c11 */ /* 0x002fe2000f8e08ff */
[----:B------:R-:W-:Y:S01]  /*3460*/  STS.U16 [R72], R61 ;  /* 0x0000003d48007388 */ /* 0x000fe20000000400 */
[----:B------:R-:W-:Y:S02]  /*3470*/  LEA R62, R34, UR4, 0x1 ;  /* 0x00000004223e7c11 */ /* 0x000fe4000f8e08ff */
[----:B0-----:R-:W-:Y:S01]  /*3480*/  LEA R10, R36, UR4, 0x1 ;  /* 0x00000004240a7c11 */ /* 0x001fe2000f8e08ff */
[----:B------:R-:W-:Y:S04]  /*3490*/  STS.U16 [R6], R59 ;  /* 0x0000003b06007388 */ /* 0x000fe80000000400 */
[----:B------:R-:W-:Y:S04]  /*34a0*/  STS.U16 [R8], R57 ;  /* 0x0000003908007388 */ /* 0x000fe80000000400 */
[----:B------:R-:W-:Y:S04]  /*34b0*/  STS.U16 [R11], R60 ;  /* 0x0000003c0b007388 */ /* 0x000fe80000000400 */
[----:B------:R-:W-:Y:S04]  /*34c0*/  STS.U16 [R31], R58 ;  /* 0x0000003a1f007388 */ /* 0x000fe80000000400 */
[----:B------:R0:W-:Y:S04]  /*34d0*/  STS.U16 [R37], R56 ;  /* 0x0000003825007388 */ /* 0x0001e80000000400 */
[----:B------:R1:W-:Y:S04]  /*34e0*/  STS.U16 [R33], R54 ;  /* 0x0000003621007388 */ /* 0x0003e80000000400 */
[----:B------:R2:W-:Y:S01]  /*34f0*/  STS.U16 [R35], R52 ;  /* 0x0000003423007388 */ /* 0x0005e20000000400 */
[----:B0-----:R-:W-:-:S03]  /*3500*/  LEA R56, R84, UR4, 0x2 ;  /* 0x0000000454387c11 */ /* 0x001fc6000f8e10ff */
[----:B------:R0:W-:Y:S01]  /*3510*/  STS.U16 [R10], R55 ;  /* 0x000000370a007388 */ /* 0x0001e20000000400 */
[----:B-1----:R-:W-:-:S03]  /*3520*/  LEA R54, R9, UR4, 0x2 ;  /* 0x0000000409367c11 */ /* 0x002fc6000f8e10ff */
[----:B------:R0:W-:Y:S01]  /*3530*/  STS.U16 [R62], R53 ;  /* 0x000000353e007388 */ /* 0x0001e20000000400 */
[----:B--2---:R-:W-:-:S03]  /*3540*/  LEA R52, R7, UR4, 0x2 ;  /* 0x0000000407347c11 */ /* 0x004fc6000f8e10ff */
[----:B------:R0:W-:Y:S01]  /*3550*/  STS.U16 [R64], R51 ;  /* 0x0000003340007388 */ /* 0x0001e20000000400 */
[----:B------:R-:W-:Y:S05]  /*3560*/  @P0 BRA `(.L_x_1615) ;  /* 0x0000002800a40947 */ /* 0x000fea0003800000 */
[----:B------:R-:W-:-:S05]  /*3570*/  ULDC UR7, c[0x0][0x238] ;  /* 0x00008e0000077ab9 */ /* 0x000fca0000000800 */
.L_x_1618:
[----:B------:R-:W-:Y:S01]  /*3580*/  BAR.SYNC.DEFER_BLOCKING 0x0 ;  /* 0x0000000000007b1d */ /* 0x000fe20000010000 */
[----:B------:R-:W-:Y:S01]  /*3590*/  IMAD.U32 R6, RZ, RZ, UR4 ;  /* 0x00000004ff067e24 */ /* 0x000fe2000f8e00ff */
[----:B------:R-:W-:Y:S02]  /*35a0*/  IADD3 R7, -R89, UR7, RZ ;  /* 0x0000000759077c10 */ /* 0x000fe4000fffe1ff */
[----:B------:R-:W-:Y:S01]  /*35b0*/  LEA R46, R46, UR4, 0x2 ;  /* 0x000000042e2e7c11 */ /* 0x000fe2000f8e10ff */
[----:B------:R-:W-:Y:S01]  /*35c0*/  IMAD R8, R29, 0x26, R6 ;  /* 0x000000261d087824 */ /* 0x000fe200078e0206 */
[----:B------:R-:W-:Y:S02]  /*35d0*/  VIMNMX R7, R7, 0x6, PT ;  /* 0x0000000607077848 */ /* 0x000fe40003fe0100 */
[----:B-1----:R-:W1:Y:S01]  /*35e0*/  S2UR UR6, SR_CgaCtaId ;  /* 0x00000000000679c3 */ /* 0x002e620000008800 */
[----:B------:R-:W-:Y:S01]  /*35f0*/  LEA R44, R44, UR4, 0x2 ;  /* 0x000000042c2c7c11 */ /* 0x000fe2000f8e10ff */
[----:B------:R-:W-:Y:S01]  /*3600*/  UMOV UR5, 0x400 ;  /* 0x0000040000057882 */ /* 0x000fe20000000000 */
[----:B------:R-:W-:Y:S01]  /*3610*/  BMSK R7, RZ, R7 ;  /* 0x00000007ff07721b */ /* 0x000fe20000000000 */
[----:B------:R-:W-:Y:S01]  /*3620*/  BSSY B0, `(.L_x_1616) ;  /* 0x0000200000007945 */ /* 0x000fe20003800000 */
[----:B------:R-:W-:-:S02]  /*3630*/  LEA R11, R42, UR4, 0x2 ;  /* 0x000000042a0b7c11 */ /* 0x000fc4000f8e10ff */
[----:B------:R-:W-:Y:S02]  /*3640*/  LEA R40, R40, UR4, 0x2 ;  /* 0x0000000428287c11 */ /* 0x000fe4000f8e10ff */
[----:B------:R-:W-:Y:S02]  /*3650*/  LEA R36, R36, UR4, 0x2 ;  /* 0x0000000424247c11 */ /* 0x000fe4000f8e10ff */
[----:B------:R-:W-:Y:S02]  /*3660*/  LEA R31, R32, UR4, 0x2 ;  /* 0x00000004201f7c11 */ /* 0x000fe4000f8e10ff */
[----:B------:R-:W-:Y:S02]  /*3670*/  LEA R16, R29, UR4, 0x2 ;  /* 0x000000041d107c11 */ /* 0x000fe4000f8e10ff */
[C---:B------:R-:W-:Y:S01]  /*3680*/  ISETP.NE.AND P1, PT, R30.reuse, 0x1f, PT ;  /* 0x0000001f1e00780c */ /* 0x040fe20003f25270 */
[----:B------:R-:W2:Y:S01]  /*3690*/  LDS.U16 R88, [R8] ;  /* 0x0000000008587984 */ /* 0x000ea20000000400 */
[----:B------:R-:W-:-:S03]  /*36a0*/  ISETP.NE.AND P3, PT, R30, RZ, PT ;  /* 0x000000ff1e00720c */ /* 0x000fc60003f65270 */
[----:B------:R-:W3:Y:S04]  /*36b0*/  LDS.U16 R87, [R8+0x2] ;  /* 0x0000020008577984 */ /* 0x000ee80000000400 */
[----:B------:R-:W4:Y:S04]  /*36c0*/  LDS.U16 R86, [R8+0x4] ;  /* 0x0000040008567984 */ /* 0x000f280000000400 */
[----:B------:R-:W-:Y:S04]  /*36d0*/  LDS.U16 R85, [R8+0x6] ;  /* 0x0000060008557984 */ /* 0x000fe80000000400 */
[----:B------:R-:W-:Y:S04]  /*36e0*/  LDS.U16 R84, [R8+0x8] ;  /* 0x0000080008547984 */ /* 0x000fe80000000400 */
[----:B------:R-:W-:Y:S04]  /*36f0*/  LDS.U16 R83, [R8+0xa] ;  /* 0x00000a0008537984 */ /* 0x000fe80000000400 */
[----:B------:R-:W-:Y:S04]  /*3700*/  LDS.U16 R82, [R8+0xc] ;  /* 0x00000c0008527984 */ /* 0x000fe80000000400 */
[----:B------:R-:W-:Y:S04]  /*3710*/  LDS.U16 R81, [R8+0xe] ;  /* 0x00000e0008517984 */ /* 0x000fe80000000400 */
[----:B------:R-:W-:Y:S04]  /*3720*/  LDS.U16 R80, [R8+0x10] ;  /* 0x0000100008507984 */ /* 0x000fe80000000400 */
[----:B------:R-:W-:Y:S01]  /*3730*/  LDS.U16 R79, [R8+0x12] ;  /* 0x00001200084f7984 */ /* 0x000fe20000000400 */
[----:B--2---:R-:W-:-:S03]  /*3740*/  PRMT R9, R88, 0x9910, RZ ;  /* 0x0000991058097816 */ /* 0x004fc600000000ff */
[----:B------:R-:W-:Y:S01]  /*3750*/  LDS.U16 R78, [R8+0x14] ;  /* 0x00001400084e7984 */ /* 0x000fe20000000400 */
[----:B------:R-:W-:-:S03]  /*3760*/  ISETP.NE.AND P0, PT, R9, 0x7fff, PT ;  /* 0x00007fff0900780c */ /* 0x000fc60003f05270 */
[----:B------:R-:W-:Y:S01]  /*3770*/  LDS.U16 R77, [R8+0x16] ;  /* 0x00001600084d7984 */ /* 0x000fe20000000400 */
[----:B0-----:R-:W-:-:S03]  /*3780*/  SEL R10, R88, 0x8000, P0 ;  /* 0x00008000580a7807 */ /* 0x001fc60000000000 */
[----:B------:R-:W-:Y:S01]  /*3790*/  LDS.U16 R76, [R8+0x18] ;  /* 0x00001800084c7984 */ /* 0x000fe20000000400 */
[----:B------:R-:W-:-:S03]  /*37a0*/  SHF.R.U32.HI R10, RZ, R89, R10 ;  /* 0x00000059ff0a7219 */ /* 0x000fc6000001160a */
[----:B------:R-:W-:Y:S01]  /*37b0*/  LDS.U16 R75, [R8+0x1a] ;  /* 0x00001a00084b7984 */ /* 0x000fe20000000400 */
[----:B------:R-:W-:-:S03]  /*37c0*/  LOP3.LUT R10, R7, R10, RZ, 0xc0, !PT ;  /* 0x0000000a070a7212 */ /* 0x000fc600078ec0ff */
[----:B------:R-:W-:Y:S04]  /*37d0*/  LDS.U16 R74, [R8+0x1c] ;  /* 0x00001c00084a7984 */ /* 0x000fe80000000400 */
[----:B------:R-:W-:Y:S01]  /*37e0*/  LDS.U16 R73, [R8+0x1e] ;  /* 0x00001e0008497984 */ /* 0x000fe20000000400 */
[C---:B------:R-:W-:Y:S01]  /*37f0*/  IMAD.SHL.U32 R9, R10.reuse, 0x400, RZ ;  /* 0x000004000a097824 */ /* 0x040fe200078e00ff */
[----:B------:R-:W-:Y:S02]  /*3800*/  LOP3.LUT R10, R10, 0xffe0, RZ, 0xc0, !PT ;  /* 0x0000ffe00a0a7812 */ /* 0x000fe400078ec0ff */
[----:B------:R-:W-:Y:S02]  /*3810*/  LDS.U16 R72, [R8+0x20] ;  /* 0x0000200008487984 */ /* 0x000fe40000000400 */
[----:B------:R-:W-:-:S02]  /*3820*/  LOP3.LUT R9, R9, 0x7c00, RZ, 0xc, !PT ;  /* 0x00007c0009097812 */ /* 0x000fc400078e0cff */
[----:B------:R-:W-:Y:S01]  /*3830*/  LDS.U16 R71, [R8+0x22] ;  /* 0x0000220008477984 */ /* 0x000fe20000000400 */
[----:B------:R-:W-:-:S03]  /*3840*/  SHF.R.U32.HI R10, RZ, 0x5, R10 ;  /* 0x00000005ff0a7819 */ /* 0x000fc6000001160a */
[----:B------:R0:W-:Y:S01]  /*3850*/  LDS.U16 R70, [R8+0x24] ;  /* 0x0000240008467984 */ /* 0x0001e20000000400 */
[----:B------:R-:W-:Y:S01]  /*3860*/  IADD3 R10, -R10, 0x1, RZ ;  /* 0x000000010a0a7810 */ /* 0x000fe20007ffe1ff */
[----:B------:R-:W-:Y:S01]  /*3870*/  BAR.SYNC.DEFER_BLOCKING 0x0 ;  /* 0x0000000000007b1d */ /* 0x000fe20000010000 */
[----:B0-----:R-:W-:Y:S01]  /*3880*/  VIADD R8, R9, UR4 ;  /* 0x0000000409087c36 */ /* 0x001fe20008000000 */
[----:B------:R-:W-:Y:S02]  /*3890*/  LEA R9, R4, UR4, 0x2 ;  /* 0x0000000404097c11 */ /* 0x000fe4000f8e10ff */
[----:B------:R-:W-:Y:S01]  /*38a0*/  LEA R4, R5, UR4, 0x2 ;  /* 0x0000000405047c11 */ /* 0x000fe2000f8e10ff */
[----:B------:R-:W-:Y:S01]  /*38b0*/  IMAD R69, R29, 0x4, R8 ;  /* 0x000000041d457824 */ /* 0x000fe200078e0208 */
[----:B------:R-:W-:-:S03]  /*38c0*/  LEA R5, R48, UR4, 0x2 ;  /* 0x0000000430057c11 */ /* 0x000fc6000f8e10ff */
[----:B------:R-:W-:Y:S01]  /*38d0*/  IMAD R69, R10, 0x2, R69 ;  /* 0x000000020a457824 */ /* 0x000fe200078e0245 */
[----:B-----5:R-:W-:Y:S04]  /*38e0*/  STS [R43], R28 ;  /* 0x0000001c2b007388 */ /* 0x020fe80000000800 */
[----:B------:R-:W-:Y:S04]  /*38f0*/  STS [R50], R27 ;  /* 0x0000001b32007388 */ /* 0x000fe80000000800 */
[----:B------:R-:W-:Y:S04]  /*3900*/  STS [R45], R26 ;  /* 0x0000001a2d007388 */ /* 0x000fe80000000800 */
[----:B------:R-:W-:Y:S04]  /*3910*/  STS [R56], R25 ;  /* 0x0000001938007388 */ /* 0x000fe80000000800 */
[----:B------:R-:W-:Y:S04]  /*3920*/  STS [R47], R24 ;  /* 0x000000182f007388 */ /* 0x000fe80000000800 */
[----:B------:R-:W-:Y:S04]  /*3930*/  STS [R52], R23 ;  /* 0x0000001734007388 */ /* 0x000fe80000000800 */
[----:B------:R-:W-:Y:S04]  /*3940*/  STS [R49], R22 ;  /* 0x0000001631007388 */ /* 0x000fe80000000800 */
[----:B------:R-:W-:Y:S04]  /*3950*/  STS [R54], R21 ;  /* 0x0000001536007388 */ /* 0x000fe80000000800 */
[----:B------:R0:W-:Y:S04]  /*3960*/  STS [R9], R20 ;  /* 0x0000001409007388 */ /* 0x0001e80000000800 */
[----:B------:R2:W-:Y:S04]  /*3970*/  STS [R4], R19 ;  /* 0x0000001304007388 */ /* 0x0005e80000000800 */
[----:B------:R-:W-:Y:S01]  /*3980*/  STS [R5], R18 ;  /* 0x0000001205007388 */ /* 0x000fe20000000800 */
[----:B0-----:R-:W-:-:S03]  /*3990*/  LEA R9, R38, UR4, 0x2 ;  /* 0x0000000426097c11 */ /* 0x001fc6000f8e10ff */
[----:B------:R-:W-:Y:S01]  /*39a0*/  STS [R46], R17 ;  /* 0x000000112e007388 */ /* 0x000fe20000000800 */
[----:B--2---:R-:W-:Y:S01]  /*39b0*/  LEA R19, R34, UR4, 0x2 ;  /* 0x0000000422137c11 */ /* 0x004fe2000f8e10ff */
[C-C-:B------:R-:W-:Y:S02]  /*39c0*/  IMAD R4, R29.reuse, 0x4c, R6.reuse ;  /* 0x0000004c1d047824 */ /* 0x140fe400078e0206 */
[----:B------:R-:W-:Y:S04]  /*39d0*/  STS [R44], R15 ;  /* 0x0000000f2c007388 */ /* 0x000fe80000000800 */
[----:B------:R-:W-:Y:S04]  /*39e0*/  STS [R11], R14 ;  /* 0x0000000e0b007388 */ /* 0x000fe80000000800 */
[----:B------:R-:W-:Y:S04]  /*39f0*/  STS [R40], R13 ;  /* 0x0000000d28007388 */ /* 0x000fe80000000800 */
[----:B------:R-:W-:Y:S04]  /*3a00*/  STS [R9], R12 ;  /* 0x0000000c09007388 */ /* 0x000fe80000000800 */
[----:B------:R-:W-:Y:S04]  /*3a10*/  STS [R36], R3 ;  /* 0x0000000324007388 */ /* 0x000fe80000000800 */
[----:B------:R-:W-:Y:S04]  /*3a20*/  STS [R19], R2 ;  /* 0x0000000213007388 */ /* 0x000fe80000000800 */
[----:B------:R0:W-:Y:S01]  /*3a30*/  STS [R31], R0 ;  /* 0x000000001f007388 */ /* 0x0001e20000000800 */
[----:B------:R-:W-:Y:S01]  /*3a40*/  BAR.SYNC.DEFER_BLOCKING 0x0 ;  /* 0x0000000000007b1d */ /* 0x000fe20000010000 */
[----:B0-----:R-:W-:Y:S01]  /*3a50*/  IMAD R31, R29, 0x84, R6 ;  /* 0x000000841d1f7824 */ /* 0x001fe200078e0206 */
[----:B------:R-:W-:-:S04]  /*3a60*/  @!P1 SHF.R.U32.HI R6, RZ, 0x3, R29 ;  /* 0x00000003ff069819 */ /* 0x000fc8000001161d */
[----:B------:R-:W-:Y:S01]  /*3a70*/  @!P1 LOP3.LUT R10, R6, 0x1ffffffc, RZ, 0xc0, !PT ;  /* 0x1ffffffc060a9812 */ /* 0x000fe200078ec0ff */
[----:B------:R-:W-:Y:S04]  /*3a80*/  LDS R28, [R4] ;  /* 0x00000000041c7984 */ /* 0x000fe80000000800 */
[----:B------:R-:W-:Y:S04]  /*3a90*/  LDS R27, [R4+0x4] ;  /* 0x00000400041b7984 */ /* 0x000fe80000000800 */
        /* <DEDUP_REMOVED lines=16> */
[----:B------:R3:W-:Y:S01]  /*3ba0*/  LDS R0, [R4+0x48] ;  /* 0x0000480004007984 */ /* 0x0007e20000000800 */
[----:B------:R-:W-:Y:S01]  /*3bb0*/  BAR.SYNC.DEFER_BLOCKING 0x0 ;  /* 0x0000000000007b1d */ /* 0x000fe20000010000 */
[----:B---3--:R-:W-:-:S04]  /*3bc0*/  PRMT R4, R87, 0x9910, RZ ;  /* 0x0000991057047816 */ /* 0x008fc800000000ff */
[----:B------:R-:W-:-:S04]  /*3bd0*/  ISETP.NE.AND P0, PT, R4, 0x7fff, PT ;  /* 0x00007fff0400780c */ /* 0x000fc80003f05270 */
[----:B------:R-:W-:-:S04]  /*3be0*/  SEL R4, R87, 0x8000, P0 ;  /* 0x0000800057047807 */ /* 0x000fc80000000000 */
[----:B------:R-:W-:-:S04]  /*3bf0*/  SHF.R.U32.HI R4, RZ, R89, R4 ;  /* 0x00000059ff047219 */ /* 0x000fc80000011604 */
[----:B------:R-:W-:Y:S01]  /*3c00*/  LOP3.LUT R4, R7, R4, RZ, 0xc0, !PT ;  /* 0x0000000407047212 */ /* 0x000fe200078ec0ff */
[----:B------:R-:W-:Y:S04]  /*3c10*/  STS [R16], RZ ;  /* 0x000000ff10007388 */ /* 0x000fe80000000800 */
[C---:B------:R-:W-:Y:S01]  /*3c20*/  IMAD.SHL.U32 R5, R4.reuse, 0x400, RZ ;  /* 0x0000040004057824 */ /* 0x040fe200078e00ff */
[----:B------:R-:W-:Y:S01]  /*3c30*/  LOP3.LUT R4, R4, 0xffe0, RZ, 0xc0, !PT ;  /* 0x0000ffe004047812 */ /* 0x000fe200078ec0ff */
[----:B------:R-:W-:Y:S03]  /*3c40*/  STS [R16+0x400], RZ ;  /* 0x000400ff10007388 */ /* 0x000fe60000000800 */
[----:B------:R-:W-:Y:S01]  /*3c50*/  LOP3.LUT R5, R5, 0x7c00, RZ, 0xc, !PT ;  /* 0x00007c0005057812 */ /* 0x000fe200078e0cff */
[----:B------:R-:W-:Y:S01]  /*3c60*/  STS [R16+0x800], RZ ;  /* 0x000800ff10007388 */ /* 0x000fe20000000800 */
[----:B------:R-:W-:-:S03]  /*3c70*/  SHF.R.U32.HI R4, RZ, 0x5, R4 ;  /* 0x00000005ff047819 */ /* 0x000fc60000011604 */
[----:B------:R-:W-:Y:S01]  /*3c80*/  VIADD R8, R5, UR4 ;  /* 0x0000000405087c36 */ /* 0x000fe20008000000 */
[----:B------:R-:W-:Y:S01]  /*3c90*/  STS [R16+0xc00], RZ ;  /* 0x000c00ff10007388 */ /* 0x000fe20000000800 */
[----:B------:R-:W-:Y:S02]  /*3ca0*/  IADD3 R67, -R4, 0x1, RZ ;  /* 0x0000000104437810 */ /* 0x000fe40007ffe1ff */
[----:B------:R-:W-:Y:S01]  /*3cb0*/  IMAD R8, R29, 0x4, R8 ;  /* 0x000000041d087824 */ /* 0x000fe200078e0208 */
[----:B------:R-:W-:Y:S01]  /*3cc0*/  STS [R16+0x1000], RZ ;  /* 0x001000ff10007388 */ /* 0x000fe20000000800 */
[----:B----4-:R-:W-:Y:S02]  /*3cd0*/  PRMT R5, R86, 0x9910, RZ ;  /* 0x0000991056057816 */ /* 0x010fe400000000ff */
[----:B------:R-:W-:Y:S01]  /*3ce0*/  IMAD R67, R67, 0x2, R8 ;  /* 0x0000000243437824 */ /* 0x000fe200078e0208 */
[----:B------:R-:W-:Y:S01]  /*3cf0*/  STS [R16+0x1400], RZ ;  /* 0x001400ff10007388 */ /* 0x000fe20000000800 */
[----:B------:R-:W-:-:S03]  /*3d00*/  ISETP.NE.AND P0, PT, R5, 0x7fff, PT ;  /* 0x00007fff0500780c */ /* 0x000fc60003f05270 */
[----:B------:R-:W-:Y:S01]  /*3d10*/  STS [R16+0x1800], RZ ;  /* 0x001800ff10007388 */ /* 0x000fe20000000800 */
[----:B------:R-:W-:-:S03]  /*3d20*/  SEL R8, R86, 0x8000, P0 ;  /* 0x0000800056087807 */ /* 0x000fc60000000000 */
[----:B------:R-:W-:Y:S01]  /*3d30*/  STS [R16+0x1c00], RZ ;  /* 0x001c00ff10007388 */ /* 0x000fe20000000800 */
[----:B------:R-:W-:-:S03]  /*3d40*/  SHF.R.U32.HI R8, RZ, R89, R8 ;  /* 0x00000059ff087219 */ /* 0x000fc60000011608 */
[----:B------:R-:W-:Y:S01]  /*3d50*/  STS [R16+0x2000], RZ ;  /* 0x002000ff10007388 */ /* 0x000fe20000000800 */
[----:B------:R-:W-:-:S03]  /*3d60*/  LOP3.LUT R8, R7, R8, RZ, 0xc0, !PT ;  /* 0x0000000807087212 */ /* 0x000fc600078ec0ff */
[----:B------:R-:W-:Y:S02]  /*3d70*/  STS [R16+0x2400], RZ ;  /* 0x002400ff10007388 */ /* 0x000fe40000000800 */
[C---:B------:R-:W-:Y:S01]  /*3d80*/  IMAD.SHL.U32 R5, R8.reuse, 0x400, RZ ;  /* 0x0000040008057824 */ /* 0x040fe200078e00ff */
[----:B------:R-:W-:Y:S01]  /*3d90*/  LOP3.LUT R8, R8, 0xffe0, RZ, 0xc0, !PT ;  /* 0x0000ffe008087812 */ /* 0x000fe200078ec0ff */
[----:B------:R-:W-:Y:S03]  /*3da0*/  STS [R16+0x2800], RZ ;  /* 0x002800ff10007388 */ /* 0x000fe60000000800 */
[----:B------:R-:W-:Y:S01]  /*3db0*/  LOP3.LUT R5, R5, 0x7c00, RZ, 0xc, !PT ;  /* 0x00007c0005057812 */ /* 0x000fe200078e0cff */
[----:B------:R-:W-:Y:S01]  /*3dc0*/  STS [R16+0x2c00], RZ ;  /* 0x002c00ff10007388 */ /* 0x000fe20000000800 */
[----:B------:R-:W-:-:S03]  /*3dd0*/  SHF.R.U32.HI R8, RZ, 0x5, R8 ;  /* 0x00000005ff087819 */ /* 0x000fc60000011608 */
[----:B------:R-:W-:Y:S01]  /*3de0*/  STS [R16+0x3000], RZ ;  /* 0x003000ff10007388 */ /* 0x000fe20000000800 */
[----:B------:R-:W-:-:S03]  /*3df0*/  IADD3 R8, -R8, 0x1, RZ ;  /* 0x0000000108087810 */ /* 0x000fc60007ffe1ff */
        /* <DEDUP_REMOVED lines=22> */
[----:B------:R0:W-:Y:S04]  /*3f60*/  STS.U16 [R69], R4 ;  /* 0x0000000445007388 */ /* 0x0001e80000000400 */
[----:B------:R-:W2:Y:S01]  /*3f70*/  LDS.U16 R66, [R67] ;  /* 0x0000000043427984 */ /* 0x000ea20000000400 */
[----:B0-----:R-:W-:Y:S01]  /*3f80*/  VIADD R4, R5, UR4 ;  /* 0x0000000405047c36 */ /* 0x001fe20008000000 */
[----:B------:R-:W-:-:S03]  /*3f90*/  PRMT R5, R85, 0x9910, RZ ;  /* 0x0000991055057816 */ /* 0x000fc600000000ff */
[----:B------:R-:W-:Y:S01]  /*3fa0*/  IMAD R65, R29, 0x4, R4 ;  /* 0x000000041d417824 */ /* 0x000fe200078e0204 */
[----:B------:R-:W-:-:S03]  /*3fb0*/  ISETP.NE.AND P0, PT, R5, 0x7fff, PT ;  /* 0x00007fff0500780c */ /* 0x000fc60003f05270 */
[----:B------:R-:W-:Y:S01]  /*3fc0*/  IMAD R65, R8, 0x2, R65 ;  /* 0x0000000208417824 */ /* 0x000fe200078e0241 */
[----:B------:R-:W-:-:S04]  /*3fd0*/  SEL R8, R85, 0x8000, P0 ;  /* 0x0000800055087807 */ /* 0x000fc80000000000 */
[----:B------:R-:W-:-:S04]  /*3fe0*/  SHF.R.U32.HI R8, RZ, R89, R8 ;  /* 0x00000059ff087219 */ /* 0x000fc80000011608 */
[----:B------:R-:W-:-:S05]  /*3ff0*/  LOP3.LUT R8, R7, R8, RZ, 0xc0, !PT ;  /* 0x0000000807087212 */ /* 0x000fca00078ec0ff */
[C---:B------:R-:W-:Y:S01]  /*4000*/  IMAD.SHL.U32 R5, R8.reuse, 0x400, RZ ;  /* 0x0000040008057824 */ /* 0x040fe200078e00ff */
[----:B------:R-:W-:-:S04]  /*4010*/  LOP3.LUT R8, R8, 0xffe0, RZ, 0xc0, !PT ;  /* 0x0000ffe008087812 */ /* 0x000fc800078ec0ff */
[----:B------:R-:W-:Y:S02]  /*4020*/  LOP3.LUT R5, R5, 0x7c00, RZ, 0xc, !PT ;  /* 0x00007c0005057812 */ /* 0x000fe400078e0cff */
[----:B------:R-:W-:-:S04]  /*4030*/  SHF.R.U32.HI R8, RZ, 0x5, R8 ;  /* 0x00000005ff087819 */ /* 0x000fc80000011608 */
[----:B------:R-:W-:Y:S01]  /*4040*/  IADD3 R8, -R8, 0x1, RZ ;  /* 0x0000000108087810 */ /* 0x000fe20007ffe1ff */
[----:B--2---:R-:W-:-:S05]  /*4050*/  VIADD R4, R66, 0x1 ;  /* 0x0000000142047836 */ /* 0x004fca0000000000 */
        /* <DEDUP_REMOVED lines=242> */
[----:B0-----:R-:W-:-:S04]  /*4f80*/  VIADD R4, R5, UR4 ;  /* 0x0000000405047c36 */ /* 0x001fc80008000000 */
[----:B------:R-:W-:-:S04]  /*4f90*/  IMAD R33, R29, 0x4, R4 ;  /* 0x000000041d217824 */ /* 0x000fc800078e0204 */
[----:B------:R-:W-:Y:S02]  /*4fa0*/  IMAD R33, R8, 0x2, R33 ;  /* 0x0000000208217824 */ /* 0x000fe400078e0221 */
[----:B--2---:R-:W-:-:S05]  /*4fb0*/  VIADD R4, R34, 0x1 ;  /* 0x0000000122047836 */ /* 0x004fca0000000000 */
        /* <DEDUP_REMOVED lines=13> */
[----:B------:R-:W4:Y:S04]  /*5090*/  LDS R94, [R31+0x20] ;  /* 0x000020001f5e7984 */ /* 0x000f280000000800 */
[----:B------:R-:W-:Y:S04]  /*50a0*/  LDS R95, [R31+0x24] ;  /* 0x000024001f5f7984 */ /* 0x000fe80000000800 */
[----:B------:R-:W1:Y:S04]  /*50b0*/  LDS R96, [R31+0x28] ;  /* 0x000028001f607984 */ /* 0x000e680000000800 */
[----:B------:R-:W-:Y:S04]  /*50c0*/  LDS R97, [R31+0x2c] ;  /* 0x00002c001f617984 */ /* 0x000fe80000000800 */
[----:B------:R-:W1:Y:S01]  /*50d0*/  LDS R98, [R31+0x30] ;  /* 0x000030001f627984 */ /* 0x000e620000000800 */
[----:B0-----:R-:W-:-:S03]  /*50e0*/  IADD3 R4, R118, R121, R123 ;  /* 0x0000007976047210 */ /* 0x001fc60007ffe07b */
[----:B------:R-:W-:Y:S04]  /*50f0*/  LDS R99, [R31+0x34] ;  /* 0x000034001f637984 */ /* 0x000fe80000000800 */
[----:B------:R-:W0:Y:S01]  /*5100*/  LDS R100, [R31+0x38] ;  /* 0x000038001f647984 */ /* 0x000e220000000800 */
        /* <DEDUP_REMOVED lines=9> */
[----:B-1----:R-:W-:-:S03]  /*51a0*/  IADD3 R4, R96, R95, R4 ;  /* 0x0000005f60047210 */ /* 0x002fc60007ffe004 */
[----:B------:R-:W-:Y:S04]  /*51b0*/  LDS R107, [R31+0x54] ;  /* 0x000054001f6b7984 */ /* 0x000fe80000000800 */
[----:B------:R-:W1:Y:S01]  /*51c0*/  LDS R108, [R31+0x58] ;  /* 0x000058001f6c7984 */ /* 0x000e620000000800 */
[----:B------:R-:W-:-:S03]  /*51d0*/  IADD3 R4, R98, R97, R4 ;  /* 0x0000006162047210 */ /* 0x000fc60007ffe004 */
        /* <DEDUP_REMOVED lines=14> */
[----:B-1----:R-:W-:-:S04]  /*52c0*/  IADD3 R4, R108, R107, R4 ;  /* 0x0000006b6c047210 */ /* 0x002fc80007ffe004 */
[----:B------:R-:W-:-:S04]  /*52d0*/  IADD3 R4, R110, R109, R4 ;  /* 0x0000006d6e047210 */ /* 0x000fc80007ffe004 */
        /* <DEDUP_REMOVED lines=15> */
[----:B------:R-:W-:Y:S01]  /*53d0*/  @!P1 STS [R10+UR4+0x8400], R125 ;  /* 0x0084007d0a009988 */ /* 0x000fe20008000804 */
[----:B------:R-:W-:Y:S01]  /*53e0*/  ULEA UR4, UR6, UR5, 0x18 ;  /* 0x0000000506047291 */ /* 0x000fe2000f8ec03f */
[----:B------:R-:W-:Y:S08]  /*53f0*/  BAR.SYNC.DEFER_BLOCKING 0x0 ;  /* 0x0000000000007b1d */ /* 0x000ff00000010000 */
[----:B------:R-:W0:Y:S04]  /*5400*/  LDS.128 R4, [UR4+0x8400] ;  /* 0x00840004ff047984 */ /* 0x000e280008000c00 */
[----:B------:R-:W1:Y:S04]  /*5410*/  LDS R124, [UR4+0x8408] ;  /* 0x00840804ff7c7984 */ /* 0x000e680008000800 */
[----:B------:R-:W2:Y:S04]  /*5420*/  LDS R122, [UR4+0x8410] ;  /* 0x00841004ff7a7984 */ /* 0x000ea80008000800 */
[----:B------:R-:W3:Y:S01]  /*5430*/  LDS.128 R8, [UR4+0x8410] ;  /* 0x00841004ff087984 */ /* 0x000ee20008000c00 */
[----:B0-----:R-:W-:Y:S01]  /*5440*/  SHF.R.U32.HI R6, RZ, 0x5, R29 ;  /* 0x00000005ff067819 */ /* 0x001fe2000001161d */
[----:B------:R-:W-:-:S03]  /*5450*/  IMAD.IADD R5, R5, 0x1, R4 ;  /* 0x0000000105057824 */ /* 0x000fc600078e0204 */
[C---:B------:R-:W-:Y:S01]  /*5460*/  ISETP.NE.AND P0, PT, R6.reuse, 0x2, PT ;  /* 0x000000020600780c */ /* 0x040fe20003f05270 */
[C---:B-1----:R-:W-:Y:S01]  /*5470*/  IMAD.IADD R124, R5.reuse, 0x1, R124 ;  /* 0x00000001057c7824 */ /* 0x042fe200078e027c */
[C---:B------:R-:W-:Y:S02]  /*5480*/  ISETP.NE.AND P1, PT, R6.reuse, 0x5, PT ;  /* 0x000000050600780c */ /* 0x040fe40003f25270 */
[----:B------:R-:W-:Y:S01]  /*5490*/  SEL R4, R5, R4, !P0 ;  /* 0x0000000405047207 */ /* 0x000fe20004000000 */
[----:B------:R-:W-:Y:S01]  /*54a0*/  IMAD.IADD R7, R7, 0x1, R124 ;  /* 0x0000000107077824 */ /* 0x000fe200078e027c */
[C---:B------:R-:W-:Y:S02]  /*54b0*/  ISETP.NE.AND P0, PT, R6.reuse, 0x3, PT ;  /* 0x000000030600780c */ /* 0x040fe40003f05270 */
[----:B------:R-:W-:Y:S01]  /*54c0*/  ISETP.NE.AND P2, PT, R6, 0x6, PT ;  /* 0x000000060600780c */ /* 0x000fe20003f45270 */
[----:B--2---:R-:W-:Y:S01]  /*54d0*/  IMAD.IADD R122, R7, 0x1, R122 ;  /* 0x00000001077a7824 */ /* 0x004fe200078e027a */
[----:B------:R-:W-:-:S02]  /*54e0*/  SEL R4, R124, R4, !P0 ;  /* 0x000000047c047207 */ /* 0x000fc40004000000 */
[----:B------:R-:W-:Y:S01]  /*54f0*/  ISETP.NE.AND P0, PT, R6, 0x4, PT ;  /* 0x000000040600780c */ /* 0x000fe20003f05270 */
[----:B---3--:R-:W-:-:S03]  /*5500*/  IMAD.IADD R9, R122, 0x1, R9 ;  /* 0x000000017a097824 */ /* 0x008fc600078e0209 */
[----:B------:R-:W-:Y:S01]  /*5510*/  SEL R4, R7, R4, !P0 ;  /* 0x0000000407047207 */ /* 0x000fe20004000000 */
[----:B------:R-:W-:Y:S01]  /*5520*/  IMAD.IADD R10, R10, 0x1, R9 ;  /* 0x000000010a0a7824 */ /* 0x000fe200078e0209 */
[----:B------:R-:W-:Y:S02]  /*5530*/  ISETP.NE.AND P0, PT, R6, RZ, PT ;  /* 0x000000ff0600720c */ /* 0x000fe40003f05270 */
[----:B------:R-:W-:Y:S01]  /*5540*/  SEL R4, R122, R4, !P1 ;  /* 0x000000047a047207 */ /* 0x000fe20004800000 */
[----:B------:R-:W-:Y:S01]  /*5550*/  IMAD.IADD R5, R11, 0x1, R10 ;  /* 0x000000010b057824 */ /* 0x000fe200078e020a */
[----:B------:R-:W-:Y:S02]  /*5560*/  ISETP.NE.AND P1, PT, R6, 0x7, PT ;  /* 0x000000070600780c */ /* 0x000fe40003f25270 */
[----:B------:R-:W-:Y:S02]  /*5570*/  SEL R4, R9, R4, !P2 ;  /* 0x0000000409047207 */ /* 0x000fe40005000000 */
[----:B------:R-:W-:-:S02]  /*5580*/  SEL R7, R120, RZ, P3 ;  /* 0x000000ff78077207 */ /* 0x000fc40001800000 */
[----:B------:R-:W-:Y:S02]  /*5590*/  SEL R4, R10, R4, !P1 ;  /* 0x000000040a047207 */ /* 0x000fe40004800000 */
[----:B------:R-:W-:-:S03]  /*55a0*/  ISETP.NE.AND P2, PT, R29, RZ, PT ;  /* 0x000000ff1d00720c */ /* 0x000fc60003f45270 */
[----:B------:R-:W-:Y:S01]  /*55b0*/  IMAD.IADD R4, R4, 0x1, R7 ;  /* 0x0000000104047824 */ /* 0x000fe200078e0207 */
[----:B------:R-:W-:Y:S09]  /*55c0*/  @P0 BRA `(.L_x_1617) ;  /* 0x0000000000140947 */ /* 0x000ff20003800000 */
[----:B------:R-:W-:Y:S01]  /*55d0*/  ISETP.NE.AND P0, PT, R30, RZ, PT ;  /* 0x000000ff1e00720c */ /* 0x000fe20003f05270 */
[----:B------:R-:W-:Y:S02]  /*55e0*/  IMAD.U32 R5, R5, 0x10000, RZ ;  /* 0x0001000005057824 */ /* 0x000fe400078e00ff */
[----:B------:R-:W-:-:S10]  /*55f0*/  IMAD.MOV.U32 R4, RZ, RZ, R120 ;  /* 0x000000ffff047224 */ /* 0x000fd400078e0078 */
[----:B------:R0:W-:Y:S01]  /*5600*/  @!P0 STS [UR4+0x8428], R5 ;  /* 0x00842805ff008988 */ /* 0x0001e20008000804 */
[----:B------:R-:W-:-:S07]  /*5610*/  @!P0 IMAD.MOV.U32 R4, RZ, RZ, R5 ;  /* 0x000000ffff048224 */ /* 0x000fce00078e0005 */
.L_x_1617:
[----:B------:R-:W-:Y:S05]  /*5620*/  BSYNC B0 ;  /* 0x0000000000007941 */ /* 0x000fea0003800000 */
.L_x_1616:
[----:B------:R-:W-:Y:S01]  /*5630*/  BAR.SYNC.DEFER_BLOCKING 0x0 ;  /* 0x0000000000007b1d */ /* 0x000fe20000010000 */
[----:B------:R-:W-:-:S05]  /*5640*/  VIADD R89, R89, 0x6 ;  /* 0x0000000659597836 */ /* 0x000fca0000000000 */
[----:B------:R-:W-:Y:S01]  /*5650*/  ISETP.GE.AND P0, PT, R89, UR7, PT ;  /* 0x0000000759007c0c */ /* 0x000fe2000bf06270 */
[----:B0-----:R-:W0:Y:S02]  /*5660*/  @P2 LDS R5, [UR4+0x8428] ;  /* 0x00842804ff052984 */ /* 0x001e240008000800 */
[----:B0-----:R-:W-:-:S04]  /*5670*/  @P2 IMAD.IADD R4, R5, 0x1, R4 ;  /* 0x0000000105042824 */ /* 0x001fc800078e0204 */
[----:B------:R-:W-:Y:S01]  /*5680*/  IMAD.IADD R6, R123, 0x1, R4 ;  /* 0x000000017b067824 */ /* 0x000fe200078e0204 */
[----:B------:R0:W-:Y:S03]  /*5690*/  STS [R31], R4 ;  /* 0x000000041f007388 */ /* 0x0001e60000000800 */
        /* <DEDUP_REMOVED lines=64> */
[----:B------:R-:W0:Y:S04]  /*5aa0*/  LDS.U16 R69, [R69] ;  /* 0x0000000045457984 */ /* 0x000e280000000400 */
[----:B------:R-:W1:Y:S04]  /*5ab0*/  LDS.U16 R67, [R67] ;  /* 0x0000000043437984 */ /* 0x000e680000000400 */
[----:B------:R-:W2:Y:S04]  /*5ac0*/  LDS.U16 R65, [R65] ;  /* 0x0000000041417984 */ /* 0x000ea80000000400 */
[----:B------:R-:W3:Y:S04]  /*5ad0*/  LDS.U16 R63, [R63] ;  /* 0x000000003f3f7984 */ /* 0x000ee80000000400 */
[----:B------:R-:W4:Y:S04]  /*5ae0*/  LDS.U16 R61, [R61] ;  /* 0x000000003d3d7984 */ /* 0x000f280000000400 */
[----:B------:R-:W5:Y:S04]  /*5af0*/  LDS.U16 R59, [R59] ;  /* 0x000000003b3b7984 */ /* 0x000f680000000400 */
[----:B------:R-:W5:Y:S04]  /*5b00*/  LDS.U16 R57, [R57] ;  /* 0x0000000039397984 */ /* 0x000f680000000400 */
[----:B------:R-:W5:Y:S04]  /*5b10*/  LDS.U16 R55, [R55] ;  /* 0x0000000037377984 */ /* 0x000f680000000400 */
[----:B------:R-:W5:Y:S04]  /*5b20*/  LDS.U16 R53, [R53] ;  /* 0x0000000035357984 */ /* 0x000f680000000400 */
[----:B------:R-:W5:Y:S04]  /*5b30*/  LDS.U16 R5, [R51] ;  /* 0x0000000033057984 */ /* 0x000f680000000400 */
[----:B------:R-:W5:Y:S01]  /*5b40*/  LDS.U16 R49, [R49] ;  /* 0x0000000031317984 */ /* 0x000f620000000400 */
[----:B0-----:R-:W-:-:S03]  /*5b50*/  IMAD.IADD R69, R69, 0x1, R68 ;  /* 0x0000000145457824 */ /* 0x001fc600078e0244 */
[----:B------:R-:W0:Y:S01]  /*5b60*/  LDS.U16 R47, [R47] ;  /* 0x000000002f2f7984 */ /* 0x000e220000000400 */
[----:B-1----:R-:W-:Y:S01]  /*5b70*/  IMAD.IADD R67, R67, 0x1, R66 ;  /* 0x0000000143437824 */ /* 0x002fe200078e0242 */
[----:B------:R-:W-:Y:S02]  /*5b80*/  LEA R7, R69, UR4, 0x1 ;  /* 0x0000000445077c11 */ /* 0x000fe4000f8e08ff */
[----:B------:R-:W1:Y:S01]  /*5b90*/  LDS.U16 R45, [R45] ;  /* 0x000000002d2d7984 */ /* 0x000e620000000400 */
[----:B--2---:R-:W-:Y:S01]  /*5ba0*/  IMAD.IADD R65, R65, 0x1, R64 ;  /* 0x0000000141417824 */ /* 0x004fe200078e0240 */
[----:B------:R-:W-:Y:S02]  /*5bb0*/  LEA R6, R67, UR4, 0x1 ;  /* 0x0000000443067c11 */ /* 0x000fe4000f8e08ff */
[----:B------:R-:W2:Y:S01]  /*5bc0*/  LDS.U16 R33, [R33] ;  /* 0x0000000021217984 */ /* 0x000ea20000000400 */
[----:B---3--:R-:W-:Y:S01]  /*5bd0*/  IMAD.IADD R63, R63, 0x1, R62 ;  /* 0x000000013f3f7824 */ /* 0x008fe200078e023e */
[----:B------:R-:W-:-:S02]  /*5be0*/  LEA R9, R65, UR4, 0x1 ;  /* 0x0000000441097c11 */ /* 0x000fc4000f8e08ff */
[----:B------:R-:W3:Y:S01]  /*5bf0*/  LDS.U16 R43, [R43] ;  /* 0x000000002b2b7984 */ /* 0x000ee20000000400 */
[----:B----4-:R-:W-:Y:S01]  /*5c00*/  IMAD.IADD R61, R61, 0x1, R60 ;  /* 0x000000013d3d7824 */ /* 0x010fe200078e023c */
[----:B------:R-:W-:Y:S02]  /*5c10*/  LEA R8, R63, UR4, 0x1 ;  /* 0x000000043f087c11 */ /* 0x000fe4000f8e08ff */
[----:B------:R-:W4:Y:S01]  /*5c20*/  LDS.U16 R41, [R41] ;  /* 0x0000000029297984 */ /* 0x000f220000000400 */
[----:B-----5:R-:W-:Y:S01]  /*5c30*/  IMAD.IADD R59, R59, 0x1, R58 ;  /* 0x000000013b3b7824 */ /* 0x020fe200078e023a */
[----:B------:R-:W-:Y:S02]  /*5c40*/  LEA R11, R61, UR4, 0x1 ;  /* 0x000000043d0b7c11 */ /* 0x000fe4000f8e08ff */
[----:B------:R-:W5:Y:S01]  /*5c50*/  LDS.U16 R39, [R39] ;  /* 0x0000000027277984 */ /* 0x000f620000000400 */
[----:B------:R-:W-:Y:S01]  /*5c60*/  IMAD.IADD R57, R57, 0x1, R56 ;  /* 0x0000000139397824 */ /* 0x000fe200078e0238 */
[----:B------:R-:W-:-:S02]  /*5c70*/  LEA R10, R59, UR4, 0x1 ;  /* 0x000000043b0a7c11 */ /* 0x000fc4000f8e08ff */
[----:B------:R-:W5:Y:S01]  /*5c80*/  LDS.U16 R37, [R37] ;  /* 0x0000000025257984 */ /* 0x000f620000000400 */
[----:B------:R-:W-:Y:S01]  /*5c90*/  IMAD.IADD R54, R55, 0x1, R54 ;  /* 0x0000000137367824 */ /* 0x000fe200078e0236 */
[----:B------:R-:W-:Y:S02]  /*5ca0*/  LEA R31, R57, UR4, 0x1 ;  /* 0x00000004391f7c11 */ /* 0x000fe4000f8e08ff */
[----:B------:R-:W5:Y:S01]  /*5cb0*/  LDS.U16 R35, [R35] ;  /* 0x0000000023237984 */ /* 0x000f620000000400 */
[----:B------:R-:W-:Y:S01]  /*5cc0*/  IMAD.IADD R4, R53, 0x1, R52 ;  /* 0x0000000135047824 */ /* 0x000fe200078e0234 */
[----:B------:R-:W-:Y:S01]  /*5cd0*/  LEA R56, R63, UR4, 0x2 ;  /* 0x000000043f387c11 */ /* 0x000fe2000f8e10ff */
[----:B------:R-:W-:Y:S01]  /*5ce0*/  BAR.SYNC.DEFER_BLOCKING 0x0 ;  /* 0x0000000000007b1d */ /* 0x000fe20000010000 */
[----:B------:R-:W-:Y:S01]  /*5cf0*/  IMAD.IADD R5, R5, 0x1, R50 ;  /* 0x0000000105057824 */ /* 0x000fe200078e0232 */
[----:B------:R-:W-:Y:S01]  /*5d00*/  LEA R50, R54, UR4, 0x1 ;  /* 0x0000000436327c11 */ /* 0x000fe2000f8e08ff */
[----:B------:R-:W-:Y:S01]  /*5d10*/  IMAD.IADD R48, R49, 0x1, R48 ;  /* 0x0000000131307824 */ /* 0x000fe200078e0230 */
[----:B------:R-:W-:-:S02]  /*5d20*/  LEA R49, R57, UR4, 0x2 ;  /* 0x0000000439317c11 */ /* 0x000fc4000f8e10ff */
[----:B------:R-:W-:Y:S01]  /*5d30*/  LEA R54, R54, UR4, 0x2 ;  /* 0x0000000436367c11 */ /* 0x000fe2000f8e10ff */
[----:B0-----:R-:W-:Y:S01]  /*5d40*/  IMAD.IADD R46, R47, 0x1, R46 ;  /* 0x000000012f2e7824 */ /* 0x001fe200078e022e */
[----:B------:R-:W-:Y:S01]  /*5d50*/  LEA R47, R61, UR4, 0x2 ;  /* 0x000000043d2f7c11 */ /* 0x000fe2000f8e10ff */
[----:B-1----:R-:W-:Y:S01]  /*5d60*/  IMAD.IADD R44, R45, 0x1, R44 ;  /* 0x000000012d2c7824 */ /* 0x002fe200078e022c */
[----:B------:R-:W-:Y:S01]  /*5d70*/  LEA R45, R65, UR4, 0x2 ;  /* 0x00000004412d7c11 */ /* 0x000fe2000f8e10ff */
[----:B--2---:R-:W-:Y:S01]  /*5d80*/  IMAD.IADD R32, R33, 0x1, R32 ;  /* 0x0000000121207824 */ /* 0x004fe200078e0220 */
[----:B------:R-:W-:Y:S01]  /*5d90*/  LEA R33, R4, UR4, 0x1 ;  /* 0x0000000404217c11 */ /* 0x000fe2000f8e08ff */
[----:B---3--:R-:W-:Y:S01]  /*5da0*/  IMAD.IADD R42, R43, 0x1, R42 ;  /* 0x000000012b2a7824 */ /* 0x008fe200078e022a */
[----:B------:R-:W-:Y:S01]  /*5db0*/  LEA R43, R69, UR4, 0x2 ;  /* 0x00000004452b7c11 */ /* 0x000fe2000f8e10ff */
[----:B------:R0:W-:Y:S01]  /*5dc0*/  STS.U16 [R7], R88 ;  /* 0x0000005807007388 */ /* 0x0001e20000000400 */
[----:B----4-:R-:W-:-:S02]  /*5dd0*/  IMAD.IADD R40, R41, 0x1, R40 ;  /* 0x0000000129287824 */ /* 0x010fc400078e0228 */
[----:B------:R-:W-:Y:S01]  /*5de0*/  LEA R52, R42, UR4, 0x1 ;  /* 0x000000042a347c11 */ /* 0x000fe2000f8e08ff */
[----:B------:R1:W-:Y:S01]  /*5df0*/  STS.U16 [R6], R87 ;  /* 0x0000005706007388 */ /* 0x0003e20000000400 */
[----:B-----5:R-:W-:-:S03]  /*5e00*/  IMAD.IADD R38, R39, 0x1, R38 ;  /* 0x0000000127267824 */ /* 0x020fc600078e0226 */
[----:B------:R2:W-:Y:S01]  /*5e10*/  STS.U16 [R9], R86 ;  /* 0x0000005609007388 */ /* 0x0005e20000000400 */
[----:B------:R-:W-:Y:S01]  /*5e20*/  IMAD.IADD R36, R37, 0x1, R36 ;  /* 0x0000000125247824 */ /* 0x000fe200078e0224 */
[----:B0-----:R-:W-:Y:S02]  /*5e30*/  LEA R7, R48, UR4, 0x1 ;  /* 0x0000000430077c11 */ /* 0x001fe4000f8e08ff */
[----:B------:R0:W-:Y:S01]  /*5e40*/  STS.U16 [R8], R85 ;  /* 0x0000005508007388 */ /* 0x0001e20000000400 */
[----:B------:R-:W-:Y:S01]  /*5e50*/  IMAD.IADD R34, R35, 0x1, R34 ;  /* 0x0000000123227824 */ /* 0x000fe200078e0222 */
[----:B-1----:R-:W-:Y:S02]  /*5e60*/  LEA R6, R5, UR4, 0x1 ;  /* 0x0000000405067c11 */ /* 0x002fe4000f8e08ff */
[----:B------:R1:W-:Y:S01]  /*5e70*/  STS.U16 [R11], R84 ;  /* 0x000000540b007388 */ /* 0x0003e20000000400 */
[----:B--2---:R-:W-:-:S03]  /*5e80*/  LEA R9, R44, UR4, 0x1 ;  /* 0x000000042c097c11 */ /* 0x004fc6000f8e08ff */
[----:B------:R2:W-:Y:S01]  /*5e90*/  STS.U16 [R10], R83 ;  /* 0x000000530a007388 */ /* 0x0005e20000000400 */
[----:B------:R-:W-:Y:S02]  /*5ea0*/  LEA R58, R34, UR4, 0x1 ;  /* 0x00000004223a7c11 */ /* 0x000fe4000f8e08ff */
[----:B0-----:R-:W-:Y:S01]  /*5eb0*/  LEA R8, R46, UR4, 0x1 ;  /* 0x000000042e087c11 */ /* 0x001fe2000f8e08ff */
[----:B------:R0:W-:Y:S01]  /*5ec0*/  STS.U16 [R31], R82 ;  /* 0x000000521f007388 */ /* 0x0001e20000000400 */
[----:B-1----:R-:W-:-:S03]  /*5ed0*/  LEA R11, R40, UR4, 0x1 ;  /* 0x00000004280b7c11 */ /* 0x002fc6000f8e08ff */
[----:B------:R1:W-:Y:S01]  /*5ee0*/  STS.U16 [R50], R81 ;  /* 0x0000005132007388 */ /* 0x0003e20000000400 */
[----:B--2---:R-:W-:-:S03]  /*5ef0*/  LEA R10, R38, UR4, 0x1 ;  /* 0x00000004260a7c11 */ /* 0x004fc6000f8e08ff */
[----:B------:R2:W-:Y:S01]  /*5f00*/  STS.U16 [R33], R80 ;  /* 0x0000005021007388 */ /* 0x0005e20000000400 */
[----:B0-----:R-:W-:-:S03]  /*5f10*/  LEA R31, R36, UR4, 0x1 ;  /* 0x00000004241f7c11 */ /* 0x001fc6000f8e08ff */
[----:B------:R-:W-:Y:S01]  /*5f20*/  STS.U16 [R6], R79 ;  /* 0x0000004f06007388 */ /* 0x000fe20000000400 */
[----:B-1----:R-:W-:-:S03]  /*5f30*/  LEA R50, R67, UR4, 0x2 ;  /* 0x0000000443327c11 */ /* 0x002fc6000f8e10ff */
[----:B------:R-:W-:Y:S01]  /*5f40*/  STS.U16 [R7], R78 ;  /* 0x0000004e07007388 */ /* 0x000fe20000000400 */
[----:B--2---:R-:W-:-:S03]  /*5f50*/  LEA R33, R32, UR4, 0x1 ;  /* 0x0000000420217c11 */ /* 0x004fc6000f8e08ff */
[----:B------:R-:W-:Y:S04]  /*5f60*/  STS.U16 [R8], R77 ;  /* 0x0000004d08007388 */ /* 0x000fe80000000400 */
[----:B------:R-:W-:Y:S04]  /*5f70*/  STS.U16 [R9], R76 ;  /* 0x0000004c09007388 */ /* 0x000fe80000000400 */
[----:B------:R0:W-:Y:S04]  /*5f80*/  STS.U16 [R52], R75 ;  /* 0x0000004b34007388 */ /* 0x0001e80000000400 */
[----:B------:R1:W-:Y:S04]  /*5f90*/  STS.U16 [R11], R74 ;  /* 0x0000004a0b007388 */ /* 0x0003e80000000400 */
[----:B------:R1:W-:Y:S01]  /*5fa0*/  STS.U16 [R10], R73 ;  /* 0x000000490a007388 */ /* 0x0003e20000000400 */
[----:B0-----:R-:W-:-:S03]  /*5fb0*/  LEA R52, R59, UR4, 0x2 ;  /* 0x000000043b347c11 */ /* 0x001fc6000f8e10ff */
[----:B------:R1:W-:Y:S04]  /*5fc0*/  STS.U16 [R31], R72 ;  /* 0x000000481f007388 */ /* 0x0003e80000000400 */
[----:B------:R1:W-:Y:S04]  /*5fd0*/  STS.U16 [R58], R71 ;  /* 0x000000473a007388 */ /* 0x0003e80000000400 */
[----:B------:R1:W-:Y:S01]  /*5fe0*/  STS.U16 [R33], R70 ;  /* 0x0000004621007388 */ /* 0x0003e20000000400 */
[----:B------:R-:W-:Y:S05]  /*5ff0*/  @!P0 BRA `(.L_x_1618) ;  /* 0xffffffd400608947 */ /* 0x000fea000383ffff */
.L_x_1615:
[----:B------:R-:W-:Y:S01]  /*6000*/  BAR.SYNC.DEFER_BLOCKING 0x0 ;  /* 0x0000000000007b1d */ /* 0x000fe20000010000 */
[----:B0-----:R-:W-:Y:S02]  /*6010*/  LEA R51, R29, UR4, 0x1 ;  /* 0x000000041d337c11 */ /* 0x001fe4000f8e08ff */
[----:B------:R-:W-:Y:S02]  /*6020*/  LEA R61, R4, UR4, 0x2 ;  /* 0x00000004043d7c11 */ /* 0x000fe4000f8e10ff */
[----:B------:R-:W-:Y:S01]  /*6030*/  LEA R4, R5, UR4, 0x2 ;  /* 0x0000000405047c11 */ /* 0x000fe2000f8e10ff */
[----:B------:R-:W-:Y:S01]  /*6040*/  ULDC UR5, c[0x0][0x230] ;  /* 0x00008c0000057ab9 */ /* 0x000fe20000000800 */
[----:B------:R-:W-:Y:S02]  /*6050*/  LEA R5, R48, UR4, 0x2 ;  /* 0x0000000430057c11 */ /* 0x000fe4000f8e10ff */
[----:B------:R-:W-:Y:S02]  /*6060*/  LEA R46, R46, UR4, 0x2 ;  /* 0x000000042e2e7c11 */ /* 0x000fe4000f8e10ff */
[----:B------:R-:W-:-:S02]  /*6070*/  LEA R44, R44, UR4, 0x2 ;  /* 0x000000042c2c7c11 */ /* 0x000fc4000f8e10ff */
[----:B------:R-:W-:Y:S02]  /*6080*/  LEA R40, R40, UR4, 0x2 ;  /* 0x0000000428287c11 */ /* 0x000fe4000f8e10ff */
[----:B------:R-:W-:Y:S02]  /*6090*/  LEA R36, R36, UR4, 0x2 ;  /* 0x0000000424247c11 */ /* 0x000fe4000f8e10ff */
[----:B------:R-:W-:Y:S01]  /*60a0*/  ISETP.GE.U32.AND P0, PT, R29, UR5, PT ;  /* 0x000000051d007c0c */ /* 0x000fe2000bf06070 */
[----:B------:R-:W0:Y:S04]  /*60b0*/  LDS.U16 R53, [R51] ;  /* 0x0000000033357984 */ /* 0x000e280000000400 */
[----:B------:R-:W2:Y:S04]  /*60c0*/  LDS.U16 R55, [R51+0x200] ;  /* 0x0002000033377984 */ /* 0x000ea80000000400 */
[----:B------:R-:W3:Y:S04]  /*60d0*/  LDS.U16 R57, [R51+0x400] ;  /* 0x0004000033397984 */ /* 0x000ee80000000400 */
[----:B-1----:R-:W1:Y:S04]  /*60e0*/  LDS.U16 R58, [R51+0x600] ;  /* 0x00060000333a7984 */ /* 0x002e680000000400 */
[----:B------:R-:W4:Y:S04]  /*60f0*/  LDS.U16 R59, [R51+0x800] ;  /* 0x00080000333b7984 */ /* 0x000f280000000400 */
[----:B------:R-:W-:Y:S04]  /*6100*/  LDS.U16 R60, [R51+0xa00] ;  /* 0x000a0000333c7984 */ /* 0x000fe80000000400 */
        /* <DEDUP_REMOVED lines=13> */
[----:B------:R-:W-:Y:S06]  /*61e0*/  BAR.SYNC.DEFER_BLOCKING 0x0 ;  /* 0x0000000000007b1d */ /* 0x000fec0000010000 */
[----:B-----5:R-:W-:Y:S04]  /*61f0*/  STS [R43], R28 ;  /* 0x0000001c2b007388 */ /* 0x020fe80000000800 */
[----:B------:R0:W-:Y:S04]  /*6200*/  STS [R50], R27 ;  /* 0x0000001b32007388 */ /* 0x0001e80000000800 */
[----:B------:R-:W-:Y:S04]  /*6210*/  STS [R45], R26 ;  /* 0x0000001a2d007388 */ /* 0x000fe80000000800 */
[----:B------:R2:W-:Y:S01]  /*6220*/  STS [R56], R25 ;  /* 0x0000001938007388 */ /* 0x0005e20000000800 */
[----:B0-----:R-:W-:-:S03]  /*6230*/  LEA R27, R32, UR4, 0x2 ;  /* 0x00000004201b7c11 */ /* 0x001fc6000f8e10ff */
[----:B------:R-:W-:Y:S04]  /*6240*/  STS [R47], R24 ;  /* 0x000000182f007388 */ /* 0x000fe80000000800 */
[----:B------:R0:W-:Y:S01]  /*6250*/  STS [R52], R23 ;  /* 0x0000001734007388 */ /* 0x0001e20000000800 */
[----:B--2---:R-:W-:-:S03]  /*6260*/  LEA R25, R42, UR4, 0x2 ;  /* 0x000000042a197c11 */ /* 0x004fc6000f8e10ff */
[----:B------:R-:W-:Y:S04]  /*6270*/  STS [R49], R22 ;  /* 0x0000001631007388 */ /* 0x000fe80000000800 */
[----:B------:R-:W-:Y:S01]  /*6280*/  STS [R54], R21 ;  /* 0x0000001536007388 */ /* 0x000fe20000000800 */
[----:B0-----:R-:W-:-:S03]  /*6290*/  LEA R23, R38, UR4, 0x2 ;  /* 0x0000000426177c11 */ /* 0x001fc6000f8e10ff */
[----:B------:R-:W-:Y:S04]  /*62a0*/  STS [R61], R20 ;  /* 0x000000143d007388 */ /* 0x000fe80000000800 */
[----:B------:R0:W-:Y:S04]  /*62b0*/  STS [R4], R19 ;  /* 0x0000001304007388 */ /* 0x0001e80000000800 */
[----:B------:R2:W-:Y:S04]  /*62c0*/  STS [R5], R18 ;  /* 0x0000001205007388 */ /* 0x0005e80000000800 */
[----:B------:R-:W-:Y:S01]  /*62d0*/  STS [R46], R17 ;  /* 0x000000112e007388 */ /* 0x000fe20000000800 */
[----:B0-----:R-:W-:-:S03]  /*62e0*/  LEA R19, R34, UR4, 0x2 ;  /* 0x0000000422137c11 */ /* 0x001fc6000f8e10ff */
[----:B------:R0:W-:Y:S01]  /*62f0*/  STS [R44], R15 ;  /* 0x0000000f2c007388 */ /* 0x0001e20000000800 */
[----:B--2---:R-:W2:Y:S03]  /*6300*/  LDC.64 R4, c[0x0][0x218] ;  /* 0x00008600ff047b82 */ /* 0x004ea60000000a00 */
[----:B------:R3:W-:Y:S04]  /*6310*/  STS [R25], R14 ;  /* 0x0000000e19007388 */ /* 0x0007e80000000800 */
[----:B------:R-:W-:Y:S01]  /*6320*/  STS [R40], R13 ;  /* 0x0000000d28007388 */ /* 0x000fe20000000800 */
[----:B0-----:R-:W-:-:S03]  /*6330*/  @!P0 PRMT R15, R53, 0x9910, RZ ;  /* 0x00009910350f8816 */ /* 0x001fc600000000ff */
[----:B------:R0:W-:Y:S01]  /*6340*/  STS [R23], R12 ;  /* 0x0000000c17007388 */ /* 0x0001e20000000800 */
[----:B---3--:R-:W-:-:S03]  /*6350*/  VIADD R14, R29, 0x100 ;  /* 0x000001001d0e7836 */ /* 0x008fc60000000000 */
[----:B------:R3:W-:Y:S02]  /*6360*/  STS [R36], R3 ;  /* 0x0000000324007388 */ /* 0x0007e40000000800 */
[----:B------:R-:W-:Y:S02]  /*6370*/  ISETP.GE.U32.AND P2, PT, R14, UR5, PT ;  /* 0x000000050e007c0c */ /* 0x000fe4000bf46070 */
[----:B------:R1:W-:Y:S01]  /*6380*/  STS [R19], R2 ;  /* 0x0000000213007388 */ /* 0x0003e20000000800 */
[----:B------:R-:W-:Y:S01]  /*6390*/  VIADD R14, R29, 0x200 ;  /* 0x000002001d0e7836 */ /* 0x000fe20000000000 */
[----:B0-----:R-:W0:Y:S02]  /*63a0*/  LDC.64 R12, c[0x0][0x228] ;  /* 0x00008a00ff0c7b82 */ /* 0x001e240000000a00 */
[----:B------:R4:W-:Y:S01]  /*63b0*/  STS [R27], R0 ;  /* 0x000000001b007388 */ /* 0x0009e20000000800 */
[----:B---3--:R-:W-:-:S05]  /*63c0*/  @!P0 IMAD.MOV.U32 R3, RZ, RZ, R15 ;  /* 0x000000ffff038224 */ /* 0x008fca00078e000f */
[----:B------:R-:W-:Y:S01]  /*63d0*/  BAR.SYNC.DEFER_BLOCKING 0x0 ;  /* 0x0000000000007b1d */ /* 0x000fe20000010000 */
[----:B------:R-:W-:Y:S01]  /*63e0*/  ISETP.GE.U32.AND P3, PT, R14, UR5, PT ;  /* 0x000000050e007c0c */ /* 0x000fe2000bf66070 */
[----:B-1----:R-:W-:Y:S01]  /*63f0*/  VIADD R2, R29, 0x300 ;  /* 0x000003001d027836 */ /* 0x002fe20000000000 */
[----:B------:R-:W-:Y:S01]  /*6400*/  @!P0 ISETP.GE.AND P1, PT, R3, RZ, PT ;  /* 0x000000ff0300820c */ /* 0x000fe20003f26270 */
[----:B------:R-:W-:Y:S01]  /*6410*/  VIADD R3, R29, 0x400 ;  /* 0x000004001d037836 */ /* 0x000fe20000000000 */
[----:B------:R-:W-:Y:S01]  /*6420*/  @!P2 PRMT R14, R55, 0x9910, RZ ;  /* 0x00009910370ea816 */ /* 0x000fe200000000ff */
[----:B----4-:R-:W-:-:S03]  /*6430*/  @!P0 IMAD.MOV.U32 R0, RZ, RZ, 0xffff ;  /* 0x0000ffffff008424 */ /* 0x010fc600078e00ff */
[----:B------:R-:W-:Y:S01]  /*6440*/  @!P2 ISETP.GE.AND P4, PT, R14, RZ, PT ;  /* 0x000000ff0e00a20c */ /* 0x000fe20003f86270 */
[----:B------:R-:W-:Y:S01]  /*6450*/  VIADD R14, R29, 0x500 ;  /* 0x000005001d0e7836 */ /* 0x000fe20000000000 */
[----:B------:R-:W-:Y:S02]  /*6460*/  @!P0 SEL R0, R0, 0x8000, P1 ;  /* 0x0000800000008807 */ /* 0x000fe40000800000 */
[----:B------:R-:W-:Y:S02]  /*6470*/  ISETP.GE.U32.AND P1, PT, R2, UR5, PT ;  /* 0x0000000502007c0c */ /* 0x000fe4000bf26070 */
[----:B------:R-:W-:Y:S01]  /*6480*/  @!P0 LOP3.LUT R53, R0, R53, RZ, 0x3c, !PT ;  /* 0x0000003500358212 */ /* 0x000fe200078e3cff */
[----:B------:R-:W-:Y:S01]  /*6490*/  @!P2 IMAD.MOV.U32 R0, RZ, RZ, 0xffff ;  /* 0x0000ffffff00a424 */ /* 0x000fe200078e00ff */
[----:B------:R-:W-:Y:S01]  /*64a0*/  ISETP.GE.U32.AND P6, PT, R3, UR5, PT ;  /* 0x0000000503007c0c */ /* 0x000fe2000bfc6070 */
[----:B--2---:R-:W-:Y:S01]  /*64b0*/  IMAD.WIDE R2, R29, 0x2, R4 ;  /* 0x000000021d027825 */ /* 0x004fe200078e0204 */
[----:B------:R-:W-:-:S02]  /*64c0*/  @!P3 PRMT R18, R57, 0x9910, RZ ;  /* 0x000099103912b816 */ /* 0x000fc400000000ff */
[----:B------:R-:W-:Y:S01]  /*64d0*/  @!P2 SEL R0, R0, 0x8000, P4 ;  /* 0x000080000000a807 */ /* 0x000fe20002000000 */
[C---:B0-----:R-:W-:Y:S01]  /*64e0*/  IMAD.WIDE R4, R29.reuse, 0x4, R12 ;  /* 0x000000041d047825 */ /* 0x041fe200078e020c */
[----:B------:R-:W-:Y:S01]  /*64f0*/  @!P3 ISETP.GE.AND P4, PT, R18, RZ, PT ;  /* 0x000000ff1200b20c */ /* 0x000fe20003f86270 */
[----:B------:R-:W0:Y:S01]  /*6500*/  @!P0 LDS R21, [R16] ;  /* 0x0000000010158984 */ /* 0x000e220000000800 */
[----:B------:R-:W-:Y:S01]  /*6510*/  @!P2 LOP3.LUT R55, R0, R55, RZ, 0x3c, !PT ;  /* 0x000000370037a212 */ /* 0x000fe200078e3cff */
[C---:B------:R-:W-:Y:S01]  /*6520*/  VIADD R12, R29.reuse, 0x600 ;  /* 0x000006001d0c7836 */ /* 0x040fe20000000000 */
[----:B------:R-:W-:Y:S01]  /*6530*/  @!P1 PRMT R18, R58, 0x9910, RZ ;  /* 0x000099103a129816 */ /* 0x000fe200000000ff */
[----:B------:R-:W1:Y:S01]  /*6540*/  LDS R15, [R16+0x400] ;  /* 0x00040000100f7984 */ /* 0x000e620000000800 */
[----:B------:R-:W-:Y:S01]  /*6550*/  ISETP.GE.U32.AND P5, PT, R14, UR5, PT ;  /* 0x000000050e007c0c */ /* 0x000fe2000bfa6070 */
[----:B------:R-:W-:Y:S02]  /*6560*/  @!P3 IMAD.MOV.U32 R0, RZ, RZ, 0xffff ;  /* 0x0000ffffff00b424 */ /* 0x000fe400078e00ff */
[----:B------:R-:W2:Y:S01]  /*6570*/  LDS R17, [R16+0x800] ;  /* 0x0008000010117984 */ /* 0x000ea20000000800 */
[----:B------:R-:W-:-:S02]  /*6580*/  VIADD R14, R29, 0x700 ;  /* 0x000007001d0e7836 */ /* 0x000fc40000000000 */
[----:B------:R-:W-:Y:S01]  /*6590*/  @!P3 SEL R0, R0, 0x8000, P4 ;  /* 0x000080000000b807 */ /* 0x000fe20002000000 */
[----:B------:R-:W3:Y:S02]  /*65a0*/  LDS R13, [R16+0xc00] ;  /* 0x000c0000100d7984 */ /* 0x000ee40000000800 */
[----:B------:R-:W-:Y:S01]  /*65b0*/  ISETP.GE.U32.AND P4, PT, R14, UR5, PT ;  /* 0x000000050e007c0c */ /* 0x000fe2000bf86070 */
[----:B------:R-:W-:Y:S01]  /*65c0*/  @!P1 IMAD.MOV.U32 R14, RZ, RZ, 0xffff ;  /* 0x0000ffffff0e9424 */ /* 0x000fe200078e00ff */
[----:B------:R-:W4:Y:S01]  /*65d0*/  LDS R19, [R16+0x1000] ;  /* 0x0010000010137984 */ /* 0x000f220000000800 */
[----:B------:R-:W-:Y:S01]  /*65e0*/  @!P3 LOP3.LUT R57, R0, R57, RZ, 0x3c, !PT ;  /* 0x000000390039b212 */ /* 0x000fe200078e3cff */
[----:B------:R-:W-:Y:S01]  /*65f0*/  @!P5 IMAD.MOV.U32 R23, RZ, RZ, 0xffff ;  /* 0x0000ffffff17d424 */ /* 0x000fe200078e00ff */
[----:B------:R-:W-:Y:S01]  /*6600*/  @!P6 PRMT R0, R59, 0x9910, RZ ;  /* 0x000099103b00e816 */ /* 0x000fe200000000ff */
[----:B------:R-:W-:Y:S04]  /*6610*/  @!P0 STG.E.U16 desc[UR8][R2.64], R53 ;  /* 0x0000003502008986 */ /* 0x000fe8000c101508 */
[----:B0-----:R-:W-:Y:S01]  /*6620*/  @!P0 STG.E desc[UR8][R4.64], R21 ;  /* 0x0000001504008986 */ /* 0x001fe2000c101908 */
[----:B------:R-:W-:Y:S01]  /*6630*/  ISETP.GE.U32.AND P0, PT, R12, UR5, PT ;  /* 0x000000050c007c0c */ /* 0x000fe2000bf06070 */
[----:B------:R-:W-:-:S02]  /*6640*/  @!P1 IMAD.MOV.U32 R12, RZ, RZ, R18 ;  /* 0x000000ffff0c9224 */ /* 0x000fc400078e0012 */
[----:B------:R-:W0:Y:S01]  /*6650*/  LDS R21, [R16+0x1400] ;  /* 0x0014000010157984 */ /* 0x000e220000000800 */
[----:B------:R-:W-:-:S03]  /*6660*/  VIADD R18, R29, 0xc00 ;  /* 0x00000c001d127836 */ /* 0x000fc60000000000 */
[----:B------:R-:W-:Y:S04]  /*6670*/  @!P2 STG.E.U16 desc[UR8][R2.64+0x200], R55 ;  /* 0x000200370200a986 */ /* 0x000fe8000c101508 */
[----:B-1----:R1:W-:Y:S01]  /*6680*/  @!P2 STG.E desc[UR8][R4.64+0x400], R15 ;  /* 0x0004000f0400a986 */ /* 0x0023e2000c101908 */
[----:B------:R-:W-:Y:S02]  /*6690*/  @!P1 ISETP.GE.AND P2, PT, R12, RZ, PT ;  /* 0x000000ff0c00920c */ /* 0x000fe40003f46270 */
[----:B------:R-:W-:Y:S01]  /*66a0*/  @!P5 PRMT R12, R60, 0x9910, RZ ;  /* 0x000099103c0cd816 */ /* 0x000fe200000000ff */
[----:B------:R-:W-:Y:S04]  /*66b0*/  @!P3 STG.E.U16 desc[UR8][R2.64+0x400], R57 ;  /* 0x000400390200b986 */ /* 0x000fe8000c101508 */
[----:B--2---:R-:W-:Y:S01]  /*66c0*/  @!P3 STG.E desc[UR8][R4.64+0x800], R17 ;  /* 0x000800110400b986 */ /* 0x004fe2000c101908 */
[----:B------:R-:W-:Y:S01]  /*66d0*/  @!P6 ISETP.GE.AND P3, PT, R0, RZ, PT ;  /* 0x000000ff0000e20c */ /* 0x000fe20003f66270 */
[----:B------:R-:W-:Y:S01]  /*66e0*/  @!P6 IMAD.MOV.U32 R0, RZ, RZ, 0xffff ;  /* 0x0000ffffff00e424 */ /* 0x000fe200078e00ff */
[----:B-1----:R-:W-:Y:S01]  /*66f0*/  @!P1 SEL R15, R14, 0x8000, P2 ;  /* 0x000080000e0f9807 */ /* 0x002fe20001000000 */
[----:B------:R-:W-:Y:S01]  /*6700*/  LDS R17, [R16+0x1c00] ;  /* 0x001c000010117984 */ /* 0x000fe20000000800 */
[----:B------:R-:W-:Y:S01]  /*6710*/  @!P5 ISETP.GE.AND P2, PT, R12, RZ, PT ;  /* 0x000000ff0c00d20c */ /* 0x000fe20003f46270 */
[----:B------:R-:W-:Y:S01]  /*6720*/  VIADD R12, R29, 0x800 ;  /* 0x000008001d0c7836 */ /* 0x000fe20000000000 */
[----:B------:R-:W-:Y:S01]  /*6730*/  @!P1 LOP3.LUT R25, R15, R58, RZ, 0x3c, !PT ;  /* 0x0000003a0f199212 */ /* 0x000fe200078e3cff */
[----:B------:R-:W-:Y:S01]  /*6740*/  VIADD R14, R29, 0x900 ;  /* 0x000009001d0e7836 */ /* 0x000fe20000000000 */
[----:B------:R-:W1:Y:S01]  /*6750*/  LDS R15, [R16+0x1800] ;  /* 0x00180000100f7984 */ /* 0x000e620000000800 */
[----:B------:R-:W-:-:S02]  /*6760*/  @!P6 SEL R0, R0, 0x8000, P3 ;  /* 0x000080000000e807 */ /* 0x000fc40001800000 */
[----:B------:R-:W-:Y:S01]  /*6770*/  ISETP.GE.U32.AND P3, PT, R12, UR5, PT ;  /* 0x000000050c007c0c */ /* 0x000fe2000bf66070 */
[----:B------:R-:W-:Y:S01]  /*6780*/  @!P1 STG.E.U16 desc[UR8][R2.64+0x600], R25 ;  /* 0x0006001902009986 */ /* 0x000fe2000c101508 */
[----:B------:R-:W-:Y:S02]  /*6790*/  @!P5 SEL R23, R23, 0x8000, P2 ;  /* 0x000080001717d807 */ /* 0x000fe40001000000 */
[----:B------:R-:W-:Y:S01]  /*67a0*/  @!P6 LOP3.LUT R59, R0, R59, RZ, 0x3c, !PT ;  /* 0x0000003b003be212 */ /* 0x000fe200078e3cff */
[----:B------:R-:W-:Y:S01]  /*67b0*/  VIADD R0, R29, 0xa00 ;  /* 0x00000a001d007836 */ /* 0x000fe20000000000 */
[----:B------:R-:W-:Y:S01]  /*67c0*/  @!P5 LOP3.LUT R27, R23, R60, RZ, 0x3c, !PT ;  /* 0x0000003c171bd212 */ /* 0x000fe200078e3cff */
[----:B---3--:R-:W-:Y:S01]  /*67d0*/  @!P1 STG.E desc[UR8][R4.64+0xc00], R13 ;  /* 0x000c000d04009986 */ /* 0x008fe2000c101908 */
[----:B------:R-:W-:Y:S02]  /*67e0*/  @!P0 PRMT R12, R41, 0x9910, RZ ;  /* 0x00009910290c8816 */ /* 0x000fe400000000ff */
[----:B------:R-:W-:Y:S01]  /*67f0*/  ISETP.GE.U32.AND P2, PT, R14, UR5, PT ;  /* 0x000000050e007c0c */ /* 0x000fe2000bf46070 */
[----:B------:R-:W2:Y:S01]  /*6800*/  LDS R23, [R16+0x2000] ;  /* 0x0020000010177984 */ /* 0x000ea20000000800 */
[----:B------:R-:W-:Y:S01]  /*6810*/  ISETP.GE.U32.AND P1, PT, R0, UR5, PT ;  /* 0x0000000500007c0c */ /* 0x000fe2000bf26070 */
[----:B------:R-:W-:Y:S01]  /*6820*/  @!P0 IMAD.MOV.U32 R14, RZ, RZ, 0xffff ;  /* 0x0000ffffff0e8424 */ /* 0x000fe200078e00ff */
[----:B------:R-:W-:Y:S01]  /*6830*/  @!P4 PRMT R0, R39, 0x9910, RZ ;  /* 0x000099102700c816 */ /* 0x000fe200000000ff */
[----:B------:R-:W-:Y:S04]  /*6840*/  @!P6 STG.E.U16 desc[UR8][R2.64+0x800], R59 ;  /* 0x0008003b0200e986 */ /* 0x000fe8000c101508 */
[----:B----4-:R3:W-:Y:S01]  /*6850*/  @!P6 STG.E desc[UR8][R4.64+0x1000], R19 ;  /* 0x001000130400e986 */ /* 0x0107e2000c101908 */
[----:B------:R-:W-:-:S02]  /*6860*/  @!P0 ISETP.GE.AND P6, PT, R12, RZ, PT ;  /* 0x000000ff0c00820c */ /* 0x000fc40003fc6270 */
[----:B------:R-:W-:Y:S01]  /*6870*/  @!P3 PRMT R12, R37, 0x9910, RZ ;  /* 0x00009910250cb816 */ /* 0x000fe200000000ff */
[----:B------:R-:W-:Y:S04]  /*6880*/  @!P5 STG.E.U16 desc[UR8][R2.64+0xa00], R27 ;  /* 0x000a001b0200d986 */ /* 0x000fe8000c101508 */
[----:B------:R-:W4:Y:S04]  /*6890*/  LDS R13, [R16+0x2400] ;  /* 0x00240000100d7984 */ /* 0x000f280000000800 */
[----:B0-----:R-:W-:Y:S01]  /*68a0*/  @!P5 STG.E desc[UR8][R4.64+0x1400], R21 ;  /* 0x001400150400d986 */ /* 0x001fe2000c101908 */
[----:B------:R-:W-:Y:S01]  /*68b0*/  @!P4 ISETP.GE.AND P5, PT, R0, RZ, PT ;  /* 0x000000ff0000c20c */ /* 0x000fe20003fa6270 */
[----:B---3--:R-:W-:Y:S01]  /*68c0*/  @!P3 IMAD.MOV.U32 R19, RZ, RZ, 0xffff ;  /* 0x0000ffffff13b424 */ /* 0x008fe200078e00ff */
[----:B------:R-:W-:Y:S01]  /*68d0*/  @!P0 SEL R0, R14, 0x8000, P6 ;  /* 0x000080000e008807 */ /* 0x000fe20003000000 */
[----:B------:R-:W-:Y:S01]  /*68e0*/  VIADD R14, R29, 0xb00 ;  /* 0x00000b001d0e7836 */ /* 0x000fe20000000000 */
[----:B------:R-:W-:Y:S01]  /*68f0*/  @!P3 ISETP.GE.AND P6, PT, R12, RZ, PT ;  /* 0x000000ff0c00b20c */ /* 0x000fe20003fc6270 */
[----:B------:R-:W-:Y:S01]  /*6900*/  @!P4 IMAD.MOV.U32 R12, RZ, RZ, 0xffff ;  /* 0x0000ffffff0cc424 */ /* 0x000fe200078e00ff */
[----:B------:R-:W-:Y:S01]  /*6910*/  @!P0 LOP3.LUT R41, R0, R41, RZ, 0x3c, !PT ;  /* 0x0000002900298212 */ /* 0x000fe200078e3cff */
[----:B------:R-:W-:Y:S01]  /*6920*/  LDS R21, [R16+0x2c00] ;  /* 0x002c000010157984 */ /* 0x000fe20000000800 */
[----:B------:R-:W-:-:S02]  /*6930*/  @!P2 PRMT R0, R35, 0x9910, RZ ;  /* 0x000099102300a816 */ /* 0x000fc400000000ff */
[----:B------:R-:W-:Y:S01]  /*6940*/  @!P4 SEL R12, R12, 0x8000, P5 ;  /* 0x000080000c0cc807 */ /* 0x000fe20002800000 */
[----:B------:R-:W-:Y:S01]  /*6950*/  @!P0 STG.E.U16 desc[UR8][R2.64+0xc00], R41 ;  /* 0x000c002902008986 */ /* 0x000fe2000c101508 */
[----:B------:R-:W-:Y:S02]  /*6960*/  ISETP.GE.U32.AND P5, PT, R14, UR5, PT ;  /* 0x000000050e007c0c */ /* 0x000fe4000bfa6070 */
[----:B------:R-:W-:Y:S01]  /*6970*/  @!P3 SEL R14, R19, 0x8000, P6 ;  /* 0x00008000130eb807 */ /* 0x000fe20003000000 */
[----:B-1----:R0:W-:Y:S01]  /*6980*/  @!P0 STG.E desc[UR8][R4.64+0x1800], R15 ;  /* 0x0018000f04008986 */ /* 0x0021e2000c101908 */
[----:B------:R-:W-:Y:S01]  /*6990*/  @!P2 ISETP.GE.AND P0, PT, R0, RZ, PT ;  /* 0x000000ff0000a20c */ /* 0x000fe20003f06270 */
[----:B------:R-:W-:Y:S01]  /*69a0*/  @!P2 IMAD.MOV.U32 R0, RZ, RZ, 0xffff ;  /* 0x0000ffffff00a424 */ /* 0x000fe200078e00ff */
[----:B------:R-:W-:Y:S01]  /*69b0*/  @!P4 LOP3.LUT R39, R12, R39, RZ, 0x3c, !PT ;  /* 0x000000270c27c212 */ /* 0x000fe200078e3cff */
[----:B------:R-:W1:Y:S01]  /*69c0*/  LDS R19, [R16+0x2800] ;  /* 0x0028000010137984 */ /* 0x000e620000000800 */
[----:B------:R-:W-:Y:S01]  /*69d0*/  ISETP.GE.U32.AND P6, PT, R18, UR5, PT ;  /* 0x0000000512007c0c */ /* 0x000fe2000bfc6070 */
[----:B------:R-:W-:Y:S01]  /*69e0*/  VIADD R12, R29, 0xd00 ;  /* 0x00000d001d0c7836 */ /* 0x000fe20000000000 */
[----:B------:R-:W-:Y:S01]  /*69f0*/  @!P2 SEL R0, R0, 0x8000, P0 ;  /* 0x000080000000a807 */ /* 0x000fe20000000000 */
[----:B------:R-:W-:Y:S01]  /*6a00*/  @!P4 STG.E.U16 desc[UR8][R2.64+0xe00], R39 ;  /* 0x000e00270200c986 */ /* 0x000fe2000c101508 */
[----:B------:R-:W-:-:S02]  /*6a10*/  @!P1 PRMT R18, R33, 0x9910, RZ ;  /* 0x0000991021129816 */ /* 0x000fc400000000ff */
[----:B------:R-:W-:Y:S01]  /*6a20*/  @!P3 LOP3.LUT R37, R14, R37, RZ, 0x3c, !PT ;  /* 0x000000250e25b212 */ /* 0x000fe200078e3cff */
[----:B------:R-:W-:Y:S01]  /*6a30*/  @!P4 STG.E desc[UR8][R4.64+0x1c00], R17 ;  /* 0x001c00110400c986 */ /* 0x000fe2000c101908 */
[----:B------:R-:W-:Y:S01]  /*6a40*/  @!P2 LOP3.LUT R35, R0, R35, RZ, 0x3c, !PT ;  /* 0x000000230023a212 */ /* 0x000fe200078e3cff */
[----:B------:R-:W-:Y:S01]  /*6a50*/  @!P1 IMAD.MOV.U32 R0, RZ, RZ, R18 ;  /* 0x000000ffff009224 */ /* 0x000fe200078e0012 */
[----:B------:R-:W-:Y:S01]  /*6a60*/  ISETP.GE.U32.AND P4, PT, R12, UR5, PT ;  /* 0x000000050c007c0c */ /* 0x000fe2000bf86070 */
[----:B------:R-:W-:Y:S01]  /*6a70*/  VIADD R14, R29, 0xe00 ;  /* 0x00000e001d0e7836 */ /* 0x000fe20000000000 */
[----:B------:R-:W-:Y:S01]  /*6a80*/  @!P5 PRMT R12, R31, 0x9910, RZ ;  /* 0x000099101f0cd816 */ /* 0x000fe200000000ff */
[----:B------:R-:W-:Y:S01]  /*6a90*/  @!P3 STG.E.U16 desc[UR8][R2.64+0x1000], R37 ;  /* 0x001000250200b986 */ /* 0x000fe2000c101508 */
[----:B0-----:R-:W-:Y:S02]  /*6aa0*/  @!P5 IMAD.MOV.U32 R15, RZ, RZ, 0xffff ;  /* 0x0000ffffff0fd424 */ /* 0x001fe400078e00ff */
[----:B------:R-:W-:Y:S01]  /*6ab0*/  ISETP.GE.U32.AND P0, PT, R14, UR5, PT ;  /* 0x000000050e007c0c */ /* 0x000fe2000bf06070 */
[----:B--2---:R-:W-:Y:S01]  /*6ac0*/  @!P3 STG.E desc[UR8][R4.64+0x2000], R23 ;  /* 0x002000170400b986 */ /* 0x004fe2000c101908 */
[----:B------:R-:W-:Y:S01]  /*6ad0*/  @!P1 ISETP.GE.AND P3, PT, R0, RZ, PT ;  /* 0x000000ff0000920c */ /* 0x000fe20003f66270 */
[----:B------:R-:W-:-:S02]  /*6ae0*/  @!P5 IMAD.MOV.U32 R0, RZ, RZ, R12 ;  /* 0x000000ffff00d224 */ /* 0x000fc400078e000c */
[----:B------:R-:W-:Y:S01]  /*6af0*/  @!P1 IMAD.MOV.U32 R14, RZ, RZ, 0xffff ;  /* 0x0000ffffff0e9424 */ /* 0x000fe200078e00ff */
[----:B------:R-:W-:Y:S01]  /*6b00*/  @!P2 STG.E.U16 desc[UR8][R2.64+0x1200], R35 ;  /* 0x001200230200a986 */ /* 0x000fe2000c101508 */
[C---:B------:R-:W-:Y:S02]  /*6b10*/  VIADD R12, R29.reuse, 0xf00 ;  /* 0x00000f001d0c7836 */ /* 0x040fe40000000000 */
[----:B------:R-:W-:Y:S01]  /*6b20*/  @!P6 IMAD.MOV.U32 R25, RZ, RZ, 0xffff ;  /* 0x0000ffffff19e424 */ /* 0x000fe200078e00ff */
[----:B----4-:R-:W-:Y:S01]  /*6b30*/  @!P2 STG.E desc[UR8][R4.64+0x2400], R13 ;  /* 0x0024000d0400a986 */ /* 0x010fe2000c101908 */
[----:B------:R-:W-:Y:S02]  /*6b40*/  @!P5 ISETP.GE.AND P2, PT, R0, RZ, PT ;  /* 0x000000ff0000d20c */ /* 0x000fe40003f46270 */
[----:B------:R-:W-:Y:S01]  /*6b50*/  @!P1 SEL R0, R14, 0x8000, P3 ;  /* 0x000080000e009807 */ /* 0x000fe20001800000 */
[----:B------:R-:W-:Y:S01]  /*6b60*/  VIADD R14, R29, 0x1000 ;  /* 0x000010001d0e7836 */ /* 0x000fe20000000000 */
[----:B------:R-:W-:Y:S01]  /*6b70*/  ISETP.GE.U32.AND P3, PT, R12, UR5, PT ;  /* 0x000000050c007c0c */ /* 0x000fe2000bf66070 */
[----:B------:R-:W0:Y:S01]  /*6b80*/  LDS R13, [R16+0x3000] ;  /* 0x00300000100d7984 */ /* 0x000e220000000800 */
[----:B------:R-:W-:-:S02]  /*6b90*/  @!P1 LOP3.LUT R33, R0, R33, RZ, 0x3c, !PT ;  /* 0x0000002100219212 */ /* 0x000fc400078e3cff */
[----:B------:R-:W-:Y:S01]  /*6ba0*/  @!P5 SEL R12, R15, 0x8000, P2 ;  /* 0x000080000f0cd807 */ /* 0x000fe20001000000 */
[----:B------:R-:W-:Y:S01]  /*6bb0*/  LDS R17, [R16+0x3800] ;  /* 0x0038000010117984 */ /* 0x000fe20000000800 */
[----:B------:R-:W-:Y:S02]  /*6bc0*/  @!P6 PRMT R0, R30, 0x9910, RZ ;  /* 0x000099101e00e816 */ /* 0x000fe400000000ff */
[----:B------:R-:W-:Y:S01]  /*6bd0*/  @!P5 LOP3.LUT R31, R12, R31, RZ, 0x3c, !PT ;  /* 0x0000001f0c1fd212 */ /* 0x000fe200078e3cff */
[----:B------:R-:W-:Y:S01]  /*6be0*/  @!P1 STG.E.U16 desc[UR8][R2.64+0x1400], R33 ;  /* 0x0014002102009986 */ /* 0x000fe2000c101508 */
[----:B------:R-:W-:Y:S01]  /*6bf0*/  ISETP.GE.U32.AND P2, PT, R14, UR5, PT ;  /* 0x000000050e007c0c */ /* 0x000fe2000bf46070 */
[----:B------:R-:W-:Y:S01]  /*6c00*/  @!P4 IMAD.MOV.U32 R14, RZ, RZ, 0xffff ;  /* 0x0000ffffff0ec424 */ /* 0x000fe200078e00ff */
[----:B------:R-:W-:Y:S01]  /*6c10*/  @!P4 PRMT R12, R11, 0x9910, RZ ;  /* 0x000099100b0cc816 */ /* 0x000fe200000000ff */
[----:B-1----:R-:W-:Y:S01]  /*6c20*/  @!P1 STG.E desc[UR8][R4.64+0x2800], R19 ;  /* 0x0028001304009986 */ /* 0x002fe2000c101908 */
[----:B------:R-:W-:Y:S01]  /*6c30*/  @!P6 ISETP.GE.AND P1, PT, R0, RZ, PT ;  /* 0x000000ff0000e20c */ /* 0x000fe20003f26270 */
[----:B------:R-:W-:-:S02]  /*6c40*/  VIADD R0, R29, 0x1100 ;  /* 0x000011001d007836 */ /* 0x000fc40000000000 */
[----:B------:R-:W1:Y:S01]  /*6c50*/  LDS R15, [R16+0x3400] ;  /* 0x00340000100f7984 */ /* 0x000e620000000800 */
[----:B------:R-:W-:Y:S01]  /*6c60*/  @!P6 SEL R25, R25, 0x8000, P1 ;  /* 0x000080001919e807 */ /* 0x000fe20000800000 */
[----:B------:R-:W-:Y:S01]  /*6c70*/  @!P3 IMAD.MOV.U32 R27, RZ, RZ, 0xffff ;  /* 0x0000ffffff1bb424 */ /* 0x000fe200078e00ff */
[----:B------:R-:W-:Y:S01]  /*6c80*/  ISETP.GE.U32.AND P1, PT, R0, UR5, PT ;  /* 0x0000000500007c0c */ /* 0x000fe2000bf26070 */
[----:B------:R2:W-:Y:S01]  /*6c90*/  @!P5 STG.E.U16 desc[UR8][R2.64+0x1600], R31 ;  /* 0x0016001f0200d986 */ /* 0x0005e2000c101508 */
[----:B------:R-:W-:Y:S01]  /*6ca0*/  VIADD R29, R29, 0x1200 ;  /* 0x000012001d1d7836 */ /* 0x000fe20000000000 */
[----:B------:R-:W-:Y:S02]  /*6cb0*/  @!P2 PRMT R18, R10, 0x9910, RZ ;  /* 0x000099100a12a816 */ /* 0x000fe400000000ff */
[----:B------:R-:W-:Y:S01]  /*6cc0*/  @!P5 STG.E desc[UR8][R4.64+0x2c00], R21 ;  /* 0x002c00150400d986 */ /* 0x000fe2000c101908 */
[----:B------:R-:W-:Y:S02]  /*6cd0*/  @!P4 ISETP.GE.AND P5, PT, R12, RZ, PT ;  /* 0x000000ff0c00c20c */ /* 0x000fe40003fa6270 */
[----:B------:R-:W-:Y:S01]  /*6ce0*/  @!P0 PRMT R12, R7, 0x9910, RZ ;  /* 0x00009910070c8816 */ /* 0x000fe200000000ff */
[----:B------:R-:W3:Y:S01]  /*6cf0*/  LDS R19, [R16+0x3c00] ;  /* 0x003c000010137984 */ /* 0x000ee20000000800 */
[----:B------:R-:W-:-:S02]  /*6d00*/  @!P4 SEL R0, R14, 0x8000, P5 ;  /* 0x000080000e00c807 */ /* 0x000fc40002800000 */
[----:B------:R-:W-:Y:S01]  /*6d10*/  @!P0 ISETP.GE.AND P5, PT, R12, RZ, PT ;  /* 0x000000ff0c00820c */ /* 0x000fe20003fa6270 */
[----:B------:R-:W4:Y:S01]  /*6d20*/  LDS R21, [R16+0x4000] ;  /* 0x0040000010157984 */ /* 0x000f220000000800 */
[----:B------:R-:W-:Y:S01]  /*6d30*/  @!P0 IMAD.MOV.U32 R12, RZ, RZ, 0xffff ;  /* 0x0000ffffff0c8424 */ /* 0x000fe200078e00ff */
[----:B------:R-:W-:Y:S01]  /*6d40*/  @!P3 PRMT R14, R8, 0x9910, RZ ;  /* 0x00009910080eb816 */ /* 0x000fe200000000ff */
[----:B--2---:R-:W-:Y:S01]  /*6d50*/  @!P2 IMAD.MOV.U32 R31, RZ, RZ, 0xffff ;  /* 0x0000ffffff1fa424 */ /* 0x004fe200078e00ff */
[----:B------:R-:W2:Y:S01]  /*6d60*/  LDS R23, [R16+0x4400] ;  /* 0x0044000010177984 */ /* 0x000ea20000000800 */
[----:B------:R-:W-:Y:S02]  /*6d70*/  @!P6 LOP3.LUT R25, R25, R30, RZ, 0x3c, !PT ;  /* 0x0000001e1919e212 */ /* 0x000fe400078e3cff */
[----:B------:R-:W-:Y:S02]  /*6d80*/  @!P0 SEL R12, R12, 0x8000, P5 ;  /* 0x000080000c0c8807 */ /* 0x000fe40002800000 */
[----:B------:R-:W-:Y:S01]  /*6d90*/  @!P3 ISETP.GE.AND P5, PT, R14, RZ, PT ;  /* 0x000000ff0e00b20c */ /* 0x000fe20003fa6270 */
[----:B------:R-:W-:Y:S01]  /*6da0*/  @!P2 IMAD.MOV.U32 R14, RZ, RZ, R18 ;  /* 0x000000ffff0ea224 */ /* 0x000fe200078e0012 */
[----:B------:R-:W-:Y:S01]  /*6db0*/  @!P1 PRMT R18, R9, 0x9910, RZ ;  /* 0x0000991009129816 */ /* 0x000fe200000000ff */
[----:B------:R1:W-:Y:S01]  /*6dc0*/  @!P6 STG.E.U16 desc[UR8][R2.64+0x1800], R25 ;  /* 0x001800190200e986 */ /* 0x0003e2000c101508 */
[----:B------:R-:W-:-:S02]  /*6dd0*/  @!P3 SEL R27, R27, 0x8000, P5 ;  /* 0x000080001b1bb807 */ /* 0x000fc40002800000 */
[----:B------:R-:W-:Y:S01]  /*6de0*/  @!P2 ISETP.GE.AND P5, PT, R14, RZ, PT ;  /* 0x000000ff0e00a20c */ /* 0x000fe20003fa6270 */
[----:B------:R-:W-:Y:S01]  /*6df0*/  @!P1 IMAD.MOV.U32 R14, RZ, RZ, R18 ;  /* 0x000000ffff0e9224 */ /* 0x000fe200078e0012 */
[----:B------:R-:W-:Y:S01]  /*6e00*/  @!P4 LOP3.LUT R11, R0, R11, RZ, 0x3c, !PT ;  /* 0x0000000b000bc212 */ /* 0x000fe200078e3cff */
[----:B0-----:R0:W-:Y:S01]  /*6e10*/  @!P6 STG.E desc[UR8][R4.64+0x3000], R13 ;  /* 0x0030000d0400e986 */ /* 0x0011e2000c101908 */
[----:B------:R-:W-:Y:S02]  /*6e20*/  @!P2 SEL R31, R31, 0x8000, P5 ;  /* 0x000080001f1fa807 */ /* 0x000fe40002800000 */
[----:B------:R-:W-:Y:S01]  /*6e30*/  @!P1 ISETP.GE.AND P5, PT, R14, RZ, PT ;  /* 0x000000ff0e00920c */ /* 0x000fe20003fa6270 */
[----:B------:R-:W-:Y:S01]  /*6e40*/  @!P1 IMAD.MOV.U32 R14, RZ, RZ, 0xffff ;  /* 0x0000ffffff0e9424 */ /* 0x000fe200078e00ff */
[----:B------:R-:W-:Y:S01]  /*6e50*/  @!P0 LOP3.LUT R7, R12, R7, RZ, 0x3c, !PT ;  /* 0x000000070c078212 */ /* 0x000fe200078e3cff */
[----:B------:R0:W-:Y:S01]  /*6e60*/  @!P4 STG.E.U16 desc[UR8][R2.64+0x1a00], R11 ;  /* 0x001a000b0200c986 */ /* 0x0001e2000c101508 */
[----:B------:R-:W-:-:S02]  /*6e70*/  @!P3 LOP3.LUT R27, R27, R8, RZ, 0x3c, !PT ;  /* 0x000000081b1bb212 */ /* 0x000fc400078e3cff */
[----:B------:R-:W-:Y:S01]  /*6e80*/  @!P1 SEL R14, R14, 0x8000, P5 ;  /* 0x000080000e0e9807 */ /* 0x000fe20002800000 */
[----:B-1----:R0:W-:Y:S01]  /*6e90*/  @!P4 STG.E desc[UR8][R4.64+0x3400], R15 ;  /* 0x0034000f0400c986 */ /* 0x0021e2000c101908 */
[----:B------:R-:W-:Y:S02]  /*6ea0*/  ISETP.GE.U32.AND P5, PT, R29, UR5, PT ;  /* 0x000000051d007c0c */ /* 0x000fe4000bfa6070 */
[----:B------:R-:W-:Y:S01]  /*6eb0*/  @!P2 LOP3.LUT R31, R31, R10, RZ, 0x3c, !PT ;  /* 0x0000000a1f1fa212 */ /* 0x000fe200078e3cff */
[----:B------:R0:W-:Y:S01]  /*6ec0*/  @!P0 STG.E.U16 desc[UR8][R2.64+0x1c00], R7 ;  /* 0x001c000702008986 */ /* 0x0001e2000c101508 */
[----:B------:R-:W-:-:S03]  /*6ed0*/  @!P1 LOP3.LUT R9, R14, R9, RZ, 0x3c, !PT ;  /* 0x000000090e099212 */ /* 0x000fc600078e3cff */
[----:B------:R0:W-:Y:S04]  /*6ee0*/  @!P0 STG.E desc[UR8][R4.64+0x3800], R17 ;  /* 0x0038001104008986 */ /* 0x0001e8000c101908 */
[----:B------:R0:W-:Y:S04]  /*6ef0*/  @!P3 STG.E.U16 desc[UR8][R2.64+0x1e00], R27 ;  /* 0x001e001b0200b986 */ /* 0x0001e8000c101508 */
[----:B---3--:R0:W-:Y:S04]  /*6f00*/  @!P3 STG.E desc[UR8][R4.64+0x3c00], R19 ;  /* 0x003c00130400b986 */ /* 0x0081e8000c101908 */
[----:B------:R0:W-:Y:S04]  /*6f10*/  @!P2 STG.E.U16 desc[UR8][R2.64+0x2000], R31 ;  /* 0x0020001f0200a986 */ /* 0x0001e8000c101508 */
[----:B----4-:R0:W-:Y:S04]  /*6f20*/  @!P2 STG.E desc[UR8][R4.64+0x4000], R21 ;  /* 0x004000150400a986 */ /* 0x0101e8000c101908 */
[----:B------:R0:W-:Y:S04]  /*6f30*/  @!P1 STG.E.U16 desc[UR8][R2.64+0x2200], R9 ;  /* 0x0022000902009986 */ /* 0x0001e8000c101508 */
[----:B--2---:R0:W-:Y:S01]  /*6f40*/  @!P1 STG.E desc[UR8][R4.64+0x4400], R23 ;  /* 0x0044001704009986 */ /* 0x0041e2000c101908 */
[----:B------:R-:W-:Y:S05]  /*6f50*/  @P5 EXIT ;  /* 0x000000000000594d */ /* 0x000fea0003800000 */
[----:B0-----:R-:W0:Y:S01]  /*6f60*/  LDS R7, [R16+0x4800] ;  /* 0x0048000010077984 */ /* 0x001e220000000800 */
[----:B------:R-:W-:Y:S01]  /*6f70*/  PRMT R0, R6, 0x9910, RZ ;  /* 0x0000991006007816 */ /* 0x000fe200000000ff */
[----:B------:R-:W-:-:S03]  /*6f80*/  IMAD.MOV.U32 R9, RZ, RZ, 0xffff ;  /* 0x0000ffffff097424 */ /* 0x000fc600078e00ff */
[----:B------:R-:W-:-:S04]  /*6f90*/  ISETP.GE.AND P0, PT, R0, RZ, PT ;  /* 0x000000ff0000720c */ /* 0x000fc80003f06270 */
[----:B------:R-:W-:-:S04]  /*6fa0*/  SEL R9, R9, 0x8000, P0 ;  /* 0x0000800009097807 */ /* 0x000fc80000000000 */
[----:B------:R-:W-:-:S05]  /*6fb0*/  LOP3.LUT R9, R9, R6, RZ, 0x3c, !PT ;  /* 0x0000000609097212 */ /* 0x000fca00078e3cff */
[----:B------:R-:W-:Y:S04]  /*6fc0*/  STG.E.U16 desc[UR8][R2.64+0x2400], R9 ;  /* 0x0024000902007986 */ /* 0x000fe8000c101508 */
[----:B0-----:R-:W-:Y:S01]  /*6fd0*/  STG.E desc[UR8][R4.64+0x4800], R7 ;  /* 0x0048000704007986 */ /* 0x001fe2000c101908 */
[----:B------:R-:W-:Y:S05]  /*6fe0*/  EXIT ;  /* 0x000000000000794d */ /* 0x000fea0003800000 */
.L_x_1619:
        /* <DEDUP_REMOVED lines=9> */
.L_x_2051:


//--------------------- .text._ZN3cub17CUB_300001_SM_9006detail10radix_sort30DeviceSegmentedRadixSortKernelINS1_5radix10policy_hubI6__halfiiE10Policy1000ELb1ELNS0_9SortOrderE1ES6_iPiSA_iNS1_21identity_decomposer_tEEEvPKT2_PSC_PKT3_PSG_T4_T5_iiiT7_ --------------------------
	.section	.text._ZN3cub17CUB_300001_SM_9006detail10radix_sort30DeviceSegmentedRadixSortKernelINS1_5radix10policy_hubI6__halfiiE10Policy1000ELb1ELNS0_9SortOrderE1ES6_iPiSA_iNS1_21identity_decomposer_tEEEvPKT2_PSC_PKT3_PSG_T4_T5_iiiT7_,"ax",@progbits
	.align	128
        .global         _ZN3cub17CUB_300001_SM_9006detail10radix_sort30DeviceSegmentedRadixSortKernelINS1_5radix10policy_hubI6__halfiiE10Policy1000ELb1ELNS0_9SortOrderE1ES6_iPiSA_iNS1_21identity_decomposer_tEEEvPKT2_PSC_PKT3_PSG_T4_T5_iiiT7_
        .type           _ZN3cub17CUB_300001_SM_9006detail10radix_sort30DeviceSegmentedRadixSortKernelINS1_5radix10policy_hubI6__halfiiE10Policy1000ELb1ELNS0_9SortOrderE1ES6_iPiSA_iNS1_21identity_decomposer_tEEEvPKT2_PSC_PKT3_PSG_T4_T5_iiiT7_,@function
        .size           _ZN3cub17CUB_300001_SM_9006detail10radix_sort30DeviceSegmentedRadixSortKernelINS1_5radix10policy_hubI6__halfiiE10Policy1000ELb1ELNS0_9SortOrderE1ES6_iPiSA_iNS1_21identity_decomposer_tEEEvPKT2_PSC_PKT3_PSG_T4_T5_iiiT7_,(.L_x_2052 - _ZN3cub17CUB_300001_SM_9006detail10radix_sort30DeviceSegmentedRadixSortKernelINS1_5radix10policy_hubI6__halfiiE10Policy1000ELb1ELNS0_9SortOrderE1ES6_iPiSA_iNS1_21identity_decomposer_tEEEvPKT2_PSC_PKT3_PSG_T4_T5_iiiT7_)
        .other          _ZN3cub17CUB_300001_SM_9006detail10radix_sort30DeviceSegmentedRadixSortKernelINS1_5radix10policy_hubI6__halfiiE10Policy1000ELb1ELNS0_9SortOrderE1ES6_iPiSA_iNS1_21identity_decomposer_tEEEvPKT2_PSC_PKT3_PSG_T4_T5_iiiT7_,@"STO_CUDA_ENTRY STV_DEFAULT"
_ZN3cub17CUB_300001_SM_9006detail10radix_sort30DeviceSegmentedRadixSortKernelINS1_5radix10policy_hubI6__halfiiE10Policy1000ELb1ELNS0_9SortOrderE1ES6_iPiSA_iNS1_21identity_decomposer_tEEEvPKT2_PSC_PKT3_PSG_T4_T5_iiiT7_:
.text._ZN3cub17CUB_300001_SM_9006detail10radix_sort30DeviceSegmentedRadixSortKernelINS1_5radix10policy_hubI6__halfiiE10Policy1000ELb1ELNS0_9SortOrderE1ES6_iPiSA_iNS1_21identity_decomposer_tEEEvPKT2_PSC_PKT3_PSG_T4_T5_iiiT7_:
[----:B------:R-:W-:Y:S01]  /*0000*/  LDC R1, c[0x0][0x28] ;  /* 0x00000a00ff017b82 */ /* 0x000fe20000000800 */
[----:B------:R-:W0:Y:S07]  /*0010*/  S2R R5, SR_CTAID.X ;  /* 0x0000000000057919 */ /* 0x000e2e0000002500 */
[----:B------:R-:W0:Y:S01]  /*0020*/  LDC.64 R74, c[0x0][0x230] ;  /* 0x00008c00ff4a7b82 */ /* 0x000e220000000a00 */
[----:B------:R-:W-:-:S07]  /*0030*/  ULDC.64 UR6, c[0x0][0x208] ;  /* 0x0000820000067ab9 */ /* 0x000fce0000000a00 */
[----:B------:R-:W1:Y:S01]  /*0040*/  LDC.64 R2, c[0x0][0x238] ;  /* 0x00008e00ff027b82 */ /* 0x000e620000000a00 */
[----:B0-----:R-:W-:-:S04]  /*0050*/  IMAD.WIDE.U32 R74, R5, 0x4, R74 ;  /* 0x00000004054a7825 */ /* 0x001fc800078e004a */
[----:B-1----:R-:W-:Y:S02]  /*0060*/  IMAD.WIDE.U32 R2, R5, 0x4, R2 ;  /* 0x0000000405027825 */ /* 0x002fe400078e0002 */
[----:B------:R-:W2:Y:S04]  /*0070*/  LDG.E R74, desc[UR6][R74.64] ;  /* 0x000000064a4a7981 */ /* 0x000ea8000c1e1900 */
[----:B------:R-:W2:Y:S02]  /*0080*/  LDG.E R15, desc[UR6][R2.64] ;  /* 0x00000006020f7981 */ /* 0x000ea4000c1e1900 */
[----:B--2---:R-:W-:-:S05]  /*0090*/  IMAD.IADD R73, R15, 0x1, -R74 ;  /* 0x000000010f497824 */ /* 0x004fca00078e0a4a */
[----:B------:R-:W-:-:S13]  /*00a0*/  ISETP.GE.AND P0, PT, R73, 0x1, PT ;  /* 0x000000014900780c */ /* 0x000fda0003f06270 */
[----:B------:R-:W-:Y:S05]  /*00b0*/  @!P0 EXIT ;  /* 0x000000000000894d */ /* 0x000fea0003800000 */
[----:B------:R-:W0:Y:S01]  /*00c0*/  S2UR UR5, SR_CgaCtaId ;  /* 0x00000000000579c3 */ /* 0x000e220000008800 */
[----:B------:R-:W1:Y:S01]  /*00d0*/  S2R R21, SR_TID.X ;  /* 0x0000000000157919 */ /* 0x000e620000002100 */
[----:B------:R-:W-:Y:S01]  /*00e0*/  UMOV UR4, 0x400 ;  /* 0x0000040000047882 */ /* 0x000fe20000000000 */
[----:B------:R-:W-:Y:S02]  /*00f0*/  ISETP.GE.AND P0, PT, R73, 0x17b80, PT ;  /* 0x00017b804900780c */ /* 0x000fe40003f06270 */
[----:B------:R-:W-:Y:S02]  /*0100*/  CS2R R6, SRZ ;  /* 0x0000000000067805 */ /* 0x000fe4000001ff00 */
[----:B------:R-:W-:Y:S01]  /*0110*/  SHF.R.S32.HI R0, RZ, 0x1f, R74 ;  /* 0x0000001fff007819 */ /* 0x000fe2000001144a */
[----:B------:R-:W-:Y:S02]  /*0120*/  IMAD.MOV.U32 R8, RZ, RZ, RZ ;  /* 0x000000ffff087224 */ /* 0x000fe400078e00ff */
[----:B------:R-:W-:-:S02]  /*0130*/  IMAD.MOV.U32 R3, RZ, RZ, RZ ;  /* 0x000000ffff037224 */ /* 0x000fc400078e00ff */
[----:B------:R-:W-:Y:S02]  /*0140*/  IMAD.MOV.U32 R10, RZ, RZ, R73 ;  /* 0x000000ffff0a7224 */ /* 0x000fe400078e0049 */
[----:B------:R-:W-:Y:S01]  /*0150*/  IMAD.MOV.U32 R2, RZ, RZ, R74 ;  /* 0x000000ffff027224 */ /* 0x000fe200078e004a */
[----:B0-----:R-:W-:-:S06]  /*0160*/  ULEA UR4, UR5, UR4, 0x18 ;  /* 0x0000000405047291 */ /* 0x001fcc000f8ec03f */
[----:B------:R-:W-:-:S04]  /*0170*/  IMAD.U32 R20, RZ, RZ, UR4 ;  /* 0x00000004ff147e24 */ /* 0x000fc8000f8e00ff */
[----:B-1----:R-:W-:-:S05]  /*0180*/  IMAD R72, R21, 0x4, R20 ;  /* 0x0000000415487824 */ /* 0x002fca00078e0214 */
[----:B------:R0:W-:Y:S04]  /*0190*/  STS [R72], RZ ;  /* 0x000000ff48007388 */ /* 0x0001e80000000800 */
[----:B------:R0:W-:Y:S04]  /*01a0*/  STS [R72+0x600], RZ ;  /* 0x000600ff48007388 */ /* 0x0001e80000000800 */
[----:B------:R0:W-:Y:S04]  /*01b0*/  STS [R72+0xc00], RZ ;  /* 0x000c00ff48007388 */ /* 0x0001e80000000800 */
[----:B------:R0:W-:Y:S04]  /*01c0*/  STS [R72+0x1200], RZ ;  /* 0x001200ff48007388 */ /* 0x0001e80000000800 */
[----:B------:R0:W-:Y:S04]  /*01d0*/  STS [R72+0x1800], RZ ;  /* 0x001800ff48007388 */ /* 0x0001e80000000800 */
[----:B------:R0:W-:Y:S04]  /*01e0*/  STS [R72+0x1e00], RZ ;  /* 0x001e00ff48007388 */ /* 0x0001e80000000800 */
[----:B------:R0:W-:Y:S04]  /*01f0*/  STS [R72+0x2400], RZ ;  /* 0x002400ff48007388 */ /* 0x0001e80000000800 */
[----:B------:R0:W-:Y:S01]  /*0200*/  STS [R72+0x2a00], RZ ;  /* 0x002a00ff48007388 */ /* 0x0001e20000000800 */
[----:B------:R-:W-:Y:S05]  /*0210*/  @!P0 BRA `(.L_x_1620) ;  /* 0x0000001400488947 */ /* 0x000fea0003800000 */
[----:B------:R-:W1:Y:S01]  /*0220*/  S2R R9, SR_LANEID ;  /* 0x0000000000097919 */ /* 0x000e620000000000 */
[----:B------:R-:W-:Y:S02]  /*0230*/  SHF.R.U32.HI R11, RZ, 0x5, R21 ;  /* 0x00000005ff0b7819 */ /* 0x000fe40000011615 */
[----:B------:R-:W-:Y:S01]  /*0240*/  CS2R R6, SRZ ;  /* 0x0000000000067805 */ /* 0x000fe2000001ff00 */
[----:B------:R-:W-:Y:S02]  /*0250*/  IMAD.MOV.U32 R8, RZ, RZ, RZ ;  /* 0x000000ffff087224 */ /* 0x000fe400078e00ff */
[----:B------:R-:W-:Y:S02]  /*0260*/  IMAD.MOV.U32 R3, RZ, RZ, RZ ;  /* 0x000000ffff037224 */ /* 0x000fe400078e00ff */
[----:B------:R-:W-:-:S07]  /*0270*/  IMAD.MOV.U32 R2, RZ, RZ, R74 ;  /* 0x000000ffff027224 */ /* 0x000fce00078e004a */
.L_x_1624:
[----:B--2---:R-:W2:Y:S01]  /*0280*/  LDC.64 R4, c[0x0][0x210] ;  /* 0x00008400ff047b82 */ /* 0x004ea20000000a00 */
[----:B------:R-:W-:Y:S01]  /*0290*/  IMAD.MOV.U32 R12, RZ, RZ, RZ ;  /* 0x000000ffff0c7224 */ /* 0x000fe200078e00ff */
[----:B------:R-:W-:Y:S01]  /*02a0*/  ULDC UR5, c[0x0][0x244] ;  /* 0x0000910000057ab9 */ /* 0x000fe20000000800 */
[----:B------:R-:W-:Y:S01]  /*02b0*/  ULDC UR8, c[0x0][0x248] ;  /* 0x0000920000087ab9 */ /* 0x000fe20000000800 */
[----:B--2---:R-:W-:-:S04]  /*02c0*/  IMAD.WIDE R4, R2, 0x2, R4 ;  /* 0x0000000202047825 */ /* 0x004fc800078e0204 */
[----:B------:R-:W-:Y:S02]  /*02d0*/  IMAD.MOV.U32 R10, RZ, RZ, R4 ;  /* 0x000000ffff0a7224 */ /* 0x000fe400078e0004 */
[----:B---3--:R-:W-:-:S07]  /*02e0*/  IMAD.MOV.U32 R13, RZ, RZ, R5 ;  /* 0x000000ffff0d7224 */ /* 0x008fce00078e0005 */
.L_x_1621:
[----:B------:R-:W-:Y:S02]  /*02f0*/  IMAD.MOV.U32 R4, RZ, RZ, R10 ;  /* 0x000000ffff047224 */ /* 0x000fe400078e000a */
[----:B------:R-:W-:Y:S02]  /*0300*/  IMAD.MOV.U32 R5, RZ, RZ, R13 ;  /* 0x000000ffff057224 */ /* 0x000fe400078e000d */
[----:B------:R-:W-:-:S05]  /*0310*/  IMAD.WIDE R4, R21, 0x2, R4 ;  /* 0x0000000215047825 */ /* 0x000fca00078e0204 */
[----:B--2---:R-:W2:Y:S04]  /*0320*/  LDG.E.U16 R19, desc[UR6][R4.64] ;  /* 0x0000000604137981 */ /* 0x004ea8000c1e1500 */
[----:B------:R-:W3:Y:S04]  /*0330*/  LDG.E.U16 R22, desc[UR6][R4.64+0x300] ;  /* 0x0003000604167981 */ /* 0x000ee8000c1e1500 */
[----:B------:R-:W4:Y:S04]  /*0340*/  LDG.E.U16 R26, desc[UR6][R4.64+0x600] ;  /* 0x00060006041a7981 */ /* 0x000f28000c1e1500 */
[----:B------:R-:W5:Y:S04]  /*0350*/  LDG.E.U16 R25, desc[UR6][R4.64+0x900] ;  /* 0x0009000604197981 */ /* 0x000f68000c1e1500 */
[----:B------:R-:W5:Y:S04]  /*0360*/  LDG.E.U16 R18, desc[UR6][R4.64+0xc00] ;  /* 0x000c000604127981 */ /* 0x000f68000c1e1500 */
[----:B------:R-:W5:Y:S04]  /*0370*/  LDG.E.U16 R17, desc[UR6][R4.64+0xf00] ;  /* 0x000f000604117981 */ /* 0x000f68000c1e1500 */
[----:B------:R-:W5:Y:S01]  /*0380*/  LDG.E.U16 R16, desc[UR6][R4.64+0x1200] ;  /* 0x0012000604107981 */ /* 0x000f62000c1e1500 */
[----:B------:R-:W-:Y:S01]  /*0390*/  UBMSK UR4, URZ, UR8 ;  /* 0x000000083f04729b */ /* 0x000fe20008000000 */
[----:B--2---:R-:W-:-:S04]  /*03a0*/  PRMT R14, R19, 0x9910, RZ ;  /* 0x00009910130e7816 */ /* 0x004fc800000000ff */
[----:B------:R-:W-:Y:S01]  /*03b0*/  ISETP.GE.AND P0, PT, R14, RZ, PT ;  /* 0x000000ff0e00720c */ /* 0x000fe20003f06270 */
[----:B------:R-:W-:-:S05]  /*03c0*/  IMAD.MOV.U32 R14, RZ, RZ, 0x8000 ;  /* 0x00008000ff0e7424 */ /* 0x000fca00078e00ff */
[----:B------:R-:W-:-:S04]  /*03d0*/  SEL R24, R14, 0xffff, P0 ;  /* 0x0000ffff0e187807 */ /* 0x000fc80000000000 */
[----:B------:R-:W-:Y:S02]  /*03e0*/  LOP3.LUT R24, R24, R19, RZ, 0x3c, !PT ;  /* 0x0000001318187212 */ /* 0x000fe400078e3cff */
[----:B---3--:R-:W-:Y:S01]  /*03f0*/  PRMT R27, R22, 0x9910, RZ ;  /* 0x00009910161b7816 */ /* 0x008fe200000000ff */
[----:B------:R-:W2:Y:S01]  /*0400*/  LDG.E.U16 R19, desc[UR6][R4.64+0x1500] ;  /* 0x0015000604137981 */ /* 0x000ea2000c1e1500 */
[----:B------:R-:W-:-:S04]  /*0410*/  PRMT R23, R24, 0x9910, RZ ;  /* 0x0000991018177816 */ /* 0x000fc800000000ff */
[----:B------:R-:W-:-:S04]  /*0420*/  ISETP.NE.AND P0, PT, R23, 0x7fff, PT ;  /* 0x00007fff1700780c */ /* 0x000fc80003f05270 */
[----:B------:R-:W-:-:S04]  /*0430*/  SEL R24, R24, 0x8000, P0 ;  /* 0x0000800018187807 */ /* 0x000fc80000000000 */
[----:B------:R-:W-:-:S04]  /*0440*/  SHF.R.U32.HI R24, RZ, UR5, R24 ;  /* 0x00000005ff187c19 */ /* 0x000fc80008011618 */
[----:B------:R-:W-:-:S04]  /*0450*/  LOP3.LUT R24, R24, UR4, RZ, 0xc0, !PT ;  /* 0x0000000418187c12 */ /* 0x000fc8000f8ec0ff */
[----:B------:R-:W-:-:S04]  /*0460*/  LOP3.LUT R23, R24, 0xfffc, RZ, 0xc0, !PT ;  /* 0x0000fffc18177812 */ /* 0x000fc800078ec0ff */
[----:B------:R-:W-:Y:S02]  /*0470*/  SHF.R.U32.HI R23, RZ, 0x2, R23 ;  /* 0x00000002ff177819 */ /* 0x000fe40000011617 */
[----:B------:R-:W-:-:S03]  /*0480*/  ISETP.GE.AND P0, PT, R27, RZ, PT ;  /* 0x000000ff1b00720c */ /* 0x000fc60003f06270 */
[----:B------:R-:W-:Y:S01]  /*0490*/  IMAD R28, R23, 0x600, R20 ;  /* 0x00000600171c7824 */ /* 0x000fe200078e0214 */
[----:B------:R-:W-:Y:S02]  /*04a0*/  LOP3.LUT R24, R24, 0x3, RZ, 0xc0, !PT ;  /* 0x0000000318187812 */ /* 0x000fe400078ec0ff */
[----:B------:R-:W-:Y:S01]  /*04b0*/  SEL R29, R14, 0xffff, P0 ;  /* 0x0000ffff0e1d7807 */ /* 0x000fe20000000000 */
[----:B------:R-:W-:-:S03]  /*04c0*/  IMAD R23, R21, 0x4, R28 ;  /* 0x0000000415177824 */ /* 0x000fc600078e021c */
[----:B------:R-:W-:Y:S01]  /*04d0*/  LOP3.LUT R29, R29, R22, RZ, 0x3c, !PT ;  /* 0x000000161d1d7212 */ /* 0x000fe200078e3cff */
[----:B------:R-:W-:Y:S01]  /*04e0*/  IMAD.IADD R27, R24, 0x1, R23 ;  /* 0x00000001181b7824 */ /* 0x000fe200078e0217 */
[----:B------:R-:W3:Y:S04]  /*04f0*/  LDG.E.U16 R22, desc[UR6][R4.64+0x1b00] ;  /* 0x001b000604167981 */ /* 0x000ee8000c1e1500 */
[----:B------:R-:W3:Y:S04]  /*0500*/  LDG.E.U16 R23, desc[UR6][R4.64+0x1800] ;  /* 0x0018000604177981 */ /* 0x000ee8000c1e1500 */
[----:B------:R0:W3:Y:S01]  /*0510*/  LDG.E.U16 R24, desc[UR6][R4.64+0x1e00] ;  /* 0x001e000604187981 */ /* 0x0000e2000c1e1500 */
[----:B------:R-:W-:Y:S01]  /*0520*/  BAR.SYNC.DEFER_BLOCKING 0x0 ;  /* 0x0000000000007b1d */ /* 0x000fe20000010000 */
[----:B------:R-:W-:-:S04]  /*0530*/  PRMT R30, R29, 0x9910, RZ ;  /* 0x000099101d1e7816 */ /* 0x000fc800000000ff */
[----:B------:R-:W-:-:S04]  /*0540*/  ISETP.NE.AND P0, PT, R30, 0x7fff, PT ;  /* 0x00007fff1e00780c */ /* 0x000fc80003f05270 */
[----:B------:R-:W-:Y:S01]  /*0550*/  SEL R29, R29, 0x8000, P0 ;  /* 0x000080001d1d7807 */ /* 0x000fe20000000000 */
[----:B------:R-:W1:Y:S03]  /*0560*/  LDS.U8 R28, [R27] ;  /* 0x000000001b1c7984 */ /* 0x000e660000000000 */
[----:B------:R-:W-:Y:S02]  /*0570*/  SHF.R.U32.HI R29, RZ, UR5, R29 ;  /* 0x00000005ff1d7c19 */ /* 0x000fe4000801161d */
[----:B----4-:R-:W-:Y:S02]  /*0580*/  PRMT R31, R26, 0x9910, RZ ;  /* 0x000099101a1f7816 */ /* 0x010fe400000000ff */
[----:B------:R-:W-:-:S04]  /*0590*/  LOP3.LUT R29, R29, UR4, RZ, 0xc0, !PT ;  /* 0x000000041d1d7c12 */ /* 0x000fc8000f8ec0ff */
[----:B------:R-:W-:Y:S01]  /*05a0*/  LOP3.LUT R30, R29, 0xfffc, RZ, 0xc0, !PT ;  /* 0x0000fffc1d1e7812 */ /* 0x000fe200078ec0ff */
[----:B0-----:R-:W-:-:S03]  /*05b0*/  IMAD.MOV.U32 R4, RZ, RZ, R31 ;  /* 0x000000ffff047224 */ /* 0x001fc600078e001f */
[----:B------:R-:W-:Y:S02]  /*05c0*/  SHF.R.U32.HI R5, RZ, 0x2, R30 ;  /* 0x00000002ff057819 */ /* 0x000fe4000001161e */
[----:B------:R-:W-:-:S03]  /*05d0*/  ISETP.GE.AND P0, PT, R4, RZ, PT ;  /* 0x000000ff0400720c */ /* 0x000fc60003f06270 */
[----:B------:R-:W-:Y:S01]  /*05e0*/  IMAD R4, R5, 0x600, R20 ;  /* 0x0000060005047824 */ /* 0x000fe200078e0214 */
[----:B------:R-:W-:-:S03]  /*05f0*/  LOP3.LUT R29, R29, 0x3, RZ, 0xc0, !PT ;  /* 0x000000031d1d7812 */ /* 0x000fc600078ec0ff */
[----:B------:R-:W-:Y:S01]  /*0600*/  IMAD R4, R21, 0x4, R4 ;  /* 0x0000000415047824 */ /* 0x000fe200078e0204 */
[----:B------:R-:W-:-:S03]  /*0610*/  SEL R5, R14, 0xffff, P0 ;  /* 0x0000ffff0e057807 */ /* 0x000fc60000000000 */
[----:B------:R-:W-:Y:S01]  /*0620*/  IMAD.IADD R4, R29, 0x1, R4 ;  /* 0x000000011d047824 */ /* 0x000fe200078e0204 */
[----:B------:R-:W-:Y:S01]  /*0630*/  LOP3.LUT R26, R5, R26, RZ, 0x3c, !PT ;  /* 0x0000001a051a7212 */ /* 0x000fe200078e3cff */
[----:B-1----:R-:W-:-:S05]  /*0640*/  VIADD R28, R28, 0x1 ;  /* 0x000000011c1c7836 */ /* 0x002fca0000000000 */
[----:B------:R0:W-:Y:S04]  /*0650*/  STS.U8 [R27], R28 ;  /* 0x0000001c1b007388 */ /* 0x0001e80000000000 */
[----:B------:R-:W1:Y:S01]  /*0660*/  LDS.U8 R5, [R4] ;  /* 0x0000000004057984 */ /* 0x000e620000000000 */
[----:B------:R-:W-:-:S04]  /*0670*/  PRMT R29, R26, 0x9910, RZ ;  /* 0x000099101a1d7816 */ /* 0x000fc800000000ff */
[----:B------:R-:W-:-:S04]  /*0680*/  ISETP.NE.AND P0, PT, R29, 0x7fff, PT ;  /* 0x00007fff1d00780c */ /* 0x000fc80003f05270 */
[----:B------:R-:W-:-:S04]  /*0690*/  SEL R26, R26, 0x8000, P0 ;  /* 0x000080001a1a7807 */ /* 0x000fc80000000000 */
[----:B------:R-:W-:-:S04]  /*06a0*/  SHF.R.U32.HI R26, RZ, UR5, R26 ;  /* 0x00000005ff1a7c19 */ /* 0x000fc8000801161a */
[----:B------:R-:W-:-:S04]  /*06b0*/  LOP3.LUT R26, R26, UR4, RZ, 0xc0, !PT ;  /* 0x000000041a1a7c12 */ /* 0x000fc8000f8ec0ff */
[----:B------:R-:W-:-:S04]  /*06c0*/  LOP3.LUT R29, R26, 0xfffc, RZ, 0xc0, !PT ;  /* 0x0000fffc1a1d7812 */ /* 0x000fc800078ec0ff */
[----:B------:R-:W-:Y:S02]  /*06d0*/  SHF.R.U32.HI R29, RZ, 0x2, R29 ;  /* 0x00000002ff1d7819 */ /* 0x000fe4000001161d */
[----:B-----5:R-:W-:-:S03]  /*06e0*/  PRMT R30, R25, 0x9910, RZ ;  /* 0x00009910191e7816 */ /* 0x020fc600000000ff */
[----:B0-----:R-:W-:Y:S01]  /*06f0*/  IMAD R28, R29, 0x600, R20 ;  /* 0x000006001d1c7824 */ /* 0x001fe200078e0214 */
[----:B------:R-:W-:Y:S02]  /*0700*/  LOP3.LUT R26, R26, 0x3, RZ, 0xc0, !PT ;  /* 0x000000031a1a7812 */ /* 0x000fe400078ec0ff */
[----:B------:R-:W-:Y:S01]  /*0710*/  ISETP.GE.AND P0, PT, R30, RZ, PT ;  /* 0x000000ff1e00720c */ /* 0x000fe20003f06270 */
[----:B------:R-:W-:-:S03]  /*0720*/  IMAD R27, R21, 0x4, R28 ;  /* 0x00000004151b7824 */ /* 0x000fc600078e021c */
[----:B------:R-:W-:Y:S01]  /*0730*/  SEL R30, R14, 0xffff, P0 ;  /* 0x0000ffff0e1e7807 */ /* 0x000fe20000000000 */
[----:B------:R-:W-:Y:S02]  /*0740*/  IMAD.IADD R26, R26, 0x1, R27 ;  /* 0x000000011a1a7824 */ /* 0x000fe400078e021b */
[----:B-1----:R-:W-:Y:S01]  /*0750*/  VIADD R5, R5, 0x1 ;  /* 0x0000000105057836 */ /* 0x002fe20000000000 */
[----:B------:R-:W-:-:S04]  /*0760*/  LOP3.LUT R30, R30, R25, RZ, 0x3c, !PT ;  /* 0x000000191e1e7212 */ /* 0x000fc800078e3cff */
        /* <DEDUP_REMOVED lines=9> */
[----:B------:R-:W-:-:S03]  /*0800*/  PRMT R28, R18, 0x9910, RZ ;  /* 0x00009910121c7816 */ /* 0x000fc600000000ff */
        /* <DEDUP_REMOVED lines=18> */
[----:B------:R-:W-:Y:S01]  /*0930*/  IMAD R18, R29, 0x600, R20 ;  /* 0x000006001d127824 */ /* 0x000fe200078e0214 */
[----:B------:R-:W-:Y:S02]  /*0940*/  LOP3.LUT R27, R27, 0x3, RZ, 0xc0, !PT ;  /* 0x000000031b1b7812 */ /* 0x000fe400078ec0ff */
[----:B------:R-:W-:Y:S01]  /*0950*/  ISETP.GE.AND P0, PT, R28, RZ, PT ;  /* 0x000000ff1c00720c */ /* 0x000fe20003f06270 */
[----:B------:R-:W-:-:S03]  /*0960*/  IMAD R18, R21, 0x4, R18 ;  /* 0x0000000415127824 */ /* 0x000fc600078e0212 */
[----:B0-----:R-:W-:Y:S01]  /*0970*/  SEL R26, R14, 0xffff, P0 ;  /* 0x0000ffff0e1a7807 */ /* 0x001fe20000000000 */
        /* <DEDUP_REMOVED lines=30> */
[----:B--2---:R-:W-:-:S03]  /*0b60*/  PRMT R26, R19, 0x9910, RZ ;  /* 0x00009910131a7816 */ /* 0x004fc600000000ff */
        /* <DEDUP_REMOVED lines=17> */
[----:B---3--:R-:W-:-:S03]  /*0c80*/  PRMT R25, R23, 0x9910, RZ ;  /* 0x0000991017197816 */ /* 0x008fc600000000ff */
        /* <DEDUP_REMOVED lines=37> */
[----:B------:R-:W-:Y:S02]  /*0ee0*/  ISETP.GE.AND P0, PT, R22, RZ, PT ;  /* 0x000000ff1600720c */ /* 0x000fe40003f06270 */
[----:B------:R-:W-:Y:S01]  /*0ef0*/  LOP3.LUT R19, R19, 0x3, RZ, 0xc0, !PT ;  /* 0x0000000313137812 */ /* 0x000fe200078ec0ff */
[----:B------:R-:W-:Y:S01]  /*0f00*/  IMAD R4, R21, 0x4, R4 ;  /* 0x0000000415047824 */ /* 0x000fe200078e0204 */
[----:B------:R-:W-:-:S03]  /*0f10*/  SEL R5, R14, 0xffff, P0 ;  /* 0x0000ffff0e057807 */ /* 0x000fc60000000000 */
        /* <DEDUP_REMOVED lines=12> */
[----:B------:R-:W-:-:S03]  /*0fe0*/  LOP3.LUT R24, R24, 0x3, RZ, 0xc0, !PT ;  /* 0x0000000318187812 */ /* 0x000fc600078ec0ff */
[----:B------:R-:W-:-:S04]  /*0ff0*/  IMAD R14, R19, 0x600, R20 ;  /* 0x00000600130e7824 */ /* 0x000fc800078e0214 */
[----:B0-----:R-:W-:-:S04]  /*1000*/  IMAD R17, R21, 0x4, R14 ;  /* 0x0000000415117824 */ /* 0x001fc800078e020e */
[----:B------:R-:W-:Y:S02]  /*1010*/  IMAD.IADD R17, R24, 0x1, R17 ;  /* 0x0000000118117824 */ /* 0x000fe400078e0211 */
[----:B-1----:R-:W-:-:S05]  /*1020*/  VIADD R5, R5, 0x1 ;  /* 0x0000000105057836 */ /* 0x002fca0000000000 */
[----:B------:R-:W-:Y:S04]  /*1030*/  STS.U8 [R4], R5 ;  /* 0x0000000504007388 */ /* 0x000fe80000000000 */
[----:B------:R-:W0:Y:S01]  /*1040*/  LDS.U8 R14, [R17] ;  /* 0x00000000110e7984 */ /* 0x000e220000000000 */
[----:B------:R-:W-:-:S05]  /*1050*/  VIADD R12, R12, 0x1 ;  /* 0x000000010c0c7836 */ /* 0x000fca0000000000 */
[----:B------:R-:W-:Y:S02]  /*1060*/  ISETP.NE.AND P0, PT, R12, 0x17, PT ;  /* 0x000000170c00780c */ /* 0x000fe40003f05270 */
[----:B------:R-:W-:-:S05]  /*1070*/  IADD3 R10, P1, R10, 0x2100, RZ ;  /* 0x000021000a0a7810 */ /* 0x000fca0007f3e0ff */
[----:B------:R-:W-:Y:S02]  /*1080*/  IMAD.X R13, RZ, RZ, R13, P1 ;  /* 0x000000ffff0d7224 */ /* 0x000fe400008e060d */
[----:B0-----:R-:W-:-:S05]  /*1090*/  VIADD R14, R14, 0x1 ;  /* 0x000000010e0e7836 */ /* 0x001fca0000000000 */
[----:B------:R2:W-:Y:S01]  /*10a0*/  STS.U8 [R17], R14 ;  /* 0x0000000e11007388 */ /* 0x0005e20000000000 */
[----:B------:R-:W-:Y:S05]  /*10b0*/  @P0 BRA `(.L_x_1621) ;  /* 0xfffffff0008c0947 */ /* 0x000fea000383ffff */
[----:B------:R-:W-:Y:S01]  /*10c0*/  BAR.SYNC.DEFER_BLOCKING 0x0 ;  /* 0x0000000000007b1d */ /* 0x000fe20000010000 */
[----:B------:R-:W-:Y:S01]  /*10d0*/  ISETP.GT.U32.AND P0, PT, R21, 0xff, PT ;  /* 0x000000ff1500780c */ /* 0x000fe20003f04070 */
[----:B------:R-:W-:-:S04]  /*10e0*/  VIADD R2, R2, 0x17b80 ;  /* 0x00017b8002027836 */ /* 0x000fc80000000000 */
[----:B------:R-:W-:Y:S08]  /*10f0*/  BSSY B0, `(.L_x_1622) ;  /* 0x0000058000007945 */ /* 0x000ff00003800000 */
[----:B------:R-:W-:Y:S05]  /*1100*/  @P0 BRA `(.L_x_1623) ;  /* 0x0000000400580947 */ /* 0x000fea0003800000 */
[----:B------:R-:W-:-:S04]  /*1110*/  IMAD R4, R11, 0x600, R20 ;  /* 0x000006000b047824 */ /* 0x000fc800078e0214 */
[----:B------:R-:W-:-:S05]  /*1120*/  IMAD R4, R9, 0x4, R4 ;  /* 0x0000000409047824 */ /* 0x000fca00078e0204 */
[----:B--2---:R-:W0:Y:S04]  /*1130*/  LDS R14, [R4] ;  /* 0x00000000040e7984 */ /* 0x004e280000000800 */
        /* <DEDUP_REMOVED lines=8> */
[----:B------:R-:W5:Y:S01]  /*11c0*/  LDS R27, [R4+0x480] ;  /* 0x00048000041b7984 */ /* 0x000f620000000800 */
[----:B0-----:R-:W-:-:S03]  /*11d0*/  PRMT R10, R14, 0x7770, RZ ;  /* 0x000077700e0a7816 */ /* 0x001fc600000000ff */
[----:B------:R-:W-:Y:S01]  /*11e0*/  LDS R28, [R4+0x580] ;  /* 0x00058000041c7984 */ /* 0x000fe20000000800 */
[----:B------:R-:W-:Y:S02]  /*11f0*/  PRMT R5, R14, 0x7771, RZ ;  /* 0x000077710e057816 */ /* 0x000fe400000000ff */
[C---:B-1----:R-:W-:Y:S02]  /*1200*/  PRMT R12, R16.reuse, 0x7770, RZ ;  /* 0x00007770100c7816 */ /* 0x042fe400000000ff */
[----:B------:R-:W-:Y:S02]  /*1210*/  PRMT R13, R16, 0x7771, RZ ;  /* 0x00007771100d7816 */ /* 0x000fe400000000ff */
[----:B------:R-:W-:Y:S02]  /*1220*/  IADD3 R12, R12, R3, R10 ;  /* 0x000000030c0c7210 */ /* 0x000fe40007ffe00a */
[----:B------:R-:W-:Y:S02]  /*1230*/  IADD3 R13, R13, R8, R5 ;  /* 0x000000080d0d7210 */ /* 0x000fe40007ffe005 */
[----:B------:R-:W-:-:S02]  /*1240*/  PRMT R3, R14, 0x7772, RZ ;  /* 0x000077720e037816 */ /* 0x000fc400000000ff */
[----:B------:R-:W-:Y:S02]  /*1250*/  PRMT R8, R14, 0x7773, RZ ;  /* 0x000077730e087816 */ /* 0x000fe400000000ff */
[----:B------:R-:W-:Y:S02]  /*1260*/  PRMT R10, R16, 0x7773, RZ ;  /* 0x00007773100a7816 */ /* 0x000fe400000000ff */
[----:B--2---:R-:W-:Y:S02]  /*1270*/  PRMT R17, R18, 0x7770, RZ ;  /* 0x0000777012117816 */ /* 0x004fe400000000ff */
[----:B---3--:R-:W-:Y:S02]  /*1280*/  PRMT R14, R19, 0x7770, RZ ;  /* 0x00007770130e7816 */ /* 0x008fe400000000ff */
[----:B------:R-:W-:Y:S02]  /*1290*/  IADD3 R8, R10, R7, R8 ;  /* 0x000000070a087210 */ /* 0x000fe40007ffe008 */
[----:B------:R-:W-:-:S02]  /*12a0*/  IADD3 R17, R14, R12, R17 ;  /* 0x0000000c0e117210 */ /* 0x000fc40007ffe011 */
[C---:B------:R-:W-:Y:S02]  /*12b0*/  PRMT R7, R19.reuse, 0x7771, RZ ;  /* 0x0000777113077816 */ /* 0x040fe400000000ff */
[C---:B------:R-:W-:Y:S02]  /*12c0*/  PRMT R12, R19.reuse, 0x7772, RZ ;  /* 0x00007772130c7816 */ /* 0x040fe400000000ff */
[----:B------:R-:W-:Y:S02]  /*12d0*/  PRMT R14, R19, 0x7773, RZ ;  /* 0x00007773130e7816 */ /* 0x000fe400000000ff */
[----:B------:R0:W1:Y:S01]  /*12e0*/  LDS R19, [R4+0x500] ;  /* 0x0005000004137984 */ /* 0x0000620000000800 */
[----:B------:R-:W-:Y:S02]  /*12f0*/  PRMT R5, R16, 0x7772, RZ ;  /* 0x0000777210057816 */ /* 0x000fe400000000ff */
[----:B------:R-:W-:Y:S02]  /*1300*/  PRMT R10, R18, 0x7772, RZ ;  /* 0x00007772120a7816 */ /* 0x000fe400000000ff */
[----:B------:R-:W-:-:S02]  /*1310*/  IADD3 R3, R5, R6, R3 ;  /* 0x0000000605037210 */ /* 0x000fc40007ffe003 */
[C---:B------:R-:W-:Y:S02]  /*1320*/  PRMT R6, R18.reuse, 0x7771, RZ ;  /* 0x0000777112067816 */ /* 0x040fe400000000ff */
[----:B------:R-:W-:Y:S02]  /*1330*/  PRMT R5, R18, 0x7773, RZ ;  /* 0x0000777312057816 */ /* 0x000fe400000000ff */
[----:B------:R-:W-:Y:S02]  /*1340*/  IADD3 R6, R7, R13, R6 ;  /* 0x0000000d07067210 */ /* 0x000fe40007ffe006 */
[----:B------:R-:W-:Y:S02]  /*1350*/  IADD3 R3, R12, R3, R10 ;  /* 0x000000030c037210 */ /* 0x000fe40007ffe00a */
[----:B------:R-:W-:Y:S02]  /*1360*/  IADD3 R5, R14, R8, R5 ;  /* 0x000000080e057210 */ /* 0x000fe40007ffe005 */
[----:B----4-:R-:W-:-:S02]  /*1370*/  PRMT R7, R22, 0x7771, RZ ;  /* 0x0000777116077816 */ /* 0x010fc400000000ff */
[C---:B------:R-:W-:Y:S02]  /*1380*/  PRMT R10, R22.reuse, 0x7772, RZ ;  /* 0x00007772160a7816 */ /* 0x040fe400000000ff */
[C---:B------:R-:W-:Y:S02]  /*1390*/  PRMT R12, R22.reuse, 0x7773, RZ ;  /* 0x00007773160c7816 */ /* 0x040fe400000000ff */
[C---:B-----5:R-:W-:Y:S02]  /*13a0*/  PRMT R14, R23.reuse, 0x7771, RZ ;  /* 0x00007771170e7816 */ /* 0x060fe400000000ff */
[C---:B------:R-:W-:Y:S02]  /*13b0*/  PRMT R16, R23.reuse, 0x7772, RZ ;  /* 0x0000777217107816 */ /* 0x040fe400000000ff */
[----:B------:R-:W-:Y:S02]  /*13c0*/  PRMT R18, R23, 0x7773, RZ ;  /* 0x0000777317127816 */ /* 0x000fe400000000ff */
[----:B------:R-:W-:-:S02]  /*13d0*/  PRMT R8, R22, 0x7770, RZ ;  /* 0x0000777016087816 */ /* 0x000fc400000000ff */
[----:B------:R-:W-:Y:S02]  /*13e0*/  PRMT R13, R23, 0x7770, RZ ;  /* 0x00007770170d7816 */ /* 0x000fe400000000ff */
[----:B------:R-:W-:Y:S02]  /*13f0*/  IADD3 R6, R14, R6, R7 ;  /* 0x000000060e067210 */ /* 0x000fe40007ffe007 */
[----:B------:R-:W-:Y:S02]  /*1400*/  IADD3 R3, R16, R3, R10 ;  /* 0x0000000310037210 */ /* 0x000fe40007ffe00a */
[----:B------:R-:W-:Y:S02]  /*1410*/  IADD3 R5, R18, R5, R12 ;  /* 0x0000000512057210 */ /* 0x000fe40007ffe00c */
[----:B------:R-:W-:Y:S02]  /*1420*/  IADD3 R8, R13, R17, R8 ;  /* 0x000000110d087210 */ /* 0x000fe40007ffe008 */
[----:B------:R-:W-:-:S02]  /*1430*/  PRMT R7, R24, 0x7770, RZ ;  /* 0x0000777018077816 */ /* 0x000fc400000000ff */
[C---:B0-----:R-:W-:Y:S02]  /*1440*/  PRMT R4, R24.reuse, 0x7772, RZ ;  /* 0x0000777218047816 */ /* 0x041fe400000000ff */
[C---:B------:R-:W-:Y:S02]  /*1450*/  PRMT R12, R25.reuse, 0x7770, RZ ;  /* 0x00007770190c7816 */ /* 0x040fe400000000ff */
[C---:B------:R-:W-:Y:S02]  /*1460*/  PRMT R16, R25.reuse, 0x7772, RZ ;  /* 0x0000777219107816 */ /* 0x040fe400000000ff */
[C---:B------:R-:W-:Y:S02]  /*1470*/  PRMT R13, R24.reuse, 0x7771, RZ ;  /* 0x00007771180d7816 */ /* 0x040fe400000000ff */
[----:B------:R-:W-:Y:S02]  /*1480*/  PRMT R10, R24, 0x7773, RZ ;  /* 0x00007773180a7816 */ /* 0x000fe400000000ff */
[----:B------:R-:W-:-:S02]  /*1490*/  PRMT R14, R25, 0x7771, RZ ;  /* 0x00007771190e7816 */ /* 0x000fc400000000ff */
[----:B------:R-:W-:Y:S02]  /*14a0*/  PRMT R17, R25, 0x7773, RZ ;  /* 0x0000777319117816 */ /* 0x000fe400000000ff */
[----:B------:R-:W-:Y:S02]  /*14b0*/  IADD3 R7, R12, R8, R7 ;  /* 0x000000080c077210 */ /* 0x000fe40007ffe007 */
[----:B------:R-:W-:Y:S02]  /*14c0*/  IADD3 R3, R16, R3, R4 ;  /* 0x0000000310037210 */ /* 0x000fe40007ffe004 */
[----:B------:R-:W-:Y:S02]  /*14d0*/  PRMT R8, R26, 0x7772, RZ ;  /* 0x000077721a087816 */ /* 0x000fe400000000ff */
[----:B------:R-:W-:Y:S02]  /*14e0*/  PRMT R16, R27, 0x7772, RZ ;  /* 0x000077721b107816 */ /* 0x000fe400000000ff */
[----:B------:R-:W-:-:S02]  /*14f0*/  IADD3 R6, R14, R6, R13 ;  /* 0x000000060e067210 */ /* 0x000fc40007ffe00d */
[----:B------:R-:W-:Y:S02]  /*1500*/  IADD3 R5, R17, R5, R10 ;  /* 0x0000000511057210 */ /* 0x000fe40007ffe00a */
        /* <DEDUP_REMOVED lines=8> */
[----:B-1----:R-:W-:Y:S02]  /*1590*/  PRMT R3, R19, 0x7770, RZ ;  /* 0x0000777013037816 */ /* 0x002fe400000000ff */
        /* <DEDUP_REMOVED lines=11> */
[----:B------:R-:W-:Y:S02]  /*1650*/  IADD3 R6, R14, R16, R13 ;  /* 0x000000100e067210 */ /* 0x000fe40007ffe00d */
[----:B------:R-:W-:-:S07]  /*1660*/  IADD3 R7, R17, R5, R10 ;  /* 0x0000000511077210 */ /* 0x000fce0007ffe00a */
.L_x_1623:
[----:B------:R-:W-:Y:S05]  /*1670*/  BSYNC B0 ;  /* 0x0000000000007941 */ /* 0x000fea0003800000 */
.L_x_1622:
[----:B------:R-:W-:Y:S01]  /*1680*/  BAR.SYNC.DEFER_BLOCKING 0x0 ;  /* 0x0000000000007b1d */ /* 0x000fe20000010000 */
[----:B------:R-:W-:-:S05]  /*1690*/  IMAD.IADD R10, R15, 0x1, -R2 ;  /* 0x000000010f0a7824 */ /* 0x000fca00078e0a02 */
[----:B------:R-:W-:Y:S01]  /*16a0*/  ISETP.GT.AND P0, PT, R10, 0x17b7f, PT ;  /* 0x00017b7f0a00780c */ /* 0x000fe20003f04270 */
        /* <DEDUP_REMOVED lines=8> */
[----:B------:R-:W-:Y:S05]  /*1730*/  @P0 BRA `(.L_x_1624) ;  /* 0xffffffe800d00947 */ /* 0x000fea000383ffff */
.L_x_1620:
[----:B------:R-:W-:-:S13]  /*1740*/  ISETP.GE.AND P0, PT, R10, 0x1080, PT ;  /* 0x000010800a00780c */ /* 0x000fda0003f06270 */
[----:B------:R-:W-:Y:S05]  /*1750*/  @!P0 BRA `(.L_x_1625) ;  /* 0x0000000c00848947 */ /* 0x000fea0003800000 */
[----:B------:R-:W1:Y:S01]  /*1760*/  LDC.64 R12, c[0x0][0x210] ;  /* 0x00008400ff0c7b82 */ /* 0x000e620000000a00 */
[----:B------:R-:W-:Y:S01]  /*1770*/  IMAD.IADD R10, R15, 0x1, -R2 ;  /* 0x000000010f0a7824 */ /* 0x000fe200078e0a02 */
[----:B------:R-:W-:Y:S01]  /*1780*/  ULDC UR4, c[0x0][0x244] ;  /* 0x0000910000047ab9 */ /* 0x000fe20000000800 */
[----:B------:R-:W-:Y:S01]  /*1790*/  ULDC UR5, c[0x0][0x248] ;  /* 0x0000920000057ab9 */ /* 0x000fe20000000800 */
[----:B-1----:R-:W-:-:S07]  /*17a0*/  IMAD.WIDE R12, R2, 0x2, R12 ;  /* 0x00000002020c7825 */ /* 0x002fce00078e020c */
.L_x_1626:
[----:B-1----:R-:W-:-:S05]  /*17b0*/  IMAD.WIDE R4, R21, 0x2, R12 ;  /* 0x0000000215047825 */ /* 0x002fca00078e020c */
[----:B--2---:R-:W2:Y:S04]  /*17c0*/  LDG.E.U16 R17, desc[UR6][R4.64] ;  /* 0x0000000604117981 */ /* 0x004ea8000c1e1500 */
[----:B------:R-:W4:Y:S04]  /*17d0*/  LDG.E.U16 R18, desc[UR6][R4.64+0x300] ;  /* 0x0003000604127981 */ /* 0x000f28000c1e1500 */
[----:B------:R-:W5:Y:S04]  /*17e0*/  LDG.E.U16 R24, desc[UR6][R4.64+0x600] ;  /* 0x0006000604187981 */ /* 0x000f68000c1e1500 */
[----:B------:R-:W3:Y:S04]  /*17f0*/  LDG.E.U16 R23, desc[UR6][R4.64+0x900] ;  /* 0x0009000604177981 */ /* 0x000ee8000c1e1500 */
[----:B------:R-:W3:Y:S04]  /*1800*/  LDG.E.U16 R16, desc[UR6][R4.64+0xc00] ;  /* 0x000c000604107981 */ /* 0x000ee8000c1e1500 */
[----:B------:R-:W3:Y:S04]  /*1810*/  LDG.E.U16 R14, desc[UR6][R4.64+0xf00] ;  /* 0x000f0006040e7981 */ /* 0x000ee8000c1e1500 */
[----:B------:R-:W3:Y:S01]  /*1820*/  LDG.E.U16 R11, desc[UR6][R4.64+0x1200] ;  /* 0x00120006040b7981 */ /* 0x000ee2000c1e1500 */
[----:B------:R-:W-:Y:S01]  /*1830*/  UBMSK UR8, URZ, UR5 ;  /* 0x000000053f08729b */ /* 0x000fe20008000000 */
[----:B--2---:R-:W-:-:S04]  /*1840*/  PRMT R9, R17, 0x9910, RZ ;  /* 0x0000991011097816 */ /* 0x004fc800000000ff */
[----:B------:R-:W-:Y:S01]  /*1850*/  ISETP.GE.AND P0, PT, R9, RZ, PT ;  /* 0x000000ff0900720c */ /* 0x000fe20003f06270 */
[----:B------:R-:W-:-:S05]  /*1860*/  IMAD.MOV.U32 R9, RZ, RZ, 0x8000 ;  /* 0x00008000ff097424 */ /* 0x000fca00078e00ff */
[----:B------:R-:W-:-:S04]  /*1870*/  SEL R22, R9, 0xffff, P0 ;  /* 0x0000ffff09167807 */ /* 0x000fc80000000000 */
[----:B------:R-:W-:Y:S02]  /*1880*/  LOP3.LUT R22, R22, R17, RZ, 0x3c, !PT ;  /* 0x0000001116167212 */ /* 0x000fe400078e3cff */
[----:B----4-:R-:W-:Y:S01]  /*1890*/  PRMT R25, R18, 0x9910, RZ ;  /* 0x0000991012197816 */ /* 0x010fe200000000ff */
        /* <DEDUP_REMOVED lines=15> */
[----:B------:R-:W4:Y:S04]  /*1990*/  LDG.E.U16 R18, desc[UR6][R4.64+0x1b00] ;  /* 0x001b000604127981 */ /* 0x000f28000c1e1500 */
[----:B------:R-:W4:Y:S04]  /*19a0*/  LDG.E.U16 R19, desc[UR6][R4.64+0x1800] ;  /* 0x0018000604137981 */ /* 0x000f28000c1e1500 */
[----:B------:R1:W4:Y:S01]  /*19b0*/  LDG.E.U16 R22, desc[UR6][R4.64+0x1e00] ;  /* 0x001e000604167981 */ /* 0x000322000c1e1500 */
[----:B------:R-:W-:Y:S01]  /*19c0*/  BAR.SYNC.DEFER_BLOCKING 0x0 ;  /* 0x0000000000007b1d */ /* 0x000fe20000010000 */
[----:B------:R-:W-:-:S04]  /*19d0*/  PRMT R28, R27, 0x9910, RZ ;  /* 0x000099101b1c7816 */ /* 0x000fc800000000ff */
[----:B------:R-:W-:-:S04]  /*19e0*/  ISETP.NE.AND P0, PT, R28, 0x7fff, PT ;  /* 0x00007fff1c00780c */ /* 0x000fc80003f05270 */
[----:B------:R-:W-:Y:S01]  /*19f0*/  SEL R27, R27, 0x8000, P0 ;  /* 0x000080001b1b7807 */ /* 0x000fe20000000000 */
[----:B------:R-:W0:Y:S03]  /*1a00*/  LDS.U8 R26, [R25] ;  /* 0x00000000191a7984 */ /* 0x000e260000000000 */
[----:B------:R-:W-:Y:S02]  /*1a10*/  SHF.R.U32.HI R27, RZ, UR4, R27 ;  /* 0x00000004ff1b7c19 */ /* 0x000fe4000801161b */
[----:B-----5:R-:W-:Y:S02]  /*1a20*/  PRMT R29, R24, 0x9910, RZ ;  /* 0x00009910181d7816 */ /* 0x020fe400000000ff */
[----:B------:R-:W-:-:S04]  /*1a30*/  LOP3.LUT R27, R27, UR8, RZ, 0xc0, !PT ;  /* 0x000000081b1b7c12 */ /* 0x000fc8000f8ec0ff */
[----:B------:R-:W-:Y:S01]  /*1a40*/  LOP3.LUT R28, R27, 0xfffc, RZ, 0xc0, !PT ;  /* 0x0000fffc1b1c7812 */ /* 0x000fe200078ec0ff */
[----:B-1----:R-:W-:-:S03]  /*1a50*/  IMAD.MOV.U32 R4, RZ, RZ, R29 ;  /* 0x000000ffff047224 */ /* 0x002fc600078e001d */
        /* <DEDUP_REMOVED lines=8> */
[----:B0-----:R-:W-:-:S05]  /*1ae0*/  VIADD R26, R26, 0x1 ;  /* 0x000000011a1a7836 */ /* 0x001fca0000000000 */
        /* <DEDUP_REMOVED lines=85> */
[----:B0-----:R-:W-:-:S03]  /*2040*/  IMAD R5, R21, 0x4, R14 ;  /* 0x0000000415057824 */ /* 0x001fc600078e020e */
        /* <DEDUP_REMOVED lines=13> */
[----:B----4-:R-:W-:-:S03]  /*2120*/  PRMT R23, R19, 0x9910, RZ ;  /* 0x0000991013177816 */ /* 0x010fc600000000ff */
        /* <DEDUP_REMOVED lines=61> */
[----:B------:R-:W-:Y:S02]  /*2500*/  ISETP.GT.AND P0, PT, R10, 0x107f, PT ;  /* 0x0000107f0a00780c */ /* 0x000fe40003f04270 */
[----:B------:R-:W-:Y:S01]  /*2510*/  IADD3 R12, P1, R12, 0x2100, RZ ;  /* 0x000021000c0c7810 */ /* 0x000fe20007f3e0ff */
[----:B------:R-:W-:-:S04]  /*2520*/  VIADD R2, R2, 0x1080 ;  /* 0x0000108002027836 */ /* 0x000fc80000000000 */
[----:B------:R-:W-:Y:S02]  /*2530*/  IMAD.X R13, RZ, RZ, R13, P1 ;  /* 0x000000ffff0d7224 */ /* 0x000fe400008e060d */
[----:B0-----:R-:W-:-:S05]  /*2540*/  VIADD R14, R11, 0x1 ;  /* 0x000000010b0e7836 */ /* 0x001fca0000000000 */
[----:B------:R1:W-:Y:S01]  /*2550*/  STS.U8 [R5], R14 ;  /* 0x0000000e05007388 */ /* 0x0003e20000000000 */
[----:B------:R-:W-:Y:S05]  /*2560*/  @P0 BRA `(.L_x_1626) ;  /* 0xfffffff000900947 */ /* 0x000fea000383ffff */
.L_x_1625:
[----:B------:R-:W-:Y:S01]  /*2570*/  ISETP.GE.AND P0, PT, R21, R10, PT ;  /* 0x0000000a1500720c */ /* 0x000fe20003f06270 */
[----:B------:R-:W-:Y:S01]  /*2580*/  ULDC UR5, c[0x0][0x244] ;  /* 0x0000910000057ab9 */ /* 0x000fe20000000800 */
[----:B------:R-:W-:Y:S01]  /*2590*/  ULDC UR8, c[0x0][0x244] ;  /* 0x0000910000087ab9 */ /* 0x000fe20000000800 */
[----:B------:R-:W-:Y:S01]  /*25a0*/  ULDC UR9, c[0x0][0x248] ;  /* 0x0000920000097ab9 */ /* 0x000fe20000000800 */
[----:B------:R-:W-:Y:S01]  /*25b0*/  BSSY B0, `(.L_x_1627) ;  /* 0x0000088000007945 */ /* 0x000fe20003800000 */
[----:B-1----:R-:W-:Y:S02]  /*25c0*/  IMAD.MOV.U32 R5, RZ, RZ, R8 ;  /* 0x000000ffff057224 */ /* 0x002fe400078e0008 */
[----:B------:R-:W-:-:S06]  /*25d0*/  IMAD.MOV.U32 R4, RZ, RZ, R3 ;  /* 0x000000ffff047224 */ /* 0x000fcc00078e0003 */
[----:B------:R-:W-:Y:S05]  /*25e0*/  @P0 BRA `(.L_x_1628) ;  /* 0x0000000800100947 */ /* 0x000fea0003800000 */
[----:B------:R-:W-:Y:S01]  /*25f0*/  LOP3.LUT R3, RZ, R21, RZ, 0x33, !PT ;  /* 0x00000015ff037212 */ /* 0x000fe200078e33ff */
[----:B------:R-:W-:Y:S04]  /*2600*/  BSSY B1, `(.L_x_1629) ;  /* 0x000002b000017945 */ /* 0x000fe80003800000 */
[----:B------:R-:W-:-:S04]  /*2610*/  IMAD.IADD R11, R3, 0x1, R10 ;  /* 0x00000001030b7824 */ /* 0x000fc800078e020a */
[C---:B------:R-:W-:Y:S01]  /*2620*/  IMAD.WIDE.U32 R8, R11.reuse, -0x55555555, RZ ;  /* 0xaaaaaaab0b087825 */ /* 0x040fe200078e00ff */
[----:B------:R-:W-:-:S04]  /*2630*/  ISETP.GE.U32.AND P1, PT, R11, 0x480, PT ;  /* 0x000004800b00780c */ /* 0x000fc80003f26070 */
[----:B------:R-:W-:Y:S01]  /*2640*/  LEA.HI R8, R9, 0x1, RZ, 0x18 ;  /* 0x0000000109087811 */ /* 0x000fe200078fc0ff */
[----:B------:R-:W-:-:S03]  /*2650*/  IMAD.MOV.U32 R9, RZ, RZ, R21 ;  /* 0x000000ffff097224 */ /* 0x000fc600078e0015 */
[----:B------:R-:W-:-:S13]  /*2660*/  LOP3.LUT P0, R3, R8, 0x3, RZ, 0xc0, !PT ;  /* 0x0000000308037812 */ /* 0x000fda000780c0ff */
[----:B------:R-:W-:Y:S05]  /*2670*/  @!P0 BRA `(.L_x_1630) ;  /* 0x00000000008c8947 */ /* 0x000fea0003800000 */
[----:B------:R-:W1:Y:S01]  /*2680*/  LDC.64 R8, c[0x0][0x210] ;  /* 0x00008400ff087b82 */ /* 0x000e620000000a00 */
[----:B------:R-:W-:Y:S01]  /*2690*/  IMAD.IADD R11, R21, 0x1, R2 ;  /* 0x00000001150b7824 */ /* 0x000fe200078e0202 */
[----:B------:R-:W-:Y:S02]  /*26a0*/  ULDC UR4, c[0x0][0x248] ;  /* 0x0000920000047ab9 */ /* 0x000fe40000000800 */
[----:B--2---:R-:W-:Y:S01]  /*26b0*/  BMSK R14, RZ, UR4 ;  /* 0x00000004ff0e7c1b */ /* 0x004fe20008000000 */
[----:B-1----:R-:W-:-:S04]  /*26c0*/  IMAD.WIDE R8, R11, 0x2, R8 ;  /* 0x000000020b087825 */ /* 0x002fc800078e0208 */
[----:B------:R-:W-:Y:S02]  /*26d0*/  IMAD.MOV.U32 R17, RZ, RZ, R9 ;  /* 0x000000ffff117224 */ /* 0x000fe400078e0009 */
[----:B------:R-:W-:Y:S02]  /*26e0*/  IMAD.MOV.U32 R12, RZ, RZ, R8 ;  /* 0x000000ffff0c7224 */ /* 0x000fe400078e0008 */
[----:B------:R-:W-:-:S07]  /*26f0*/  IMAD.MOV.U32 R9, RZ, RZ, R21 ;  /* 0x000000ffff097224 */ /* 0x000fce00078e0015 */
.L_x_1631:
[----:B------:R-:W-:-:S05]  /*2700*/  IMAD.MOV.U32 R13, RZ, RZ, R17 ;  /* 0x000000ffff0d7224 */ /* 0x000fca00078e0011 */
[----:B-1----:R1:W2:Y:S01]  /*2710*/  LDG.E.U16 R8, desc[UR6][R12.64] ;  /* 0x000000060c087981 */ /* 0x0022a2000c1e1500 */
[----:B------:R-:W-:Y:S02]  /*2720*/  IMAD.MOV.U32 R16, RZ, RZ, 0x8000 ;  /* 0x00008000ff107424 */ /* 0x000fe400078e00ff */
[----:B------:R-:W-:Y:S02]  /*2730*/  VIADD R3, R3, 0xffffffff ;  /* 0xffffffff03037836 */ /* 0x000fe40000000000 */
[----:B------:R-:W-:Y:S01]  /*2740*/  VIADD R9, R9, 0x180 ;  /* 0x0000018009097836 */ /* 0x000fe20000000000 */
[----:B-1----:R-:W-:-:S05]  /*2750*/  IADD3 R12, P2, R12, 0x300, RZ ;  /* 0x000003000c0c7810 */ /* 0x002fca0007f5e0ff */
[----:B------:R-:W-:Y:S01]  /*2760*/  IMAD.X R17, RZ, RZ, R17, P2 ;  /* 0x000000ffff117224 */ /* 0x000fe200010e0611 */
[----:B--2---:R-:W-:-:S04]  /*2770*/  PRMT R11, R8, 0x9910, RZ ;  /* 0x00009910080b7816 */ /* 0x004fc800000000ff */
[----:B------:R-:W-:-:S04]  /*2780*/  ISETP.GE.AND P0, PT, R11, RZ, PT ;  /* 0x000000ff0b00720c */ /* 0x000fc80003f06270 */
[----:B------:R-:W-:-:S04]  /*2790*/  SEL R11, R16, 0xffff, P0 ;  /* 0x0000ffff100b7807 */ /* 0x000fc80000000000 */
[----:B------:R-:W-:-:S04]  /*27a0*/  LOP3.LUT R11, R11, R8, RZ, 0x3c, !PT ;  /* 0x000000080b0b7212 */ /* 0x000fc800078e3cff */
[----:B------:R-:W-:-:S04]  /*27b0*/  PRMT R8, R11, 0x9910, RZ ;  /* 0x000099100b087816 */ /* 0x000fc800000000ff */
[----:B------:R-:W-:-:S04]  /*27c0*/  ISETP.NE.AND P0, PT, R8, 0x7fff, PT ;  /* 0x00007fff0800780c */ /* 0x000fc80003f05270 */
[----:B------:R-:W-:Y:S02]  /*27d0*/  SEL R11, R11, 0x8000, P0 ;  /* 0x000080000b0b7807 */ /* 0x000fe40000000000 */
[----:B------:R-:W-:Y:S02]  /*27e0*/  ISETP.NE.AND P0, PT, R3, RZ, PT ;  /* 0x000000ff0300720c */ /* 0x000fe40003f05270 */
[----:B------:R-:W-:-:S04]  /*27f0*/  SHF.R.U32.HI R11, RZ, UR5, R11 ;  /* 0x00000005ff0b7c19 */ /* 0x000fc8000801160b */
[----:B------:R-:W-:-:S04]  /*2800*/  LOP3.LUT R11, R14, R11, RZ, 0xc0, !PT ;  /* 0x0000000b0e0b7212 */ /* 0x000fc800078ec0ff */
[C---:B------:R-:W-:Y:S02]  /*2810*/  LOP3.LUT R8, R11.reuse, 0xfffc, RZ, 0xc0, !PT ;  /* 0x0000fffc0b087812 */ /* 0x040fe400078ec0ff */
[----:B------:R-:W-:Y:S02]  /*2820*/  LOP3.LUT R11, R11, 0x3, RZ, 0xc0, !PT ;  /* 0x000000030b0b7812 */ /* 0x000fe400078ec0ff */
[----:B------:R-:W-:-:S05]  /*2830*/  SHF.R.U32.HI R13, RZ, 0x2, R8 ;  /* 0x00000002ff0d7819 */ /* 0x000fca0000011608 */
[----:B------:R-:W-:-:S04]  /*2840*/  IMAD R8, R13, 0x600, R20 ;  /* 0x000006000d087824 */ /* 0x000fc800078e0214 */
[----:B------:R-:W-:-:S04]  /*2850*/  IMAD R8, R21, 0x4, R8 ;  /* 0x0000000415087824 */ /* 0x000fc800078e0208 */
[----:B------:R-:W-:-:S05]  /*2860*/  IMAD.IADD R8, R11, 0x1, R8 ;  /* 0x000000010b087824 */ /* 0x000fca00078e0208 */
[----:B------:R-:W1:Y:S02]  /*2870*/  LDS.U8 R11, [R8] ;  /* 0x00000000080b7984 */ /* 0x000e640000000000 */
[----:B-1----:R-:W-:-:S05]  /*2880*/  VIADD R11, R11, 0x1 ;  /* 0x000000010b0b7836 */ /* 0x002fca0000000000 */
[----:B------:R1:W-:Y:S01]  /*2890*/  STS.U8 [R8], R11 ;  /* 0x0000000b08007388 */ /* 0x0003e20000000000 */
[----:B------:R-:W-:Y:S05]  /*28a0*/  @P0 BRA `(.L_x_1631) ;  /* 0xfffffffc00940947 */ /* 0x000fea000383ffff */
.L_x_1630:
[----:B------:R-:W-:Y:S05]  /*28b0*/  BSYNC B1 ;  /* 0x0000000000017941 */ /* 0x000fea0003800000 */
.L_x_1629:
[----:B------:R-:W-:Y:S05]  /*28c0*/  @!P1 BRA `(.L_x_1628) ;  /* 0x0000000400589947 */ /* 0x000fea0003800000 */
[----:B------:R-:W4:Y:S01]  /*28d0*/  LDC.64 R12, c[0x0][0x210] ;  /* 0x00008400ff0c7b82 */ /* 0x000f220000000a00 */
[----:B------:R-:W-:-:S04]  /*28e0*/  IMAD.IADD R3, R9, 0x1, R2 ;  /* 0x0000000109037824 */ /* 0x000fc800078e0202 */
[----:B----4-:R-:W-:-:S07]  /*28f0*/  IMAD.WIDE R2, R3, 0x2, R12 ;  /* 0x0000000203027825 */ /* 0x010fce00078e020c */
.L_x_1632:
[----:B-1--4-:R-:W4:Y:S04]  /*2900*/  LDG.E.U16 R8, desc[UR6][R2.64] ;  /* 0x0000000602087981 */ /* 0x012f28000c1e1500 */
[----:B------:R-:W5:Y:S04]  /*2910*/  LDG.E.U16 R12, desc[UR6][R2.64+0x300] ;  /* 0x00030006020c7981 */ /* 0x000f68000c1e1500 */
[----:B--2---:R-:W2:Y:S04]  /*2920*/  LDG.E.U16 R14, desc[UR6][R2.64+0x600] ;  /* 0x00060006020e7981 */ /* 0x004ea8000c1e1500 */
[----:B------:R1:W3:Y:S01]  /*2930*/  LDG.E.U16 R16, desc[UR6][R2.64+0x900] ;  /* 0x0009000602107981 */ /* 0x0002e2000c1e1500 */
[----:B------:R-:W-:Y:S01]  /*2940*/  IMAD.MOV.U32 R19, RZ, RZ, 0x8000 ;  /* 0x00008000ff137424 */ /* 0x000fe200078e00ff */
[----:B------:R-:W-:Y:S01]  /*2950*/  UBMSK UR4, URZ, UR9 ;  /* 0x000000093f04729b */ /* 0x000fe20008000000 */
[----:B------:R-:W-:Y:S01]  /*2960*/  VIADD R9, R9, 0x600 ;  /* 0x0000060009097836 */ /* 0x000fe20000000000 */
[----:B-1----:R-:W-:-:S05]  /*2970*/  IADD3 R2, P1, R2, 0xc00, RZ ;  /* 0x00000c0002027810 */ /* 0x002fca0007f3e0ff */
[----:B------:R-:W-:Y:S01]  /*2980*/  IMAD.X R3, RZ, RZ, R3, P1 ;  /* 0x000000ffff037224 */ /* 0x000fe200008e0603 */
[----:B----4-:R-:W-:-:S04]  /*2990*/  PRMT R11, R8, 0x9910, RZ ;  /* 0x00009910080b7816 */ /* 0x010fc800000000ff */
[----:B------:R-:W-:Y:S02]  /*29a0*/  ISETP.GE.AND P0, PT, R11, RZ, PT ;  /* 0x000000ff0b00720c */ /* 0x000fe40003f06270 */
[----:B-----5:R-:W-:Y:S02]  /*29b0*/  PRMT R17, R12, 0x9910, RZ ;  /* 0x000099100c117816 */ /* 0x020fe400000000ff */
[----:B------:R-:W-:Y:S02]  /*29c0*/  SEL R11, R19, 0xffff, P0 ;  /* 0x0000ffff130b7807 */ /* 0x000fe40000000000 */
[----:B--2---:R-:W-:Y:S02]  /*29d0*/  PRMT R18, R14, 0x9910, RZ ;  /* 0x000099100e127816 */ /* 0x004fe400000000ff */
[----:B------:R-:W-:-:S04]  /*29e0*/  LOP3.LUT R11, R11, R8, RZ, 0x3c, !PT ;  /* 0x000000080b0b7212 */ /* 0x000fc800078e3cff */
[----:B------:R-:W-:-:S04]  /*29f0*/  PRMT R8, R11, 0x9910, RZ ;  /* 0x000099100b087816 */ /* 0x000fc800000000ff */
[----:B------:R-:W-:-:S04]  /*2a00*/  ISETP.NE.AND P0, PT, R8, 0x7fff, PT ;  /* 0x00007fff0800780c */ /* 0x000fc80003f05270 */
[----:B------:R-:W-:Y:S02]  /*2a10*/  SEL R11, R11, 0x8000, P0 ;  /* 0x000080000b0b7807 */ /* 0x000fe40000000000 */
[----:B------:R-:W-:Y:S02]  /*2a20*/  ISETP.GE.AND P0, PT, R17, RZ, PT ;  /* 0x000000ff1100720c */ /* 0x000fe40003f06270 */
[----:B------:R-:W-:-:S04]  /*2a30*/  SHF.R.U32.HI R11, RZ, UR8, R11 ;  /* 0x00000008ff0b7c19 */ /* 0x000fc8000801160b */
[----:B------:R-:W-:-:S04]  /*2a40*/  LOP3.LUT R11, R11, UR4, RZ, 0xc0, !PT ;  /* 0x000000040b0b7c12 */ /* 0x000fc8000f8ec0ff */
[C---:B------:R-:W-:Y:S02]  /*2a50*/  LOP3.LUT R8, R11.reuse, 0xfffc, RZ, 0xc0, !PT ;  /* 0x0000fffc0b087812 */ /* 0x040fe400078ec0ff */
[----:B------:R-:W-:Y:S02]  /*2a60*/  LOP3.LUT R11, R11, 0x3, RZ, 0xc0, !PT ;  /* 0x000000030b0b7812 */ /* 0x000fe400078ec0ff */
[----:B------:R-:W-:-:S05]  /*2a70*/  SHF.R.U32.HI R13, RZ, 0x2, R8 ;  /* 0x00000002ff0d7819 */ /* 0x000fca0000011608 */
[----:B------:R-:W-:Y:S01]  /*2a80*/  IMAD R8, R13, 0x600, R20 ;  /* 0x000006000d087824 */ /* 0x000fe200078e0214 */
[----:B------:R-:W-:-:S03]  /*2a90*/  SEL R13, R19, 0xffff, P0 ;  /* 0x0000ffff130d7807 */ /* 0x000fc60000000000 */
[----:B------:R-:W-:Y:S01]  /*2aa0*/  IMAD R8, R21, 0x4, R8 ;  /* 0x0000000415087824 */ /* 0x000fe200078e0208 */
[----:B------:R-:W-:-:S03]  /*2ab0*/  LOP3.LUT R13, R13, R12, RZ, 0x3c, !PT ;  /* 0x0000000c0d0d7212 */ /* 0x000fc600078e3cff */
[----:B------:R-:W-:Y:S01]  /*2ac0*/  IMAD.IADD R8, R11, 0x1, R8 ;  /* 0x000000010b087824 */ /* 0x000fe200078e0208 */
[----:B------:R-:W-:-:S04]  /*2ad0*/  PRMT R12, R13, 0x9910, RZ ;  /* 0x000099100d0c7816 */ /* 0x000fc800000000ff */
[----:B------:R-:W1:Y:S01]  /*2ae0*/  LDS.U8 R11, [R8] ;  /* 0x00000000080b7984 */ /* 0x000e620000000000 */
[----:B------:R-:W-:-:S04]  /*2af0*/  ISETP.NE.AND P0, PT, R12, 0x7fff, PT ;  /* 0x00007fff0c00780c */ /* 0x000fc80003f05270 */
[----:B------:R-:W-:Y:S02]  /*2b00*/  SEL R13, R13, 0x8000, P0 ;  /* 0x000080000d0d7807 */ /* 0x000fe40000000000 */
[----:B------:R-:W-:Y:S02]  /*2b10*/  ISETP.GE.AND P0, PT, R18, RZ, PT ;  /* 0x000000ff1200720c */ /* 0x000fe40003f06270 */
[----:B------:R-:W-:Y:S02]  /*2b20*/  SHF.R.U32.HI R13, RZ, UR8, R13 ;  /* 0x00000008ff0d7c19 */ /* 0x000fe4000801160d */
[----:B---3--:R-:W-:Y:S02]  /*2b30*/  PRMT R18, R16, 0x9910, RZ ;  /* 0x0000991010127816 */ /* 0x008fe400000000ff */
        /* <DEDUP_REMOVED lines=10> */
[----:B------:R-:W-:Y:S01]  /*2be0*/  ISETP.NE.AND P0, PT, R14, 0x7fff, PT ;  /* 0x00007fff0e00780c */ /* 0x000fe20003f05270 */
[----:B-1----:R-:W-:-:S03]  /*2bf0*/  VIADD R11, R11, 0x1 ;  /* 0x000000010b0b7836 */ /* 0x002fc60000000000 */
[----:B------:R-:W-:Y:S02]  /*2c00*/  SEL R17, R17, 0x8000, P0 ;  /* 0x0000800011117807 */ /* 0x000fe40000000000 */
[----:B------:R1:W-:Y:S01]  /*2c10*/  STS.U8 [R8], R11 ;  /* 0x0000000b08007388 */ /* 0x0003e20000000000 */
[----:B------:R-:W-:Y:S02]  /*2c20*/  ISETP.GE.AND P0, PT, R18, RZ, PT ;  /* 0x000000ff1200720c */ /* 0x000fe40003f06270 */
[----:B------:R-:W-:Y:S01]  /*2c30*/  SHF.R.U32.HI R17, RZ, UR8, R17 ;  /* 0x00000008ff117c19 */ /* 0x000fe20008011611 */
[----:B------:R-:W2:Y:S03]  /*2c40*/  LDS.U8 R13, [R12] ;  /* 0x000000000c0d7984 */ /* 0x000ea60000000000 */
[----:B------:R-:W-:-:S04]  /*2c50*/  LOP3.LUT R17, R17, UR4, RZ, 0xc0, !PT ;  /* 0x0000000411117c12 */ /* 0x000fc8000f8ec0ff */
[C---:B------:R-:W-:Y:S02]  /*2c60*/  LOP3.LUT R14, R17.reuse, 0xfffc, RZ, 0xc0, !PT ;  /* 0x0000fffc110e7812 */ /* 0x040fe400078ec0ff */
[----:B------:R-:W-:Y:S02]  /*2c70*/  LOP3.LUT R17, R17, 0x3, RZ, 0xc0, !PT ;  /* 0x0000000311117812 */ /* 0x000fe400078ec0ff */
[----:B-1----:R-:W-:-:S05]  /*2c80*/  SHF.R.U32.HI R11, RZ, 0x2, R14 ;  /* 0x00000002ff0b7819 */ /* 0x002fca000001160e */
[----:B------:R-:W-:Y:S01]  /*2c90*/  IMAD R8, R11, 0x600, R20 ;  /* 0x000006000b087824 */ /* 0x000fe200078e0214 */
[----:B------:R-:W-:-:S03]  /*2ca0*/  SEL R11, R19, 0xffff, P0 ;  /* 0x0000ffff130b7807 */ /* 0x000fc60000000000 */
[----:B------:R-:W-:Y:S01]  /*2cb0*/  IMAD R8, R21, 0x4, R8 ;  /* 0x0000000415087824 */ /* 0x000fe200078e0208 */
[----:B------:R-:W-:-:S03]  /*2cc0*/  LOP3.LUT R16, R11, R16, RZ, 0x3c, !PT ;  /* 0x000000100b107212 */ /* 0x000fc600078e3cff */
[----:B------:R-:W-:Y:S01]  /*2cd0*/  IMAD.IADD R8, R17, 0x1, R8 ;  /* 0x0000000111087824 */ /* 0x000fe200078e0208 */
[----:B------:R-:W-:-:S04]  /*2ce0*/  PRMT R14, R16, 0x9910, RZ ;  /* 0x00009910100e7816 */ /* 0x000fc800000000ff */
[----:B------:R-:W-:-:S04]  /*2cf0*/  ISETP.NE.AND P0, PT, R14, 0x7fff, PT ;  /* 0x00007fff0e00780c */ /* 0x000fc80003f05270 */
[----:B------:R-:W-:Y:S02]  /*2d00*/  SEL R16, R16, 0x8000, P0 ;  /* 0x0000800010107807 */ /* 0x000fe40000000000 */
[----:B------:R-:W-:Y:S02]  /*2d10*/  ISETP.GE.AND P0, PT, R9, R10, PT ;  /* 0x0000000a0900720c */ /* 0x000fe40003f06270 */
[----:B------:R-:W-:Y:S01]  /*2d20*/  SHF.R.U32.HI R16, RZ, UR8, R16 ;  /* 0x00000008ff107c19 */ /* 0x000fe20008011610 */
[----:B--2---:R-:W-:-:S03]  /*2d30*/  VIADD R13, R13, 0x1 ;  /* 0x000000010d0d7836 */ /* 0x004fc60000000000 */
[----:B------:R-:W-:Y:S02]  /*2d40*/  LOP3.LUT R16, R16, UR4, RZ, 0xc0, !PT ;  /* 0x0000000410107c12 */ /* 0x000fe4000f8ec0ff */
[----:B------:R1:W-:Y:S02]  /*2d50*/  STS.U8 [R12], R13 ;  /* 0x0000000d0c007388 */ /* 0x0003e40000000000 */
[C---:B------:R-:W-:Y:S02]  /*2d60*/  LOP3.LUT R14, R16.reuse, 0xfffc, RZ, 0xc0, !PT ;  /* 0x0000fffc100e7812 */ /* 0x040fe400078ec0ff */
[----:B------:R-:W-:Y:S01]  /*2d70*/  LOP3.LUT R16, R16, 0x3, RZ, 0xc0, !PT ;  /* 0x0000000310107812 */ /* 0x000fe200078ec0ff */
[----:B------:R-:W2:Y:S01]  /*2d80*/  LDS.U8 R11, [R8] ;  /* 0x00000000080b7984 */ /* 0x000ea20000000000 */
[----:B------:R-:W-:-:S05]  /*2d90*/  SHF.R.U32.HI R17, RZ, 0x2, R14 ;  /* 0x00000002ff117819 */ /* 0x000fca000001160e */
[----:B------:R-:W-:-:S04]  /*2da0*/  IMAD R14, R17, 0x600, R20 ;  /* 0x00000600110e7824 */ /* 0x000fc800078e0214 */
[----:B-1----:R-:W-:-:S04]  /*2db0*/  IMAD R13, R21, 0x4, R14 ;  /* 0x00000004150d7824 */ /* 0x002fc800078e020e */
[----:B------:R-:W-:Y:S02]  /*2dc0*/  IMAD.IADD R13, R16, 0x1, R13 ;  /* 0x00000001100d7824 */ /* 0x000fe400078e020d */
[----:B--2---:R-:W-:-:S05]  /*2dd0*/  VIADD R11, R11, 0x1 ;  /* 0x000000010b0b7836 */ /* 0x004fca0000000000 */
[----:B------:R-:W-:Y:S04]  /*2de0*/  STS.U8 [R8], R11 ;  /* 0x0000000b08007388 */ /* 0x000fe80000000000 */
[----:B------:R-:W1:Y:S02]  /*2df0*/  LDS.U8 R12, [R13] ;  /* 0x000000000d0c7984 */ /* 0x000e640000000000 */
[----:B-1----:R-:W-:-:S05]  /*2e00*/  VIADD R12, R12, 0x1 ;  /* 0x000000010c0c7836 */ /* 0x002fca0000000000 */
[----:B------:R4:W-:Y:S01]  /*2e10*/  STS.U8 [R13], R12 ;  /* 0x0000000c0d007388 */ /* 0x0009e20000000000 */
[----:B------:R-:W-:Y:S05]  /*2e20*/  @!P0 BRA `(.L_x_1632) ;  /* 0xfffffff800b48947 */ /* 0x000fea000383ffff */
.L_x_1628:
[----:B------:R-:W-:Y:S05]  /*2e30*/  BSYNC B0 ;  /* 0x0000000000007941 */ /* 0x000fea0003800000 */
.L_x_1627:
[----:B-1----:R-:W1:Y:S01]  /*2e40*/  S2R R11, SR_LANEID ;  /* 0x00000000000b7919 */ /* 0x002e620000000000 */
[----:B------:R-:W-:Y:S01]  /*2e50*/  BAR.SYNC.DEFER_BLOCKING 0x0 ;  /* 0x0000000000007b1d */ /* 0x000fe20000010000 */
[C---:B------:R-:W-:Y:S02]  /*2e60*/  ISETP.GT.U32.AND P0, PT, R21.reuse, 0xff, PT ;  /* 0x000000ff1500780c */ /* 0x040fe40003f04070 */
[----:B------:R-:W-:Y:S02]  /*2e70*/  SHF.R.U32.HI R9, RZ, 0x5, R21 ;  /* 0x00000005ff097819 */ /* 0x000fe40000011615 */
[C---:B------:R-:W-:Y:S01]  /*2e80*/  ISETP.GT.AND P1, PT, R21.reuse, 0x1f, PT ;  /* 0x0000001f1500780c */ /* 0x040fe20003f24270 */
[----:B------:R-:W-:Y:S01]  /*2e90*/  BSSY B0, `(.L_x_1633) ;  /* 0x000005b000007945 */ /* 0x000fe20003800000 */
[----:B------:R-:W-:-:S07]  /*2ea0*/  IADD3 R3, -R21, 0x1f, RZ ;  /* 0x0000001f15037810 */ /* 0x000fce0007ffe1ff */
[----:B-1----:R-:W-:-:S04]  /*2eb0*/  @!P0 IMAD R2, R11, 0x80, R20 ;  /* 0x000000800b028824 */ /* 0x002fc800078e0214 */
[----:B------:R-:W-:Y:S01]  /*2ec0*/  @!P0 IMAD R2, R9, 0x10, R2 ;  /* 0x0000001009028824 */ /* 0x000fe200078e0202 */
[----:B------:R-:W-:Y:S06]  /*2ed0*/  @P0 BRA `(.L_x_1634) ;  /* 0x0000000400580947 */ /* 0x000fec0003800000 */
[----:B------:R-:W-:-:S04]  /*2ee0*/  IMAD R8, R9, 0x600, R20 ;  /* 0x0000060009087824 */ /* 0x000fc800078e0214 */
[----:B------:R-:W-:-:S05]  /*2ef0*/  IMAD R27, R11, 0x4, R8 ;  /* 0x000000040b1b7824 */ /* 0x000fca00078e0208 */
[----:B----4-:R-:W1:Y:S04]  /*2f00*/  LDS R12, [R27] ;  /* 0x000000001b0c7984 */ /* 0x010e680000000800 */
[----:B------:R-:W4:Y:S04]  /*2f10*/  LDS R13, [R27+0x80] ;  /* 0x000080001b0d7984 */ /* 0x000f280000000800 */
[----:B--2---:R-:W2:Y:S04]  /*2f20*/  LDS R14, [R27+0x100] ;  /* 0x000100001b0e7984 */ /* 0x004ea80000000800 */
[----:B------:R-:W5:Y:S04]  /*2f30*/  LDS R16, [R27+0x180] ;  /* 0x000180001b107984 */ /* 0x000f680000000800 */
[----:B------:R-:W0:Y:S04]  /*2f40*/  LDS R17, [R27+0x200] ;  /* 0x000200001b117984 */ /* 0x000e280000000800 */
[----:B------:R-:W3:Y:S04]  /*2f50*/  LDS R18, [R27+0x280] ;  /* 0x000280001b127984 */ /* 0x000ee80000000800 */
[----:B------:R-:W3:Y:S04]  /*2f60*/  LDS R19, [R27+0x300] ;  /* 0x000300001b137984 */ /* 0x000ee80000000800 */
[----:B------:R-:W3:Y:S04]  /*2f70*/  LDS R22, [R27+0x380] ;  /* 0x000380001b167984 */ /* 0x000ee80000000800 */
[----:B------:R-:W3:Y:S04]  /*2f80*/  LDS R23, [R27+0x400] ;  /* 0x000400001b177984 */ /* 0x000ee80000000800 */
[----:B------:R-:W3:Y:S04]  /*2f90*/  LDS R24, [R27+0x480] ;  /* 0x000480001b187984 */ /* 0x000ee80000000800 */
[----:B------:R-:W3:Y:S01]  /*2fa0*/  LDS R25, [R27+0x500] ;  /* 0x000500001b197984 */ /* 0x000ee20000000800 */
[----:B-1----:R-:W-:-:S02]  /*2fb0*/  PRMT R9, R12, 0x7770, RZ ;  /* 0x000077700c097816 */ /* 0x002fc400000000ff */
[----:B------:R-:W-:Y:S01]  /*2fc0*/  PRMT R8, R12, 0x7771, RZ ;  /* 0x000077710c087816 */ /* 0x000fe200000000ff */
[----:B------:R-:W1:Y:S01]  /*2fd0*/  LDS R26, [R27+0x580] ;  /* 0x000580001b1a7984 */ /* 0x000e620000000800 */
[C---:B----4-:R-:W-:Y:S02]  /*2fe0*/  PRMT R10, R13.reuse, 0x7770, RZ ;  /* 0x000077700d0a7816 */ /* 0x050fe400000000ff */
[----:B------:R-:W-:Y:S02]  /*2ff0*/  PRMT R11, R13, 0x7771, RZ ;  /* 0x000077710d0b7816 */ /* 0x000fe400000000ff */
[----:B------:R-:W-:Y:S02]  /*3000*/  IADD3 R10, R10, R4, R9 ;  /* 0x000000040a0a7210 */ /* 0x000fe40007ffe009 */
[----:B------:R-:W-:Y:S02]  /*3010*/  IADD3 R11, R11, R5, R8 ;  /* 0x000000050b0b7210 */ /* 0x000fe40007ffe008 */
[----:B------:R-:W-:-:S02]  /*3020*/  PRMT R5, R12, 0x7772, RZ ;  /* 0x000077720c057816 */ /* 0x000fc400000000ff */
[----:B------:R-:W-:Y:S02]  /*3030*/  PRMT R4, R12, 0x7773, RZ ;  /* 0x000077730c047816 */ /* 0x000fe400000000ff */
[C---:B------:R-:W-:Y:S02]  /*3040*/  PRMT R8, R13.reuse, 0x7772, RZ ;  /* 0x000077720d087816 */ /* 0x040fe400000000ff */
[----:B------:R-:W-:Y:S02]  /*3050*/  PRMT R9, R13, 0x7773, RZ ;  /* 0x000077730d097816 */ /* 0x000fe400000000ff */
[----:B--2---:R-:W-:Y:S02]  /*3060*/  PRMT R13, R14, 0x7770, RZ ;  /* 0x000077700e0d7816 */ /* 0x004fe400000000ff */
[----:B-----5:R-:W-:Y:S02]  /*3070*/  PRMT R12, R16, 0x7770, RZ ;  /* 0x00007770100c7816 */ /* 0x020fe400000000ff */
[----:B------:R-:W-:-:S02]  /*3080*/  IADD3 R5, R8, R6, R5 ;  /* 0x0000000608057210 */ /* 0x000fc40007ffe005 */
[----:B------:R-:W-:Y:S02]  /*3090*/  IADD3 R4, R9, R7, R4 ;  /* 0x0000000709047210 */ /* 0x000fe40007ffe004 */
[----:B------:R-:W-:Y:S02]  /*30a0*/  IADD3 R13, R12, R10, R13 ;  /* 0x0000000a0c0d7210 */ /* 0x000fe40007ffe00d */
[C---:B------:R-:W-:Y:S02]  /*30b0*/  PRMT R6, R14.reuse, 0x7771, RZ ;  /* 0x000077710e067816 */ /* 0x040fe400000000ff */
[----:B------:R-:W-:Y:S02]  /*30c0*/  PRMT R8, R14, 0x7772, RZ ;  /* 0x000077720e087816 */ /* 0x000fe400000000ff */
[----:B------:R-:W-:Y:S02]  /*30d0*/  PRMT R9, R16, 0x7771, RZ ;  /* 0x0000777110097816 */ /* 0x000fe400000000ff */
[----:B------:R-:W-:-:S02]  /*30e0*/  PRMT R7, R14, 0x7773, RZ ;  /* 0x000077730e077816 */ /* 0x000fc400000000ff */
[C---:B------:R-:W-:Y:S02]  /*30f0*/  PRMT R10, R16.reuse, 0x7772, RZ ;  /* 0x00007772100a7816 */ /* 0x040fe400000000ff */
[----:B------:R-:W-:Y:S02]  /*3100*/  PRMT R12, R16, 0x7773, RZ ;  /* 0x00007773100c7816 */ /* 0x000fe400000000ff */
[----:B------:R-:W-:Y:S02]  /*3110*/  IADD3 R6, R9, R11, R6 ;  /* 0x0000000b09067210 */ /* 0x000fe40007ffe006 */
[----:B------:R-:W-:Y:S02]  /*3120*/  IADD3 R5, R10, R5, R8 ;  /* 0x000000050a057210 */ /* 0x000fe40007ffe008 */
[----:B------:R-:W-:Y:S02]  /*3130*/  IADD3 R4, R12, R4, R7 ;  /* 0x000000040c047210 */ /* 0x000fe40007ffe007 */
[----:B0-----:R-:W-:-:S02]  /*3140*/  PRMT R8, R17, 0x7770, RZ ;  /* 0x0000777011087816 */ /* 0x001fc400000000ff */
[C---:B------:R-:W-:Y:S02]  /*3150*/  PRMT R7, R17.reuse, 0x7771, RZ ;  /* 0x0000777111077816 */ /* 0x040fe400000000ff */
[C---:B------:R-:W-:Y:S02]  /*3160*/  PRMT R10, R17.reuse, 0x7772, RZ ;  /* 0x00007772110a7816 */ /* 0x040fe400000000ff */
[----:B------:R-:W-:Y:S02]  /*3170*/  PRMT R9, R17, 0x7773, RZ ;  /* 0x0000777311097816 */ /* 0x000fe400000000ff */
[C---:B---3--:R-:W-:Y:S02]  /*3180*/  PRMT R11, R18.reuse, 0x7770, RZ ;  /* 0x00007770120b7816 */ /* 0x048fe400000000ff */
[C---:B------:R-:W-:Y:S02]  /*3190*/  PRMT R12, R18.reuse, 0x7771, RZ ;  /* 0x00007771120c7816 */ /* 0x040fe400000000ff */
[----:B------:R-:W-:-:S02]  /*31a0*/  PRMT R14, R18, 0x7772, RZ ;  /* 0x00007772120e7816 */ /* 0x000fc400000000ff */
[----:B------:R-:W-:Y:S02]  /*31b0*/  PRMT R16, R18, 0x7773, RZ ;  /* 0x0000777312107816 */ /* 0x000fe400000000ff */
[----:B------:R-:W-:Y:S02]  /*31c0*/  IADD3 R8, R11, R13, R8 ;  /* 0x0000000d0b087210 */ /* 0x000fe40007ffe008 */
[----:B------:R-:W-:Y:S02]  /*31d0*/  IADD3 R6, R12, R6, R7 ;  /* 0x000000060c067210 */ /* 0x000fe40007ffe007 */
[----:B------:R-:W-:Y:S02]  /*31e0*/  IADD3 R5, R14, R5, R10 ;  /* 0x000000050e057210 */ /* 0x000fe40007ffe00a */
[----:B------:R-:W-:Y:S02]  /*31f0*/  IADD3 R4, R16, R4, R9 ;  /* 0x0000000410047210 */ /* 0x000fe40007ffe009 */
[----:B------:R-:W-:-:S02]  /*3200*/  PRMT R7, R19, 0x7770, RZ ;  /* 0x0000777013077816 */ /* 0x000fc400000000ff */
[C---:B------:R-:W-:Y:S02]  /*3210*/  PRMT R9, R19.reuse, 0x7771, RZ ;  /* 0x0000777113097816 */ /* 0x040fe400000000ff */
[C---:B------:R-:W-:Y:S02]  /*3220*/  PRMT R10, R19.reuse, 0x7772, RZ ;  /* 0x00007772130a7816 */ /* 0x040fe400000000ff */
[----:B------:R-:W-:Y:S02]  /*3230*/  PRMT R11, R19, 0x7773, RZ ;  /* 0x00007773130b7816 */ /* 0x000fe400000000ff */
[C---:B------:R-:W-:Y:S02]  /*3240*/  PRMT R12, R22.reuse, 0x7770, RZ ;  /* 0x00007770160c7816 */ /* 0x040fe400000000ff */
        /* <DEDUP_REMOVED lines=21> */
[C---:B-1----:R-:W-:Y:S02]  /*33a0*/  PRMT R12, R26.reuse, 0x7770, RZ ;  /* 0x000077701a0c7816 */ /* 0x042fe400000000ff */
        /* <DEDUP_REMOVED lines=9> */
.L_x_1634:
[----:B------:R-:W-:Y:S05]  /*3440*/  BSYNC B0 ;  /* 0x0000000000007941 */ /* 0x000fea0003800000 */
.L_x_1633:
[----:B------:R-:W-:Y:S01]  /*3450*/  BAR.SYNC.DEFER_BLOCKING 0x0 ;  /* 0x0000000000007b1d */ /* 0x000fe20000010000 */
[----:B------:R-:W-:-:S05]  /*3460*/  IMAD R3, R3, 0x4, R20 ;  /* 0x0000000403037824 */ /* 0x000fca00078e0214 */
[----:B------:R-:W-:Y:S01]  /*3470*/  BSSY B0, `(.L_x_1635) ;  /* 0x0000034000007945 */ /* 0x000fe20003800000 */
[----:B------:R1:W-:Y:S01]  /*3480*/  @!P0 STS.128 [R2], R4 ;  /* 0x0000000402008388 */ /* 0x0003e20000000c00 */
[----:B------:R-:W-:Y:S06]  /*3490*/  BAR.SYNC.DEFER_BLOCKING 0x0 ;  /* 0x0000000000007b1d */ /* 0x000fec0000010000 */
[----:B------:R-:W-:Y:S05]  /*34a0*/  @P1 BRA `(.L_x_1636) ;  /* 0x0000000000c01947 */ /* 0x000fea0003800000 */
[----:B-1----:R-:W-:Y:S04]  /*34b0*/  LDS R2, [R72] ;  /* 0x0000000048027984 */ /* 0x002fe80000000800 */
[----:B------:R-:W-:Y:S04]  /*34c0*/  LDS R5, [R72+0x80] ;  /* 0x0000800048057984 */ /* 0x000fe80000000800 */
[----:B------:R-:W1:Y:S04]  /*34d0*/  LDS R4, [R72+0x100] ;  /* 0x0001000048047984 */ /* 0x000e680000000800 */
[----:B------:R-:W-:Y:S04]  /*34e0*/  LDS R7, [R72+0x180] ;  /* 0x0001800048077984 */ /* 0x000fe80000000800 */
[----:B------:R-:W5:Y:S04]  /*34f0*/  LDS R6, [R72+0x200] ;  /* 0x0002000048067984 */ /* 0x000f680000000800 */
[----:B------:R-:W-:Y:S04]  /*3500*/  LDS R9, [R72+0x280] ;  /* 0x0002800048097984 */ /* 0x000fe80000000800 */
[----:B------:R-:W0:Y:S04]  /*3510*/  LDS R8, [R72+0x300] ;  /* 0x0003000048087984 */ /* 0x000e280000000800 */
[----:B------:R-:W-:Y:S04]  /*3520*/  LDS R11, [R72+0x380] ;  /* 0x00038000480b7984 */ /* 0x000fe80000000800 */
[----:B------:R-:W3:Y:S04]  /*3530*/  LDS R10, [R72+0x400] ;  /* 0x00040000480a7984 */ /* 0x000ee80000000800 */
[----:B----4-:R-:W-:Y:S04]  /*3540*/  LDS R13, [R72+0x480] ;  /* 0x00048000480d7984 */ /* 0x010fe80000000800 */
[----:B------:R-:W4:Y:S04]  /*3550*/  LDS R12, [R72+0x500] ;  /* 0x00050000480c7984 */ /* 0x000f280000000800 */
[----:B--2---:R-:W-:Y:S04]  /*3560*/  LDS R17, [R72+0x580] ;  /* 0x0005800048117984 */ /* 0x004fe80000000800 */
[----:B------:R-:W2:Y:S01]  /*3570*/  LDS R14, [R72+0x600] ;  /* 0x00060000480e7984 */ /* 0x000ea20000000800 */
[----:B-1----:R-:W-:-:S03]  /*3580*/  IADD3 R2, R4, R5, R2 ;  /* 0x0000000504027210 */ /* 0x002fc60007ffe002 */
[----:B------:R-:W-:Y:S04]  /*3590*/  LDS R19, [R72+0x680] ;  /* 0x0006800048137984 */ /* 0x000fe80000000800 */
[----:B------:R-:W1:Y:S01]  /*35a0*/  LDS R16, [R72+0x700] ;  /* 0x0007000048107984 */ /* 0x000e620000000800 */
[----:B-----5:R-:W-:-:S03]  /*35b0*/  IADD3 R2, R6, R7, R2 ;  /* 0x0000000706027210 */ /* 0x020fc60007ffe002 */
[----:B------:R-:W-:Y:S04]  /*35c0*/  LDS R23, [R72+0x780] ;  /* 0x0007800048177984 */ /* 0x000fe80000000800 */
[----:B------:R-:W5:Y:S01]  /*35d0*/  LDS R18, [R72+0x800] ;  /* 0x0008000048127984 */ /* 0x000f620000000800 */
[----:B0-----:R-:W-:-:S03]  /*35e0*/  IADD3 R2, R8, R9, R2 ;  /* 0x0000000908027210 */ /* 0x001fc60007ffe002 */
[----:B------:R-:W-:Y:S04]  /*35f0*/  LDS R25, [R72+0x880] ;  /* 0x0008800048197984 */ /* 0x000fe80000000800 */
[----:B------:R-:W0:Y:S01]  /*3600*/  LDS R22, [R72+0x900] ;  /* 0x0009000048167984 */ /* 0x000e220000000800 */
[----:B---3--:R-:W-:-:S03]  /*3610*/  IADD3 R2, R10, R11, R2 ;  /* 0x0000000b0a027210 */ /* 0x008fc60007ffe002 */
[----:B------:R-:W-:Y:S04]  /*3620*/  LDS R27, [R72+0x980] ;  /* 0x00098000481b7984 */ /* 0x000fe80000000800 */
[----:B------:R-:W3:Y:S01]  /*3630*/  LDS R24, [R72+0xa00] ;  /* 0x000a000048187984 */ /* 0x000ee20000000800 */
[----:B----4-:R-:W-:-:S03]  /*3640*/  IADD3 R2, R12, R13, R2 ;  /* 0x0000000d0c027210 */ /* 0x010fc60007ffe002 */
[----:B------:R-:W-:Y:S04]  /*3650*/  LDS R5, [R72+0xa80] ;  /* 0x000a800048057984 */ /* 0x000fe80000000800 */
[----:B------:R-:W4:Y:S01]  /*3660*/  LDS R4, [R72+0xb00] ;  /* 0x000b000048047984 */ /* 0x000f220000000800 */
[----:B--2---:R-:W-:-:S03]  /*3670*/  IADD3 R2, R14, R17, R2 ;  /* 0x000000110e027210 */ /* 0x004fc60007ffe002 */
[----:B------:R-:W-:Y:S04]  /*3680*/  LDS R7, [R72+0xb80] ;  /* 0x000b800048077984 */ /* 0x000fe80000000800 */
        /* <DEDUP_REMOVED lines=11> */
[----:B------:R-:W3:Y:S01]  /*3740*/  LDS R17, [R72+0xf80] ;  /* 0x000f800048117984 */ /* 0x000ee20000000800 */
[----:B----4-:R-:W-:-:S04]  /*3750*/  IADD3 R2, R4, R5, R2 ;  /* 0x0000000504027210 */ /* 0x010fc80007ffe002 */
[----:B--2---:R-:W-:-:S04]  /*3760*/  IADD3 R2, R6, R7, R2 ;  /* 0x0000000706027210 */ /* 0x004fc80007ffe002 */
[----:B-1----:R-:W-:-:S04]  /*3770*/  IADD3 R2, R8, R9, R2 ;  /* 0x0000000908027210 */ /* 0x002fc80007ffe002 */
[----:B-----5:R-:W-:-:S04]  /*3780*/  IADD3 R2, R10, R11, R2 ;  /* 0x0000000b0a027210 */ /* 0x020fc80007ffe002 */
[----:B0-----:R-:W-:-:S05]  /*3790*/  IADD3 R2, R12, R13, R2 ;  /* 0x0000000d0c027210 */ /* 0x001fca0007ffe002 */
[----:B---3--:R-:W-:-:S07]  /*37a0*/  IMAD.IADD R17, R2, 0x1, R17 ;  /* 0x0000000102117824 */ /* 0x008fce00078e0211 */
.L_x_1636:
[----:B------:R-:W-:Y:S05]  /*37b0*/  BSYNC B0 ;  /* 0x0000000000007941 */ /* 0x000fea0003800000 */
.L_x_1635:
[----:B------:R-:W-:Y:S01]  /*37c0*/  BAR.SYNC.DEFER_BLOCKING 0x0 ;  /* 0x0000000000007b1d */ /* 0x000fe20000010000 */
[C---:B-1----:R-:W-:Y:S01]  /*37d0*/  IMAD.WIDE.U32 R4, R21.reuse, -0x55555555, RZ ;  /* 0xaaaaaaab15047825 */ /* 0x042fe200078e00ff */
[----:B------:R-:W-:-:S04]  /*37e0*/  ISETP.GT.U32.AND P0, PT, R21, 0x1f, PT ;  /* 0x0000001f1500780c */ /* 0x000fc80003f04070 */
[----:B------:R-:W-:Y:S01]  /*37f0*/  LEA.HI R5, R5, R21, RZ, 0x1d ;  /* 0x0000001505057211 */ /* 0x000fe200078fe8ff */
[----:B------:R-:W-:Y:S01]  /*3800*/  ULDC UR10, c[0x0][0x244] ;  /* 0x00009100000a7ab9 */ /* 0x000fe20000000800 */
[----:B------:R-:W-:Y:S01]  /*3810*/  ULDC UR11, c[0x0][0x248] ;  /* 0x00009200000b7ab9 */ /* 0x000fe20000000800 */
[----:B------:R-:W-:Y:S01]  /*3820*/  ULDC.64 UR8, c[0x0][0x210] ;  /* 0x0000840000087ab9 */ /* 0x000fe20000000a00 */
[----:B------:R-:W-:Y:S01]  /*3830*/  ULDC.64 UR14, c[0x0][0x220] ;  /* 0x00008800000e7ab9 */ /* 0x000fe20000000a00 */
[----:B------:R-:W-:Y:S01]  /*3840*/  IMAD R2, R5, 0x4, R20 ;  /* 0x0000000405027824 */ /* 0x000fe200078e0214 */
[----:B------:R-:W-:Y:S01]  /*3850*/  @!P1 STS [R72], R17 ;  /* 0x0000001148009388 */ /* 0x000fe20000000800 */
[----:B------:R-:W-:Y:S06]  /*3860*/  BAR.SYNC.DEFER_BLOCKING 0x0 ;  /* 0x0000000000007b1d */ /* 0x000fec0000010000 */
[----:B--2---:R-:W1:Y:S04]  /*3870*/  @!P1 LDS R17, [R3] ;  /* 0x0000000003119984 */ /* 0x004e680000000800 */
[----:B-1----:R1:W-:Y:S01]  /*3880*/  STS [R2+0x110], R17 ;  /* 0x0001101102007388 */ /* 0x0023e20000000800 */
[----:B------:R-:W-:Y:S06]  /*3890*/  BAR.SYNC.DEFER_BLOCKING 0x0 ;  /* 0x0000000000007b1d */ /* 0x000fec0000010000 */
[----:B------:R-:W-:Y:S05]  /*38a0*/  @P0 BRA `(.L_x_1637) ;  /* 0x0000000000dc0947 */ /* 0x000fea0003800000 */
[----:B------:R-:W-:Y:S01]  /*38b0*/  IMAD R4, R21, 0x34, R20 ;  /* 0x0000003415047824 */ /* 0x000fe200078e0214 */
[----:B------:R-:W-:-:S04]  /*38c0*/  UMOV UR4, 0xffffffff ;  /* 0xffffffff00047882 */ /* 0x000fc80000000000 */
[----:B------:R-:W-:Y:S04]  /*38d0*/  LDS R5, [R4+0x114] ;  /* 0x0001140004057984 */ /* 0x000fe80000000800 */
[----:B------:R-:W-:Y:S04]  /*38e0*/  LDS R6, [R4+0x110] ;  /* 0x0001100004067984 */ /* 0x000fe80000000800 */
[----:B------:R-:W2:Y:S04]  /*38f0*/  LDS R7, [R4+0x118] ;  /* 0x0001180004077984 */ /* 0x000ea80000000800 */
[----:B------:R-:W-:Y:S04]  /*3900*/  LDS R9, [R4+0x11c] ;  /* 0x00011c0004097984 */ /* 0x000fe80000000800 */
[----:B------:R-:W5:Y:S04]  /*3910*/  LDS R10, [R4+0x120] ;  /* 0x00012000040a7984 */ /* 0x000f680000000800 */
[----:B------:R-:W-:Y:S04]  /*3920*/  LDS R11, [R4+0x124] ;  /* 0x00012400040b7984 */ /* 0x000fe80000000800 */
[----:B----4-:R-:W4:Y:S04]  /*3930*/  LDS R12, [R4+0x128] ;  /* 0x00012800040c7984 */ /* 0x010f280000000800 */
[----:B------:R-:W-:Y:S04]  /*3940*/  LDS R13, [R4+0x12c] ;  /* 0x00012c00040d7984 */ /* 0x000fe80000000800 */
[----:B------:R-:W0:Y:S04]  /*3950*/  LDS R14, [R4+0x130] ;  /* 0x00013000040e7984 */ /* 0x000e280000000800 */
[----:B-1----:R-:W-:Y:S04]  /*3960*/  LDS R17, [R4+0x134] ;  /* 0x0001340004117984 */ /* 0x002fe80000000800 */
[----:B------:R-:W1:Y:S04]  /*3970*/  LDS R16, [R4+0x138] ;  /* 0x0001380004107984 */ /* 0x000e680000000800 */
[----:B------:R-:W3:Y:S01]  /*3980*/  LDS R19, [R4+0x13c] ;  /* 0x00013c0004137984 */ /* 0x000ee20000000800 */
[----:B--2---:R-:W-:-:S04]  /*3990*/  IADD3 R8, R7, R5, R6 ;  /* 0x0000000507087210 */ /* 0x004fc80007ffe006 */
[----:B-----5:R-:W-:-:S04]  /*39a0*/  IADD3 R8, R10, R8, R9 ;  /* 0x000000080a087210 */ /* 0x020fc80007ffe009 */
[----:B----4-:R-:W-:-:S04]  /*39b0*/  IADD3 R8, R12, R8, R11 ;  /* 0x000000080c087210 */ /* 0x010fc80007ffe00b */
[----:B0-----:R-:W-:-:S04]  /*39c0*/  IADD3 R8, R14, R8, R13 ;  /* 0x000000080e087210 */ /* 0x001fc80007ffe00d */
[----:B-1----:R-:W-:-:S05]  /*39d0*/  IADD3 R8, R16, R8, R17 ;  /* 0x0000000810087210 */ /* 0x002fca0007ffe011 */
[----:B---3--:R-:W-:Y:S01]  /*39e0*/  IMAD.IADD R8, R8, 0x1, R19 ;  /* 0x0000000108087824 */ /* 0x008fe200078e0213 */
        /* <DEDUP_REMOVED lines=10> */
.L_x_1658:
[----:B-1----:R-:W-:-:S04]  /*3a90*/  @P0 IMAD.IADD R25, R22, 0x1, R25 ;  /* 0x0000000116190824 */ /* 0x002fc800078e0219 */
[----:B------:R-:W-:-:S04]  /*3aa0*/  IMAD.IADD R25, R25, 0x1, -R8 ;  /* 0x0000000119197824 */ /* 0x000fc800078e0a08 */
        /* <DEDUP_REMOVED lines=23> */
.L_x_1637:
[----:B------:R-:W-:Y:S05]  /*3c20*/  WARPSYNC.ALL ;  /* 0x0000000000007948 */ /* 0x000fea0003800000 */
[----:B------:R-:W-:Y:S06]  /*3c30*/  BAR.SYNC.DEFER_BLOCKING 0x0 ;  /* 0x0000000000007b1d */ /* 0x000fec0000010000 */
[----:B------:R-:W5:Y:S02]  /*3c40*/  LDS R71, [R2+0x110] ;  /* 0x0001100002477984 */ /* 0x000f640000000800 */
[----:B-----5:R-:W-:-:S05]  /*3c50*/  IMAD.IADD R71, R74, 0x1, R71 ;  /* 0x000000014a477824 */ /* 0x020fca00078e0247 */
[----:B------:R-:W-:Y:S01]  /*3c60*/  @!P1 STS [R72+0x80], R71 ;  /* 0x0000804748009388 */ /* 0x000fe20000000800 */
[----:B------:R-:W-:Y:S06]  /*3c70*/  BAR.SYNC.DEFER_BLOCKING 0x0 ;  /* 0x0000000000007b1d */ /* 0x000fec0000010000 */
[----:B------:R-:W5:Y:S02]  /*3c80*/  @!P1 LDS R71, [R3+0x80] ;  /* 0x0000800003479984 */ /* 0x000f640000000800 */
[----:B------:R-:W-:Y:S01]  /*3c90*/  BAR.SYNC.DEFER_BLOCKING 0x0 ;  /* 0x0000000000007b1d */ /* 0x000fe20000010000 */
[----:B-----5:R-:W-:-:S04]  /*3ca0*/  ISETP.NE.AND P0, PT, R71, R73, PT ;  /* 0x000000494700720c */ /* 0x020fc80003f05270 */
[----:B------:R-:W-:-:S04]  /*3cb0*/  ISETP.EQ.OR P0, PT, R71, RZ, !P0 ;  /* 0x000000ff4700720c */ /* 0x000fc80004702670 */
[----:B------:R-:W-:-:S13]  /*3cc0*/  ISETP.GT.OR P0, PT, R21, 0x1f, P0 ;  /* 0x0000001f1500780c */ /* 0x000fda0000704670 */
[----:B------:R-:W-:Y:S06]  /*3cd0*/  BAR.RED.AND.DEFER_BLOCKING 0x0, P0 ;  /* 0x0000000000007b1d */ /* 0x000fec0000014400 */
[----:B------:R-:W5:Y:S02]  /*3ce0*/  B2R.RESULT RZ, P0 ;  /* 0x0000000000ff731c */ /* 0x000f640000004000 */
[----:B-----5:R-:W-:Y:S05]  /*3cf0*/  @!P0 BRA `(.L_x_1639) ;  /* 0x00000018007c8947 */ /* 0x020fea0003800000 */
[----:B------:R-:W-:Y:S01]  /*3d00*/  ISETP.GE.AND P0, PT, R73, 0x1080, PT ;  /* 0x000010804900780c */ /* 0x000fe20003f06270 */
[----:B--2-4-:R-:W-:Y:S01]  /*3d10*/  IMAD.MOV.U32 R12, RZ, RZ, R74 ;  /* 0x000000ffff0c7224 */ /* 0x014fe200078e004a */
[----:B------:R-:W-:Y:S01]  /*3d20*/  LOP3.LUT R13, R13, 0xffffffef, RZ, 0xc0, !PT ;  /* 0xffffffef0d0d7812 */ /* 0x000fe200078ec0ff */
[----:B-1----:R-:W-:-:S10]  /*3d30*/  IMAD.MOV.U32 R2, RZ, RZ, R73 ;  /* 0x000000ffff027224 */ /* 0x002fd400078e0049 */
[----:B------:R-:W-:Y:S01]  /*3d40*/  @P0 LOP3.LUT R13, R13, 0x10, RZ, 0xfc, !PT ;  /* 0x000000100d0d0812 */ /* 0x000fe200078efcff */
[----:B------:R-:W-:Y:S06]  /*3d50*/  @!P0 BRA `(.L_x_1640) ;  /* 0x0000000400fc8947 */ /* 0x000fec0003800000 */
[----:B------:R-:W-:Y:S01]  /*3d60*/  IADD3 R6, -R74, -0x1080, R15 ;  /* 0xffffef804a067810 */ /* 0x000fe20007ffe10f */
[----:B------:R-:W-:-:S03]  /*3d70*/  IMAD.MOV.U32 R12, RZ, RZ, R74 ;  /* 0x000000ffff0c7224 */ /* 0x000fc600078e004a */
[C---:B------:R-:W-:Y:S01]  /*3d80*/  ISETP.GE.U32.AND P1, PT, R6.reuse, 0x1080, PT ;  /* 0x000010800600780c */ /* 0x040fe20003f26070 */
[----:B------:R-:W-:Y:S01]  /*3d90*/  IMAD.WIDE.U32 R4, R6, 0x3e0f83e1, RZ ;  /* 0x3e0f83e106047825 */ /* 0x000fe200078e00ff */
[----:B------:R-:W-:-:S04]  /*3da0*/  SHF.R.S32.HI R6, RZ, 0x1f, R21 ;  /* 0x0000001fff067819 */ /* 0x000fc80000011415 */
[----:B------:R-:W-:-:S04]  /*3db0*/  SHF.R.U32.HI R3, RZ, 0xa, R5 ;  /* 0x0000000aff037819 */ /* 0x000fc80000011605 */
[----:B------:R-:W-:-:S04]  /*3dc0*/  LOP3.LUT R3, R3, 0x1, RZ, 0xc0, !PT ;  /* 0x0000000103037812 */ /* 0x000fc800078ec0ff */
[----:B------:R-:W-:-:S04]  /*3dd0*/  ISETP.NE.U32.AND P0, PT, R3, 0x1, PT ;  /* 0x000000010300780c */ /* 0x000fc80003f05070 */
[----:B------:R-:W-:-:S13]  /*3de0*/  ISETP.NE.U32.AND.EX P0, PT, RZ, RZ, PT, P0 ;  /* 0x000000ffff00720c */ /* 0x000fda0003f05100 */
[----:B------:R-:W-:Y:S05]  /*3df0*/  @!P0 BRA `(.L_x_1641) ;  /* 0x0000000000a48947 */ /* 0x000fea0003800000 */
[----:B------:R-:W-:Y:S01]  /*3e00*/  IADD3 R12, P0, R74, R21, RZ ;  /* 0x000000154a0c7210 */ /* 0x000fe20007f1e0ff */
[----:B------:R-:W-:Y:S01]  /*3e10*/  VIADD R3, R21, 0x180 ;  /* 0x0000018015037836 */ /* 0x000fe20000000000 */
[----:B------:R-:W-:-:S03]  /*3e20*/  ULDC.64 UR4, c[0x0][0x210] ;  /* 0x0000840000047ab9 */ /* 0x000fc60000000a00 */
[----:B------:R-:W-:Y:S01]  /*3e30*/  IMAD.X R5, R0, 0x1, R6, P0 ;  /* 0x0000000100057824 */ /* 0x000fe200000e0606 */
[----:B------:R-:W-:Y:S01]  /*3e40*/  IADD3 R7, P0, R74, R3, RZ ;  /* 0x000000034a077210 */ /* 0x000fe20007f1e0ff */
[----:B------:R-:W-:-:S03]  /*3e50*/  IMAD.SHL.U32 R10, R12, 0x2, RZ ;  /* 0x000000020c0a7824 */ /* 0x000fc600078e00ff */
[----:B------:R-:W-:Y:S02]  /*3e60*/  LEA.HI.X.SX32 R8, R3, R0, 0x1, P0 ;  /* 0x0000000003087211 */ /* 0x000fe400000f0eff */
[----:B------:R-:W-:Y:S02]  /*3e70*/  SHF.L.U64.HI R12, R12, 0x1, R5 ;  /* 0x000000010c0c7819 */ /* 0x000fe40000010205 */
[----:B------:R-:W-:Y:S02]  /*3e80*/  IADD3 R4, P0, R10, UR4, RZ ;  /* 0x000000040a047c10 */ /* 0x000fe4000ff1e0ff */
[C---:B------:R-:W-:Y:S02]  /*3e90*/  LEA R2, P2, R7.reuse, UR4, 0x1 ;  /* 0x0000000407027c11 */ /* 0x040fe4000f8408ff */
[----:B------:R-:W-:Y:S02]  /*3ea0*/  IADD3.X R5, R12, UR5, RZ, P0, !PT ;  /* 0x000000050c057c10 */ /* 0x000fe400087fe4ff */
[----:B------:R-:W-:-:S03]  /*3eb0*/  LEA.HI.X R3, R7, UR5, R8, 0x1, P2 ;  /* 0x0000000507037c11 */ /* 0x000fc600090f0c08 */
[----:B------:R1:W2:Y:S04]  /*3ec0*/  LDG.E.U16 R7, desc[UR6][R4.64] ;  /* 0x0000000604077981 */ /* 0x0002a8000c1e1500 */
[----:B------:R-:W4:Y:S04]  /*3ed0*/  LDG.E.U16 R9, desc[UR6][R2.64] ;  /* 0x0000000602097981 */ /* 0x000f28000c1e1500 */
[----:B------:R-:W5:Y:S04]  /*3ee0*/  LDG.E.U16 R11, desc[UR6][R2.64+0x300] ;  /* 0x00030006020b7981 */ /* 0x000f68000c1e1500 */
[----:B------:R-:W3:Y:S04]  /*3ef0*/  LDG.E.U16 R17, desc[UR6][R2.64+0x600] ;  /* 0x0006000602117981 */ /* 0x000ee8000c1e1500 */
[----:B------:R-:W3:Y:S04]  /*3f00*/  LDG.E.U16 R19, desc[UR6][R2.64+0x900] ;  /* 0x0009000602137981 */ /* 0x000ee8000c1e1500 */
[----:B------:R-:W3:Y:S04]  /*3f10*/  LDG.E.U16 R23, desc[UR6][R2.64+0xc00] ;  /* 0x000c000602177981 */ /* 0x000ee8000c1e1500 */
[----:B------:R-:W3:Y:S04]  /*3f20*/  LDG.E.U16 R25, desc[UR6][R2.64+0xf00] ;  /* 0x000f000602197981 */ /* 0x000ee8000c1e1500 */
[----:B------:R-:W3:Y:S04]  /*3f30*/  LDG.E.U16 R27, desc[UR6][R2.64+0x1200] ;  /* 0x00120006021b7981 */ /* 0x000ee8000c1e1500 */
[----:B------:R-:W3:Y:S04]  /*3f40*/  LDG.E.U16 R29, desc[UR6][R2.64+0x1500] ;  /* 0x00150006021d7981 */ /* 0x000ee8000c1e1500 */
[----:B------:R-:W3:Y:S04]  /*3f50*/  LDG.E.U16 R31, desc[UR6][R2.64+0x1800] ;  /* 0x00180006021f7981 */ /* 0x000ee8000c1e1500 */
[----:B------:R0:W3:Y:S01]  /*3f60*/  LDG.E.U16 R33, desc[UR6][R2.64+0x1b00] ;  /* 0x001b000602217981 */ /* 0x0000e2000c1e1500 */
[----:B------:R-:W-:Y:S05]  /*3f70*/  WARPSYNC.ALL ;  /* 0x0000000000007948 */ /* 0x000fea0003800000 */
[----:B------:R-:W-:Y:S01]  /*3f80*/  ULDC.64 UR4, c[0x0][0x218] ;  /* 0x0000860000047ab9 */ /* 0x000fe20000000a00 */
[----:B------:R-:W-:Y:S01]  /*3f90*/  BAR.SYNC.DEFER_BLOCKING 0x0 ;  /* 0x0000000000007b1d */ /* 0x000fe20000010000 */
[----:B-1----:R-:W-:-:S04]  /*3fa0*/  IADD3 R4, P0, R10, UR4, RZ ;  /* 0x000000040a047c10 */ /* 0x002fc8000ff1e0ff */
[----:B------:R-:W-:Y:S01]  /*3fb0*/  IADD3.X R5, R12, UR5, RZ, P0, !PT ;  /* 0x000000050c057c10 */ /* 0x000fe200087fe4ff */
[----:B------:R-:W-:-:S04]  /*3fc0*/  VIADD R12, R74, 0x1080 ;  /* 0x000010804a0c7836 */ /* 0x000fc80000000000 */
[----:B0-----:R-:W-:Y:S01]  /*3fd0*/  IMAD.IADD R2, R15, 0x1, -R12 ;  /* 0x000000010f027824 */ /* 0x001fe200078e0a0c */
[----:B--2---:R1:W-:Y:S04]  /*3fe0*/  STG.E.U16 desc[UR6][R4.64], R7 ;  /* 0x0000000704007986 */ /* 0x0043e8000c101506 */
[----:B----4-:R1:W-:Y:S04]  /*3ff0*/  STG.E.U16 desc[UR6][R4.64+0x300], R9 ;  /* 0x0003000904007986 */ /* 0x0103e8000c101506 */
[----:B-----5:R1:W-:Y:S04]  /*4000*/  STG.E.U16 desc[UR6][R4.64+0x600], R11 ;  /* 0x0006000b04007986 */ /* 0x0203e8000c101506 */
[----:B---3--:R1:W-:Y:S04]  /*4010*/  STG.E.U16 desc[UR6][R4.64+0x900], R17 ;  /* 0x0009001104007986 */ /* 0x0083e8000c101506 */
[----:B------:R1:W-:Y:S04]  /*4020*/  STG.E.U16 desc[UR6][R4.64+0xc00], R19 ;  /* 0x000c001304007986 */ /* 0x0003e8000c101506 */
[----:B------:R1:W-:Y:S04]  /*4030*/  STG.E.U16 desc[UR6][R4.64+0xf00], R23 ;  /* 0x000f001704007986 */ /* 0x0003e8000c101506 */
[----:B------:R1:W-:Y:S04]  /*4040*/  STG.E.U16 desc[UR6][R4.64+0x1200], R25 ;  /* 0x0012001904007986 */ /* 0x0003e8000c101506 */
[----:B------:R1:W-:Y:S04]  /*4050*/  STG.E.U16 desc[UR6][R4.64+0x1500], R27 ;  /* 0x0015001b04007986 */ /* 0x0003e8000c101506 */
[----:B------:R1:W-:Y:S04]  /*4060*/  STG.E.U16 desc[UR6][R4.64+0x1800], R29 ;  /* 0x0018001d04007986 */ /* 0x0003e8000c101506 */
[----:B------:R1:W-:Y:S04]  /*4070*/  STG.E.U16 desc[UR6][R4.64+0x1b00], R31 ;  /* 0x001b001f04007986 */ /* 0x0003e8000c101506 */
[----:B------:R1:W-:Y:S02]  /*4080*/  STG.E.U16 desc[UR6][R4.64+0x1e00], R33 ;  /* 0x001e002104007986 */ /* 0x0003e4000c101506 */
.L_x_1641:
[----:B------:R-:W-:Y:S05]  /*4090*/  @!P1 BRA `(.L_x_1640) ;  /* 0x00000004002c9947 */ /* 0x000fea0003800000 */
[C---:B-1----:R-:W-:Y:S01]  /*40a0*/  SHF.L.U64.HI R7, R21.reuse, 0x1, R6 ;  /* 0x0000000115077819 */ /* 0x042fe20000010206 */
[----:B------:R-:W-:Y:S01]  /*40b0*/  ULDC.64 UR4, c[0x0][0x218] ;  /* 0x0000860000047ab9 */ /* 0x000fe20000000a00 */
[----:B------:R-:W-:Y:S02]  /*40c0*/  IMAD.SHL.U32 R6, R21, 0x2, RZ ;  /* 0x0000000215067824 */ /* 0x000fe400078e00ff */
[----:B------:R-:W-:Y:S02]  /*40d0*/  VIADD R5, R12, 0x1080 ;  /* 0x000010800c057836 */ /* 0x000fe40000000000 */
[----:B------:R-:W-:Y:S02]  /*40e0*/  IMAD.U32 R45, RZ, RZ, UR4 ;  /* 0x00000004ff2d7e24 */ /* 0x000fe4000f8e00ff */
[----:B------:R-:W-:Y:S01]  /*40f0*/  IMAD.U32 R47, RZ, RZ, UR5 ;  /* 0x00000005ff2f7e24 */ /* 0x000fe2000f8e00ff */
[----:B------:R-:W-:Y:S01]  /*4100*/  ULDC.64 UR4, c[0x0][0x210] ;  /* 0x0000840000047ab9 */ /* 0x000fe20000000a00 */
[----:B------:R-:W-:-:S04]  /*4110*/  IMAD.WIDE R4, R5, 0x2, R6 ;  /* 0x0000000205047825 */ /* 0x000fc800078e0206 */
[----:B------:R-:W-:Y:S02]  /*4120*/  IMAD.U32 R41, RZ, RZ, UR4 ;  /* 0x00000004ff297e24 */ /* 0x000fe4000f8e00ff */
[----:B------:R-:W-:Y:S02]  /*4130*/  IMAD.U32 R43, RZ, RZ, UR5 ;  /* 0x00000005ff2b7e24 */ /* 0x000fe4000f8e00ff */
[----:B------:R-:W-:Y:S02]  /*4140*/  IMAD.IADD R2, R15, 0x1, -R12 ;  /* 0x000000010f027824 */ /* 0x000fe400078e0a0c */
[----:B------:R-:W-:-:S07]  /*4150*/  IMAD.WIDE R6, R12, 0x2, R6 ;  /* 0x000000020c067825 */ /* 0x000fce00078e0206 */
.L_x_1642:
[----:B------:R-:W-:-:S05]  /*4160*/  IADD3 R8, P0, R6, R41, RZ ;  /* 0x0000002906087210 */ /* 0x000fca0007f1e0ff */
[----:B------:R-:W-:-:S05]  /*4170*/  IMAD.X R9, R7, 0x1, R43, P0 ;  /* 0x0000000107097824 */ /* 0x000fca00000e062b */
[----:B0-----:R-:W2:Y:S04]  /*4180*/  LDG.E.U16 R3, desc[UR6][R8.64] ;  /* 0x0000000608037981 */ /* 0x001ea8000c1e1500 */
        /* <DEDUP_REMOVED lines=9> */
[----:B------:R-:W3:Y:S01]  /*4220*/  LDG.E.U16 R39, desc[UR6][R8.64+0x1e00] ;  /* 0x001e000608277981 */ /* 0x000ee2000c1e1500 */
[----:B------:R-:W-:Y:S05]  /*4230*/  WARPSYNC.ALL ;  /* 0x0000000000007948 */ /* 0x000fea0003800000 */
[----:B------:R-:W-:Y:S01]  /*4240*/  BAR.SYNC.DEFER_BLOCKING 0x0 ;  /* 0x0000000000007b1d */ /* 0x000fe20000010000 */
[----:B------:R-:W-:-:S05]  /*4250*/  IADD3 R10, P0, R6, R45, RZ ;  /* 0x0000002d060a7210 */ /* 0x000fca0007f1e0ff */
[----:B------:R-:W-:Y:S01]  /*4260*/  IMAD.X R11, R7, 0x1, R47, P0 ;  /* 0x00000001070b7824 */ /* 0x000fe200000e062f */
[----:B------:R-:W-:-:S05]  /*4270*/  IADD3 R16, P0, R4, R41, RZ ;  /* 0x0000002904107210 */ /* 0x000fca0007f1e0ff */
[----:B------:R-:W-:Y:S01]  /*4280*/  IMAD.X R17, R5, 0x1, R43, P0 ;  /* 0x0000000105117824 */ /* 0x000fe200000e062b */
        /* <DEDUP_REMOVED lines=10> */
[----:B------:R0:W-:Y:S04]  /*4330*/  STG.E.U16 desc[UR6][R10.64+0x1e00], R39 ;  /* 0x001e00270a007986 */ /* 0x0001e8000c101506 */
[----:B------:R-:W5:Y:S04]  /*4340*/  LDG.E.U16 R17, desc[UR6][R16.64] ;  /* 0x0000000610117981 */ /* 0x000f68000c1e1500 */
[----:B-1----:R-:W5:Y:S04]  /*4350*/  LDG.E.U16 R3, desc[UR6][R8.64+0x2400] ;  /* 0x0024000608037981 */ /* 0x002f68000c1e1500 */
[----:B--2---:R-:W2:Y:S04]  /*4360*/  LDG.E.U16 R19, desc[UR6][R8.64+0x2700] ;  /* 0x0027000608137981 */ /* 0x004ea8000c1e1500 */
[----:B----4-:R-:W4:Y:S04]  /*4370*/  LDG.E.U16 R23, desc[UR6][R8.64+0x2a00] ;  /* 0x002a000608177981 */ /* 0x010f28000c1e1500 */
[----:B---3--:R-:W3:Y:S04]  /*4380*/  LDG.E.U16 R25, desc[UR6][R8.64+0x2d00] ;  /* 0x002d000608197981 */ /* 0x008ee8000c1e1500 */
[----:B-----5:R-:W5:Y:S04]  /*4390*/  LDG.E.U16 R27, desc[UR6][R8.64+0x3000] ;  /* 0x00300006081b7981 */ /* 0x020f68000c1e1500 */
[----:B0-----:R-:W5:Y:S04]  /*43a0*/  LDG.E.U16 R29, desc[UR6][R8.64+0x3300] ;  /* 0x00330006081d7981 */ /* 0x001f68000c1e1500 */
[----:B------:R-:W5:Y:S04]  /*43b0*/  LDG.E.U16 R31, desc[UR6][R8.64+0x3600] ;  /* 0x00360006081f7981 */ /* 0x000f68000c1e1500 */
[----:B------:R-:W5:Y:S04]  /*43c0*/  LDG.E.U16 R33, desc[UR6][R8.64+0x3900] ;  /* 0x0039000608217981 */ /* 0x000f68000c1e1500 */
[----:B------:R-:W5:Y:S04]  /*43d0*/  LDG.E.U16 R35, desc[UR6][R8.64+0x3c00] ;  /* 0x003c000608237981 */ /* 0x000f68000c1e1500 */
[----:B------:R-:W5:Y:S01]  /*43e0*/  LDG.E.U16 R37, desc[UR6][R8.64+0x3f00] ;  /* 0x003f000608257981 */ /* 0x000f62000c1e1500 */
[----:B------:R-:W-:Y:S01]  /*43f0*/  BAR.SYNC.DEFER_BLOCKING 0x0 ;  /* 0x0000000000007b1d */ /* 0x000fe20000010000 */
[----:B------:R-:W-:Y:S01]  /*4400*/  IADD3 R10, P0, R4, R45, RZ ;  /* 0x0000002d040a7210 */ /* 0x000fe20007f1e0ff */
[----:B------:R-:W-:Y:S01]  /*4410*/  VIADD R2, R2, 0xffffdf00 ;  /* 0xffffdf0002027836 */ /* 0x000fe20000000000 */
[----:B------:R-:W-:Y:S01]  /*4420*/  IADD3 R41, P1, R41, 0x4200, RZ ;  /* 0x0000420029297810 */ /* 0x000fe20007f3e0ff */
[----:B------:R-:W-:Y:S01]  /*4430*/  VIADD R12, R12, 0x2100 ;  /* 0x000021000c0c7836 */ /* 0x000fe20000000000 */
[----:B------:R-:W-:Y:S01]  /*4440*/  IADD3 R45, P2, R45, 0x4200, RZ ;  /* 0x000042002d2d7810 */ /* 0x000fe20007f5e0ff */
[----:B------:R-:W-:Y:S01]  /*4450*/  IMAD.X R11, R5, 0x1, R47, P0 ;  /* 0x00000001050b7824 */ /* 0x000fe200000e062f */
[----:B------:R-:W-:Y:S01]  /*4460*/  ISETP.GT.AND P0, PT, R2, 0x107f, PT ;  /* 0x0000107f0200780c */ /* 0x000fe20003f04270 */
[----:B------:R-:W-:-:S02]  /*4470*/  IMAD.X R43, RZ, RZ, R43, P1 ;  /* 0x000000ffff2b7224 */ /* 0x000fc400008e062b */
[----:B------:R-:W-:Y:S01]  /*4480*/  IMAD.X R47, RZ, RZ, R47, P2 ;  /* 0x000000ffff2f7224 */ /* 0x000fe200010e062f */
[----:B------:R0:W-:Y:S04]  /*4490*/  STG.E.U16 desc[UR6][R10.64], R17 ;  /* 0x000000110a007986 */ /* 0x0001e8000c101506 */
[----:B------:R0:W-:Y:S04]  /*44a0*/  STG.E.U16 desc[UR6][R10.64+0x300], R3 ;  /* 0x000300030a007986 */ /* 0x0001e8000c101506 */
[----:B--2---:R0:W-:Y:S04]  /*44b0*/  STG.E.U16 desc[UR6][R10.64+0x600], R19 ;  /* 0x000600130a007986 */ /* 0x0041e8000c101506 */
[----:B----4-:R0:W-:Y:S04]  /*44c0*/  STG.E.U16 desc[UR6][R10.64+0x900], R23 ;  /* 0x000900170a007986 */ /* 0x0101e8000c101506 */
[----:B---3--:R0:W-:Y:S04]  /*44d0*/  STG.E.U16 desc[UR6][R10.64+0xc00], R25 ;  /* 0x000c00190a007986 */ /* 0x0081e8000c101506 */
[----:B-----5:R0:W-:Y:S04]  /*44e0*/  STG.E.U16 desc[UR6][R10.64+0xf00], R27 ;  /* 0x000f001b0a007986 */ /* 0x0201e8000c101506 */
[----:B------:R0:W-:Y:S04]  /*44f0*/  STG.E.U16 desc[UR6][R10.64+0x1200], R29 ;  /* 0x0012001d0a007986 */ /* 0x0001e8000c101506 */
[----:B------:R0:W-:Y:S04]  /*4500*/  STG.E.U16 desc[UR6][R10.64+0x1500], R31 ;  /* 0x0015001f0a007986 */ /* 0x0001e8000c101506 */
[----:B------:R0:W-:Y:S04]  /*4510*/  STG.E.U16 desc[UR6][R10.64+0x1800], R33 ;  /* 0x001800210a007986 */ /* 0x0001e8000c101506 */
[----:B------:R0:W-:Y:S04]  /*4520*/  STG.E.U16 desc[UR6][R10.64+0x1b00], R35 ;  /* 0x001b00230a007986 */ /* 0x0001e8000c101506 */
[----:B------:R0:W-:Y:S01]  /*4530*/  STG.E.U16 desc[UR6][R10.64+0x1e00], R37 ;  /* 0x001e00250a007986 */ /* 0x0001e2000c101506 */
[----:B------:R-:W-:Y:S05]  /*4540*/  @P0 BRA `(.L_x_1642) ;  /* 0xfffffffc00040947 */ /* 0x000fea000383ffff */
.L_x_1640:
[----:B------:R-:W-:-:S13]  /*4550*/  ISETP.GT.AND P0, PT, R15, R12, PT ;  /* 0x0000000c0f00720c */ /* 0x000fda0003f04270 */
[----:B------:R-:W-:Y:S05]  /*4560*/  @!P0 BRA `(.L_x_1643) ;  /* 0x0000000400308947 */ /* 0x000fea0003800000 */
[C---:B-1----:R-:W-:Y:S01]  /*4570*/  VIADD R9, R21.reuse, 0x180 ;  /* 0x0000018015097836 */ /* 0x042fe20000000000 */
[----:B------:R-:W-:Y:S01]  /*4580*/  SHF.R.S32.HI R8, RZ, 0x1f, R12 ;  /* 0x0000001fff087819 */ /* 0x000fe2000001140c */
[C---:B------:R-:W-:Y:S01]  /*4590*/  VIADD R5, R21.reuse, 0x300 ;  /* 0x0000030015057836 */ /* 0x040fe20000000000 */
[-C--:B0-----:R-:W-:Y:S01]  /*45a0*/  IADD3 R10, P1, R21, R12.reuse, RZ ;  /* 0x0000000c150a7210 */ /* 0x081fe20007f3e0ff */
[----:B------:R-:W-:Y:S01]  /*45b0*/  ULDC.64 UR4, c[0x0][0x210] ;  /* 0x0000840000047ab9 */ /* 0x000fe20000000a00 */
[----:B------:R-:W-:Y:S01]  /*45c0*/  IADD3 R7, P2, R9, R12, RZ ;  /* 0x0000000c09077210 */ /* 0x000fe20007f5e0ff */
[----:B------:R-:W-:Y:S01]  /*45d0*/  VIADD R23, R21, 0x600 ;  /* 0x0000060015177836 */ /* 0x000fe20000000000 */
[----:B------:R-:W-:Y:S01]  /*45e0*/  ISETP.GE.AND P6, PT, R9, R2, PT ;  /* 0x000000020900720c */ /* 0x000fe20003fc6270 */
[C---:B------:R-:W-:Y:S01]  /*45f0*/  VIADD R27, R21.reuse, 0x780 ;  /* 0x00000780151b7836 */ /* 0x040fe20000000000 */
[-C--:B------:R-:W-:Y:S02]  /*4600*/  LEA.HI.X.SX32 R35, R21, R8.reuse, 0x1, P1 ;  /* 0x0000000815237211 */ /* 0x080fe400008f0eff */
[----:B------:R-:W-:Y:S01]  /*4610*/  LEA.HI.X.SX32 R8, R9, R8, 0x1, P2 ;  /* 0x0000000809087211 */ /* 0x000fe200010f0eff */
[----:B------:R-:W-:Y:S01]  /*4620*/  VIADD R9, R21, 0x480 ;  /* 0x0000048015097836 */ /* 0x000fe20000000000 */
[----:B------:R-:W-:-:S02]  /*4630*/  LEA R4, P2, R7, UR4, 0x1 ;  /* 0x0000000407047c11 */ /* 0x000fc4000f8408ff */
[-C--:B------:R-:W-:Y:S02]  /*4640*/  ISETP.GE.AND P5, PT, R5, R2.reuse, PT ;  /* 0x000000020500720c */ /* 0x080fe40003fa6270 */
[----:B------:R-:W-:Y:S02]  /*4650*/  LEA.HI.X R5, R7, UR5, R8, 0x1, P2 ;  /* 0x0000000507057c11 */ /* 0x000fe400090f0c08 */
[-C--:B------:R-:W-:Y:S02]  /*4660*/  ISETP.GE.AND P0, PT, R21, R2.reuse, PT ;  /* 0x000000021500720c */ /* 0x080fe40003f06270 */
[----:B------:R-:W-:Y:S01]  /*4670*/  LOP3.LUT R13, R13, 0xfffffff7, RZ, 0xc0, !PT ;  /* 0xfffffff70d0d7812 */ /* 0x000fe200078ec0ff */
[----:B------:R-:W2:Y:S01]  /*4680*/  @!P6 LDG.E.U16 R11, desc[UR6][R4.64] ;  /* 0x00000006040be981 */ /* 0x000ea2000c1e1500 */
[----:B------:R-:W-:Y:S02]  /*4690*/  ISETP.GE.AND P4, PT, R9, R2, PT ;  /* 0x000000020900720c */ /* 0x000fe40003f86270 */
[----:B------:R-:W-:-:S02]  /*46a0*/  @P6 LOP3.LUT R13, R13, 0x8, RZ, 0xfc, !PT ;  /* 0x000000080d0d6812 */ /* 0x000fc400078efcff */
[----:B------:R-:W-:Y:S01]  /*46b0*/  ISETP.GE.AND P3, PT, R23, R2, PT ;  /* 0x000000021700720c */ /* 0x000fe20003f66270 */
[----:B------:R-:W4:Y:S01]  /*46c0*/  @!P5 LDG.E.U16 R17, desc[UR6][R4.64+0x300] ;  /* 0x000300060411d981 */ /* 0x000f22000c1e1500 */
[----:B------:R-:W-:-:S03]  /*46d0*/  LOP3.LUT R13, R13, 0xfffffffb, RZ, 0xc0, !PT ;  /* 0xfffffffb0d0d7812 */ /* 0x000fc600078ec0ff */
[C---:B------:R-:W-:Y:S02]  /*46e0*/  @!P0 LEA R6, P1, R10.reuse, UR4, 0x1 ;  /* 0x000000040a068c11 */ /* 0x040fe4000f8208ff */
[----:B------:R-:W-:Y:S02]  /*46f0*/  @P5 LOP3.LUT R13, R13, 0x4, RZ, 0xfc, !PT ;  /* 0x000000040d0d5812 */ /* 0x000fe400078efcff */
[C-C-:B------:R-:W-:Y:S01]  /*4700*/  @!P0 LEA.HI.X R7, R10.reuse, UR5, R35.reuse, 0x1, P1 ;  /* 0x000000050a078c11 */ /* 0x140fe200088f0c23 */
[----:B------:R-:W-:Y:S05]  /*4710*/  WARPSYNC.ALL ;  /* 0x0000000000007948 */ /* 0x000fea0003800000 */
[----:B------:R-:W-:Y:S01]  /*4720*/  ULDC.64 UR4, c[0x0][0x218] ;  /* 0x0000860000047ab9 */ /* 0x000fe20000000a00 */
[----:B------:R-:W-:Y:S01]  /*4730*/  LOP3.LUT R13, R13, 0xfffffffd, RZ, 0xc0, !PT ;  /* 0xfffffffd0d0d7812 */ /* 0x000fe200078ec0ff */
[C---:B------:R-:W-:Y:S01]  /*4740*/  VIADD R23, R21.reuse, 0x900 ;  /* 0x0000090015177836 */ /* 0x040fe20000000000 */
[C---:B------:R-:W-:Y:S01]  /*4750*/  LEA R8, P1, R10.reuse, UR4, 0x1 ;  /* 0x000000040a087c11 */ /* 0x040fe2000f8208ff */
[----:B------:R-:W-:Y:S01]  /*4760*/  VIADD R39, R21, 0xd80 ;  /* 0x00000d8015277836 */ /* 0x000fe20000000000 */
[----:B------:R-:W-:Y:S01]  /*4770*/  @P4 LOP3.LUT R13, R13, 0x2, RZ, 0xfc, !PT ;  /* 0x000000020d0d4812 */ /* 0x000fe200078efcff */
[C---:B------:R-:W-:Y:S01]  /*4780*/  VIADD R43, R21.reuse, 0xf00 ;  /* 0x00000f00152b7836 */ /* 0x040fe20000000000 */
[----:B------:R-:W-:Y:S01]  /*4790*/  LEA.HI.X R9, R10, UR5, R35, 0x1, P1 ;  /* 0x000000050a097c11 */ /* 0x000fe200088f0c23 */
[----:B------:R-:W-:Y:S01]  /*47a0*/  VIADD R35, R21, 0xc00 ;  /* 0x00000c0015237836 */ /* 0x000fe20000000000 */
[-C--:B------:R-:W-:Y:S01]  /*47b0*/  ISETP.GE.AND P1, PT, R27, R2.reuse, PT ;  /* 0x000000021b00720c */ /* 0x080fe20003f26270 */
[----:B------:R-:W-:Y:S01]  /*47c0*/  VIADD R27, R21, 0xa80 ;  /* 0x00000a80151b7836 */ /* 0x000fe20000000000 */
[----:B------:R-:W-:Y:S01]  /*47d0*/  LOP3.LUT R13, R13, 0xfffffffe, RZ, 0xc0, !PT ;  /* 0xfffffffe0d0d7812 */ /* 0x000fe200078ec0ff */
[----:B------:R0:W5:Y:S01]  /*47e0*/  @!P0 LDG.E.U16 R3, desc[UR6][R6.64] ;  /* 0x0000000606038981 */ /* 0x000162000c1e1500 */
[----:B------:R-:W-:-:S02]  /*47f0*/  ISETP.GE.AND P2, PT, R23, R2, PT ;  /* 0x000000021700720c */ /* 0x000fc40003f46270 */
[----:B------:R-:W-:Y:S01]  /*4800*/  @P3 LOP3.LUT R13, R13, 0x1, RZ, 0xfc, !PT ;  /* 0x000000010d0d3812 */ /* 0x000fe200078efcff */
[----:B------:R-:W3:Y:S01]  /*4810*/  @!P4 LDG.E.U16 R19, desc[UR6][R4.64+0x600] ;  /* 0x000600060413c981 */ /* 0x000ee2000c1e1500 */
[-C--:B------:R-:W-:Y:S02]  /*4820*/  ISETP.GE.AND P4, PT, R35, R2.reuse, PT ;  /* 0x000000022300720c */ /* 0x080fe40003f86270 */
[-C--:B------:R-:W-:Y:S01]  /*4830*/  ISETP.GE.AND P5, PT, R39, R2.reuse, PT ;  /* 0x000000022700720c */ /* 0x080fe20003fa6270 */
[----:B------:R-:W3:Y:S01]  /*4840*/  @!P3 LDG.E.U16 R25, desc[UR6][R4.64+0x900] ;  /* 0x000900060419b981 */ /* 0x000ee2000c1e1500 */
[-C--:B------:R-:W-:Y:S02]  /*4850*/  ISETP.GE.AND P3, PT, R27, R2.reuse, PT ;  /* 0x000000021b00720c */ /* 0x080fe40003f66270 */
[----:B------:R-:W-:Y:S01]  /*4860*/  ISETP.GE.AND P6, PT, R43, R2, PT ;  /* 0x000000022b00720c */ /* 0x000fe20003fc6270 */
[----:B------:R-:W3:Y:S04]  /*4870*/  @!P1 LDG.E.U16 R29, desc[UR6][R4.64+0xc00] ;  /* 0x000c0006041d9981 */ /* 0x000ee8000c1e1500 */
[----:B------:R-:W3:Y:S04]  /*4880*/  @!P2 LDG.E.U16 R31, desc[UR6][R4.64+0xf00] ;  /* 0x000f0006041fa981 */ /* 0x000ee8000c1e1500 */
[----:B------:R-:W3:Y:S04]  /*4890*/  @!P4 LDG.E.U16 R37, desc[UR6][R4.64+0x1500] ;  /* 0x001500060425c981 */ /* 0x000ee8000c1e1500 */
[----:B------:R-:W3:Y:S04]  /*48a0*/  @!P3 LDG.E.U16 R33, desc[UR6][R4.64+0x1200] ;  /* 0x001200060421b981 */ /* 0x000ee8000c1e1500 */
[----:B------:R-:W3:Y:S04]  /*48b0*/  @!P5 LDG.E.U16 R41, desc[UR6][R4.64+0x1800] ;  /* 0x001800060429d981 */ /* 0x000ee8000c1e1500 */
[----:B------:R-:W3:Y:S01]  /*48c0*/  @!P6 LDG.E.U16 R45, desc[UR6][R4.64+0x1b00] ;  /* 0x001b0006042de981 */ /* 0x000ee2000c1e1500 */
[----:B------:R-:W-:Y:S01]  /*48d0*/  P2R R10, PR, RZ, 0x2 ;  /* 0x00000002ff0a7803 */ /* 0x000fe20000000000 */
[----:B------:R-:W-:Y:S01]  /*48e0*/  BAR.SYNC.DEFER_BLOCKING 0x0 ;  /* 0x0000000000007b1d */ /* 0x000fe20000010000 */
[----:B------:R-:W-:-:S04]  /*48f0*/  LOP3.LUT P1, RZ, R13, 0x2, RZ, 0xc0, !PT ;  /* 0x000000020dff7812 */ /* 0x000fc8000782c0ff */
[----:B0-----:R-:W-:Y:S02]  /*4900*/  P2R R7, PR, RZ, 0x2 ;  /* 0x00000002ff077803 */ /* 0x001fe40000000000 */
[----:B------:R-:W-:-:S04]  /*4910*/  LOP3.LUT P1, RZ, R13, 0x4, RZ, 0xc0, !PT ;  /* 0x000000040dff7812 */ /* 0x000fc8000782c0ff */
[----:B------:R-:W-:Y:S02]  /*4920*/  P2R R6, PR, RZ, 0x2 ;  /* 0x00000002ff067803 */ /* 0x000fe40000000000 */
[----:B------:R-:W-:-:S13]  /*4930*/  LOP3.LUT P1, RZ, R13, 0x8, RZ, 0xc0, !PT ;  /* 0x000000080dff7812 */ /* 0x000fda000782c0ff */
[----:B--2---:R2:W-:Y:S01]  /*4940*/  @!P1 STG.E.U16 desc[UR6][R8.64+0x300], R11 ;  /* 0x0003000b08009986 */ /* 0x0045e2000c101506 */
[----:B------:R-:W-:-:S13]  /*4950*/  ISETP.NE.AND P1, PT, R6, RZ, PT ;  /* 0x000000ff0600720c */ /* 0x000fda0003f25270 */
[----:B----4-:R2:W-:Y:S01]  /*4960*/  @!P1 STG.E.U16 desc[UR6][R8.64+0x600], R17 ;  /* 0x0006001108009986 */ /* 0x0105e2000c101506 */
[----:B------:R-:W-:-:S03]  /*4970*/  ISETP.NE.AND P1, PT, R7, RZ, PT ;  /* 0x000000ff0700720c */ /* 0x000fc60003f25270 */
[----:B-----5:R2:W-:Y:S01]  /*4980*/  @!P0 STG.E.U16 desc[UR6][R8.64], R3 ;  /* 0x0000000308008986 */ /* 0x0205e2000c101506 */
[----:B------:R-:W-:-:S09]  /*4990*/  LOP3.LUT P0, RZ, R13, 0x1, RZ, 0xc0, !PT ;  /* 0x000000010dff7812 */ /* 0x000fd2000780c0ff */
[----:B---3--:R2:W-:Y:S01]  /*49a0*/  @!P1 STG.E.U16 desc[UR6][R8.64+0x900], R19 ;  /* 0x0009001308009986 */ /* 0x0085e2000c101506 */
[----:B------:R-:W-:-:S03]  /*49b0*/  ISETP.NE.AND P1, PT, R10, RZ, PT ;  /* 0x000000ff0a00720c */ /* 0x000fc60003f25270 */
[----:B------:R2:W-:Y:S10]  /*49c0*/  @!P0 STG.E.U16 desc[UR6][R8.64+0xc00], R25 ;  /* 0x000c001908008986 */ /* 0x0005f4000c101506 */
[----:B------:R2:W-:Y:S04]  /*49d0*/  @!P1 STG.E.U16 desc[UR6][R8.64+0xf00], R29 ;  /* 0x000f001d08009986 */ /* 0x0005e8000c101506 */
[----:B------:R2:W-:Y:S04]  /*49e0*/  @!P2 STG.E.U16 desc[UR6][R8.64+0x1200], R31 ;  /* 0x0012001f0800a986 */ /* 0x0005e8000c101506 */
[----:B------:R2:W-:Y:S04]  /*49f0*/  @!P3 STG.E.U16 desc[UR6][R8.64+0x1500], R33 ;  /* 0x001500210800b986 */ /* 0x0005e8000c101506 */
[----:B------:R2:W-:Y:S04]  /*4a00*/  @!P4 STG.E.U16 desc[UR6][R8.64+0x1800], R37 ;  /* 0x001800250800c986 */ /* 0x0005e8000c101506 */
[----:B------:R2:W-:Y:S04]  /*4a10*/  @!P5 STG.E.U16 desc[UR6][R8.64+0x1b00], R41 ;  /* 0x001b00290800d986 */ /* 0x0005e8000c101506 */
[----:B------:R2:W-:Y:S02]  /*4a20*/  @!P6 STG.E.U16 desc[UR6][R8.64+0x1e00], R45 ;  /* 0x001e002d0800e986 */ /* 0x0005e4000c101506 */
.L_x_1643:
[----:B------:R-:W-:-:S13]  /*4a30*/  LOP3.LUT P0, RZ, R13, 0x10, RZ, 0xc0, !PT ;  /* 0x000000100dff7812 */ /* 0x000fda000780c0ff */
[----:B------:R-:W-:Y:S05]  /*4a40*/  @!P0 BRA `(.L_x_1644) ;  /* 0x0000000400f88947 */ /* 0x000fea0003800000 */
[----:B-1----:R-:W-:Y:S02]  /*4a50*/  IADD3 R4, -R74, -0x1080, R15 ;  /* 0xffffef804a047810 */ /* 0x002fe40007ffe10f */
[----:B0-----:R-:W-:Y:S02]  /*4a60*/  SHF.R.S32.HI R10, RZ, 0x1f, R21 ;  /* 0x0000001fff0a7819 */ /* 0x001fe40000011415 */
[C---:B------:R-:W-:Y:S01]  /*4a70*/  ISETP.GE.U32.AND P1, PT, R4.reuse, 0x1080, PT ;  /* 0x000010800400780c */ /* 0x040fe20003f26070 */
[----:B--2---:R-:W-:-:S05]  /*4a80*/  IMAD.WIDE.U32 R2, R4, 0x3e0f83e1, RZ ;  /* 0x3e0f83e104027825 */ /* 0x004fca00078e00ff */
        /* <DEDUP_REMOVED lines=17> */
[----:B------:R0:W2:Y:S04]  /*4ba0*/  LDG.E R7, desc[UR6][R4.64] ;  /* 0x0000000604077981 */ /* 0x0000a8000c1e1900 */
[----:B------:R-:W4:Y:S04]  /*4bb0*/  LDG.E R9, desc[UR6][R2.64] ;  /* 0x0000000602097981 */ /* 0x000f28000c1e1900 */
[----:B------:R-:W5:Y:S04]  /*4bc0*/  LDG.E R11, desc[UR6][R2.64+0x600] ;  /* 0x00060006020b7981 */ /* 0x000f68000c1e1900 */
[----:B------:R-:W3:Y:S04]  /*4bd0*/  LDG.E R13, desc[UR6][R2.64+0xc00] ;  /* 0x000c0006020d7981 */ /* 0x000ee8000c1e1900 */
[----:B------:R-:W3:Y:S04]  /*4be0*/  LDG.E R17, desc[UR6][R2.64+0x1200] ;  /* 0x0012000602117981 */ /* 0x000ee8000c1e1900 */
[----:B------:R-:W3:Y:S04]  /*4bf0*/  LDG.E R19, desc[UR6][R2.64+0x1800] ;  /* 0x0018000602137981 */ /* 0x000ee8000c1e1900 */
[----:B------:R-:W3:Y:S04]  /*4c00*/  LDG.E R23, desc[UR6][R2.64+0x1e00] ;  /* 0x001e000602177981 */ /* 0x000ee8000c1e1900 */
[----:B------:R-:W3:Y:S04]  /*4c10*/  LDG.E R25, desc[UR6][R2.64+0x2400] ;  /* 0x0024000602197981 */ /* 0x000ee8000c1e1900 */
[----:B------:R-:W3:Y:S04]  /*4c20*/  LDG.E R27, desc[UR6][R2.64+0x2a00] ;  /* 0x002a0006021b7981 */ /* 0x000ee8000c1e1900 */
[----:B------:R-:W3:Y:S04]  /*4c30*/  LDG.E R29, desc[UR6][R2.64+0x3000] ;  /* 0x00300006021d7981 */ /* 0x000ee8000c1e1900 */
[----:B------:R-:W3:Y:S01]  /*4c40*/  LDG.E R31, desc[UR6][R2.64+0x3600] ;  /* 0x00360006021f7981 */ /* 0x000ee2000c1e1900 */
[----:B------:R-:W-:Y:S05]  /*4c50*/  WARPSYNC.ALL ;  /* 0x0000000000007948 */ /* 0x000fea0003800000 */
[----:B------:R-:W-:Y:S01]  /*4c60*/  ULDC.64 UR4, c[0x0][0x228] ;  /* 0x00008a0000047ab9 */ /* 0x000fe20000000a00 */
[----:B------:R-:W-:Y:S01]  /*4c70*/  VIADD R74, R74, 0x1080 ;  /* 0x000010804a4a7836 */ /* 0x000fe20000000000 */
[----:B------:R-:W-:Y:S01]  /*4c80*/  BAR.SYNC.DEFER_BLOCKING 0x0 ;  /* 0x0000000000007b1d */ /* 0x000fe20000010000 */
[----:B0-----:R-:W-:-:S02]  /*4c90*/  IADD3 R4, P0, R6, UR4, RZ ;  /* 0x0000000406047c10 */ /* 0x001fc4000ff1e0ff */
[----:B------:R-:W-:Y:S02]  /*4ca0*/  IMAD.IADD R73, R15, 0x1, -R74 ;  /* 0x000000010f497824 */ /* 0x000fe400078e0a4a */
[----:B------:R-:W-:-:S05]  /*4cb0*/  IADD3.X R5, R8, UR5, RZ, P0, !PT ;  /* 0x0000000508057c10 */ /* 0x000fca00087fe4ff */
[----:B--2---:R0:W-:Y:S04]  /*4cc0*/  STG.E desc[UR6][R4.64], R7 ;  /* 0x0000000704007986 */ /* 0x0041e8000c101906 */
[----:B----4-:R0:W-:Y:S04]  /*4cd0*/  STG.E desc[UR6][R4.64+0x600], R9 ;  /* 0x0006000904007986 */ /* 0x0101e8000c101906 */
[----:B-----5:R0:W-:Y:S04]  /*4ce0*/  STG.E desc[UR6][R4.64+0xc00], R11 ;  /* 0x000c000b04007986 */ /* 0x0201e8000c101906 */
[----:B---3--:R0:W-:Y:S04]  /*4cf0*/  STG.E desc[UR6][R4.64+0x1200], R13 ;  /* 0x0012000d04007986 */ /* 0x0081e8000c101906 */
[----:B------:R0:W-:Y:S04]  /*4d00*/  STG.E desc[UR6][R4.64+0x1800], R17 ;  /* 0x0018001104007986 */ /* 0x0001e8000c101906 */
[----:B------:R0:W-:Y:S04]  /*4d10*/  STG.E desc[UR6][R4.64+0x1e00], R19 ;  /* 0x001e001304007986 */ /* 0x0001e8000c101906 */
[----:B------:R0:W-:Y:S04]  /*4d20*/  STG.E desc[UR6][R4.64+0x2400], R23 ;  /* 0x0024001704007986 */ /* 0x0001e8000c101906 */
[----:B------:R0:W-:Y:S04]  /*4d30*/  STG.E desc[UR6][R4.64+0x2a00], R25 ;  /* 0x002a001904007986 */ /* 0x0001e8000c101906 */
[----:B------:R0:W-:Y:S04]  /*4d40*/  STG.E desc[UR6][R4.64+0x3000], R27 ;  /* 0x0030001b04007986 */ /* 0x0001e8000c101906 */
[----:B------:R0:W-:Y:S04]  /*4d50*/  STG.E desc[UR6][R4.64+0x3600], R29 ;  /* 0x0036001d04007986 */ /* 0x0001e8000c101906 */
[----:B------:R0:W-:Y:S02]  /*4d60*/  STG.E desc[UR6][R4.64+0x3c00], R31 ;  /* 0x003c001f04007986 */ /* 0x0001e4000c101906 */
.L_x_1645:
[----:B------:R-:W-:Y:S05]  /*4d70*/  @!P1 BRA `(.L_x_1644) ;  /* 0x00000004002c9947 */ /* 0x000fea0003800000 */
[----:B------:R-:W-:Y:S01]  /*4d80*/  ULDC.64 UR4, c[0x0][0x228] ;  /* 0x00008a0000047ab9 */ /* 0x000fe20000000a00 */
[C---:B------:R-:W-:Y:S01]  /*4d90*/  SHF.L.U64.HI R3, R21.reuse, 0x2, R10 ;  /* 0x0000000215037819 */ /* 0x040fe2000001020a */
[----:B------:R-:W-:Y:S02]  /*4da0*/  IMAD.SHL.U32 R2, R21, 0x4, RZ ;  /* 0x0000000415027824 */ /* 0x000fe400078e00ff */
[----:B0-----:R-:W-:Y:S02]  /*4db0*/  VIADD R9, R74, 0x1080 ;  /* 0x000010804a097836 */ /* 0x001fe40000000000 */
[----:B------:R-:W-:Y:S02]  /*4dc0*/  IMAD.U32 R43, RZ, RZ, UR4 ;  /* 0x00000004ff2b7e24 */ /* 0x000fe4000f8e00ff */
[----:B------:R-:W-:Y:S01]  /*4dd0*/  IMAD.U32 R45, RZ, RZ, UR5 ;  /* 0x00000005ff2d7e24 */ /* 0x000fe2000f8e00ff */
[----:B------:R-:W-:Y:S01]  /*4de0*/  ULDC.64 UR4, c[0x0][0x220] ;  /* 0x0000880000047ab9 */ /* 0x000fe20000000a00 */
[----:B------:R-:W-:-:S02]  /*4df0*/  IMAD.IADD R73, R15, 0x1, -R74 ;  /* 0x000000010f497824 */ /* 0x000fc400078e0a4a */
[----:B------:R-:W-:Y:S02]  /*4e00*/  IMAD.U32 R39, RZ, RZ, UR4 ;  /* 0x00000004ff277e24 */ /* 0x000fe4000f8e00ff */
[----:B------:R-:W-:Y:S02]  /*4e10*/  IMAD.U32 R41, RZ, RZ, UR5 ;  /* 0x00000005ff297e24 */ /* 0x000fe4000f8e00ff */
[----:B------:R-:W-:-:S04]  /*4e20*/  IMAD.WIDE R8, R9, 0x4, R2 ;  /* 0x0000000409087825 */ /* 0x000fc800078e0202 */
[----:B------:R-:W-:-:S07]  /*4e30*/  IMAD.WIDE R10, R74, 0x4, R2 ;  /* 0x000000044a0a7825 */ /* 0x000fce00078e0202 */
.L_x_1646:
[----:B------:R-:W-:-:S05]  /*4e40*/  IADD3 R2, P0, R10, R39, RZ ;  /* 0x000000270a027210 */ /* 0x000fca0007f1e0ff */
[----:B------:R-:W-:-:S05]  /*4e50*/  IMAD.X R3, R11, 0x1, R41, P0 ;  /* 0x000000010b037824 */ /* 0x000fca00000e0629 */
[----:B0-----:R-:W2:Y:S04]  /*4e60*/  LDG.E R13, desc[UR6][R2.64] ;  /* 0x00000006020d7981 */ /* 0x001ea8000c1e1900 */
        /* <DEDUP_REMOVED lines=11> */
[----:B------:R-:W-:Y:S01]  /*4f20*/  BAR.SYNC.DEFER_BLOCKING 0x0 ;  /* 0x0000000000007b1d */ /* 0x000fe20000010000 */
[----:B------:R-:W-:-:S05]  /*4f30*/  IADD3 R4, P0, R10, R43, RZ ;  /* 0x0000002b0a047210 */ /* 0x000fca0007f1e0ff */
[----:B------:R-:W-:Y:S01]  /*4f40*/  IMAD.X R5, R11, 0x1, R45, P0 ;  /* 0x000000010b057824 */ /* 0x000fe200000e062d */
[----:B------:R-:W-:-:S05]  /*4f50*/  IADD3 R6, P0, R8, R39, RZ ;  /* 0x0000002708067210 */ /* 0x000fca0007f1e0ff */
[----:B------:R-:W-:Y:S01]  /*4f60*/  IMAD.X R7, R9, 0x1, R41, P0 ;  /* 0x0000000109077824 */ /* 0x000fe200000e0629 */
        /* <DEDUP_REMOVED lines=10> */
[----:B------:R5:W-:Y:S04]  /*5010*/  STG.E desc[UR6][R4.64+0x3c00], R37 ;  /* 0x003c002504007986 */ /* 0x000be8000c101906 */
[----:B------:R-:W5:Y:S04]  /*5020*/  LDG.E R7, desc[UR6][R6.64] ;  /* 0x0000000606077981 */ /* 0x000f68000c1e1900 */
[----:B0-----:R-:W5:Y:S04]  /*5030*/  LDG.E R13, desc[UR6][R2.64+0x4800] ;  /* 0x00480006020d7981 */ /* 0x001f68000c1e1900 */
[----:B-1----:R-:W5:Y:S04]  /*5040*/  LDG.E R17, desc[UR6][R2.64+0x4e00] ;  /* 0x004e000602117981 */ /* 0x002f68000c1e1900 */
[----:B--2---:R-:W2:Y:S04]  /*5050*/  LDG.E R19, desc[UR6][R2.64+0x5400] ;  /* 0x0054000602137981 */ /* 0x004ea8000c1e1900 */
[----:B---3--:R-:W3:Y:S04]  /*5060*/  LDG.E R23, desc[UR6][R2.64+0x5a00] ;  /* 0x005a000602177981 */ /* 0x008ee8000c1e1900 */
[----:B----4-:R-:W4:Y:S04]  /*5070*/  LDG.E R25, desc[UR6][R2.64+0x6000] ;  /* 0x0060000602197981 */ /* 0x010f28000c1e1900 */
[----:B-----5:R-:W5:Y:S04]  /*5080*/  LDG.E R27, desc[UR6][R2.64+0x6600] ;  /* 0x00660006021b7981 */ /* 0x020f68000c1e1900 */
[----:B------:R-:W5:Y:S04]  /*5090*/  LDG.E R29, desc[UR6][R2.64+0x6c00] ;  /* 0x006c0006021d7981 */ /* 0x000f68000c1e1900 */
[----:B------:R-:W5:Y:S04]  /*50a0*/  LDG.E R31, desc[UR6][R2.64+0x7200] ;  /* 0x00720006021f7981 */ /* 0x000f68000c1e1900 */
[----:B------:R-:W5:Y:S04]  /*50b0*/  LDG.E R33, desc[UR6][R2.64+0x7800] ;  /* 0x0078000602217981 */ /* 0x000f68000c1e1900 */
[----:B------:R-:W5:Y:S01]  /*50c0*/  LDG.E R35, desc[UR6][R2.64+0x7e00] ;  /* 0x007e000602237981 */ /* 0x000f62000c1e1900 */
        /* <DEDUP_REMOVED lines=10> */
[----:B------:R0:W-:Y:S04]  /*5170*/  STG.E desc[UR6][R4.64], R7 ;  /* 0x0000000704007986 */ /* 0x0001e8000c101906 */
[----:B------:R0:W-:Y:S04]  /*5180*/  STG.E desc[UR6][R4.64+0x600], R13 ;  /* 0x0006000d04007986 */ /* 0x0001e8000c101906 */
[----:B------:R0:W-:Y:S04]  /*5190*/  STG.E desc[UR6][R4.64+0xc00], R17 ;  /* 0x000c001104007986 */ /* 0x0001e8000c101906 */
[----:B--2---:R0:W-:Y:S04]  /*51a0*/  STG.E desc[UR6][R4.64+0x1200], R19 ;  /* 0x0012001304007986 */ /* 0x0041e8000c101906 */
[----:B---3--:R0:W-:Y:S04]  /*51b0*/  STG.E desc[UR6][R4.64+0x1800], R23 ;  /* 0x0018001704007986 */ /* 0x0081e8000c101906 */
[----:B----4-:R0:W-:Y:S04]  /*51c0*/  STG.E desc[UR6][R4.64+0x1e00], R25 ;  /* 0x001e001904007986 */ /* 0x0101e8000c101906 */
[----:B-----5:R0:W-:Y:S04]  /*51d0*/  STG.E desc[UR6][R4.64+0x2400], R27 ;  /* 0x0024001b04007986 */ /* 0x0201e8000c101906 */
[----:B------:R0:W-:Y:S04]  /*51e0*/  STG.E desc[UR6][R4.64+0x2a00], R29 ;  /* 0x002a001d04007986 */ /* 0x0001e8000c101906 */
[----:B------:R0:W-:Y:S04]  /*51f0*/  STG.E desc[UR6][R4.64+0x3000], R31 ;  /* 0x0030001f04007986 */ /* 0x0001e8000c101906 */
[----:B------:R0:W-:Y:S04]  /*5200*/  STG.E desc[UR6][R4.64+0x3600], R33 ;  /* 0x0036002104007986 */ /* 0x0001e8000c101906 */
[----:B------:R0:W-:Y:S01]  /*5210*/  STG.E desc[UR6][R4.64+0x3c00], R35 ;  /* 0x003c002304007986 */ /* 0x0001e2000c101906 */
[----:B------:R-:W-:Y:S05]  /*5220*/  @P0 BRA `(.L_x_1646) ;  /* 0xfffffffc00040947 */ /* 0x000fea000383ffff */
.L_x_1644:
[----:B------:R-:W-:-:S13]  /*5230*/  ISETP.GT.AND P0, PT, R15, R74, PT ;  /* 0x0000004a0f00720c */ /* 0x000fda0003f04270 */
[----:B------:R-:W-:Y:S05]  /*5240*/  @!P0 EXIT ;  /* 0x000000000000894d */ /* 0x000fea0003800000 */
[C---:B0-2---:R-:W-:Y:S01]  /*5250*/  VIADD R3, R21.reuse, 0x180 ;  /* 0x0000018015037836 */ /* 0x045fe20000000000 */
[----:B------:R-:W-:Y:S01]  /*5260*/  SHF.R.S32.HI R2, RZ, 0x1f, R74 ;  /* 0x0000001fff027819 */ /* 0x000fe2000001144a */
[----:B------:R-:W-:Y:S01]  /*5270*/  ULDC.64 UR4, c[0x0][0x220] ;  /* 0x0000880000047ab9 */ /* 0x000fe20000000a00 */
[CC--:B------:R-:W-:Y:S01]  /*5280*/  IADD3 R0, P1, R21.reuse, R74.reuse, RZ ;  /* 0x0000004a15007210 */ /* 0x0c0fe20007f3e0ff */
[----:B------:R-:W-:Y:S01]  /*5290*/  VIADD R6, R21, 0x300 ;  /* 0x0000030015067836 */ /* 0x000fe20000000000 */
[----:B------:R-:W-:Y:S01]  /*52a0*/  IADD3 R74, P2, R3, R74, RZ ;  /* 0x0000004a034a7210 */ /* 0x000fe20007f5e0ff */
[----:B------:R-:W-:Y:S01]  /*52b0*/  VIADD R8, R21, 0x480 ;  /* 0x0000048015087836 */ /* 0x000fe20000000000 */
[----:B------:R-:W-:Y:S01]  /*52c0*/  ISETP.GE.AND P6, PT, R3, R73, PT ;  /* 0x000000490300720c */ /* 0x000fe20003fc6270 */
[----:B------:R-:W-:Y:S01]  /*52d0*/  VIADD R10, R21, 0x780 ;  /* 0x00000780150a7836 */ /* 0x000fe20000000000 */
[----:B------:R-:W-:Y:S01]  /*52e0*/  LEA.HI.X.SX32 R3, R3, R2, 0x1, P2 ;  /* 0x0000000203037211 */ /* 0x000fe200010f0eff */
[----:B------:R-:W-:Y:S01]  /*52f0*/  VIADD R12, R21, 0x900 ;  /* 0x00000900150c7836 */ /* 0x000fe20000000000 */
[----:B-1----:R-:W-:-:S02]  /*5300*/  LEA R4, P2, R74, UR4, 0x2 ;  /* 0x000000044a047c11 */ /* 0x002fc4000f8410ff */
[CC--:B------:R-:W-:Y:S02]  /*5310*/  ISETP.GE.AND P0, PT, R21.reuse, R73.reuse, PT ;  /* 0x000000491500720c */ /* 0x0c0fe40003f06270 */
[----:B------:R-:W-:Y:S02]  /*5320*/  LEA.HI.X R5, R74, UR5, R3, 0x2, P2 ;  /* 0x000000054a057c11 */ /* 0x000fe400090f1403 */
[-C--:B------:R-:W-:Y:S02]  /*5330*/  ISETP.GE.AND P5, PT, R6, R73.reuse, PT ;  /* 0x000000490600720c */ /* 0x080fe40003fa6270 */
[----:B------:R-:W-:Y:S01]  /*5340*/  ISETP.GE.AND P4, PT, R8, R73, PT ;  /* 0x000000490800720c */ /* 0x000fe20003f86270 */
[----:B------:R-:W2:Y:S01]  /*5350*/  @!P6 LDG.E R11, desc[UR6][R4.64] ;  /* 0x00000006040be981 */ /* 0x000ea2000c1e1900 */
[C---:B------:R-:W-:Y:S01]  /*5360*/  LEA.HI.X.SX32 R7, R21.reuse, R2, 0x1, P1 ;  /* 0x0000000215077211 */ /* 0x040fe200008f0eff */
[----:B------:R-:W-:Y:S01]  /*5370*/  VIADD R8, R21, 0x600 ;  /* 0x0000060015087836 */ /* 0x000fe20000000000 */
[----:B------:R-:W-:-:S02]  /*5380*/  P2R R18, PR, RZ, 0x20 ;  /* 0x00000020ff127803 */ /* 0x000fc40000000000 */
[----:B------:R-:W-:Y:S02]  /*5390*/  P2R R20, PR, RZ, 0x10 ;  /* 0x00000010ff147803 */ /* 0x000fe40000000000 */
[----:B------:R-:W-:Y:S02]  /*53a0*/  @!P0 LEA R2, P1, R0, UR4, 0x2 ;  /* 0x0000000400028c11 */ /* 0x000fe4000f8210ff */
[-C--:B------:R-:W-:Y:S01]  /*53b0*/  ISETP.GE.AND P3, PT, R8, R73.reuse, PT ;  /* 0x000000490800720c */ /* 0x080fe20003f66270 */
[----:B------:R-:W4:Y:S01]  /*53c0*/  @!P5 LDG.E R13, desc[UR6][R4.64+0x600] ;  /* 0x00060006040dd981 */ /* 0x000f22000c1e1900 */
[--C-:B------:R-:W-:Y:S01]  /*53d0*/  @!P0 LEA.HI.X R3, R0, UR5, R7.reuse, 0x2, P1 ;  /* 0x0000000500038c11 */ /* 0x100fe200088f1407 */
[----:B------:R-:W-:Y:S05]  /*53e0*/  WARPSYNC.ALL ;  /* 0x0000000000007948 */ /* 0x000fea0003800000 */
[----:B------:R-:W-:Y:S01]  /*53f0*/  ULDC.64 UR4, c[0x0][0x228] ;  /* 0x00008a0000047ab9 */ /* 0x000fe20000000a00 */
[-C--:B------:R-:W-:Y:S01]  /*5400*/  ISETP.GE.AND P1, PT, R10, R73.reuse, PT ;  /* 0x000000490a00720c */ /* 0x080fe20003f26270 */
[C---:B------:R-:W-:Y:S01]  /*5410*/  VIADD R8, R21.reuse, 0xc00 ;  /* 0x00000c0015087836 */ /* 0x040fe20000000000 */
[C---:B------:R-:W-:Y:S01]  /*5420*/  LEA R6, P2, R0.reuse, UR4, 0x2 ;  /* 0x0000000400067c11 */ /* 0x040fe2000f8410ff */
[C---:B------:R-:W-:Y:S01]  /*5430*/  VIADD R10, R21.reuse, 0xd80 ;  /* 0x00000d80150a7836 */ /* 0x040fe20000000000 */
[----:B------:R-:W-:Y:S01]  /*5440*/  P2R R22, PR, RZ, 0x8 ;  /* 0x00000008ff167803 */ /* 0x000fe20000000000 */
[----:B------:R0:W3:Y:S01]  /*5450*/  @!P0 LDG.E R9, desc[UR6][R2.64] ;  /* 0x0000000602098981 */ /* 0x0000e2000c1e1900 */
[----:B------:R-:W-:Y:S01]  /*5460*/  LEA.HI.X R7, R0, UR5, R7, 0x2, P2 ;  /* 0x0000000500077c11 */ /* 0x000fe200090f1407 */
[----:B------:R-:W-:Y:S01]  /*5470*/  VIADD R0, R21, 0xa80 ;  /* 0x00000a8015007836 */ /* 0x000fe20000000000 */
[-C--:B------:R-:W-:Y:S01]  /*5480*/  ISETP.GE.AND P2, PT, R12, R73.reuse, PT ;  /* 0x000000490c00720c */ /* 0x080fe20003f46270 */
[----:B------:R-:W3:Y:S01]  /*5490*/  @!P4 LDG.E R15, desc[UR6][R4.64+0xc00] ;  /* 0x000c0006040fc981 */ /* 0x000ee2000c1e1900 */
[----:B------:R-:W-:-:S02]  /*54a0*/  ISETP.GE.AND P4, PT, R8, R73, PT ;  /* 0x000000490800720c */ /* 0x000fc40003f86270 */
[-C--:B------:R-:W-:Y:S01]  /*54b0*/  ISETP.GE.AND P5, PT, R10, R73.reuse, PT ;  /* 0x000000490a00720c */ /* 0x080fe20003fa6270 */
[----:B------:R-:W3:Y:S01]  /*54c0*/  @!P3 LDG.E R17, desc[UR6][R4.64+0x1200] ;  /* 0x001200060411b981 */ /* 0x000ee2000c1e1900 */
[-C--:B------:R-:W-:Y:S01]  /*54d0*/  ISETP.GE.AND P3, PT, R0, R73.reuse, PT ;  /* 0x000000490000720c */ /* 0x080fe20003f66270 */
[----:B------:R-:W-:Y:S01]  /*54e0*/  VIADD R12, R21, 0xf00 ;  /* 0x00000f00150c7836 */ /* 0x000fe20000000000 */
[----:B------:R-:W-:Y:S01]  /*54f0*/  P2R R16, PR, RZ, 0x40 ;  /* 0x00000040ff107803 */ /* 0x000fe20000000000 */
[----:B------:R-:W3:Y:S04]  /*5500*/  @!P1 LDG.E R19, desc[UR6][R4.64+0x1800] ;  /* 0x0018000604139981 */ /* 0x000ee8000c1e1900 */
[----:B------:R-:W3:Y:S04]  /*5510*/  @!P2 LDG.E R21, desc[UR6][R4.64+0x1e00] ;  /* 0x001e00060415a981 */ /* 0x000ee8000c1e1900 */
[----:B------:R-:W3:Y:S04]  /*5520*/  @!P4 LDG.E R25, desc[UR6][R4.64+0x2a00] ;  /* 0x002a00060419c981 */ /* 0x000ee8000c1e1900 */
[----:B------:R-:W3:Y:S04]  /*5530*/  @!P3 LDG.E R23, desc[UR6][R4.64+0x2400] ;  /* 0x002400060417b981 */ /* 0x000ee8000c1e1900 */
[----:B------:R-:W3:Y:S01]  /*5540*/  @!P5 LDG.E R27, desc[UR6][R4.64+0x3000] ;  /* 0x00300006041bd981 */ /* 0x000ee2000c1e1900 */
[----:B------:R-:W-:-:S02]  /*5550*/  ISETP.GE.AND P6, PT, R12, R73, PT ;  /* 0x000000490c00720c */ /* 0x000fc40003fc6270 */
[----:B------:R-:W-:Y:S02]  /*5560*/  P2R R14, PR, RZ, 0x2 ;  /* 0x00000002ff0e7803 */ /* 0x000fe40000000000 */
[----:B------:R-:W-:-:S09]  /*5570*/  ISETP.NE.AND P1, PT, R20, RZ, PT ;  /* 0x000000ff1400720c */ /* 0x000fd20003f25270 */
[----:B------:R1:W5:Y:S01]  /*5580*/  @!P6 LDG.E R29, desc[UR6][R4.64+0x3600] ;  /* 0x00360006041de981 */ /* 0x000362000c1e1900 */
[----:B------:R-:W-:Y:S01]  /*5590*/  BAR.SYNC.DEFER_BLOCKING 0x0 ;  /* 0x0000000000007b1d */ /* 0x000fe20000010000 */
[----:B0-----:R-:W-:Y:S02]  /*55a0*/  P2R R3, PR, RZ, 0x2 ;  /* 0x00000002ff037803 */ /* 0x001fe40000000000 */
[----:B------:R-:W-:-:S04]  /*55b0*/  ISETP.NE.AND P1, PT, R18, RZ, PT ;  /* 0x000000ff1200720c */ /* 0x000fc80003f25270 */
[----:B------:R-:W-:Y:S02]  /*55c0*/  P2R R2, PR, RZ, 0x2 ;  /* 0x00000002ff027803 */ /* 0x000fe40000000000 */
[----:B------:R-:W-:-:S13]  /*55d0*/  ISETP.NE.AND P1, PT, R16, RZ, PT ;  /* 0x000000ff1000720c */ /* 0x000fda0003f25270 */
[----:B--2---:R1:W-:Y:S01]  /*55e0*/  @!P1 STG.E desc[UR6][R6.64+0x600], R11 ;  /* 0x0006000b06009986 */ /* 0x0043e2000c101906 */
[----:B------:R-:W-:-:S13]  /*55f0*/  ISETP.NE.AND P1, PT, R2, RZ, PT ;  /* 0x000000ff0200720c */ /* 0x000fda0003f25270 */
[----:B----4-:R1:W-:Y:S01]  /*5600*/  @!P1 STG.E desc[UR6][R6.64+0xc00], R13 ;  /* 0x000c000d06009986 */ /* 0x0103e2000c101906 */
[----:B------:R-:W-:-:S03]  /*5610*/  ISETP.NE.AND P1, PT, R3, RZ, PT ;  /* 0x000000ff0300720c */ /* 0x000fc60003f25270 */
[----:B---3--:R1:W-:Y:S01]  /*5620*/  @!P0 STG.E desc[UR6][R6.64], R9 ;  /* 0x0000000906008986 */ /* 0x0083e2000c101906 */
[----:B------:R-:W-:-:S09]  /*5630*/  ISETP.NE.AND P0, PT, R22, RZ, PT ;  /* 0x000000ff1600720c */ /* 0x000fd20003f05270 */
[----:B------:R1:W-:Y:S01]  /*5640*/  @!P1 STG.E desc[UR6][R6.64+0x1200], R15 ;  /* 0x0012000f06009986 */ /* 0x0003e2000c101906 */
[----:B------:R-:W-:-:S03]  /*5650*/  ISETP.NE.AND P1, PT, R14, RZ, PT ;  /* 0x000000ff0e00720c */ /* 0x000fc60003f25270 */
[----:B------:R1:W-:Y:S04]  /*5660*/  @!P0 STG.E desc[UR6][R6.64+0x1800], R17 ;  /* 0x0018001106008986 */ /* 0x0003e8000c101906 */
[----:B------:R1:W-:Y:S06]  /*5670*/  @!P2 STG.E desc[UR6][R6.64+0x2400], R21 ;  /* 0x002400150600a986 */ /* 0x0003ec000c101906 */
[----:B------:R1:W-:Y:S04]  /*5680*/  @!P1 STG.E desc[UR6][R6.64+0x1e00], R19 ;  /* 0x001e001306009986 */ /* 0x0003e8000c101906 */
[----:B------:R1:W-:Y:S04]  /*5690*/  @!P3 STG.E desc[UR6][R6.64+0x2a00], R23 ;  /* 0x002a00170600b986 */ /* 0x0003e8000c101906 */
[----:B------:R1:W-:Y:S04]  /*56a0*/  @!P4 STG.E desc[UR6][R6.64+0x3000], R25 ;  /* 0x003000190600c986 */ /* 0x0003e8000c101906 */
[----:B------:R1:W-:Y:S01]  /*56b0*/  @!P5 STG.E desc[UR6][R6.64+0x3600], R27 ;  /* 0x0036001b0600d986 */ /* 0x0003e2000c101906 */
[----:B------:R-:W-:Y:S05]  /*56c0*/  @P6 EXIT ;  /* 0x000000000000694d */ /* 0x000fea0003800000 */
[----:B-----5:R-:W-:Y:S01]  /*56d0*/  STG.E desc[UR6][R6.64+0x3c00], R29 ;  /* 0x003c001d06007986 */ /* 0x020fe2000c101906 */
[----:B------:R-:W-:Y:S05]  /*56e0*/  EXIT ;  /* 0x000000000000794d */ /* 0x000fea0003800000 */
.L_x_1639:
[----:B------:R-:W-:-:S13]  /*56f0*/  ISETP.GE.AND P0, PT, R73, 0x1080, PT ;  /* 0x000010804900780c */ /* 0x000fda0003f06270 */
[----:B------:R-:W-:Y:S05]  /*5700*/  @!P0 BRA `(.L_x_1647) ;  /* 0x0000002c00fc8947 */ /* 0x000fea0003800000 */
[C-C-:B-1----:R-:W-:Y:S02]  /*5710*/  IMAD R2, R21.reuse, 0x2, R20.reuse ;  /* 0x0000000215027824 */ /* 0x142fe400078e0214 */
[----:B------:R-:W-:-:S07]  /*5720*/  IMAD R0, R21, 0x16, R20 ;  /* 0x0000001615007824 */ /* 0x000fce00078e0214 */
.L_x_1650:
[----:B0-2---:R-:W-:Y:S02]  /*5730*/  SHF.R.S32.HI R4, RZ, 0x1f, R74 ;  /* 0x0000001fff047819 */ /* 0x005fe4000001144a */
[----:B------:R-:W-:-:S04]  /*5740*/  IADD3 R3, P0, R21, R74, RZ ;  /* 0x0000004a15037210 */ /* 0x000fc80007f1e0ff */
[----:B------:R-:W-:Y:S02]  /*5750*/  LEA.HI.X.SX32 R4, R21, R4, 0x1, P0 ;  /* 0x0000000415047211 */ /* 0x000fe400000f0eff */
[----:B------:R-:W-:-:S04]  /*5760*/  LEA R6, P0, R3, UR8, 0x1 ;  /* 0x0000000803067c11 */ /* 0x000fc8000f8008ff */
[----:B------:R-:W-:-:S05]  /*5770*/  LEA.HI.X R7, R3, UR9, R4, 0x1, P0 ;  /* 0x0000000903077c11 */ /* 0x000fca00080f0c04 */
[----:B------:R-:W2:Y:S04]  /*5780*/  LDG.E.U16 R3, desc[UR6][R6.64] ;  /* 0x0000000606037981 */ /* 0x000ea8000c1e1500 */
[----:B------:R-:W5:Y:S04]  /*5790*/  LDG.E.U16 R5, desc[UR6][R6.64+0x300] ;  /* 0x0003000606057981 */ /* 0x000f68000c1e1500 */
[----:B------:R-:W3:Y:S04]  /*57a0*/  LDG.E.U16 R9, desc[UR6][R6.64+0x600] ;  /* 0x0006000606097981 */ /* 0x000ee8000c1e1500 */
[----:B------:R-:W3:Y:S04]  /*57b0*/  LDG.E.U16 R11, desc[UR6][R6.64+0x900] ;  /* 0x00090006060b7981 */ /* 0x000ee8000c1e1500 */
[----:B----4-:R-:W4:Y:S04]  /*57c0*/  LDG.E.U16 R13, desc[UR6][R6.64+0xc00] ;  /* 0x000c0006060d7981 */ /* 0x010f28000c1e1500 */
[----:B------:R-:W4:Y:S04]  /*57d0*/  LDG.E.U16 R17, desc[UR6][R6.64+0xf00] ;  /* 0x000f000606117981 */ /* 0x000f28000c1e1500 */
[----:B------:R-:W4:Y:S04]  /*57e0*/  LDG.E.U16 R19, desc[UR6][R6.64+0x1200] ;  /* 0x0012000606137981 */ /* 0x000f28000c1e1500 */
[----:B------:R-:W4:Y:S04]  /*57f0*/  LDG.E.U16 R23, desc[UR6][R6.64+0x1500] ;  /* 0x0015000606177981 */ /* 0x000f28000c1e1500 */
[----:B------:R-:W4:Y:S04]  /*5800*/  LDG.E.U16 R25, desc[UR6][R6.64+0x1800] ;  /* 0x0018000606197981 */ /* 0x000f28000c1e1500 */
[----:B------:R-:W4:Y:S04]  /*5810*/  LDG.E.U16 R27, desc[UR6][R6.64+0x1b00] ;  /* 0x001b0006061b7981 */ /* 0x000f28000c1e1500 */
[----:B------:R-:W4:Y:S01]  /*5820*/  LDG.E.U16 R29, desc[UR6][R6.64+0x1e00] ;  /* 0x001e0006061d7981 */ /* 0x000f22000c1e1500 */
[----:B------:R-:W-:Y:S05]  /*5830*/  WARPSYNC.ALL ;  /* 0x0000000000007948 */ /* 0x000fea0003800000 */
[----:B------:R-:W1:Y:S01]  /*5840*/  S2R R4, SR_LANEID ;  /* 0x0000000000047919 */ /* 0x000e620000000000 */
[----:B------:R-:W-:Y:S01]  /*5850*/  SHF.R.U32.HI R47, RZ, 0x5, R21 ;  /* 0x00000005ff2f7819 */ /* 0x000fe20000011615 */
[----:B--2---:R-:W-:Y:S04]  /*5860*/  STS.U16 [R2], R3 ;  /* 0x0000000302007388 */ /* 0x004fe80000000400 */
[----:B-----5:R2:W-:Y:S04]  /*5870*/  STS.U16 [R2+0x300], R5 ;  /* 0x0003000502007388 */ /* 0x0205e80000000400 */
[----:B---3--:R-:W-:Y:S04]  /*5880*/  STS.U16 [R2+0x600], R9 ;  /* 0x0006000902007388 */ /* 0x008fe80000000400 */
[----:B------:R-:W-:Y:S04]  /*5890*/  STS.U16 [R2+0x900], R11 ;  /* 0x0009000b02007388 */ /* 0x000fe80000000400 */
[----:B----4-:R-:W-:Y:S04]  /*58a0*/  STS.U16 [R2+0xc00], R13 ;  /* 0x000c000d02007388 */ /* 0x010fe80000000400 */
[----:B------:R-:W-:Y:S04]  /*58b0*/  STS.U16 [R2+0xf00], R17 ;  /* 0x000f001102007388 */ /* 0x000fe80000000400 */
[----:B------:R-:W-:Y:S04]  /*58c0*/  STS.U16 [R2+0x1200], R19 ;  /* 0x0012001302007388 */ /* 0x000fe80000000400 */
[----:B------:R-:W-:Y:S04]  /*58d0*/  STS.U16 [R2+0x1500], R23 ;  /* 0x0015001702007388 */ /* 0x000fe80000000400 */
[----:B------:R-:W-:Y:S04]  /*58e0*/  STS.U16 [R2+0x1800], R25 ;  /* 0x0018001902007388 */ /* 0x000fe80000000400 */
[----:B------:R-:W-:Y:S04]  /*58f0*/  STS.U16 [R2+0x1b00], R27 ;  /* 0x001b001b02007388 */ /* 0x000fe80000000400 */
[----:B------:R-:W-:Y:S01]  /*5900*/  STS.U16 [R2+0x1e00], R29 ;  /* 0x001e001d02007388 */ /* 0x000fe20000000400 */
[----:B------:R-:W-:Y:S01]  /*5910*/  BAR.SYNC.DEFER_BLOCKING 0x0 ;  /* 0x0000000000007b1d */ /* 0x000fe20000010000 */
[----:B--2---:R-:W-:Y:S01]  /*5920*/  IMAD.MOV.U32 R5, RZ, RZ, 0xffff ;  /* 0x0000ffffff057424 */ /* 0x004fe200078e00ff */
[----:B------:R-:W-:Y:S01]  /*5930*/  UBMSK UR12, URZ, UR11 ;  /* 0x0000000b3f0c729b */ /* 0x000fe20008000000 */
[----:B------:R-:W-:Y:S01]  /*5940*/  IMAD R65, R21, 0x44, R20 ;  /* 0x0000004415417824 */ /* 0x000fe200078e0214 */
[----:B-1----:R-:W-:-:S04]  /*5950*/  ISETP.NE.AND P2, PT, R4, 0x1f, PT ;  /* 0x0000001f0400780c */ /* 0x002fc80003f45270 */
[----:B------:R-:W1:Y:S01]  /*5960*/  S2UR UR5, SR_CgaCtaId ;  /* 0x00000000000579c3 */ /* 0x000e620000008800 */
[----:B------:R-:W-:Y:S01]  /*5970*/  UMOV UR4, 0x400 ;  /* 0x0000040000047882 */ /* 0x000fe20000000000 */
[----:B------:R-:W-:Y:S01]  /*5980*/  ISETP.NE.AND P3, PT, R47, RZ, PT ;  /* 0x000000ff2f00720c */ /* 0x000fe20003f65270 */
[----:B------:R-:W-:Y:S06]  /*5990*/  BSSY B0, `(.L_x_1648) ;  /* 0x000014c000007945 */ /* 0x000fec0003800000 */
[----:B------:R-:W-:Y:S01]  /*59a0*/  @!P2 SHF.R.U32.HI R4, RZ, 0x3, R21 ;  /* 0x00000003ff04a819 */ /* 0x000fe20000011615 */
[----:B------:R-:W2:Y:S04]  /*59b0*/  LDS.U16 R3, [R0] ;  /* 0x0000000000037984 */ /* 0x000ea80000000400 */
[----:B------:R-:W3:Y:S01]  /*59c0*/  LDS.U16 R13, [R0+0x2] ;  /* 0x00000200000d7984 */ /* 0x000ee20000000400 */
[----:B-1----:R-:W-:-:S03]  /*59d0*/  ULEA UR4, UR5, UR4, 0x18 ;  /* 0x0000000405047291 */ /* 0x002fc6000f8ec03f */
[----:B------:R-:W-:Y:S04]  /*59e0*/  LDS.U16 R14, [R0+0x4] ;  /* 0x00000400000e7984 */ /* 0x000fe80000000400 */
[----:B------:R-:W-:Y:S04]  /*59f0*/  LDS.U16 R16, [R0+0x6] ;  /* 0x0000060000107984 */ /* 0x000fe80000000400 */
[----:B------:R-:W-:Y:S04]  /*5a00*/  LDS.U16 R17, [R0+0x8] ;  /* 0x0000080000117984 */ /* 0x000fe80000000400 */
[----:B------:R-:W1:Y:S04]  /*5a10*/  LDS.U16 R18, [R0+0xa] ;  /* 0x00000a0000127984 */ /* 0x000e680000000400 */
[----:B------:R-:W-:Y:S04]  /*5a20*/  LDS.U16 R19, [R0+0xc] ;  /* 0x00000c0000137984 */ /* 0x000fe80000000400 */
[----:B0-----:R-:W-:Y:S04]  /*5a30*/  LDS.U16 R22, [R0+0xe] ;  /* 0x00000e0000167984 */ /* 0x001fe80000000400 */
[----:B------:R-:W-:Y:S04]  /*5a40*/  LDS.U16 R23, [R0+0x10] ;  /* 0x0000100000177984 */ /* 0x000fe80000000400 */
[----:B------:R-:W-:Y:S01]  /*5a50*/  LDS.U16 R24, [R0+0x12] ;  /* 0x0000120000187984 */ /* 0x000fe20000000400 */
[----:B--2---:R-:W-:-:S03]  /*5a60*/  PRMT R6, R3, 0x9910, RZ ;  /* 0x0000991003067816 */ /* 0x004fc600000000ff */
[----:B------:R-:W-:Y:S01]  /*5a70*/  LDS.U16 R25, [R0+0x14] ;  /* 0x0000140000197984 */ /* 0x000fe20000000400 */
[----:B------:R-:W-:Y:S01]  /*5a80*/  BAR.SYNC.DEFER_BLOCKING 0x0 ;  /* 0x0000000000007b1d */ /* 0x000fe20000010000 */
[----:B------:R-:W-:Y:S02]  /*5a90*/  ISETP.GE.AND P0, PT, R6, RZ, PT ;  /* 0x000000ff0600720c */ /* 0x000fe40003f06270 */
[----:B---3--:R-:W-:Y:S02]  /*5aa0*/  PRMT R7, R13, 0x9910, RZ ;  /* 0x000099100d077816 */ /* 0x008fe400000000ff */
[----:B------:R-:W-:-:S04]  /*5ab0*/  SEL R6, R5, 0x8000, !P0 ;  /* 0x0000800005067807 */ /* 0x000fc80004000000 */
[----:B------:R-:W-:-:S04]  /*5ac0*/  LOP3.LUT R3, R6, R3, RZ, 0x3c, !PT ;  /* 0x0000000306037212 */ /* 0x000fc800078e3cff */
[----:B------:R-:W-:Y:S02]  /*5ad0*/  PRMT R6, R3, 0x9910, RZ ;  /* 0x0000991003067816 */ /* 0x000fe400000000ff */
[----:B-1----:R-:W-:Y:S02]  /*5ae0*/  PRMT R10, R18, 0x9910, RZ ;  /* 0x00009910120a7816 */ /* 0x002fe400000000ff */
[----:B------:R-:W-:-:S04]  /*5af0*/  ISETP.NE.AND P0, PT, R6, 0x7fff, PT ;  /* 0x00007fff0600780c */ /* 0x000fc80003f05270 */
[----:B------:R-:W-:Y:S02]  /*5b00*/  SEL R6, R3, 0x8000, P0 ;  /* 0x0000800003067807 */ /* 0x000fe40000000000 */
[----:B------:R-:W-:Y:S01]  /*5b10*/  ISETP.GE.AND P0, PT, R7, RZ, PT ;  /* 0x000000ff0700720c */ /* 0x000fe20003f06270 */
[----:B------:R-:W-:Y:S01]  /*5b20*/  STS [R72], RZ ;  /* 0x000000ff48007388 */ /* 0x000fe20000000800 */
[----:B------:R-:W-:Y:S02]  /*5b30*/  SHF.R.U32.HI R7, RZ, UR10, R6 ;  /* 0x0000000aff077c19 */ /* 0x000fe40008011606 */
[----:B------:R-:W-:Y:S01]  /*5b40*/  SEL R6, R5, 0x8000, !P0 ;  /* 0x0000800005067807 */ /* 0x000fe20004000000 */
[----:B------:R-:W-:Y:S01]  /*5b50*/  STS [R72+0x600], RZ ;  /* 0x000600ff48007388 */ /* 0x000fe20000000800 */
[----:B------:R-:W-:Y:S02]  /*5b60*/  LOP3.LUT R7, R7, UR12, RZ, 0xc0, !PT ;  /* 0x0000000c07077c12 */ /* 0x000fe4000f8ec0ff */
[----:B------:R-:W-:Y:S01]  /*5b70*/  LOP3.LUT R13, R6, R13, RZ, 0x3c, !PT ;  /* 0x0000000d060d7212 */ /* 0x000fe200078e3cff */
[----:B------:R-:W-:Y:S01]  /*5b80*/  STS [R72+0xc00], RZ ;  /* 0x000c00ff48007388 */ /* 0x000fe20000000800 */
[----:B------:R-:W-:-:S02]  /*5b90*/  LOP3.LUT R6, R7, 0xfff0, RZ, 0xc0, !PT ;  /* 0x0000fff007067812 */ /* 0x000fc400078ec0ff */
[----:B------:R-:W-:Y:S01]  /*5ba0*/  LOP3.LUT R7, R7, 0xf, RZ, 0xc, !PT ;  /* 0x0000000f07077812 */ /* 0x000fe200078e0cff */
[----:B------:R-:W-:Y:S01]  /*5bb0*/  STS [R72+0x1200], RZ ;  /* 0x001200ff48007388 */ /* 0x000fe20000000800 */
[----:B------:R-:W-:-:S03]  /*5bc0*/  SHF.R.U32.HI R6, RZ, 0x4, R6 ;  /* 0x00000004ff067819 */ /* 0x000fc60000011606 */
[----:B------:R-:W-:Y:S01]  /*5bd0*/  IMAD R8, R7, 0x600, R20 ;  /* 0x0000060007087824 */ /* 0x000fe200078e0214 */
[----:B------:R-:W-:Y:S01]  /*5be0*/  IADD3 R6, -R6, 0x1, RZ ;  /* 0x0000000106067810 */ /* 0x000fe20007ffe1ff */
[----:B------:R-:W-:Y:S02]  /*5bf0*/  STS [R72+0x1800], RZ ;  /* 0x001800ff48007388 */ /* 0x000fe40000000800 */
[----:B------:R-:W-:Y:S01]  /*5c00*/  IMAD R7, R21, 0x4, R8 ;  /* 0x0000000415077824 */ /* 0x000fe200078e0208 */
[----:B------:R-:W-:Y:S01]  /*5c10*/  PRMT R8, R14, 0x9910, RZ ;  /* 0x000099100e087816 */ /* 0x000fe200000000ff */
[----:B------:R-:W-:Y:S02]  /*5c20*/  STS [R72+0x1e00], RZ ;  /* 0x001e00ff48007388 */ /* 0x000fe40000000800 */
[----:B------:R-:W-:Y:S01]  /*5c30*/  IMAD R46, R6, 0x2, R7 ;  /* 0x00000002062e7824 */ /* 0x000fe200078e0207 */
[C---:B------:R-:W-:Y:S01]  /*5c40*/  PRMT R6, R13.reuse, 0x9910, RZ ;  /* 0x000099100d067816 */ /* 0x040fe200000000ff */
[----:B------:R-:W-:Y:S03]  /*5c50*/  STS [R72+0x2400], RZ ;  /* 0x002400ff48007388 */ /* 0x000fe60000000800 */
[----:B------:R-:W-:Y:S01]  /*5c60*/  ISETP.NE.AND P0, PT, R6, 0x7fff, PT ;  /* 0x00007fff0600780c */ /* 0x000fe20003f05270 */
[----:B------:R-:W-:Y:S03]  /*5c70*/  STS [R72+0x2a00], RZ ;  /* 0x002a00ff48007388 */ /* 0x000fe60000000800 */
[----:B------:R-:W-:Y:S01]  /*5c80*/  SEL R6, R13, 0x8000, P0 ;  /* 0x000080000d067807 */ /* 0x000fe20000000000 */
[----:B------:R-:W-:Y:S01]  /*5c90*/  STS [R72+0x3000], RZ ;  /* 0x003000ff48007388 */ /* 0x000fe20000000800 */
[----:B------:R-:W-:-:S02]  /*5ca0*/  ISETP.GE.AND P0, PT, R8, RZ, PT ;  /* 0x000000ff0800720c */ /* 0x000fc40003f06270 */
[----:B------:R-:W-:Y:S01]  /*5cb0*/  SHF.R.U32.HI R6, RZ, UR10, R6 ;  /* 0x0000000aff067c19 */ /* 0x000fe20008011606 */
[----:B------:R-:W-:Y:S01]  /*5cc0*/  STS [R72+0x3600], RZ ;  /* 0x003600ff48007388 */ /* 0x000fe20000000800 */
[----:B------:R-:W-:Y:S02]  /*5cd0*/  PRMT R8, R16, 0x9910, RZ ;  /* 0x0000991010087816 */ /* 0x000fe400000000ff */
[----:B------:R-:W-:Y:S01]  /*5ce0*/  LOP3.LUT R6, R6, UR12, RZ, 0xc0, !PT ;  /* 0x0000000c06067c12 */ /* 0x000fe2000f8ec0ff */
[----:B------:R-:W-:Y:S03]  /*5cf0*/  STS [R72+0x3c00], RZ ;  /* 0x003c00ff48007388 */ /* 0x000fe60000000800 */
[C---:B------:R-:W-:Y:S01]  /*5d00*/  LOP3.LUT R7, R6.reuse, 0xfff0, RZ, 0xc0, !PT ;  /* 0x0000fff006077812 */ /* 0x040fe200078ec0ff */
[----:B------:R-:W-:Y:S01]  /*5d10*/  STS [R72+0x4200], RZ ;  /* 0x004200ff48007388 */ /* 0x000fe20000000800 */
[----:B------:R-:W-:-:S02]  /*5d20*/  LOP3.LUT R9, R6, 0xf, RZ, 0xc, !PT ;  /* 0x0000000f06097812 */ /* 0x000fc400078e0cff */
[----:B------:R-:W-:Y:S01]  /*5d30*/  SHF.R.U32.HI R7, RZ, 0x4, R7 ;  /* 0x00000004ff077819 */ /* 0x000fe20000011607 */
[----:B------:R-:W-:Y:S02]  /*5d40*/  STS [R72+0x4800], RZ ;  /* 0x004800ff48007388 */ /* 0x000fe40000000800 */
[----:B------:R-:W-:Y:S01]  /*5d50*/  IMAD R6, R9, 0x600, R20 ;  /* 0x0000060009067824 */ /* 0x000fe200078e0214 */
[----:B------:R-:W-:Y:S01]  /*5d60*/  IADD3 R44, -R7, 0x1, RZ ;  /* 0x00000001072c7810 */ /* 0x000fe20007ffe1ff */
[----:B------:R-:W-:Y:S01]  /*5d70*/  STS [R72+0x4e00], RZ ;  /* 0x004e00ff48007388 */ /* 0x000fe20000000800 */
[----:B------:R-:W-:Y:S01]  /*5d80*/  SEL R7, R5, 0x8000, !P0 ;  /* 0x0000800005077807 */ /* 0x000fe20004000000 */
[----:B------:R-:W-:Y:S02]  /*5d90*/  IMAD R11, R21, 0x4, R6 ;  /* 0x00000004150b7824 */ /* 0x000fe400078e0206 */
[----:B------:R-:W-:Y:S01]  /*5da0*/  STS [R72+0x5400], RZ ;  /* 0x005400ff48007388 */ /* 0x000fe20000000800 */
[----:B------:R-:W-:Y:S01]  /*5db0*/  LOP3.LUT R14, R7, R14, RZ, 0x3c, !PT ;  /* 0x0000000e070e7212 */ /* 0x000fe200078e3cff */
[----:B------:R-:W-:-:S02]  /*5dc0*/  IMAD R44, R44, 0x2, R11 ;  /* 0x000000022c2c7824 */ /* 0x000fc400078e020b */
[----:B------:R-:W-:Y:S01]  /*5dd0*/  STS [R72+0x5a00], RZ ;  /* 0x005a00ff48007388 */ /* 0x000fe20000000800 */
[----:B------:R-:W-:-:S03]  /*5de0*/  PRMT R6, R14, 0x9910, RZ ;  /* 0x000099100e067816 */ /* 0x000fc600000000ff */
[----:B------:R-:W-:Y:S01]  /*5df0*/  STS [R72+0x6000], RZ ;  /* 0x006000ff48007388 */ /* 0x000fe20000000800 */
[----:B------:R-:W-:-:S03]  /*5e00*/  ISETP.NE.AND P0, PT, R6, 0x7fff, PT ;  /* 0x00007fff0600780c */ /* 0x000fc60003f05270 */
[----:B------:R-:W0:Y:S01]  /*5e10*/  LDS.U16 R45, [R46] ;  /* 0x000000002e2d7984 */ /* 0x000e220000000400 */
[----:B------:R-:W-:Y:S02]  /*5e20*/  SEL R6, R14, 0x8000, P0 ;  /* 0x000080000e067807 */ /* 0x000fe40000000000 */
[----:B------:R-:W-:Y:S02]  /*5e30*/  ISETP.GE.AND P0, PT, R8, RZ, PT ;  /* 0x000000ff0800720c */ /* 0x000fe40003f06270 */
[----:B------:R-:W-:Y:S02]  /*5e40*/  SHF.R.U32.HI R6, RZ, UR10, R6 ;  /* 0x0000000aff067c19 */ /* 0x000fe40008011606 */
[----:B------:R-:W-:Y:S02]  /*5e50*/  PRMT R8, R17, 0x9910, RZ ;  /* 0x0000991011087816 */ /* 0x000fe400000000ff */
[----:B------:R-:W-:-:S04]  /*5e60*/  LOP3.LUT R6, R6, UR12, RZ, 0xc0, !PT ;  /* 0x0000000c06067c12 */ /* 0x000fc8000f8ec0ff */
[C---:B------:R-:W-:Y:S02]  /*5e70*/  LOP3.LUT R7, R6.reuse, 0xfff0, RZ, 0xc0, !PT ;  /* 0x0000fff006077812 */ /* 0x040fe400078ec0ff */
[----:B------:R-:W-:Y:S02]  /*5e80*/  LOP3.LUT R11, R6, 0xf, RZ, 0xc, !PT ;  /* 0x0000000f060b7812 */ /* 0x000fe400078e0cff */
[----:B------:R-:W-:-:S03]  /*5e90*/  SHF.R.U32.HI R7, RZ, 0x4, R7 ;  /* 0x00000004ff077819 */ /* 0x000fc60000011607 */
[----:B------:R-:W-:Y:S01]  /*5ea0*/  IMAD R6, R11, 0x600, R20 ;  /* 0x000006000b067824 */ /* 0x000fe200078e0214 */
[----:B------:R-:W-:Y:S02]  /*5eb0*/  IADD3 R43, -R7, 0x1, RZ ;  /* 0x00000001072b7810 */ /* 0x000fe40007ffe1ff */
[----:B------:R-:W-:Y:S01]  /*5ec0*/  SEL R7, R5, 0x8000, !P0 ;  /* 0x0000800005077807 */ /* 0x000fe20004000000 */
[----:B------:R-:W-:-:S03]  /*5ed0*/  IMAD R6, R21, 0x4, R6 ;  /* 0x0000000415067824 */ /* 0x000fc600078e0206 */
[----:B------:R-:W-:Y:S01]  /*5ee0*/  LOP3.LUT R16, R7, R16, RZ, 0x3c, !PT ;  /* 0x0000001007107212 */ /* 0x000fe200078e3cff */
[----:B------:R-:W-:-:S03]  /*5ef0*/  IMAD R43, R43, 0x2, R6 ;  /* 0x000000022b2b7824 */ /* 0x000fc600078e0206 */
[----:B------:R-:W-:-:S04]  /*5f00*/  PRMT R6, R16, 0x9910, RZ ;  /* 0x0000991010067816 */ /* 0x000fc800000000ff */
[----:B------:R-:W-:-:S04]  /*5f10*/  ISETP.NE.AND P0, PT, R6, 0x7fff, PT ;  /* 0x00007fff0600780c */ /* 0x000fc80003f05270 */
[----:B------:R-:W-:Y:S01]  /*5f20*/  SEL R6, R16, 0x8000, P0 ;  /* 0x0000800010067807 */ /* 0x000fe20000000000 */
[----:B0-----:R-:W-:Y:S01]  /*5f30*/  VIADD R9, R45, 0x1 ;  /* 0x000000012d097836 */ /* 0x001fe20000000000 */
[----:B------:R-:W-:Y:S02]  /*5f40*/  ISETP.GE.AND P0, PT, R8, RZ, PT ;  /* 0x000000ff0800720c */ /* 0x000fe40003f06270 */
[----:B------:R-:W-:Y:S02]  /*5f50*/  SHF.R.U32.HI R6, RZ, UR10, R6 ;  /* 0x0000000aff067c19 */ /* 0x000fe40008011606 */
[----:B------:R-:W-:Y:S02]  /*5f60*/  STS.U16 [R46], R9 ;  /* 0x000000092e007388 */ /* 0x000fe40000000400 */
[----:B------:R-:W-:Y:S02]  /*5f70*/  LOP3.LUT R6, R6, UR12, RZ, 0xc0, !PT ;  /* 0x0000000c06067c12 */ /* 0x000fe4000f8ec0ff */
[----:B------:R-:W0:Y:S02]  /*5f80*/  LDS.U16 R35, [R44] ;  /* 0x000000002c237984 */ /* 0x000e240000000400 */
[----:B------:R-:W-:-:S02]  /*5f90*/  LOP3.LUT R7, R6, 0xfff0, RZ, 0xc0, !PT ;  /* 0x0000fff006077812 */ /* 0x000fc400078ec0ff */
[----:B------:R-:W-:Y:S02]  /*5fa0*/  LOP3.LUT R11, R6, 0xf, RZ, 0xc, !PT ;  /* 0x0000000f060b7812 */ /* 0x000fe400078e0cff */
[----:B------:R-:W-:-:S03]  /*5fb0*/  SHF.R.U32.HI R7, RZ, 0x4, R7 ;  /* 0x00000004ff077819 */ /* 0x000fc60000011607 */
[----:B------:R-:W-:Y:S01]  /*5fc0*/  IMAD R6, R11, 0x600, R20 ;  /* 0x000006000b067824 */ /* 0x000fe200078e0214 */
[----:B------:R-:W-:-:S03]  /*5fd0*/  IADD3 R7, -R7, 0x1, RZ ;  /* 0x0000000107077810 */ /* 0x000fc60007ffe1ff */
[----:B------:R-:W-:Y:S01]  /*5fe0*/  IMAD R42, R21, 0x4, R6 ;  /* 0x00000004152a7824 */ /* 0x000fe200078e0206 */
[----:B------:R-:W-:-:S03]  /*5ff0*/  SEL R6, R5, 0x8000, !P0 ;  /* 0x0000800005067807 */ /* 0x000fc60004000000 */
[----:B------:R-:W-:Y:S01]  /*6000*/  IMAD R42, R7, 0x2, R42 ;  /* 0x00000002072a7824 */ /* 0x000fe200078e022a */
[----:B------:R-:W-:-:S04]  /*6010*/  LOP3.LUT R17, R6, R17, RZ, 0x3c, !PT ;  /* 0x0000001106117212 */ /* 0x000fc800078e3cff */
[----:B------:R-:W-:-:S04]  /*6020*/  PRMT R6, R17, 0x9910, RZ ;  /* 0x0000991011067816 */ /* 0x000fc800000000ff */
[----:B------:R-:W-:-:S04]  /*6030*/  ISETP.NE.AND P0, PT, R6, 0x7fff, PT ;  /* 0x00007fff0600780c */ /* 0x000fc80003f05270 */
[----:B------:R-:W-:-:S04]  /*6040*/  SEL R6, R17, 0x8000, P0 ;  /* 0x0000800011067807 */ /* 0x000fc80000000000 */
[----:B------:R-:W-:-:S04]  /*6050*/  SHF.R.U32.HI R6, RZ, UR10, R6 ;  /* 0x0000000aff067c19 */ /* 0x000fc80008011606 */
[----:B------:R-:W-:Y:S01]  /*6060*/  LOP3.LUT R6, R6, UR12, RZ, 0xc0, !PT ;  /* 0x0000000c06067c12 */ /* 0x000fe2000f8ec0ff */
[----:B0-----:R-:W-:-:S03]  /*6070*/  VIADD R9, R35, 0x1 ;  /* 0x0000000123097836 */ /* 0x001fc60000000000 */
[C---:B------:R-:W-:Y:S02]  /*6080*/  LOP3.LUT R7, R6.reuse, 0xfff0, RZ, 0xc0, !PT ;  /* 0x0000fff006077812 */ /* 0x040fe400078ec0ff */
[----:B------:R0:W-:Y:S02]  /*6090*/  STS.U16 [R44], R9 ;  /* 0x000000092c007388 */ /* 0x0001e40000000400 */
[----:B------:R-:W-:Y:S02]  /*60a0*/  SHF.R.U32.HI R7, RZ, 0x4, R7 ;  /* 0x00000004ff077819 */ /* 0x000fe40000011607 */
[----:B------:R-:W1:Y:S02]  /*60b0*/  LDS.U16 R36, [R43] ;  /* 0x000000002b247984 */ /* 0x000e640000000400 */
[----:B------:R-:W-:Y:S02]  /*60c0*/  IADD3 R41, -R7, 0x1, RZ ;  /* 0x0000000107297810 */ /* 0x000fe40007ffe1ff */
[----:B0-----:R-:W-:-:S05]  /*60d0*/  LOP3.LUT R9, R6, 0xf, RZ, 0xc, !PT ;  /* 0x0000000f06097812 */ /* 0x001fca00078e0cff */
[----:B------:R-:W-:-:S04]  /*60e0*/  IMAD R6, R9, 0x600, R20 ;  /* 0x0000060009067824 */ /* 0x000fc800078e0214 */
[----:B------:R-:W-:-:S04]  /*60f0*/  IMAD R6, R21, 0x4, R6 ;  /* 0x0000000415067824 */ /* 0x000fc800078e0206 */
[----:B------:R-:W-:Y:S02]  /*6100*/  IMAD R41, R41, 0x2, R6 ;  /* 0x0000000229297824 */ /* 0x000fe400078e0206 */
[----:B-1----:R-:W-:-:S05]  /*6110*/  VIADD R8, R36, 0x1 ;  /* 0x0000000124087836 */ /* 0x002fca0000000000 */
[----:B------:R0:W-:Y:S04]  /*6120*/  STS.U16 [R43], R8 ;  /* 0x000000082b007388 */ /* 0x0001e80000000400 */
[----:B------:R-:W1:Y:S01]  /*6130*/  LDS.U16 R34, [R42] ;  /* 0x000000002a227984 */ /* 0x000e620000000400 */
[----:B0-----:R-:W-:Y:S01]  /*6140*/  IMAD.MOV.U32 R8, RZ, RZ, R10 ;  /* 0x000000ffff087224 */ /* 0x001fe200078e000a */
[----:B------:R-:W-:-:S04]  /*6150*/  PRMT R10, R22, 0x9910, RZ ;  /* 0x00009910160a7816 */ /* 0x000fc800000000ff */
[----:B------:R-:W-:Y:S02]  /*6160*/  ISETP.GE.AND P0, PT, R8, RZ, PT ;  /* 0x000000ff0800720c */ /* 0x000fe40003f06270 */
[----:B------:R-:W-:Y:S02]  /*6170*/  PRMT R8, R19, 0x9910, RZ ;  /* 0x0000991013087816 */ /* 0x000fe400000000ff */
[----:B------:R-:W-:-:S04]  /*6180*/  SEL R7, R5, 0x8000, !P0 ;  /* 0x0000800005077807 */ /* 0x000fc80004000000 */
[----:B------:R-:W-:-:S04]  /*6190*/  LOP3.LUT R18, R7, R18, RZ, 0x3c, !PT ;  /* 0x0000001207127212 */ /* 0x000fc800078e3cff */
[----:B------:R-:W-:-:S04]  /*61a0*/  PRMT R6, R18, 0x9910, RZ ;  /* 0x0000991012067816 */ /* 0x000fc800000000ff */
[----:B------:R-:W-:-:S04]  /*61b0*/  ISETP.NE.AND P0, PT, R6, 0x7fff, PT ;  /* 0x00007fff0600780c */ /* 0x000fc80003f05270 */
[----:B------:R-:W-:Y:S02]  /*61c0*/  SEL R6, R18, 0x8000, P0 ;  /* 0x0000800012067807 */ /* 0x000fe40000000000 */
[----:B------:R-:W-:Y:S02]  /*61d0*/  ISETP.GE.AND P0, PT, R8, RZ, PT ;  /* 0x000000ff0800720c */ /* 0x000fe40003f06270 */
[----:B------:R-:W-:-:S04]  /*61e0*/  SHF.R.U32.HI R6, RZ, UR10, R6 ;  /* 0x0000000aff067c19 */ /* 0x000fc80008011606 */
[----:B------:R-:W-:Y:S01]  /*61f0*/  LOP3.LUT R6, R6, UR12, RZ, 0xc0, !PT ;  /* 0x0000000c06067c12 */ /* 0x000fe2000f8ec0ff */
[----:B-1----:R-:W-:-:S03]  /*6200*/  VIADD R9, R34, 0x1 ;  /* 0x0000000122097836 */ /* 0x002fc60000000000 */
[C---:B------:R-:W-:Y:S02]  /*6210*/  LOP3.LUT R7, R6.reuse, 0xfff0, RZ, 0xc0, !PT ;  /* 0x0000fff006077812 */ /* 0x040fe400078ec0ff */
[----:B------:R0:W-:Y:S01]  /*6220*/  STS.U16 [R42], R9 ;  /* 0x000000092a007388 */ /* 0x0001e20000000400 */
[----:B------:R-:W-:Y:S02]  /*6230*/  LOP3.LUT R11, R6, 0xf, RZ, 0xc, !PT ;  /* 0x0000000f060b7812 */ /* 0x000fe400078e0cff */
[----:B------:R-:W-:Y:S01]  /*6240*/  SHF.R.U32.HI R7, RZ, 0x4, R7 ;  /* 0x00000004ff077819 */ /* 0x000fe20000011607 */
[----:B------:R-:W1:Y:S02]  /*6250*/  LDS.U16 R33, [R41] ;  /* 0x0000000029217984 */ /* 0x000e640000000400 */
        /* <DEDUP_REMOVED lines=10> */
[----:B------:R-:W-:-:S04]  /*6300*/  LOP3.LUT R6, R6, UR12, RZ, 0xc0, !PT ;  /* 0x0000000c06067c12 */ /* 0x000fc8000f8ec0ff */
[C---:B------:R-:W-:Y:S02]  /*6310*/  LOP3.LUT R7, R6.reuse, 0xfff0, RZ, 0xc0, !PT ;  /* 0x0000fff006077812 */ /* 0x040fe400078ec0ff */
[----:B0-----:R-:W-:Y:S02]  /*6320*/  LOP3.LUT R9, R6, 0xf, RZ, 0xc, !PT ;  /* 0x0000000f06097812 */ /* 0x001fe400078e0cff */
[----:B------:R-:W-:Y:S01]  /*6330*/  SHF.R.U32.HI R7, RZ, 0x4, R7 ;  /* 0x00000004ff077819 */ /* 0x000fe20000011607 */
[----:B-1----:R-:W-:Y:S02]  /*6340*/  VIADD R8, R33, 0x1 ;  /* 0x0000000121087836 */ /* 0x002fe40000000000 */
[----:B------:R-:W-:Y:S01]  /*6350*/  IMAD R6, R9, 0x600, R20 ;  /* 0x0000060009067824 */ /* 0x000fe200078e0214 */
[----:B------:R-:W-:Y:S02]  /*6360*/  IADD3 R39, -R7, 0x1, RZ ;  /* 0x0000000107277810 */ /* 0x000fe40007ffe1ff */
[----:B------:R0:W-:Y:S01]  /*6370*/  STS.U16 [R41], R8 ;  /* 0x0000000829007388 */ /* 0x0001e20000000400 */
[----:B------:R-:W-:-:S03]  /*6380*/  IMAD R6, R21, 0x4, R6 ;  /* 0x0000000415067824 */ /* 0x000fc600078e0206 */
[----:B------:R-:W1:Y:S01]  /*6390*/  LDS.U16 R32, [R40] ;  /* 0x0000000028207984 */ /* 0x000e620000000400 */
[----:B------:R-:W-:Y:S02]  /*63a0*/  IMAD R39, R39, 0x2, R6 ;  /* 0x0000000227277824 */ /* 0x000fe400078e0206 */
        /* <DEDUP_REMOVED lines=39> */
[----:B0-----:R-:W-:-:S05]  /*6620*/  IMAD.MOV.U32 R8, RZ, RZ, R10 ;  /* 0x000000ffff087224 */ /* 0x001fca00078e000a */
        /* <DEDUP_REMOVED lines=19> */
[----:B------:R-:W-:Y:S02]  /*6760*/  SEL R6, R5, 0x8000, !P0 ;  /* 0x0000800005067807 */ /* 0x000fe40004000000 */
[----:B0-----:R-:W-:Y:S01]  /*6770*/  @!P2 LOP3.LUT R9, R4, 0x1ffffffc, RZ, 0xc0, !PT ;  /* 0x1ffffffc0409a812 */ /* 0x001fe200078ec0ff */
[----:B------:R-:W-:Y:S01]  /*6780*/  IMAD R48, R7, 0x2, R48 ;  /* 0x0000000207307824 */ /* 0x000fe200078e0230 */
[----:B------:R-:W-:-:S03]  /*6790*/  LOP3.LUT R25, R6, R25, RZ, 0x3c, !PT ;  /* 0x0000001906197212 */ /* 0x000fc600078e3cff */
[----:B------:R-:W-:Y:S01]  /*67a0*/  @!P2 IMAD.IADD R73, R20, 0x1, R9 ;  /* 0x000000011449a824 */ /* 0x000fe200078e0209 */
[----:B------:R-:W-:-:S04]  /*67b0*/  PRMT R5, R25, 0x9910, RZ ;  /* 0x0000991019057816 */ /* 0x000fc800000000ff */
[----:B------:R-:W-:-:S04]  /*67c0*/  ISETP.NE.AND P0, PT, R5, 0x7fff, PT ;  /* 0x00007fff0500780c */ /* 0x000fc80003f05270 */
[----:B------:R-:W-:-:S04]  /*67d0*/  SEL R5, R25, 0x8000, P0 ;  /* 0x0000800019057807 */ /* 0x000fc80000000000 */
[----:B------:R-:W-:-:S04]  /*67e0*/  SHF.R.U32.HI R5, RZ, UR10, R5 ;  /* 0x0000000aff057c19 */ /* 0x000fc80008011605 */
[----:B------:R-:W-:-:S04]  /*67f0*/  LOP3.LUT R5, R5, UR12, RZ, 0xc0, !PT ;  /* 0x0000000c05057c12 */ /* 0x000fc8000f8ec0ff */
[C---:B------:R-:W-:Y:S02]  /*6800*/  LOP3.LUT R6, R5.reuse, 0xfff0, RZ, 0xc0, !PT ;  /* 0x0000fff005067812 */ /* 0x040fe400078ec0ff */
[----:B------:R-:W-:Y:S02]  /*6810*/  LOP3.LUT R5, R5, 0xf, RZ, 0xc, !PT ;  /* 0x0000000f05057812 */ /* 0x000fe400078e0cff */
[----:B------:R-:W-:Y:S01]  /*6820*/  SHF.R.U32.HI R6, RZ, 0x4, R6 ;  /* 0x00000004ff067819 */ /* 0x000fe20000011606 */
[----:B-1----:R-:W-:-:S03]  /*6830*/  VIADD R8, R29, 0x1 ;  /* 0x000000011d087836 */ /* 0x002fc60000000000 */
[----:B------:R-:W-:Y:S02]  /*6840*/  IADD3 R6, -R6, 0x1, RZ ;  /* 0x0000000106067810 */ /* 0x000fe40007ffe1ff */
[----:B------:R0:W-:Y:S04]  /*6850*/  STS.U16 [R37], R8 ;  /* 0x0000000825007388 */ /* 0x0001e80000000400 */
[----:B------:R-:W1:Y:S01]  /*6860*/  LDS.U16 R28, [R48] ;  /* 0x00000000301c7984 */ /* 0x000e620000000400 */
[----:B0-----:R-:W-:Y:S02]  /*6870*/  IMAD R8, R5, 0x600, R20 ;  /* 0x0000060005087824 */ /* 0x001fe400078e0214 */
[----:B------:R-:W-:Y:S02]  /*6880*/  IMAD.U32 R20, RZ, RZ, UR4 ;  /* 0x00000004ff147e24 */ /* 0x000fe4000f8e00ff */
[----:B------:R-:W-:-:S04]  /*6890*/  IMAD R7, R21, 0x4, R8 ;  /* 0x0000000415077824 */ /* 0x000fc800078e0208 */
[----:B------:R-:W-:Y:S02]  /*68a0*/  IMAD R66, R6, 0x2, R7 ;  /* 0x0000000206427824 */ /* 0x000fe400078e0207 */
[----:B-1----:R-:W-:-:S05]  /*68b0*/  VIADD R5, R28, 0x1 ;  /* 0x000000011c057836 */ /* 0x002fca0000000000 */
        /* <DEDUP_REMOVED lines=17> */
[----:B------:R-:W5:Y:S01]  /*69d0*/  LDS R52, [R65+0x30] ;  /* 0x0000300041347984 */ /* 0x000f620000000800 */
[----:B0-----:R-:W-:-:S03]  /*69e0*/  IADD3 R5, R62, R64, R63 ;  /* 0x000000403e057210 */ /* 0x001fc60007ffe03f */
[----:B------:R-:W-:Y:S04]  /*69f0*/  LDS R51, [R65+0x34] ;  /* 0x0000340041337984 */ /* 0x000fe80000000800 */
[----:B------:R-:W0:Y:S01]  /*6a00*/  LDS R50, [R65+0x38] ;  /* 0x0000380041327984 */ /* 0x000e220000000800 */
[----:B-1----:R-:W-:-:S03]  /*6a10*/  IADD3 R5, R60, R61, R5 ;  /* 0x0000003d3c057210 */ /* 0x002fc60007ffe005 */
[----:B------:R-:W-:Y:S04]  /*6a20*/  LDS R49, [R65+0x3c] ;  /* 0x00003c0041317984 */ /* 0x000fe80000000800 */
[----:B------:R-:W1:Y:S01]  /*6a30*/  LDS R67, [R65+0x40] ;  /* 0x0000400041437984 */ /* 0x000e620000000800 */
[----:B--2---:R-:W-:-:S04]  /*6a40*/  IADD3 R5, R58, R59, R5 ;  /* 0x0000003b3a057210 */ /* 0x004fc80007ffe005 */
[----:B---3--:R-:W-:-:S04]  /*6a50*/  IADD3 R5, R56, R57, R5 ;  /* 0x0000003938057210 */ /* 0x008fc80007ffe005 */
[----:B----4-:R-:W-:-:S04]  /*6a60*/  IADD3 R5, R54, R55, R5 ;  /* 0x0000003736057210 */ /* 0x010fc80007ffe005 */
[----:B-----5:R-:W-:-:S04]  /*6a70*/  IADD3 R5, R52, R53, R5 ;  /* 0x0000003534057210 */ /* 0x020fc80007ffe005 */
[----:B0-----:R-:W-:-:S04]  /*6a80*/  IADD3 R6, R50, R51, R5 ;  /* 0x0000003332067210 */ /* 0x001fc80007ffe005 */
[----:B-1----:R-:W-:-:S05]  /*6a90*/  IADD3 R67, R67, R49, R6 ;  /* 0x0000003143437210 */ /* 0x002fca0007ffe006 */
        /* <DEDUP_REMOVED lines=16> */
[----:B------:R-:W2:Y:S04]  /*6ba0*/  LDS.128 R4, [R20+0x6610] ;  /* 0x0066100014047984 */ /* 0x000ea80000000c00 */
[----:B------:R-:W3:Y:S01]  /*6bb0*/  LDS R69, [R20+0x6610] ;  /* 0x0066100014457984 */ /* 0x000ee20000000800 */
[----:B0-----:R-:W-:-:S04]  /*6bc0*/  IMAD.IADD R9, R8, 0x1, R9 ;  /* 0x0000000108097824 */ /* 0x001fc800078e0209 */
[C---:B-1----:R-:W-:Y:S01]  /*6bd0*/  IMAD.IADD R70, R9.reuse, 0x1, R70 ;  /* 0x0000000109467824 */ /* 0x042fe200078e0246 */
[----:B------:R-:W-:Y:S02]  /*6be0*/  SEL R8, R9, R8, !P0 ;  /* 0x0000000809087207 */ /* 0x000fe40004000000 */
[----:B------:R-:W-:Y:S01]  /*6bf0*/  ISETP.NE.AND P0, PT, R47, 0x3, PT ;  /* 0x000000032f00780c */ /* 0x000fe20003f05270 */
[----:B--2---:R-:W0:Y:S03]  /*6c00*/  S2R R4, SR_LANEID ;  /* 0x0000000000047919 */ /* 0x004e260000000000 */
[----:B------:R-:W-:Y:S01]  /*6c10*/  SEL R73, R70, R8, !P0 ;  /* 0x0000000846497207 */ /* 0x000fe20004000000 */
[----:B------:R-:W-:Y:S01]  /*6c20*/  IMAD.IADD R70, R11, 0x1, R70 ;  /* 0x000000010b467824 */ /* 0x000fe200078e0246 */
[C---:B------:R-:W-:Y:S01]  /*6c30*/  ISETP.NE.AND P0, PT, R47.reuse, 0x4, PT ;  /* 0x000000042f00780c */ /* 0x040fe20003f05270 */
[----:B------:R-:W1:Y:S03]  /*6c40*/  LDS.128 R8, [R20+0x6620] ;  /* 0x0066200014087984 */ /* 0x000e660000000c00 */
[C---:B------:R-:W-:Y:S01]  /*6c50*/  SEL R73, R70.reuse, R73, !P0 ;  /* 0x0000004946497207 */ /* 0x040fe20004000000 */
[----:B---3--:R-:W-:Y:S01]  /*6c60*/  IMAD.IADD R70, R70, 0x1, R69 ;  /* 0x0000000146467824 */ /* 0x008fe200078e0245 */
        /* <DEDUP_REMOVED lines=9> */
[----:B------:R-:W-:Y:S02]  /*6d00*/  ISETP.NE.AND P0, PT, R47, 0x8, PT ;  /* 0x000000082f00780c */ /* 0x000fe40003f05270 */
[----:B0-----:R-:W-:Y:S02]  /*6d10*/  ISETP.NE.AND P2, PT, R4, RZ, PT ;  /* 0x000000ff0400720c */ /* 0x001fe40003f45270 */
[----:B------:R-:W-:Y:S02]  /*6d20*/  SEL R73, R7, R73, !P0 ;  /* 0x0000004907497207 */ /* 0x000fe40004000000 */
[----:B------:R-:W-:Y:S02]  /*6d30*/  ISETP.NE.AND P0, PT, R47, 0x9, PT ;  /* 0x000000092f00780c */ /* 0x000fe40003f05270 */
[----:B------:R-:W-:Y:S01]  /*6d40*/  SEL R6, R67, RZ, P2 ;  /* 0x000000ff43067207 */ /* 0x000fe20001000000 */
[----:B-1----:R-:W-:-:S04]  /*6d50*/  IMAD.IADD R8, R7, 0x1, R8 ;  /* 0x0000000107087824 */ /* 0x002fc800078e0208 */
[C---:B------:R-:W-:Y:S01]  /*6d60*/  IMAD.IADD R9, R8.reuse, 0x1, R9 ;  /* 0x0000000108097824 */ /* 0x040fe200078e0209 */
[----:B------:R-:W-:Y:S02]  /*6d70*/  SEL R73, R8, R73, !P0 ;  /* 0x0000004908497207 */ /* 0x000fe40004000000 */
[----:B------:R-:W-:Y:S01]  /*6d80*/  ISETP.NE.AND P0, PT, R47, 0xa, PT ;  /* 0x0000000a2f00780c */ /* 0x000fe20003f05270 */
[----:B------:R-:W-:-:S03]  /*6d90*/  IMAD.IADD R10, R9, 0x1, R10 ;  /* 0x00000001090a7824 */ /* 0x000fc600078e020a */
[----:B------:R-:W-:Y:S01]  /*6da0*/  SEL R73, R9, R73, !P0 ;  /* 0x0000004909497207 */ /* 0x000fe20004000000 */
[----:B------:R-:W-:Y:S01]  /*6db0*/  IMAD.IADD R11, R11, 0x1, R10 ;  /* 0x000000010b0b7824 */ /* 0x000fe200078e020a */
[----:B------:R-:W-:-:S04]  /*6dc0*/  ISETP.NE.AND P0, PT, R47, 0xb, PT ;  /* 0x0000000b2f00780c */ /* 0x000fc80003f05270 */
        /* <DEDUP_REMOVED lines=8> */
.L_x_1649:
[----:B------:R-:W-:Y:S05]  /*6e50*/  BSYNC B0 ;  /* 0x0000000000007941 */ /* 0x000fea0003800000 */
.L_x_1648:
[----:B------:R-:W-:Y:S01]  /*6e60*/  BAR.SYNC.DEFER_BLOCKING 0x0 ;  /* 0x0000000000007b1d */ /* 0x000fe20000010000 */
[C---:B------:R-:W-:Y:S02]  /*6e70*/  ISETP.NE.AND P0, PT, R21.reuse, RZ, PT ;  /* 0x000000ff1500720c */ /* 0x040fe40003f05270 */
[----:B------:R-:W-:Y:S02]  /*6e80*/  @!P1 IADD3 R7, -R21, 0x1f, RZ ;  /* 0x0000001f15079810 */ /* 0x000fe40007ffe1ff */
[----:B------:R-:W-:-:S09]  /*6e90*/  SEL R26, R26, 0x1080, P1 ;  /* 0x000010801a1a7807 */ /* 0x000fd20000800000 */
[----:B------:R-:W1:Y:S02]  /*6ea0*/  @P0 LDS R5, [R20+0x663c] ;  /* 0x00663c0014050984 */ /* 0x000e640000000800 */
[----:B-1----:R-:W-:Y:S01]  /*6eb0*/  @P0 IMAD.IADD R6, R6, 0x1, R5 ;  /* 0x0000000106060824 */ /* 0x002fe200078e0205 */
[----:B------:R-:W-:Y:S02]  /*6ec0*/  @!P1 LOP3.LUT R5, R7, 0xf, RZ, 0xc0, !PT ;  /* 0x0000000f07059812 */ /* 0x000fe400078ec0ff */
[----:B------:R-:W-:Y:S01]  /*6ed0*/  @!P1 SHF.R.S32.HI R7, RZ, 0x4, R7 ;  /* 0x00000004ff079819 */ /* 0x000fe20000011407 */
[----:B------:R-:W-:Y:S01]  /*6ee0*/  IMAD.IADD R63, R63, 0x1, R6 ;  /* 0x000000013f3f7824 */ /* 0x000fe200078e0206 */
[----:B------:R-:W-:Y:S01]  /*6ef0*/  STS [R65], R6 ;  /* 0x0000000641007388 */ /* 0x000fe20000000800 */
[----:B------:R-:W-:Y:S01]  /*6f00*/  @!P1 IMAD R8, R5, 0x600, R20 ;  /* 0x0000060005089824 */ /* 0x000fe200078e0214 */
[----:B------:R-:W-:Y:S01]  /*6f10*/  ISETP.EQ.OR P0, PT, R21, RZ, P1 ;  /* 0x000000ff1500720c */ /* 0x000fe20000f02670 */
[----:B------:R-:W-:Y:S01]  /*6f20*/  IMAD.IADD R64, R64, 0x1, R63 ;  /* 0x0000000140407824 */ /* 0x000fe200078e023f */
[----:B------:R-:W-:Y:S01]  /*6f30*/  STS [R65+0x4], R63 ;  /* 0x0000043f41007388 */ /* 0x000fe20000000800 */
[----:B------:R-:W-:-:S02]  /*6f40*/  @!P1 IMAD R10, R7, 0x2, R8 ;  /* 0x00000002070a9824 */ /* 0x000fc400078e0208 */
        /* <DEDUP_REMOVED lines=30> */
[----:B------:R-:W-:Y:S04]  /*7130*/  @!P1 LDS.U16 R12, [R10] ;  /* 0x000000000a0c9984 */ /* 0x000fe80000000400 */
[----:B------:R-:W0:Y:S04]  /*7140*/  LDS.U16 R46, [R46] ;  /* 0x000000002e2e7984 */ /* 0x000e280000000400 */
[----:B------:R-:W1:Y:S04]  /*7150*/  LDS.U16 R44, [R44] ;  /* 0x000000002c2c7984 */ /* 0x000e680000000400 */
[----:B------:R-:W2:Y:S04]  /*7160*/  LDS.U16 R43, [R43] ;  /* 0x000000002b2b7984 */ /* 0x000ea80000000400 */
[----:B------:R-:W3:Y:S04]  /*7170*/  LDS.U16 R5, [R42] ;  /* 0x000000002a057984 */ /* 0x000ee80000000400 */
[----:B------:R2:W4:Y:S04]  /*7180*/  LDS.U16 R6, [R41] ;  /* 0x0000000029067984 */ /* 0x0005280000000400 */
[----:B------:R-:W5:Y:S04]  /*7190*/  LDS.U16 R7, [R40] ;  /* 0x0000000028077984 */ /* 0x000f680000000400 */
[----:B------:R5:W5:Y:S04]  /*71a0*/  LDS.U16 R4, [R39] ;  /* 0x0000000027047984 */ /* 0x000b680000000400 */
[----:B------:R-:W5:Y:S04]  /*71b0*/  LDS.U16 R9, [R38] ;  /* 0x0000000026097984 */ /* 0x000f680000000400 */
[----:B------:R5:W5:Y:S04]  /*71c0*/  LDS.U16 R8, [R37] ;  /* 0x0000000025087984 */ /* 0x000b680000000400 */
[----:B------:R-:W5:Y:S04]  /*71d0*/  LDS.U16 R47, [R48] ;  /* 0x00000000302f7984 */ /* 0x000f680000000400 */
[----:B------:R-:W5:Y:S01]  /*71e0*/  LDS.U16 R66, [R66] ;  /* 0x0000000042427984 */ /* 0x000f620000000400 */
[----:B0-----:R-:W-:Y:S01]  /*71f0*/  IMAD.IADD R11, R45, 0x1, R46 ;  /* 0x000000012d0b7824 */ /* 0x001fe200078e022e */
[----:B------:R-:W-:Y:S01]  /*7200*/  BAR.SYNC.DEFER_BLOCKING 0x0 ;  /* 0x0000000000007b1d */ /* 0x000fe20000010000 */
[----:B-1----:R-:W-:-:S02]  /*7210*/  IMAD.IADD R35, R35, 0x1, R44 ;  /* 0x0000000123237824 */ /* 0x002fc400078e022c */
[----:B--2---:R-:W-:Y:S02]  /*7220*/  IMAD.IADD R41, R36, 0x1, R43 ;  /* 0x0000000124297824 */ /* 0x004fe400078e022b */
[----:B---3--:R-:W-:Y:S02]  /*7230*/  IMAD.IADD R43, R34, 0x1, R5 ;  /* 0x00000001222b7824 */ /* 0x008fe400078e0205 */
[----:B------:R-:W-:Y:S02]  /*7240*/  IMAD R5, R41, 0x2, R20 ;  /* 0x0000000229057824 */ /* 0x000fe400078e0214 */
[----:B----4-:R-:W-:Y:S02]  /*7250*/  IMAD.IADD R33, R33, 0x1, R6 ;  /* 0x0000000121217824 */ /* 0x010fe400078e0206 */
[----:B------:R-:W-:Y:S02]  /*7260*/  IMAD R6, R35, 0x2, R20 ;  /* 0x0000000223067824 */ /* 0x000fe400078e0214 */
[----:B-----5:R-:W-:-:S02]  /*7270*/  IMAD.IADD R39, R32, 0x1, R7 ;  /* 0x0000000120277824 */ /* 0x020fc400078e0207 */
[----:B------:R-:W-:Y:S02]  /*7280*/  IMAD R7, R43, 0x2, R20 ;  /* 0x000000022b077824 */ /* 0x000fe400078e0214 */
[----:B------:R-:W-:Y:S02]  /*7290*/  IMAD.IADD R31, R31, 0x1, R4 ;  /* 0x000000011f1f7824 */ /* 0x000fe400078e0204 */
[----:B------:R-:W-:Y:S01]  /*72a0*/  IMAD R4, R11, 0x2, R20 ;  /* 0x000000020b047824 */ /* 0x000fe200078e0214 */
[----:B------:R-:W-:Y:S01]  /*72b0*/  @!P1 STS [R72], R12 ;  /* 0x0000000c48009388 */ /* 0x000fe20000000800 */
[----:B------:R-:W-:Y:S02]  /*72c0*/  IMAD.IADD R37, R30, 0x1, R9 ;  /* 0x000000011e257824 */ /* 0x000fe400078e0209 */
[----:B------:R-:W-:Y:S01]  /*72d0*/  @!P1 IMAD.IADD R9, R71, 0x1, -R12 ;  /* 0x0000000147099824 */ /* 0x000fe200078e0a0c */
[----:B------:R-:W-:Y:S01]  /*72e0*/  BAR.SYNC.DEFER_BLOCKING 0x0 ;  /* 0x0000000000007b1d */ /* 0x000fe20000010000 */
[----:B------:R-:W-:-:S02]  /*72f0*/  IMAD.IADD R29, R29, 0x1, R8 ;  /* 0x000000011d1d7824 */ /* 0x000fc400078e0208 */
[--C-:B------:R-:W-:Y:S02]  /*7300*/  IMAD R8, R33, 0x2, R20.reuse ;  /* 0x0000000221087824 */ /* 0x100fe400078e0214 */
[----:B------:R-:W-:Y:S02]  /*7310*/  IMAD.IADD R45, R28, 0x1, R47 ;  /* 0x000000011c2d7824 */ /* 0x000fe400078e022f */
[----:B------:R-:W-:Y:S02]  /*7320*/  IMAD R47, R39, 0x2, R20 ;  /* 0x00000002272f7824 */ /* 0x000fe400078e0214 */
[----:B------:R-:W-:Y:S02]  /*7330*/  IMAD.IADD R27, R27, 0x1, R66 ;  /* 0x000000011b1b7824 */ /* 0x000fe400078e0242 */
[--C-:B------:R-:W-:Y:S02]  /*7340*/  IMAD R10, R29, 0x2, R20.reuse ;  /* 0x000000021d0a7824 */ /* 0x100fe400078e0214 */
[----:B------:R-:W-:-:S02]  /*7350*/  IMAD R49, R45, 0x2, R20 ;  /* 0x000000022d317824 */ /* 0x000fc400078e0214 */
[--C-:B------:R-:W-:Y:S01]  /*7360*/  IMAD R28, R27, 0x2, R20.reuse ;  /* 0x000000021b1c7824 */ /* 0x100fe200078e0214 */
[----:B------:R-:W-:Y:S01]  /*7370*/  @!P0 LDS R26, [R72+-0x4] ;  /* 0xfffffc00481a8984 */ /* 0x000fe20000000800 */
[----:B------:R-:W-:Y:S06]  /*7380*/  BAR.SYNC.DEFER_BLOCKING 0x0 ;  /* 0x0000000000007b1d */ /* 0x000fec0000010000 */
[----:B------:R-:W-:Y:S02]  /*7390*/  @!P1 STS [R72+0x2100], R9 ;  /* 0x0021000948009388 */ /* 0x000fe40000000800 */
[----:B------:R-:W-:Y:S06]  /*73a0*/  BAR.SYNC.DEFER_BLOCKING 0x0 ;  /* 0x0000000000007b1d */ /* 0x000fec0000010000 */
[----:B------:R0:W-:Y:S04]  /*73b0*/  STS.U16 [R4], R3 ;  /* 0x0000000304007388 */ /* 0x0001e80000000400 */
[----:B------:R-:W-:Y:S04]  /*73c0*/  STS.U16 [R6], R13 ;  /* 0x0000000d06007388 */ /* 0x000fe80000000400 */
[----:B------:R-:W-:Y:S01]  /*73d0*/  STS.U16 [R5], R14 ;  /* 0x0000000e05007388 */ /* 0x000fe20000000400 */
[----:B0-----:R-:W-:-:S02]  /*73e0*/  IMAD R4, R31, 0x2, R20 ;  /* 0x000000021f047824 */ /* 0x001fc400078e0214 */
[----:B------:R-:W-:Y:S01]  /*73f0*/  IMAD R3, R37, 0x2, R20 ;  /* 0x0000000225037824 */ /* 0x000fe200078e0214 */
[----:B------:R-:W-:Y:S04]  /*7400*/  STS.U16 [R7], R16 ;  /* 0x0000001007007388 */ /* 0x000fe80000000400 */
[----:B------:R-:W-:Y:S04]  /*7410*/  STS.U16 [R8], R17 ;  /* 0x0000001108007388 */ /* 0x000fe80000000400 */
[----:B------:R-:W-:Y:S04]  /*7420*/  STS.U16 [R47], R18 ;  /* 0x000000122f007388 */ /* 0x000fe80000000400 */
[----:B------:R0:W-:Y:S04]  /*7430*/  STS.U16 [R4], R19 ;  /* 0x0000001304007388 */ /* 0x0001e80000000400 */
[----:B------:R1:W-:Y:S04]  /*7440*/  STS.U16 [R3], R22 ;  /* 0x0000001603007388 */ /* 0x0003e80000000400 */
[----:B------:R2:W-:Y:S01]  /*7450*/  STS.U16 [R10], R23 ;  /* 0x000000170a007388 */ /* 0x0005e20000000400 */
[----:B0-----:R-:W-:-:S03]  /*7460*/  IADD3 R19, P2, R21, R74, RZ ;  /* 0x0000004a15137210 */ /* 0x001fc60007f5e0ff */
[----:B------:R-:W-:Y:S01]  /*7470*/  STS.U16 [R49], R24 ;  /* 0x0000001831007388 */ /* 0x000fe20000000400 */
[----:B-1----:R-:W-:-:S03]  /*7480*/  SHF.R.S32.HI R22, RZ, 0x1f, R74 ;  /* 0x0000001fff167819 */ /* 0x002fc6000001144a */
[----:B------:R-:W-:Y:S01]  /*7490*/  STS.U16 [R28], R25 ;  /* 0x000000191c007388 */ /* 0x000fe20000000400 */
[----:B--2---:R-:W-:Y:S01]  /*74a0*/  IMAD.MOV.U32 R10, RZ, RZ, 0xffff ;  /* 0x0000ffffff0a7424 */ /* 0x004fe200078e00ff */
[----:B------:R-:W-:Y:S01]  /*74b0*/  LEA.HI.X.SX32 R22, R21, R22, 0x1, P2 ;  /* 0x0000001615167211 */ /* 0x000fe200010f0eff */
[----:B------:R-:W-:Y:S06]  /*74c0*/  BAR.SYNC.DEFER_BLOCKING 0x0 ;  /* 0x0000000000007b1d */ /* 0x000fec0000010000 */
[----:B------:R-:W0:Y:S04]  /*74d0*/  LDS.U16 R5, [R2] ;  /* 0x0000000002057984 */ /* 0x000e280000000400 */
[----:B------:R-:W1:Y:S04]  /*74e0*/  LDS.U16 R13, [R2+0x300] ;  /* 0x00030000020d7984 */ /* 0x000e680000000400 */
[----:B------:R-:W-:Y:S04]  /*74f0*/  LDS.U16 R23, [R2+0x600] ;  /* 0x0006000002177984 */ /* 0x000fe80000000400 */
[----:B------:R-:W2:Y:S04]  /*7500*/  LDS.U16 R18, [R2+0x900] ;  /* 0x0009000002127984 */ /* 0x000ea80000000400 */
[----:B------:R-:W-:Y:S04]  /*7510*/  LDS.U16 R36, [R2+0xc00] ;  /* 0x000c000002247984 */ /* 0x000fe80000000400 */
[----:B------:R-:W3:Y:S04]  /*7520*/  LDS.U16 R30, [R2+0xf00] ;  /* 0x000f0000021e7984 */ /* 0x000ee80000000400 */
[----:B------:R-:W4:Y:S04]  /*7530*/  LDS.U16 R32, [R2+0x1200] ;  /* 0x0012000002207984 */ /* 0x000f280000000400 */
[----:B------:R-:W5:Y:S04]  /*7540*/  LDS.U16 R14, [R2+0x1500] ;  /* 0x00150000020e7984 */ /* 0x000f680000000400 */
[----:B------:R-:W5:Y:S04]  /*7550*/  LDS.U16 R24, [R2+0x1800] ;  /* 0x0018000002187984 */ /* 0x000f680000000400 */
[----:B------:R-:W5:Y:S01]  /*7560*/  LDS.U16 R28, [R2+0x1b00] ;  /* 0x001b0000021c7984 */ /* 0x000f620000000400 */
[----:B0-----:R-:W-:-:S03]  /*7570*/  PRMT R16, R5, 0x9910, RZ ;  /* 0x0000991005107816 */ /* 0x001fc600000000ff */
[----:B------:R-:W-:Y:S01]  /*7580*/  LDS.U16 R8, [R2+0x1e00] ;  /* 0x001e000002087984 */ /* 0x000fe20000000400 */
[C---:B------:R-:W-:Y:S02]  /*7590*/  ISETP.NE.AND P0, PT, R16.reuse, 0x7fff, PT ;  /* 0x00007fff1000780c */ /* 0x040fe40003f05270 */
[----:B-1----:R-:W-:Y:S02]  /*75a0*/  PRMT R25, R13, 0x9910, RZ ;  /* 0x000099100d197816 */ /* 0x002fe400000000ff */
[----:B------:R-:W-:Y:S02]  /*75b0*/  SEL R6, R5, 0x8000, P0 ;  /* 0x0000800005067807 */ /* 0x000fe40000000000 */
[----:B------:R-:W-:Y:S02]  /*75c0*/  ISETP.GE.AND P0, PT, R16, RZ, PT ;  /* 0x000000ff1000720c */ /* 0x000fe40003f06270 */
[----:B------:R-:W-:Y:S02]  /*75d0*/  SHF.R.U32.HI R6, RZ, UR10, R6 ;  /* 0x0000000aff067c19 */ /* 0x000fe40008011606 */
[----:B------:R-:W-:-:S02]  /*75e0*/  SEL R16, R10, 0x8000, P0 ;  /* 0x000080000a107807 */ /* 0x000fc40000000000 */
[----:B------:R-:W-:Y:S02]  /*75f0*/  LOP3.LUT R6, R6, UR12, RZ, 0xc0, !PT ;  /* 0x0000000c06067c12 */ /* 0x000fe4000f8ec0ff */
[----:B--2---:R-:W-:Y:S02]  /*7600*/  PRMT R34, R18, 0x9910, RZ ;  /* 0x0000991012227816 */ /* 0x004fe400000000ff */
[----:B---3--:R-:W-:Y:S01]  /*7610*/  PRMT R46, R30, 0x9910, RZ ;  /* 0x000099101e2e7816 */ /* 0x008fe200000000ff */
[----:B------:R-:W-:Y:S01]  /*7620*/  IMAD.SHL.U32 R6, R6, 0x4, RZ ;  /* 0x0000000406067824 */ /* 0x000fe200078e00ff */
[----:B----4-:R-:W-:-:S04]  /*7630*/  PRMT R44, R32, 0x9910, RZ ;  /* 0x00009910202c7816 */ /* 0x010fc800000000ff */
[----:B------:R-:W-:Y:S02]  /*7640*/  LOP3.LUT R3, R6, 0x3fffc, RZ, 0xc0, !PT ;  /* 0x0003fffc06037812 */ /* 0x000fe400078ec0ff */
[----:B------:R-:W0:Y:S01]  /*7650*/  LDC.64 R6, c[0x0][0x218] ;  /* 0x00008600ff067b82 */ /* 0x000e220000000a00 */
[----:B-----5:R-:W-:Y:S02]  /*7660*/  PRMT R40, R14, 0x9910, RZ ;  /* 0x000099100e287816 */ /* 0x020fe400000000ff */
[----:B------:R-:W-:Y:S01]  /*7670*/  IMAD.IADD R3, R20, 0x1, R3 ;  /* 0x0000000114037824 */ /* 0x000fe200078e0203 */
[----:B------:R-:W-:-:S04]  /*7680*/  PRMT R38, R24, 0x9910, RZ ;  /* 0x0000991018267816 */ /* 0x000fc800000000ff */
[----:B------:R1:W2:Y:S01]  /*7690*/  LDS R4, [R3+0x2100] ;  /* 0x0021000003047984 */ /* 0x0002a20000000800 */
[----:B------:R-:W-:Y:S02]  /*76a0*/  PRMT R42, R28, 0x9910, RZ ;  /* 0x000099101c2a7816 */ /* 0x000fe400000000ff */
[----:B-1----:R-:W-:Y:S01]  /*76b0*/  LOP3.LUT R3, R16, R5, RZ, 0x3c, !PT ;  /* 0x0000000510037212 */ /* 0x002fe200078e3cff */
[----:B--2---:R-:W-:Y:S01]  /*76c0*/  IMAD.IADD R47, R4, 0x1, R21 ;  /* 0x00000001042f7824 */ /* 0x004fe200078e0215 */
[----:B------:R-:W-:-:S03]  /*76d0*/  LEA R4, P0, R19, UR14, 0x2 ;  /* 0x0000000e13047c11 */ /* 0x000fc6000f8010ff */
[----:B0-----:R-:W-:Y:S01]  /*76e0*/  IMAD.WIDE.U32 R16, R47, 0x2, R6 ;  /* 0x000000022f107825 */ /* 0x001fe200078e0006 */
[----:B------:R-:W-:Y:S02]  /*76f0*/  LEA.HI.X R5, R19, UR15, R22, 0x2, P0 ;  /* 0x0000000f13057c11 */ /* 0x000fe400080f1416 */
[----:B------:R-:W-:Y:S01]  /*7700*/  PRMT R22, R23, 0x9910, RZ ;  /* 0x0000991017167816 */ /* 0x000fe200000000ff */
[----:B------:R-:W-:Y:S01]  /*7710*/  IMAD.MOV.U32 R19, RZ, RZ, R25 ;  /* 0x000000ffff137224 */ /* 0x000fe200078e0019 */
[----:B------:R0:W-:Y:S01]  /*7720*/  STG.E.U16 desc[UR6][R16.64], R3 ;  /* 0x0000000310007986 */ /* 0x0001e2000c101506 */
[----:B------:R-:W-:Y:S01]  /*7730*/  IMAD.MOV.U32 R25, RZ, RZ, R34 ;  /* 0x000000ffff197224 */ /* 0x000fe200078e0022 */
[C---:B------:R-:W-:Y:S02]  /*7740*/  ISETP.NE.AND P5, PT, R22.reuse, 0x7fff, PT ;  /* 0x00007fff1600780c */ /* 0x040fe40003fa5270 */
[----:B------:R-:W-:Y:S02]  /*7750*/  ISETP.GE.AND P2, PT, R19, RZ, PT ;  /* 0x000000ff1300720c */ /* 0x000fe40003f46270 */
[----:B------:R-:W-:-:S02]  /*7760*/  ISETP.GE.AND P3, PT, R22, RZ, PT ;  /* 0x000000ff1600720c */ /* 0x000fc40003f66270 */
[----:B------:R-:W-:Y:S02]  /*7770*/  SEL R22, R10, 0x8000, P2 ;  /* 0x000080000a167807 */ /* 0x000fe40001000000 */
[----:B------:R-:W-:Y:S02]  /*7780*/  ISETP.NE.AND P4, PT, R19, 0x7fff, PT ;  /* 0x00007fff1300780c */ /* 0x000fe40003f85270 */
[----:B------:R-:W-:Y:S02]  /*7790*/  LOP3.LUT R51, R22, R13, RZ, 0x3c, !PT ;  /* 0x0000000d16337212 */ /* 0x000fe400078e3cff */
[----:B0-----:R-:W-:Y:S02]  /*77a0*/  SEL R16, R10, 0x8000, P3 ;  /* 0x000080000a107807 */ /* 0x001fe40001800000 */
[----:B------:R-:W-:Y:S02]  /*77b0*/  SEL R13, R13, 0x8000, P4 ;  /* 0x000080000d0d7807 */ /* 0x000fe40002000000 */
[----:B------:R-:W-:-:S02]  /*77c0*/  ISETP.NE.AND P0, PT, R25, 0x7fff, PT ;  /* 0x00007fff1900780c */ /* 0x000fc40003f05270 */
[----:B------:R-:W-:Y:S02]  /*77d0*/  LOP3.LUT R53, R16, R23, RZ, 0x3c, !PT ;  /* 0x0000001710357212 */ /* 0x000fe400078e3cff */
[----:B------:R-:W-:Y:S02]  /*77e0*/  SHF.R.U32.HI R13, RZ, UR10, R13 ;  /* 0x0000000aff0d7c19 */ /* 0x000fe4000801160d */
[----:B------:R-:W-:Y:S02]  /*77f0*/  PRMT R19, R36, 0x9910, RZ ;  /* 0x0000991024137816 */ /* 0x000fe400000000ff */
[----:B------:R-:W-:Y:S02]  /*7800*/  SEL R23, R23, 0x8000, P5 ;  /* 0x0000800017177807 */ /* 0x000fe40002800000 */
[----:B------:R-:W-:Y:S02]  /*7810*/  SEL R17, R18, 0x8000, P0 ;  /* 0x0000800012117807 */ /* 0x000fe40000000000 */
[----:B------:R-:W-:-:S02]  /*7820*/  LOP3.LUT R3, R13, UR12, RZ, 0xc0, !PT ;  /* 0x0000000c0d037c12 */ /* 0x000fc4000f8ec0ff */
[----:B------:R-:W-:Y:S02]  /*7830*/  ISETP.NE.AND P3, PT, R19, 0x7fff, PT ;  /* 0x00007fff1300780c */ /* 0x000fe40003f65270 */
[----:B------:R-:W-:Y:S01]  /*7840*/  SHF.R.U32.HI R23, RZ, UR10, R23 ;  /* 0x0000000aff177c19 */ /* 0x000fe20008011617 */
[----:B------:R-:W-:Y:S01]  /*7850*/  IMAD.SHL.U32 R16, R3, 0x4, RZ ;  /* 0x0000000403107824 */ /* 0x000fe200078e00ff */
[----:B------:R-:W-:Y:S02]  /*7860*/  SHF.R.U32.HI R22, RZ, UR10, R17 ;  /* 0x0000000aff167c19 */ /* 0x000fe40008011611 */
[----:B------:R-:W-:Y:S02]  /*7870*/  ISETP.GE.AND P2, PT, R25, RZ, PT ;  /* 0x000000ff1900720c */ /* 0x000fe40003f46270 */
[----:B------:R-:W-:Y:S02]  /*7880*/  SEL R25, R36, 0x8000, P3 ;  /* 0x0000800024197807 */ /* 0x000fe40001800000 */
[----:B------:R-:W-:-:S02]  /*7890*/  LOP3.LUT R23, R23, UR12, RZ, 0xc0, !PT ;  /* 0x0000000c17177c12 */ /* 0x000fc4000f8ec0ff */
[----:B------:R-:W-:Y:S02]  /*78a0*/  ISETP.NE.AND P4, PT, R46, 0x7fff, PT ;  /* 0x00007fff2e00780c */ /* 0x000fe40003f85270 */
[----:B------:R-:W-:Y:S01]  /*78b0*/  LOP3.LUT R22, R22, UR12, RZ, 0xc0, !PT ;  /* 0x0000000c16167c12 */ /* 0x000fe2000f8ec0ff */
[----:B------:R-:W-:Y:S01]  /*78c0*/  IMAD.SHL.U32 R23, R23, 0x4, RZ ;  /* 0x0000000417177824 */ /* 0x000fe200078e00ff */
[----:B------:R-:W-:Y:S02]  /*78d0*/  SHF.R.U32.HI R25, RZ, UR10, R25 ;  /* 0x0000000aff197c19 */ /* 0x000fe40008011619 */
[----:B------:R-:W-:Y:S01]  /*78e0*/  ISETP.NE.AND P5, PT, R44, 0x7fff, PT ;  /* 0x00007fff2c00780c */ /* 0x000fe20003fa5270 */
[----:B------:R-:W-:Y:S01]  /*78f0*/  IMAD.SHL.U32 R22, R22, 0x4, RZ ;  /* 0x0000000416167824 */ /* 0x000fe200078e00ff */
[----:B------:R-:W-:Y:S02]  /*7900*/  SEL R48, R30, 0x8000, P4 ;  /* 0x000080001e307807 */ /* 0x000fe40002000000 */
[----:B------:R-:W-:-:S02]  /*7910*/  LOP3.LUT R17, R16, 0x3fffc, RZ, 0xc0, !PT ;  /* 0x0003fffc10117812 */ /* 0x000fc400078ec0ff */
[----:B------:R-:W-:Y:S02]  /*7920*/  PRMT R34, R8, 0x9910, RZ ;  /* 0x0000991008227816 */ /* 0x000fe400000000ff */
[----:B------:R-:W-:Y:S01]  /*7930*/  LOP3.LUT R25, R25, UR12, RZ, 0xc0, !PT ;  /* 0x0000000c19197c12 */ /* 0x000fe2000f8ec0ff */
[----:B------:R-:W-:Y:S01]  /*7940*/  IMAD.IADD R16, R20, 0x1, R17 ;  /* 0x0000000114107824 */ /* 0x000fe200078e0211 */
[----:B------:R-:W-:Y:S02]  /*7950*/  ISETP.NE.AND P0, PT, R40, 0x7fff, PT ;  /* 0x00007fff2800780c */ /* 0x000fe40003f05270 */
[----:B------:R-:W-:Y:S01]  /*7960*/  SEL R49, R32, 0x8000, P5 ;  /* 0x0000800020317807 */ /* 0x000fe20002800000 */
[----:B------:R-:W-:Y:S01]  /*7970*/  IMAD.SHL.U32 R25, R25, 0x4, RZ ;  /* 0x0000000419197824 */ /* 0x000fe200078e00ff */
[----:B------:R-:W-:Y:S01]  /*7980*/  SHF.R.U32.HI R48, RZ, UR10, R48 ;  /* 0x0000000aff307c19 */ /* 0x000fe20008011630 */
[----:B------:R-:W0:Y:S01]  /*7990*/  LDS R16, [R16+0x2100] ;  /* 0x0021000010107984 */ /* 0x000e220000000800 */
[----:B------:R-:W-:-:S02]  /*79a0*/  ISETP.NE.AND P3, PT, R38, 0x7fff, PT ;  /* 0x00007fff2600780c */ /* 0x000fc40003f65270 */
[----:B------:R-:W-:Y:S02]  /*79b0*/  LOP3.LUT R23, R23, 0x3fffc, RZ, 0xc0, !PT ;  /* 0x0003fffc17177812 */ /* 0x000fe400078ec0ff */
[----:B------:R-:W-:Y:S02]  /*79c0*/  ISETP.NE.AND P4, PT, R42, 0x7fff, PT ;  /* 0x00007fff2a00780c */ /* 0x000fe40003f85270 */
[----:B------:R-:W-:Y:S01]  /*79d0*/  LOP3.LUT R17, R22, 0x3fffc, RZ, 0xc0, !PT ;  /* 0x0003fffc16117812 */ /* 0x000fe200078ec0ff */
[----:B------:R-:W-:Y:S01]  /*79e0*/  IMAD.IADD R52, R20, 0x1, R23 ;  /* 0x0000000114347824 */ /* 0x000fe200078e0217 */
[----:B------:R-:W-:Y:S02]  /*79f0*/  ISETP.NE.AND P5, PT, R34, 0x7fff, PT ;  /* 0x00007fff2200780c */ /* 0x000fe40003fa5270 */
[----:B------:R-:W-:Y:S01]  /*7a00*/  SEL R13, R14, 0x8000, P0 ;  /* 0x000080000e0d7807 */ /* 0x000fe20000000000 */
[----:B------:R-:W-:Y:S01]  /*7a10*/  IMAD.IADD R60, R20, 0x1, R17 ;  /* 0x00000001143c7824 */ /* 0x000fe200078e0211 */
[----:B------:R-:W-:Y:S01]  /*7a20*/  SHF.R.U32.HI R49, RZ, UR10, R49 ;  /* 0x0000000aff317c19 */ /* 0x000fe20008011631 */
[----:B------:R-:W1:Y:S01]  /*7a30*/  LDS R22, [R52+0x2100] ;  /* 0x0021000034167984 */ /* 0x000e620000000800 */
[----:B------:R-:W-:-:S02]  /*7a40*/  LOP3.LUT R48, R48, UR12, RZ, 0xc0, !PT ;  /* 0x0000000c30307c12 */ /* 0x000fc4000f8ec0ff */
[----:B------:R-:W-:Y:S01]  /*7a50*/  SEL R3, R24, 0x8000, P3 ;  /* 0x0000800018037807 */ /* 0x000fe20001800000 */
[----:B------:R-:W2:Y:S01]  /*7a60*/  LDS R60, [R60+0x2100] ;  /* 0x002100003c3c7984 */ /* 0x000ea20000000800 */
[----:B------:R-:W-:Y:S01]  /*7a70*/  SEL R50, R28, 0x8000, P4 ;  /* 0x000080001c327807 */ /* 0x000fe20002000000 */
[----:B------:R-:W-:Y:S01]  /*7a80*/  IMAD.SHL.U32 R48, R48, 0x4, RZ ;  /* 0x0000000430307824 */ /* 0x000fe200078e00ff */
[----:B------:R-:W-:Y:S02]  /*7a90*/  SEL R23, R8, 0x8000, P5 ;  /* 0x0000800008177807 */ /* 0x000fe40002800000 */
[----:B------:R-:W-:Y:S02]  /*7aa0*/  LOP3.LUT R49, R49, UR12, RZ, 0xc0, !PT ;  /* 0x0000000c31317c12 */ /* 0x000fe4000f8ec0ff */
[----:B------:R-:W-:Y:S02]  /*7ab0*/  SHF.R.U32.HI R17, RZ, UR10, R13 ;  /* 0x0000000aff117c19 */ /* 0x000fe4000801160d */
[----:B------:R-:W-:Y:S01]  /*7ac0*/  LOP3.LUT R25, R25, 0x3fffc, RZ, 0xc0, !PT ;  /* 0x0003fffc19197812 */ /* 0x000fe200078ec0ff */
[----:B------:R-:W-:Y:S01]  /*7ad0*/  IMAD.SHL.U32 R49, R49, 0x4, RZ ;  /* 0x0000000431317824 */ /* 0x000fe200078e00ff */
[----:B------:R-:W-:-:S02]  /*7ae0*/  SHF.R.U32.HI R3, RZ, UR10, R3 ;  /* 0x0000000aff037c19 */ /* 0x000fc40008011603 */
[----:B------:R-:W-:Y:S01]  /*7af0*/  SHF.R.U32.HI R50, RZ, UR10, R50 ;  /* 0x0000000aff327c19 */ /* 0x000fe20008011632 */
[----:B------:R-:W-:Y:S01]  /*7b00*/  IMAD.IADD R25, R20, 0x1, R25 ;  /* 0x0000000114197824 */ /* 0x000fe200078e0219 */
[----:B------:R-:W-:Y:S02]  /*7b10*/  SHF.R.U32.HI R23, RZ, UR10, R23 ;  /* 0x0000000aff177c19 */ /* 0x000fe40008011617 */
[----:B------:R-:W-:Y:S02]  /*7b20*/  LOP3.LUT R17, R17, UR12, RZ, 0xc0, !PT ;  /* 0x0000000c11117c12 */ /* 0x000fe4000f8ec0ff */
[----:B------:R-:W-:Y:S01]  /*7b30*/  LOP3.LUT R3, R3, UR12, RZ, 0xc0, !PT ;  /* 0x0000000c03037c12 */ /* 0x000fe2000f8ec0ff */
[----:B------:R3:W4:Y:S01]  /*7b40*/  LDS R62, [R25+0x2100] ;  /* 0x00210000193e7984 */ /* 0x0007220000000800 */
[----:B------:R-:W-:Y:S01]  /*7b50*/  LOP3.LUT R13, R48, 0x3fffc, RZ, 0xc0, !PT ;  /* 0x0003fffc300d7812 */ /* 0x000fe200078ec0ff */
[----:B------:R-:W-:Y:S01]  /*7b60*/  IMAD.SHL.U32 R17, R17, 0x4, RZ ;  /* 0x0000000411117824 */ /* 0x000fe200078e00ff */
[----:B------:R-:W-:Y:S01]  /*7b70*/  LOP3.LUT R50, R50, UR12, RZ, 0xc0, !PT ;  /* 0x0000000c32327c12 */ /* 0x000fe2000f8ec0ff */
[----:B------:R-:W-:Y:S01]  /*7b80*/  IMAD.SHL.U32 R3, R3, 0x4, RZ ;  /* 0x0000000403037824 */ /* 0x000fe200078e00ff */
[----:B------:R-:W-:Y:S01]  /*7b90*/  LOP3.LUT R23, R23, UR12, RZ, 0xc0, !PT ;  /* 0x0000000c17177c12 */ /* 0x000fe2000f8ec0ff */
[----:B------:R-:W-:Y:S01]  /*7ba0*/  IMAD.IADD R58, R20, 0x1, R13 ;  /* 0x00000001143a7824 */ /* 0x000fe200078e020d */
[----:B------:R-:W-:Y:S01]  /*7bb0*/  LOP3.LUT R49, R49, 0x3fffc, RZ, 0xc0, !PT ;  /* 0x0003fffc31317812 */ /* 0x000fe200078ec0ff */
[----:B------:R-:W-:Y:S01]  /*7bc0*/  IMAD.SHL.U32 R50, R50, 0x4, RZ ;  /* 0x0000000432327824 */ /* 0x000fe200078e00ff */
[----:B------:R-:W-:Y:S01]  /*7bd0*/  LOP3.LUT R17, R17, 0x3fffc, RZ, 0xc0, !PT ;  /* 0x0003fffc11117812 */ /* 0x000fe200078ec0ff */
[----:B------:R-:W-:Y:S01]  /*7be0*/  IMAD.SHL.U32 R13, R23, 0x4, RZ ;  /* 0x00000004170d7824 */ /* 0x000fe200078e00ff */
[----:B------:R-:W-:Y:S01]  /*7bf0*/  LOP3.LUT R3, R3, 0x3fffc, RZ, 0xc0, !PT ;  /* 0x0003fffc03037812 */ /* 0x000fe200078ec0ff */
[----:B------:R-:W-:Y:S01]  /*7c00*/  IMAD.IADD R49, R20, 0x1, R49 ;  /* 0x0000000114317824 */ /* 0x000fe200078e0231 */
[----:B------:R-:W-:Y:S01]  /*7c10*/  LOP3.LUT R23, R50, 0x3fffc, RZ, 0xc0, !PT ;  /* 0x0003fffc32177812 */ /* 0x000fe200078ec0ff */
[----:B------:R-:W5:Y:S01]  /*7c20*/  LDS R58, [R58+0x2100] ;  /* 0x002100003a3a7984 */ /* 0x000f620000000800 */
[----:B---3--:R-:W-:Y:S01]  /*7c30*/  LOP3.LUT R25, R13, 0x3fffc, RZ, 0xc0, !PT ;  /* 0x0003fffc0d197812 */ /* 0x008fe200078ec0ff */
[C---:B------:R-:W-:Y:S01]  /*7c40*/  IMAD.IADD R54, R20.reuse, 0x1, R17 ;  /* 0x0000000114367824 */ /* 0x040fe200078e0211 */
[C---:B0-----:R-:W-:Y:S01]  /*7c50*/  IADD3 R13, R21.reuse, 0x180, R16 ;  /* 0x00000180150d7810 */ /* 0x041fe20007ffe010 */
[----:B------:R4:W0:Y:S01]  /*7c60*/  LDS R56, [R49+0x2100] ;  /* 0x0021000031387984 */ /* 0x0008220000000800 */
[C---:B------:R-:W-:Y:S01]  /*7c70*/  IMAD.IADD R52, R20.reuse, 0x1, R3 ;  /* 0x0000000114347824 */ /* 0x040fe200078e0203 */
[----:B-1----:R-:W-:Y:S01]  /*7c80*/  IADD3 R3, R21, 0x300, R22 ;  /* 0x0000030015037810 */ /* 0x002fe20007ffe016 */
[C---:B------:R-:W-:Y:S01]  /*7c90*/  IMAD.IADD R50, R20.reuse, 0x1, R23 ;  /* 0x0000000114327824 */ /* 0x040fe200078e0217 */
[----:B------:R-:W1:Y:S01]  /*7ca0*/  LDS R54, [R54+0x2100] ;  /* 0x0021000036367984 */ /* 0x000e620000000800 */
[----:B------:R-:W-:Y:S01]  /*7cb0*/  IMAD.IADD R48, R20, 0x1, R25 ;  /* 0x0000000114307824 */ /* 0x000fe200078e0219 */
[----:B------:R-:W-:Y:S01]  /*7cc0*/  ISETP.GE.AND P0, PT, R19, RZ, PT ;  /* 0x000000ff1300720c */ /* 0x000fe20003f06270 */
[----:B------:R-:W-:Y:S01]  /*7cd0*/  IMAD.WIDE.U32 R16, R13, 0x2, R6 ;  /* 0x000000020d107825 */ /* 0x000fe200078e0006 */
[----:B------:R-:W3:Y:S01]  /*7ce0*/  LDS R52, [R52+0x2100] ;  /* 0x0021000034347984 */ /* 0x000ee20000000800 */
[----:B------:R-:W-:-:S02]  /*7cf0*/  SEL R19, R10, 0x8000, P2 ;  /* 0x000080000a137807 */ /* 0x000fc40001000000 */
[----:B--2---:R-:W-:Y:S01]  /*7d00*/  IADD3 R25, R21, 0x480, R60 ;  /* 0x0000048015197810 */ /* 0x004fe20007ffe03c */
[----:B------:R-:W2:Y:S01]  /*7d10*/  LDS R50, [R50+0x2100] ;  /* 0x0021000032327984 */ /* 0x000ea20000000800 */
[--C-:B------:R-:W-:Y:S01]  /*7d20*/  IMAD.WIDE.U32 R22, R3, 0x2, R6.reuse ;  /* 0x0000000203167825 */ /* 0x100fe200078e0006 */
[----:B------:R-:W-:Y:S02]  /*7d30*/  SEL R57, R10, 0x8000, P0 ;  /* 0x000080000a397807 */ /* 0x000fe40000000000 */
[----:B------:R-:W2:Y:S01]  /*7d40*/  LDS R48, [R48+0x2100] ;  /* 0x0021000030307984 */ /* 0x000ea20000000800 */
[----:B------:R-:W-:Y:S02]  /*7d50*/  ISETP.GE.AND P0, PT, R46, RZ, PT ;  /* 0x000000ff2e00720c */ /* 0x000fe40003f06270 */
[----:B------:R-:W-:Y:S01]  /*7d60*/  ISETP.GE.AND P2, PT, R44, RZ, PT ;  /* 0x000000ff2c00720c */ /* 0x000fe20003f46270 */
[----:B------:R5:W-:Y:S01]  /*7d70*/  STG.E.U16 desc[UR6][R16.64], R51 ;  /* 0x0000003310007986 */ /* 0x000be2000c101506 */
[----:B------:R-:W-:Y:S01]  /*7d80*/  LOP3.LUT R55, R19, R18, RZ, 0x3c, !PT ;  /* 0x0000001213377212 */ /* 0x000fe200078e3cff */
[----:B------:R-:W-:Y:S01]  /*7d90*/  IMAD.WIDE.U32 R18, R25, 0x2, R6 ;  /* 0x0000000219127825 */ /* 0x000fe200078e0006 */
[----:B----4-:R-:W-:Y:S01]  /*7da0*/  IADD3 R49, R21, 0x600, R62 ;  /* 0x0000060015317810 */ /* 0x010fe20007ffe03e */
[----:B------:R4:W-:Y:S01]  /*7db0*/  STG.E.U16 desc[UR6][R22.64], R53 ;  /* 0x0000003516007986 */ /* 0x0009e2000c101506 */
[----:B------:R-:W-:-:S02]  /*7dc0*/  LOP3.LUT R57, R57, R36, RZ, 0x3c, !PT ;  /* 0x0000002439397212 */ /* 0x000fc400078e3cff */
[----:B------:R-:W-:Y:S01]  /*7dd0*/  SEL R59, R10, 0x8000, P0 ;  /* 0x000080000a3b7807 */ /* 0x000fe20000000000 */
[----:B------:R1:W-:Y:S01]  /*7de0*/  STG.E.U16 desc[UR6][R18.64], R55 ;  /* 0x0000003712007986 */ /* 0x0003e2000c101506 */
[----:B------:R-:W-:Y:S02]  /*7df0*/  ISETP.GE.AND P0, PT, R40, RZ, PT ;  /* 0x000000ff2800720c */ /* 0x000fe40003f06270 */
[----:B------:R-:W-:Y:S01]  /*7e00*/  ISETP.GE.AND P3, PT, R42, RZ, PT ;  /* 0x000000ff2a00720c */ /* 0x000fe20003f66270 */
[----:B-----5:R-:W-:Y:S01]  /*7e10*/  IMAD.WIDE.U32 R16, R49, 0x2, R6 ;  /* 0x0000000231107825 */ /* 0x020fe200078e0006 */
[----:B------:R-:W-:Y:S02]  /*7e20*/  LOP3.LUT R59, R59, R30, RZ, 0x3c, !PT ;  /* 0x0000001e3b3b7212 */ /* 0x000fe400078e3cff */
[----:B----4-:R-:W-:Y:S02]  /*7e30*/  SEL R23, R10, 0x8000, P2 ;  /* 0x000080000a177807 */ /* 0x010fe40001000000 */
[----:B------:R4:W-:Y:S01]  /*7e40*/  STG.E.U16 desc[UR6][R16.64], R57 ;  /* 0x0000003910007986 */ /* 0x0009e2000c101506 */
[----:B------:R-:W-:-:S02]  /*7e50*/  IADD3 R51, R21, 0x780, R58 ;  /* 0x0000078015337810 */ /* 0x000fc40007ffe03a */
[----:B0-----:R-:W-:Y:S02]  /*7e60*/  IADD3 R53, R21, 0x900, R56 ;  /* 0x0000090015357810 */ /* 0x001fe40007ffe038 */
[----:B------:R-:W-:Y:S01]  /*7e70*/  LOP3.LUT R63, R23, R32, RZ, 0x3c, !PT ;  /* 0x00000020173f7212 */ /* 0x000fe200078e3cff */
[--C-:B------:R-:W-:Y:S01]  /*7e80*/  IMAD.WIDE.U32 R22, R51, 0x2, R6.reuse ;  /* 0x0000000233167825 */ /* 0x100fe200078e0006 */
[----:B------:R-:W-:Y:S02]  /*7e90*/  ISETP.GE.AND P2, PT, R38, RZ, PT ;  /* 0x000000ff2600720c */ /* 0x000fe40003f46270 */
[----:B-1----:R-:W-:Y:S01]  /*7ea0*/  SEL R55, R10, 0x8000, P0 ;  /* 0x000080000a377807 */ /* 0x002fe20000000000 */
[----:B------:R-:W-:Y:S01]  /*7eb0*/  IMAD.WIDE.U32 R18, R53, 0x2, R6 ;  /* 0x0000000235127825 */ /* 0x000fe200078e0006 */
[----:B------:R-:W-:Y:S01]  /*7ec0*/  ISETP.GE.AND P0, PT, R34, RZ, PT ;  /* 0x000000ff2200720c */ /* 0x000fe20003f06270 */
[----:B------:R0:W-:Y:S01]  /*7ed0*/  STG.E.U16 desc[UR6][R22.64], R59 ;  /* 0x0000003b16007986 */ /* 0x0001e2000c101506 */
[----:B----4-:R-:W-:-:S02]  /*7ee0*/  SEL R57, R10, 0x8000, P3 ;  /* 0x000080000a397807 */ /* 0x010fc40001800000 */
[----:B------:R-:W-:Y:S01]  /*7ef0*/  SEL R17, R10, 0x8000, P2 ;  /* 0x000080000a117807 */ /* 0x000fe20001000000 */
[----:B------:R1:W-:Y:S01]  /*7f00*/  STG.E.U16 desc[UR6][R18.64], R63 ;  /* 0x0000003f12007986 */ /* 0x0003e2000c101506 */
[----:B------:R-:W-:Y:S02]  /*7f10*/  LOP3.LUT R65, R55, R14, RZ, 0x3c, !PT ;  /* 0x0000000e37417212 */ /* 0x000fe400078e3cff */
[----:B------:R-:W-:Y:S02]  /*7f20*/  IADD3 R61, R21, 0xa80, R54 ;  /* 0x00000a80153d7810 */ /* 0x000fe40007ffe036 */
[----:B------:R-:W-:Y:S02]  /*7f30*/  LOP3.LUT R69, R57, R28, RZ, 0x3c, !PT ;  /* 0x0000001c39457212 */ /* 0x000fe400078e3cff */
[C---:B---3--:R-:W-:Y:S02]  /*7f40*/  IADD3 R55, R21.reuse, 0xc00, R52 ;  /* 0x00000c0015377810 */ /* 0x048fe40007ffe034 */
[----:B--2---:R-:W-:-:S02]  /*7f50*/  IADD3 R57, R21, 0xd80, R50 ;  /* 0x00000d8015397810 */ /* 0x004fc40007ffe032 */
[----:B0-----:R-:W-:Y:S01]  /*7f60*/  IADD3 R59, R21, 0xf00, R48 ;  /* 0x00000f00153b7810 */ /* 0x001fe20007ffe030 */
[--C-:B-1----:R-:W-:Y:S01]  /*7f70*/  IMAD.WIDE.U32 R18, R55, 0x2, R6.reuse ;  /* 0x0000000237127825 */ /* 0x102fe200078e0006 */
[----:B------:R-:W-:Y:S02]  /*7f80*/  LOP3.LUT R67, R17, R24, RZ, 0x3c, !PT ;  /* 0x0000001811437212 */ /* 0x000fe400078e3cff */
[----:B------:R-:W-:Y:S01]  /*7f90*/  SEL R73, R10, 0x8000, P0 ;  /* 0x000080000a497807 */ /* 0x000fe20000000000 */
[----:B------:R-:W-:-:S03]  /*7fa0*/  IMAD.WIDE.U32 R16, R61, 0x2, R6 ;  /* 0x000000023d107825 */ /* 0x000fc600078e0006 */
[----:B------:R-:W-:Y:S01]  /*7fb0*/  LOP3.LUT R73, R73, R8, RZ, 0x3c, !PT ;  /* 0x0000000849497212 */ /* 0x000fe200078e3cff */
[--C-:B------:R-:W-:Y:S01]  /*7fc0*/  IMAD.WIDE.U32 R22, R57, 0x2, R6.reuse ;  /* 0x0000000239167825 */ /* 0x100fe200078e0006 */
[----:B------:R0:W-:Y:S03]  /*7fd0*/  STG.E.U16 desc[UR6][R16.64], R65 ;  /* 0x0000004110007986 */ /* 0x0001e6000c101506 */
[----:B------:R-:W-:Y:S01]  /*7fe0*/  IMAD.WIDE.U32 R6, R59, 0x2, R6 ;  /* 0x000000023b067825 */ /* 0x000fe200078e0006 */
[----:B------:R1:W-:Y:S04]  /*7ff0*/  STG.E.U16 desc[UR6][R18.64], R67 ;  /* 0x0000004312007986 */ /* 0x0003e8000c101506 */
[----:B------:R2:W-:Y:S04]  /*8000*/  STG.E.U16 desc[UR6][R22.64], R69 ;  /* 0x0000004516007986 */ /* 0x0005e8000c101506 */
[----:B------:R3:W-:Y:S01]  /*8010*/  STG.E.U16 desc[UR6][R6.64], R73 ;  /* 0x0000004906007986 */ /* 0x0007e2000c101506 */
[----:B------:R-:W-:Y:S06]  /*8020*/  BAR.SYNC.DEFER_BLOCKING 0x0 ;  /* 0x0000000000007b1d */ /* 0x000fec0000010000 */
[----:B------:R-:W4:Y:S04]  /*8030*/  LDG.E R63, desc[UR6][R4.64] ;  /* 0x00000006043f7981 */ /* 0x000f28000c1e1900 */
[----:B------:R-:W5:Y:S04]  /*8040*/  LDG.E R75, desc[UR6][R4.64+0x600] ;  /* 0x00060006044b7981 */ /* 0x000f68000c1e1900 */
[----:B------:R-:W5:Y:S04]  /*8050*/  LDG.E R77, desc[UR6][R4.64+0xc00] ;  /* 0x000c0006044d7981 */ /* 0x000f68000c1e1900 */
[----:B------:R-:W5:Y:S04]  /*8060*/  LDG.E R8, desc[UR6][R4.64+0x1200] ;  /* 0x0012000604087981 */ /* 0x000f68000c1e1900 */
[----:B------:R-:W5:Y:S04]  /*8070*/  LDG.E R10, desc[UR6][R4.64+0x1800] ;  /* 0x00180006040a7981 */ /* 0x000f68000c1e1900 */
[----:B------:R-:W5:Y:S04]  /*8080*/  LDG.E R14, desc[UR6][R4.64+0x1e00] ;  /* 0x001e0006040e7981 */ /* 0x000f68000c1e1900 */
[----:B0-----:R-:W5:Y:S04]  /*8090*/  LDG.E R17, desc[UR6][R4.64+0x2400] ;  /* 0x0024000604117981 */ /* 0x001f68000c1e1900 */
[----:B-1----:R-:W5:Y:S04]  /*80a0*/  LDG.E R19, desc[UR6][R4.64+0x2a00] ;  /* 0x002a000604137981 */ /* 0x002f68000c1e1900 */
[----:B--2---:R-:W2:Y:S04]  /*80b0*/  LDG.E R23, desc[UR6][R4.64+0x3000] ;  /* 0x0030000604177981 */ /* 0x004ea8000c1e1900 */
[----:B---3--:R-:W3:Y:S04]  /*80c0*/  LDG.E R7, desc[UR6][R4.64+0x3600] ;  /* 0x0036000604077981 */ /* 0x008ee8000c1e1900 */
[----:B------:R0:W3:Y:S01]  /*80d0*/  LDG.E R65, desc[UR6][R4.64+0x3c00] ;  /* 0x003c000604417981 */ /* 0x0000e2000c1e1900 */
[----:B------:R-:W-:-:S02]  /*80e0*/  IMAD R6, R21, 0x2c, R20 ;  /* 0x0000002c15067824 */ /* 0x000fc400078e0214 */
[--C-:B------:R-:W-:Y:S02]  /*80f0*/  IMAD R11, R11, 0x4, R20.reuse ;  /* 0x000000040b0b7824 */ /* 0x100fe400078e0214 */
[--C-:B------:R-:W-:Y:S02]  /*8100*/  IMAD R35, R35, 0x4, R20.reuse ;  /* 0x0000000423237824 */ /* 0x100fe400078e0214 */
[--C-:B------:R-:W-:Y:S02]  /*8110*/  IMAD R41, R41, 0x4, R20.reuse ;  /* 0x0000000429297824 */ /* 0x100fe400078e0214 */
[--C-:B------:R-:W-:Y:S01]  /*8120*/  IMAD R43, R43, 0x4, R20.reuse ;  /* 0x000000042b2b7824 */ /* 0x100fe200078e0214 */
[----:B0-----:R-:W0:Y:S01]  /*8130*/  LDC.64 R4, c[0x0][0x228] ;  /* 0x00008a00ff047b82 */ /* 0x001e220000000a00 */
[--C-:B------:R-:W-:Y:S02]  /*8140*/  IMAD R33, R33, 0x4, R20.reuse ;  /* 0x0000000421217824 */ /* 0x100fe400078e0214 */
[----:B------:R-:W-:-:S02]  /*8150*/  IMAD R39, R39, 0x4, R20 ;  /* 0x0000000427277824 */ /* 0x000fc400078e0214 */
[--C-:B------:R-:W-:Y:S02]  /*8160*/  IMAD R31, R31, 0x4, R20.reuse ;  /* 0x000000041f1f7824 */ /* 0x100fe400078e0214 */
[--C-:B------:R-:W-:Y:S02]  /*8170*/  IMAD R37, R37, 0x4, R20.reuse ;  /* 0x0000000425257824 */ /* 0x100fe400078e0214 */
[--C-:B------:R-:W-:Y:S02]  /*8180*/  IMAD R29, R29, 0x4, R20.reuse ;  /* 0x000000041d1d7824 */ /* 0x100fe400078e0214 */
[--C-:B------:R-:W-:Y:S02]  /*8190*/  IMAD R45, R45, 0x4, R20.reuse ;  /* 0x000000042d2d7824 */ /* 0x100fe400078e0214 */
[----:B------:R-:W-:Y:S02]  /*81a0*/  IMAD R27, R27, 0x4, R20 ;  /* 0x000000041b1b7824 */ /* 0x000fe400078e0214 */
[----:B------:R-:W-:-:S02]  /*81b0*/  VIADD R74, R74, 0x1080 ;  /* 0x000010804a4a7836 */ /* 0x000fc40000000000 */
[----:B------:R-:W-:Y:S02]  /*81c0*/  @!P1 IMAD.IADD R71, R26, 0x1, R9 ;  /* 0x000000011a479824 */ /* 0x000fe400078e0209 */
[----:B------:R-:W-:-:S05]  /*81d0*/  IMAD.IADD R73, R15, 0x1, -R74 ;  /* 0x000000010f497824 */ /* 0x000fca00078e0a4a */
[----:B------:R-:W-:Y:S01]  /*81e0*/  ISETP.GT.AND P0, PT, R73, 0x107f, PT ;  /* 0x0000107f4900780c */ /* 0x000fe20003f04270 */
[----:B----4-:R-:W-:Y:S04]  /*81f0*/  STS [R72], R63 ;  /* 0x0000003f48007388 */ /* 0x010fe80000000800 */
[----:B-----5:R-:W-:Y:S04]  /*8200*/  STS [R72+0x600], R75 ;  /* 0x0006004b48007388 */ /* 0x020fe80000000800 */
[----:B------:R-:W-:Y:S04]  /*8210*/  STS [R72+0xc00], R77 ;  /* 0x000c004d48007388 */ /* 0x000fe80000000800 */
[----:B------:R-:W-:Y:S04]  /*8220*/  STS [R72+0x1200], R8 ;  /* 0x0012000848007388 */ /* 0x000fe80000000800 */
[----:B------:R-:W-:Y:S04]  /*8230*/  STS [R72+0x1800], R10 ;  /* 0x0018000a48007388 */ /* 0x000fe80000000800 */
[----:B------:R-:W-:Y:S04]  /*8240*/  STS [R72+0x1e00], R14 ;  /* 0x001e000e48007388 */ /* 0x000fe80000000800 */
[----:B------:R0:W-:Y:S04]  /*8250*/  STS [R72+0x2400], R17 ;  /* 0x0024001148007388 */ /* 0x0001e80000000800 */
[----:B------:R1:W-:Y:S04]  /*8260*/  STS [R72+0x2a00], R19 ;  /* 0x002a001348007388 */ /* 0x0003e80000000800 */
[----:B--2---:R2:W-:Y:S01]  /*8270*/  STS [R72+0x3000], R23 ;  /* 0x0030001748007388 */ /* 0x0045e20000000800 */
[----:B0-----:R-:W-:-:S03]  /*8280*/  IMAD.WIDE.U32 R16, R3, 0x4, R4 ;  /* 0x0000000403107825 */ /* 0x001fc600078e0004 */
[----:B---3--:R-:W-:Y:S01]  /*8290*/  STS [R72+0x3600], R7 ;  /* 0x0036000748007388 */ /* 0x008fe20000000800 */
[----:B-1----:R-:W-:-:S03]  /*82a0*/  IMAD.WIDE.U32 R18, R25, 0x4, R4 ;  /* 0x0000000419127825 */ /* 0x002fc600078e0004 */
[----:B------:R-:W-:Y:S01]  /*82b0*/  STS [R72+0x3c00], R65 ;  /* 0x003c004148007388 */ /* 0x000fe20000000800 */
[--C-:B--2---:R-:W-:Y:S01]  /*82c0*/  IMAD.WIDE.U32 R22, R49, 0x4, R4.reuse ;  /* 0x0000000431167825 */ /* 0x104fe200078e0004 */
[----:B------:R-:W-:Y:S03]  /*82d0*/  BAR.SYNC.DEFER_BLOCKING 0x0 ;  /* 0x0000000000007b1d */ /* 0x000fe60000010000 */
[----:B------:R-:W-:-:S04]  /*82e0*/  IMAD.WIDE.U32 R24, R51, 0x4, R4 ;  /* 0x0000000433187825 */ /* 0x000fc800078e0004 */
[----:B------:R-:W-:-:S04]  /*82f0*/  IMAD.WIDE.U32 R48, R55, 0x4, R4 ;  /* 0x0000000437307825 */ /* 0x000fc800078e0004 */
[--C-:B------:R-:W-:Y:S01]  /*8300*/  IMAD.WIDE.U32 R50, R57, 0x4, R4.reuse ;  /* 0x0000000439327825 */ /* 0x100fe200078e0004 */
        /* <DEDUP_REMOVED lines=10> */
[----:B------:R0:W5:Y:S02]  /*83b0*/  LDS R14, [R6+0x28] ;  /* 0x00002800060e7984 */ /* 0x0001640000000800 */
[----:B0-----:R-:W-:-:S04]  /*83c0*/  IMAD.WIDE.U32 R6, R47, 0x4, R4 ;  /* 0x000000042f067825 */ /* 0x001fc800078e0004 */
[--C-:B------:R-:W-:Y:S01]  /*83d0*/  IMAD.WIDE.U32 R46, R61, 0x4, R4.reuse ;  /* 0x000000043d2e7825 */ /* 0x100fe200078e0004 */
[----:B------:R-:W-:Y:S08]  /*83e0*/  BAR.SYNC.DEFER_BLOCKING 0x0 ;  /* 0x0000000000007b1d */ /* 0x000ff00000010000 */
[----:B------:R-:W-:Y:S06]  /*83f0*/  BAR.SYNC.DEFER_BLOCKING 0x0 ;  /* 0x0000000000007b1d */ /* 0x000fec0000010000 */
[----:B------:R0:W-:Y:S04]  /*8400*/  STS [R11], R70 ;  /* 0x000000460b007388 */ /* 0x0001e80000000800 */
[----:B-1----:R-:W-:Y:S04]  /*8410*/  STS [R35], R42 ;  /* 0x0000002a23007388 */ /* 0x002fe80000000800 */
[----:B--2---:R-:W-:Y:S01]  /*8420*/  STS [R41], R40 ;  /* 0x0000002829007388 */ /* 0x004fe20000000800 */
[----:B0-----:R-:W-:-:S03]  /*8430*/  IMAD.WIDE.U32 R10, R13, 0x4, R4 ;  /* 0x000000040d0a7825 */ /* 0x001fc600078e0004 */
[----:B---3--:R-:W-:Y:S04]  /*8440*/  STS [R43], R38 ;  /* 0x000000262b007388 */ /* 0x008fe80000000800 */
[----:B----4-:R-:W-:Y:S04]  /*8450*/  STS [R33], R36 ;  /* 0x0000002421007388 */ /* 0x010fe80000000800 */
[----:B-----5:R-:W-:Y:S04]  /*8460*/  STS [R39], R34 ;  /* 0x0000002227007388 */ /* 0x020fe80000000800 */
[----:B------:R-:W-:Y:S04]  /*8470*/  STS [R31], R32 ;  /* 0x000000201f007388 */ /* 0x000fe80000000800 */
[----:B------:R-:W-:Y:S04]  /*8480*/  STS [R37], R30 ;  /* 0x0000001e25007388 */ /* 0x000fe80000000800 */
[----:B------:R-:W-:Y:S04]  /*8490*/  STS [R29], R8 ;  /* 0x000000081d007388 */ /* 0x000fe80000000800 */
[----:B------:R0:W-:Y:S04]  /*84a0*/  STS [R45], R28 ;  /* 0x0000001c2d007388 */ /* 0x0001e80000000800 */
[----:B------:R-:W-:Y:S01]  /*84b0*/  STS [R27], R14 ;  /* 0x0000000e1b007388 */ /* 0x000fe20000000800 */
[----:B------:R-:W-:Y:S01]  /*84c0*/  BAR.SYNC.DEFER_BLOCKING 0x0 ;  /* 0x0000000000007b1d */ /* 0x000fe20000010000 */
[----:B0-----:R-:W-:-:S04]  /*84d0*/  IMAD.WIDE.U32 R44, R53, 0x4, R4 ;  /* 0x00000004352c7825 */ /* 0x001fc800078e0004 */
[----:B------:R-:W-:Y:S01]  /*84e0*/  IMAD.WIDE.U32 R4, R59, 0x4, R4 ;  /* 0x000000043b047825 */ /* 0x000fe200078e0004 */
        /* <DEDUP_REMOVED lines=10> */
[----:B------:R-:W5:Y:S04]  /*8590*/  LDS R65, [R72+0x3c00] ;  /* 0x003c000048417984 */ /* 0x000f680000000800 */
[----:B0-----:R0:W-:Y:S04]  /*85a0*/  STG.E desc[UR6][R6.64], R33 ;  /* 0x0000002106007986 */ /* 0x0011e8000c101906 */
[----:B-1----:R0:W-:Y:S04]  /*85b0*/  STG.E desc[UR6][R10.64], R35 ;  /* 0x000000230a007986 */ /* 0x0021e8000c101906 */
[----:B--2---:R0:W-:Y:S04]  /*85c0*/  STG.E desc[UR6][R16.64], R31 ;  /* 0x0000001f10007986 */ /* 0x0041e8000c101906 */
[----:B---3--:R0:W-:Y:S04]  /*85d0*/  STG.E desc[UR6][R18.64], R39 ;  /* 0x0000002712007986 */ /* 0x0081e8000c101906 */
[----:B----4-:R0:W-:Y:S04]  /*85e0*/  STG.E desc[UR6][R22.64], R41 ;  /* 0x0000002916007986 */ /* 0x0101e8000c101906 */
[----:B-----5:R0:W-:Y:S04]  /*85f0*/  STG.E desc[UR6][R24.64], R37 ;  /* 0x0000002518007986 */ /* 0x0201e8000c101906 */
[----:B------:R0:W-:Y:S04]  /*8600*/  STG.E desc[UR6][R44.64], R29 ;  /* 0x0000001d2c007986 */ /* 0x0001e8000c101906 */
[----:B------:R0:W-:Y:S04]  /*8610*/  STG.E desc[UR6][R46.64], R43 ;  /* 0x0000002b2e007986 */ /* 0x0001e8000c101906 */
[----:B------:R0:W-:Y:S04]  /*8620*/  STG.E desc[UR6][R48.64], R63 ;  /* 0x0000003f30007986 */ /* 0x0001e8000c101906 */
[----:B------:R0:W-:Y:S04]  /*8630*/  STG.E desc[UR6][R50.64], R27 ;  /* 0x0000001b32007986 */ /* 0x0001e8000c101906 */
[----:B------:R0:W-:Y:S01]  /*8640*/  STG.E desc[UR6][R4.64], R65 ;  /* 0x0000004104007986 */ /* 0x0001e2000c101906 */
[----:B------:R-:W-:Y:S06]  /*8650*/  BAR.SYNC.DEFER_BLOCKING 0x0 ;  /* 0x0000000000007b1d */ /* 0x000fec0000010000 */
[----:B------:R-:W-:Y:S05]  /*8660*/  @P0 BRA `(.L_x_1650) ;  /* 0xffffffd000300947 */ /* 0x000fea000383ffff */
[----:B------:R-:W-:Y:S02]  /*8670*/  IMAD.MOV.U32 R0, RZ, RZ, R42 ;  /* 0x000000ffff007224 */ /* 0x000fe400078e002a */
[----:B------:R-:W-:Y:S02]  /*8680*/  IMAD.MOV.U32 R2, RZ, RZ, R40 ;  /* 0x000000ffff027224 */ /* 0x000fe400078e0028 */
[----:B------:R-:W-:Y:S02]  /*8690*/  IMAD.MOV.U32 R3, RZ, RZ, R38 ;  /* 0x000000ffff037224 */ /* 0x000fe400078e0026 */
[----:B0-----:R-:W-:Y:S02]  /*86a0*/  IMAD.MOV.U32 R4, RZ, RZ, R36 ;  /* 0x000000ffff047224 */ /* 0x001fe400078e0024 */
[----:B------:R-:W-:Y:S02]  /*86b0*/  IMAD.MOV.U32 R5, RZ, RZ, R34 ;  /* 0x000000ffff057224 */ /* 0x000fe400078e0022 */
[----:B------:R-:W-:-:S02]  /*86c0*/  IMAD.MOV.U32 R6, RZ, RZ, R32 ;  /* 0x000000ffff067224 */ /* 0x000fc400078e0020 */
[----:B------:R-:W-:Y:S02]  /*86d0*/  IMAD.MOV.U32 R7, RZ, RZ, R30 ;  /* 0x000000ffff077224 */ /* 0x000fe400078e001e */
[----:B------:R-:W-:Y:S02]  /*86e0*/  IMAD.MOV.U32 R9, RZ, RZ, R28 ;  /* 0x000000ffff097224 */ /* 0x000fe400078e001c */
[----:B------:R-:W-:-:S07]  /*86f0*/  IMAD.MOV.U32 R10, RZ, RZ, R14 ;  /* 0x000000ffff0a7224 */ /* 0x000fce00078e000e */
.L_x_1647:
[----:B------:R-:W-:-:S13]  /*8700*/  ISETP.GT.AND P0, PT, R15, R74, PT ;  /* 0x0000004a0f00720c */ /* 0x000fda0003f04270 */
[----:B------:R-:W-:Y:S05]  /*8710*/  @!P0 EXIT ;  /* 0x000000000000894d */ /* 0x000fea0003800000 */
[----:B------:R-:W-:Y:S05]  /*8720*/  WARPSYNC.ALL ;  /* 0x0000000000007948 */ /* 0x000fea0003800000 */
[----:B--2---:R-:W-:Y:S01]  /*8730*/  IMAD.MOV.U32 R11, RZ, RZ, R12 ;  /* 0x000000ffff0b7224 */ /* 0x004fe200078e000c */
[----:B------:R-:W2:Y:S01]  /*8740*/  SHFL.IDX PT, R16, R73, RZ, 0x1f ;  /* 0x00001fff49107589 */ /* 0x000ea200000e0000 */
[C---:B------:R-:W-:Y:S01]  /*8750*/  VIADD R15, R21.reuse, 0x300 ;  /* 0x00000300150f7836 */ /* 0x040fe20000000000 */
[----:B------:R-:W-:Y:S01]  /*8760*/  SHF.R.S32.HI R18, RZ, 0x1f, R74 ;  /* 0x0000001fff127819 */ /* 0x000fe2000001144a */
[C---:B------:R-:W-:Y:S01]  /*8770*/  VIADD R19, R21.reuse, 0x180 ;  /* 0x0000018015137836 */ /* 0x040fe20000000000 */
[----:B------:R-:W-:Y:S01]  /*8780*/  ULDC.64 UR4, c[0x0][0x210] ;  /* 0x0000840000047ab9 */ /* 0x000fe20000000a00 */
[----:B-1----:R-:W-:-:S02]  /*8790*/  VIADD R17, R21, 0x480 ;  /* 0x0000048015117836 */ /* 0x002fc40000000000 */
[C---:B------:R-:W-:Y:S01]  /*87a0*/  VIADD R23, R21.reuse, 0x600 ;  /* 0x0000060015177836 */ /* 0x040fe20000000000 */
[-C--:B--2---:R-:W-:Y:S02]  /*87b0*/  ISETP.GE.AND P3, PT, R21, R16.reuse, PT ;  /* 0x000000101500720c */ /* 0x084fe40003f66270 */
[----:B------:R-:W-:Y:S02]  /*87c0*/  ISETP.GE.AND P2, PT, R15, R16, PT ;  /* 0x000000100f00720c */ /* 0x000fe40003f46270 */
[----:B------:R-:W-:Y:S02]  /*87d0*/  IADD3 R15, P4, R19, R74, RZ ;  /* 0x0000004a130f7210 */ /* 0x000fe40007f9e0ff */
[-C--:B------:R-:W-:Y:S01]  /*87e0*/  ISETP.GE.AND P1, PT, R17, R16.reuse, PT ;  /* 0x000000101100720c */ /* 0x080fe20003f26270 */
[----:B------:R-:W-:Y:S01]  /*87f0*/  IMAD.MOV.U32 R17, RZ, RZ, 0xffff ;  /* 0x0000ffffff117424 */ /* 0x000fe200078e00ff */
[----:B------:R-:W-:-:S05]  /*8800*/  ISETP.GE.AND P6, PT, R19, R16, PT ;  /* 0x000000101300720c */ /* 0x000fca0003fc6270 */
[----:B----4-:R-:W-:-:S04]  /*8810*/  @!P3 IADD3 R13, P0, R21, R74, RZ ;  /* 0x0000004a150db210 */ /* 0x010fc80007f1e0ff */
[-C--:B------:R-:W-:Y:S02]  /*8820*/  @!P3 LEA.HI.X.SX32 R14, R21, R18.reuse, 0x1, P0 ;  /* 0x00000012150eb211 */ /* 0x080fe400000f0eff */
[----:B------:R-:W-:Y:S02]  /*8830*/  @!P3 LEA R12, P0, R13, UR4, 0x1 ;  /* 0x000000040d0cbc11 */ /* 0x000fe4000f8008ff */
[----:B------:R-:W-:Y:S02]  /*8840*/  LEA.HI.X.SX32 R18, R19, R18, 0x1, P4 ;  /* 0x0000001213127211 */ /* 0x000fe400020f0eff */
[----:B------:R-:W-:Y:S02]  /*8850*/  @!P3 LEA.HI.X R13, R13, UR5, R14, 0x1, P0 ;  /* 0x000000050d0dbc11 */ /* 0x000fe400080f0c0e */
[----:B------:R-:W-:Y:S01]  /*8860*/  LEA R14, P5, R15, UR4, 0x1 ;  /* 0x000000040f0e7c11 */ /* 0x000fe2000f8a08ff */
[----:B------:R-:W-:Y:S01]  /*8870*/  VIADD R25, R21, 0xa80 ;  /* 0x00000a8015197836 */ /* 0x000fe20000000000 */
[-C--:B------:R-:W-:Y:S01]  /*8880*/  ISETP.GE.AND P0, PT, R23, R16.reuse, PT ;  /* 0x000000101700720c */ /* 0x080fe20003f06270 */
[----:B------:R1:W2:Y:S01]  /*8890*/  @!P3 LDG.E.U16 R17, desc[UR6][R12.64] ;  /* 0x000000060c11b981 */ /* 0x0002a2000c1e1500 */
[----:B------:R-:W-:Y:S01]  /*88a0*/  LEA.HI.X R15, R15, UR5, R18, 0x1, P5 ;  /* 0x000000050f0f7c11 */ /* 0x000fe2000a8f0c12 */
[----:B------:R-:W-:Y:S01]  /*88b0*/  IMAD.MOV.U32 R18, RZ, RZ, 0xffff ;  /* 0x0000ffffff127424 */ /* 0x000fe200078e00ff */
[-C--:B------:R-:W-:Y:S01]  /*88c0*/  ISETP.GE.AND P5, PT, R25, R16.reuse, PT ;  /* 0x000000101900720c */ /* 0x080fe20003fa6270 */
[C---:B------:R-:W-:Y:S01]  /*88d0*/  VIADD R19, R21.reuse, 0x780 ;  /* 0x0000078015137836 */ /* 0x040fe20000000000 */
[----:B------:R-:W-:Y:S01]  /*88e0*/  ULDC UR4, c[0x0][0x248] ;  /* 0x0000920000047ab9 */ /* 0x000fe20000000800 */
[C---:B------:R-:W-:Y:S01]  /*88f0*/  VIADD R23, R21.reuse, 0x900 ;  /* 0x0000090015177836 */ /* 0x040fe20000000000 */
[----:B------:R-:W-:Y:S01]  /*8900*/  ULDC UR5, c[0x0][0x244] ;  /* 0x0000910000057ab9 */ /* 0x000fe20000000800 */
[----:B------:R-:W-:Y:S01]  /*8910*/  VIADD R25, R21, 0xc00 ;  /* 0x00000c0015197836 */ /* 0x000fe20000000000 */
[-C--:B------:R-:W-:Y:S01]  /*8920*/  ISETP.GE.AND P3, PT, R19, R16.reuse, PT ;  /* 0x000000101300720c */ /* 0x080fe20003f66270 */
[----:B------:R-:W-:Y:S01]  /*8930*/  IMAD.MOV.U32 R19, RZ, RZ, 0xffff ;  /* 0x0000ffffff137424 */ /* 0x000fe200078e00ff */
[----:B-1----:R-:W-:Y:S01]  /*8940*/  PRMT R13, R18, 0x7610, R13 ;  /* 0x00007610120d7816 */ /* 0x002fe2000000000d */
[----:B------:R-:W-:Y:S01]  /*8950*/  VIADD R27, R21, 0xd80 ;  /* 0x00000d80151b7836 */ /* 0x000fe20000000000 */
[----:B------:R-:W-:Y:S01]  /*8960*/  ISETP.GE.AND P4, PT, R23, R16, PT ;  /* 0x000000101700720c */ /* 0x000fe20003f86270 */
[----:B------:R-:W-:-:S02]  /*8970*/  IMAD.MOV.U32 R23, RZ, RZ, 0xffff ;  /* 0x0000ffffff177424 */ /* 0x000fc400078e00ff */
[----:B------:R-:W4:Y:S04]  /*8980*/  @!P1 LDG.E.U16 R19, desc[UR6][R14.64+0x600] ;  /* 0x000600060e139981 */ /* 0x000f28000c1e1500 */
[----:B------:R-:W5:Y:S01]  /*8990*/  @!P6 LDG.E.U16 R13, desc[UR6][R14.64] ;  /* 0x000000060e0de981 */ /* 0x000f62000c1e1500 */
[-C--:B------:R-:W-:Y:S01]  /*89a0*/  ISETP.GE.AND P6, PT, R25, R16.reuse, PT ;  /* 0x000000101900720c */ /* 0x080fe20003fc6270 */
[----:B------:R-:W-:Y:S02]  /*89b0*/  VIADD R25, R21, 0xf00 ;  /* 0x00000f0015197836 */ /* 0x000fe40000000000 */
[----:B------:R-:W3:Y:S01]  /*89c0*/  @!P2 LDG.E.U16 R23, desc[UR6][R14.64+0x300] ;  /* 0x000300060e17a981 */ /* 0x000ee2000c1e1500 */
[-C--:B------:R-:W-:Y:S02]  /*89d0*/  ISETP.GE.AND P2, PT, R27, R16.reuse, PT ;  /* 0x000000101b00720c */ /* 0x080fe40003f46270 */
[----:B------:R-:W-:Y:S01]  /*89e0*/  ISETP.GE.AND P1, PT, R25, R16, PT ;  /* 0x000000101900720c */ /* 0x000fe20003f26270 */
[----:B------:R-:W-:-:S02]  /*89f0*/  IMAD.MOV.U32 R27, RZ, RZ, 0xffff ;  /* 0x0000ffffff1b7424 */ /* 0x000fc400078e00ff */
[----:B------:R-:W-:Y:S02]  /*8a00*/  IMAD.MOV.U32 R25, RZ, RZ, 0xffff ;  /* 0x0000ffffff197424 */ /* 0x000fe400078e00ff */
[----:B------:R-:W-:Y:S02]  /*8a10*/  IMAD.MOV.U32 R31, RZ, RZ, 0xffff ;  /* 0x0000ffffff1f7424 */ /* 0x000fe400078e00ff */
[----:B------:R-:W-:Y:S01]  /*8a20*/  IMAD.MOV.U32 R29, RZ, RZ, 0xffff ;  /* 0x0000ffffff1d7424 */ /* 0x000fe200078e00ff */
[----:B------:R-:W3:Y:S01]  /*8a30*/  @!P0 LDG.E.U16 R27, desc[UR6][R14.64+0x900] ;  /* 0x000900060e1b8981 */ /* 0x000ee2000c1e1500 */
[----:B------:R-:W-:Y:S02]  /*8a40*/  IMAD.MOV.U32 R35, RZ, RZ, 0xffff ;  /* 0x0000ffffff237424 */ /* 0x000fe400078e00ff */
[----:B------:R-:W-:Y:S01]  /*8a50*/  IMAD.MOV.U32 R33, RZ, RZ, 0xffff ;  /* 0x0000ffffff217424 */ /* 0x000fe200078e00ff */
[----:B------:R-:W3:Y:S01]  /*8a60*/  @!P3 LDG.E.U16 R25, desc[UR6][R14.64+0xc00] ;  /* 0x000c00060e19b981 */ /* 0x000ee2000c1e1500 */
[----:B------:R-:W-:-:S03]  /*8a70*/  IMAD.MOV.U32 R37, RZ, RZ, 0xffff ;  /* 0x0000ffffff257424 */ /* 0x000fc600078e00ff */
[----:B------:R-:W3:Y:S04]  /*8a80*/  @!P4 LDG.E.U16 R31, desc[UR6][R14.64+0xf00] ;  /* 0x000f00060e1fc981 */ /* 0x000ee8000c1e1500 */
[----:B------:R-:W3:Y:S04]  /*8a90*/  @!P5 LDG.E.U16 R29, desc[UR6][R14.64+0x1200] ;  /* 0x001200060e1dd981 */ /* 0x000ee8000c1e1500 */
[----:B------:R-:W3:Y:S04]  /*8aa0*/  @!P6 LDG.E.U16 R35, desc[UR6][R14.64+0x1500] ;  /* 0x001500060e23e981 */ /* 0x000ee8000c1e1500 */
[----:B------:R-:W3:Y:S04]  /*8ab0*/  @!P2 LDG.E.U16 R33, desc[UR6][R14.64+0x1800] ;  /* 0x001800060e21a981 */ /* 0x000ee8000c1e1500 */
[----:B------:R-:W3:Y:S01]  /*8ac0*/  @!P1 LDG.E.U16 R37, desc[UR6][R14.64+0x1b00] ;  /* 0x001b00060e259981 */ /* 0x000ee2000c1e1500 */
[----:B------:R-:W-:-:S02]  /*8ad0*/  IMAD R12, R21, 0x2, R20 ;  /* 0x00000002150c7824 */ /* 0x000fc400078e0214 */
[----:B------:R-:W-:Y:S02]  /*8ae0*/  IMAD R24, R21, 0x16, R20 ;  /* 0x0000001615187824 */ /* 0x000fe400078e0214 */
[----:B0-----:R-:W-:Y:S01]  /*8af0*/  IMAD.MOV.U32 R22, RZ, RZ, 0xffff ;  /* 0x0000ffffff167424 */ /* 0x001fe200078e00ff */
[----:B------:R-:W-:Y:S01]  /*8b00*/  UBMSK UR4, URZ, UR4 ;  /* 0x000000043f04729b */ /* 0x000fe20008000000 */
[----:B--2---:R-:W-:Y:S04]  /*8b10*/  STS.U16 [R12], R17 ;  /* 0x000000110c007388 */ /* 0x004fe80000000400 */
[----:B----4-:R-:W-:Y:S04]  /*8b20*/  STS.U16 [R12+0x900], R19 ;  /* 0x000900130c007388 */ /* 0x010fe80000000400 */
[----:B-----5:R-:W-:Y:S04]  /*8b30*/  STS.U16 [R12+0x300], R13 ;  /* 0x0003000d0c007388 */ /* 0x020fe80000000400 */
[----:B---3--:R-:W-:Y:S04]  /*8b40*/  STS.U16 [R12+0x600], R23 ;  /* 0x000600170c007388 */ /* 0x008fe80000000400 */
[----:B------:R-:W-:Y:S04]  /*8b50*/  STS.U16 [R12+0xc00], R27 ;  /* 0x000c001b0c007388 */ /* 0x000fe80000000400 */
[----:B------:R-:W-:Y:S04]  /*8b60*/  STS.U16 [R12+0xf00], R25 ;  /* 0x000f00190c007388 */ /* 0x000fe80000000400 */
[----:B------:R-:W-:Y:S04]  /*8b70*/  STS.U16 [R12+0x1200], R31 ;  /* 0x0012001f0c007388 */ /* 0x000fe80000000400 */
[----:B------:R-:W-:Y:S04]  /*8b80*/  STS.U16 [R12+0x1500], R29 ;  /* 0x0015001d0c007388 */ /* 0x000fe80000000400 */
[----:B------:R-:W-:Y:S04]  /*8b90*/  STS.U16 [R12+0x1800], R35 ;  /* 0x001800230c007388 */ /* 0x000fe80000000400 */
[----:B------:R-:W-:Y:S04]  /*8ba0*/  STS.U16 [R12+0x1b00], R33 ;  /* 0x001b00210c007388 */ /* 0x000fe80000000400 */
[----:B------:R-:W-:Y:S01]  /*8bb0*/  STS.U16 [R12+0x1e00], R37 ;  /* 0x001e00250c007388 */ /* 0x000fe20000000400 */
[----:B------:R-:W-:Y:S06]  /*8bc0*/  BAR.SYNC.DEFER_BLOCKING 0x0 ;  /* 0x0000000000007b1d */ /* 0x000fec0000010000 */
[----:B------:R-:W0:Y:S04]  /*8bd0*/  LDS.U16 R13, [R24] ;  /* 0x00000000180d7984 */ /* 0x000e280000000400 */
[----:B------:R-:W1:Y:S04]  /*8be0*/  LDS.U16 R14, [R24+0x2] ;  /* 0x00000200180e7984 */ /* 0x000e680000000400 */
[----:B------:R-:W2:Y:S04]  /*8bf0*/  LDS.U16 R18, [R24+0x4] ;  /* 0x0000040018127984 */ /* 0x000ea80000000400 */
[----:B------:R-:W-:Y:S04]  /*8c00*/  LDS.U16 R25, [R24+0x6] ;  /* 0x0000060018197984 */ /* 0x000fe80000000400 */
[----:B------:R-:W-:Y:S04]  /*8c10*/  LDS.U16 R28, [R24+0x8] ;  /* 0x00000800181c7984 */ /* 0x000fe80000000400 */
[----:B------:R-:W-:Y:S04]  /*8c20*/  LDS.U16 R31, [R24+0xa] ;  /* 0x00000a00181f7984 */ /* 0x000fe80000000400 */
[----:B------:R-:W-:Y:S04]  /*8c30*/  LDS.U16 R34, [R24+0xc] ;  /* 0x00000c0018227984 */ /* 0x000fe80000000400 */
[----:B------:R-:W-:Y:S04]  /*8c40*/  LDS.U16 R37, [R24+0xe] ;  /* 0x00000e0018257984 */ /* 0x000fe80000000400 */
[----:B------:R-:W-:Y:S04]  /*8c50*/  LDS.U16 R40, [R24+0x10] ;  /* 0x0000100018287984 */ /* 0x000fe80000000400 */
[----:B------:R-:W-:Y:S01]  /*8c60*/  LDS.U16 R43, [R24+0x12] ;  /* 0x00001200182b7984 */ /* 0x000fe20000000400 */
[----:B0-----:R-:W-:-:S03]  /*8c70*/  PRMT R15, R13, 0x9910, RZ ;  /* 0x000099100d0f7816 */ /* 0x001fc600000000ff */
[----:B------:R0:W-:Y:S01]  /*8c80*/  LDS.U16 R46, [R24+0x14] ;  /* 0x00001400182e7984 */ /* 0x0001e20000000400 */
[----:B------:R-:W-:Y:S01]  /*8c90*/  ISETP.GE.AND P0, PT, R15, RZ, PT ;  /* 0x000000ff0f00720c */ /* 0x000fe20003f06270 */
[----:B------:R-:W-:Y:S03]  /*8ca0*/  BAR.SYNC.DEFER_BLOCKING 0x0 ;  /* 0x0000000000007b1d */ /* 0x000fe60000010000 */
[----:B------:R-:W-:-:S04]  /*8cb0*/  SEL R16, R22, 0x8000, !P0 ;  /* 0x0000800016107807 */ /* 0x000fc80004000000 */
[----:B------:R-:W-:-:S04]  /*8cc0*/  LOP3.LUT R13, R16, R13, RZ, 0x3c, !PT ;  /* 0x0000000d100d7212 */ /* 0x000fc800078e3cff */
[----:B------:R-:W-:-:S04]  /*8cd0*/  PRMT R15, R13, 0x9910, RZ ;  /* 0x000099100d0f7816 */ /* 0x000fc800000000ff */
[----:B------:R-:W-:Y:S02]  /*8ce0*/  ISETP.NE.AND P0, PT, R15, 0x7fff, PT ;  /* 0x00007fff0f00780c */ /* 0x000fe40003f05270 */
[----:B-1----:R-:W-:Y:S02]  /*8cf0*/  PRMT R16, R14, 0x9910, RZ ;  /* 0x000099100e107816 */ /* 0x002fe400000000ff */
[----:B------:R-:W-:Y:S02]  /*8d00*/  SEL R15, R13, 0x8000, P0 ;  /* 0x000080000d0f7807 */ /* 0x000fe40000000000 */
[----:B------:R-:W-:Y:S02]  /*8d10*/  ISETP.GE.AND P0, PT, R16, RZ, PT ;  /* 0x000000ff1000720c */ /* 0x000fe40003f06270 */
[----:B------:R-:W-:Y:S02]  /*8d20*/  SHF.R.U32.HI R16, RZ, UR5, R15 ;  /* 0x00000005ff107c19 */ /* 0x000fe4000801160f */
[----:B------:R-:W-:-:S02]  /*8d30*/  SEL R15, R22, 0x8000, !P0 ;  /* 0x00008000160f7807 */ /* 0x000fc40004000000 */
[----:B------:R-:W-:Y:S02]  /*8d40*/  LOP3.LUT R16, R16, UR4, RZ, 0xc0, !PT ;  /* 0x0000000410107c12 */ /* 0x000fe4000f8ec0ff */
[----:B------:R-:W-:Y:S02]  /*8d50*/  LOP3.LUT R14, R15, R14, RZ, 0x3c, !PT ;  /* 0x0000000e0f0e7212 */ /* 0x000fe400078e3cff */
[C---:B------:R-:W-:Y:S02]  /*8d60*/  LOP3.LUT R15, R16.reuse, 0xfff0, RZ, 0xc0, !PT ;  /* 0x0000fff0100f7812 */ /* 0x040fe400078ec0ff */
[----:B------:R-:W-:Y:S02]  /*8d70*/  LOP3.LUT R17, R16, 0xf, RZ, 0xc, !PT ;  /* 0x0000000f10117812 */ /* 0x000fe400078e0cff */
[----:B------:R-:W-:-:S03]  /*8d80*/  SHF.R.U32.HI R15, RZ, 0x4, R15 ;  /* 0x00000004ff0f7819 */ /* 0x000fc6000001160f */
        /* <DEDUP_REMOVED lines=25> */
[----:B------:R-:W-:-:S04]  /*8f20*/  SHF.R.U32.HI R17, RZ, UR5, R17 ;  /* 0x00000005ff117c19 */ /* 0x000fc80008011611 */
[----:B------:R-:W-:-:S04]  /*8f30*/  LOP3.LUT R17, R17, UR4, RZ, 0xc0, !PT ;  /* 0x0000000411117c12 */ /* 0x000fc8000f8ec0ff */
[C---:B------:R-:W-:Y:S02]  /*8f40*/  LOP3.LUT R19, R17.reuse, 0xfff0, RZ, 0xc0, !PT ;  /* 0x0000fff011137812 */ /* 0x040fe400078ec0ff */
[----:B------:R-:W-:Y:S02]  /*8f50*/  LOP3.LUT R17, R17, 0xf, RZ, 0xc, !PT ;  /* 0x0000000f11117812 */ /* 0x000fe400078e0cff */
[----:B--2---:R-:W-:Y:S02]  /*8f60*/  PRMT R23, R18, 0x9910, RZ ;  /* 0x0000991012177816 */ /* 0x004fe400000000ff */
[----:B------:R-:W-:Y:S01]  /*8f70*/  SHF.R.U32.HI R19, RZ, 0x4, R19 ;  /* 0x00000004ff137819 */ /* 0x000fe20000011613 */
[----:B0-----:R-:W-:Y:S01]  /*8f80*/  IMAD R24, R17, 0x600, R20 ;  /* 0x0000060011187824 */ /* 0x001fe200078e0214 */
[----:B------:R-:W-:Y:S02]  /*8f90*/  ISETP.GE.AND P0, PT, R23, RZ, PT ;  /* 0x000000ff1700720c */ /* 0x000fe40003f06270 */
[----:B------:R-:W-:Y:S01]  /*8fa0*/  IADD3 R17, -R19, 0x1, RZ ;  /* 0x0000000113117810 */ /* 0x000fe20007ffe1ff */
[----:B------:R-:W-:Y:S01]  /*8fb0*/  IMAD R26, R21, 0x4, R24 ;  /* 0x00000004151a7824 */ /* 0x000fe200078e0218 */
[----:B------:R-:W-:-:S03]  /*8fc0*/  SEL R19, R22, 0x8000, !P0 ;  /* 0x0000800016137807 */ /* 0x000fc60004000000 */
[----:B------:R-:W-:Y:S02]  /*8fd0*/  IMAD R17, R17, 0x2, R26 ;  /* 0x0000000211117824 */ /* 0x000fe400078e021a */
[----:B-1----:R-:W-:Y:S01]  /*8fe0*/  VIADD R24, R16, 0x1 ;  /* 0x0000000110187836 */ /* 0x002fe20000000000 */
[----:B------:R-:W-:-:S04]  /*8ff0*/  LOP3.LUT R18, R19, R18, RZ, 0x3c, !PT ;  /* 0x0000001213127212 */ /* 0x000fc800078e3cff */
[----:B------:R0:W-:Y:S04]  /*9000*/  STS.U16 [R15], R24 ;  /* 0x000000180f007388 */ /* 0x0001e80000000400 */
[----:B------:R-:W1:Y:S01]  /*9010*/  LDS.U16 R19, [R17] ;  /* 0x0000000011137984 */ /* 0x000e620000000400 */
[----:B------:R-:W-:-:S04]  /*9020*/  PRMT R23, R18, 0x9910, RZ ;  /* 0x0000991012177816 */ /* 0x000fc800000000ff */
[----:B------:R-:W-:-:S04]  /*9030*/  ISETP.NE.AND P0, PT, R23, 0x7fff, PT ;  /* 0x00007fff1700780c */ /* 0x000fc80003f05270 */
[----:B------:R-:W-:-:S04]  /*9040*/  SEL R23, R18, 0x8000, P0 ;  /* 0x0000800012177807 */ /* 0x000fc80000000000 */
[----:B------:R-:W-:Y:S02]  /*9050*/  SHF.R.U32.HI R23, RZ, UR5, R23 ;  /* 0x00000005ff177c19 */ /* 0x000fe40008011617 */
[----:B------:R-:W-:Y:S02]  /*9060*/  PRMT R27, R25, 0x9910, RZ ;  /* 0x00009910191b7816 */ /* 0x000fe400000000ff */
[----:B------:R-:W-:-:S04]  /*9070*/  LOP3.LUT R23, R23, UR4, RZ, 0xc0, !PT ;  /* 0x0000000417177c12 */ /* 0x000fc8000f8ec0ff */
[C---:B------:R-:W-:Y:S02]  /*9080*/  LOP3.LUT R26, R23.reuse, 0xfff0, RZ, 0xc0, !PT ;  /* 0x0000fff0171a7812 */ /* 0x040fe400078ec0ff */
[----:B------:R-:W-:Y:S01]  /*9090*/  LOP3.LUT R23, R23, 0xf, RZ, 0xc, !PT ;  /* 0x0000000f17177812 */ /* 0x000fe200078e0cff */
[----:B0-----:R-:W-:Y:S01]  /*90a0*/  IMAD.MOV.U32 R24, RZ, RZ, R27 ;  /* 0x000000ffff187224 */ /* 0x001fe200078e001b */
[----:B------:R-:W-:-:S03]  /*90b0*/  SHF.R.U32.HI R26, RZ, 0x4, R26 ;  /* 0x00000004ff1a7819 */ /* 0x000fc6000001161a */
[----:B------:R-:W-:Y:S01]  /*90c0*/  IMAD R30, R23, 0x600, R20 ;  /* 0x00000600171e7824 */ /* 0x000fe200078e0214 */
        /* <DEDUP_REMOVED lines=16> */
[----:B------:R-:W-:-:S03]  /*91d0*/  SHF.R.U32.HI R27, RZ, 0x4, R27 ;  /* 0x00000004ff1b7819 */ /* 0x000fc6000001161b */
[----:B0-----:R-:W-:Y:S01]  /*91e0*/  IMAD R30, R23, 0x600, R20 ;  /* 0x00000600171e7824 */ /* 0x001fe200078e0214 */
[----:B------:R-:W-:Y:S02]  /*91f0*/  IADD3 R27, -R27, 0x1, RZ ;  /* 0x000000011b1b7810 */ /* 0x000fe40007ffe1ff */
[----:B------:R-:W-:Y:S01]  /*9200*/  PRMT R29, R28, 0x9910, RZ ;  /* 0x000099101c1d7816 */ /* 0x000fe200000000ff */
[----:B------:R-:W-:-:S03]  /*9210*/  IMAD R30, R21, 0x4, R30 ;  /* 0x00000004151e7824 */ /* 0x000fc600078e021e */
[----:B------:R-:W-:Y:S01]  /*9220*/  ISETP.GE.AND P0, PT, R29, RZ, PT ;  /* 0x000000ff1d00720c */ /* 0x000fe20003f06270 */
[----:B------:R-:W-:Y:S02]  /*9230*/  IMAD R27, R27, 0x2, R30 ;  /* 0x000000021b1b7824 */ /* 0x000fe400078e021e */
[----:B-1----:R-:W-:Y:S01]  /*9240*/  VIADD R33, R26, 0x1 ;  /* 0x000000011a217836 */ /* 0x002fe20000000000 */
[----:B------:R-:W-:-:S04]  /*9250*/  SEL R23, R22, 0x8000, !P0 ;  /* 0x0000800016177807 */ /* 0x000fc80004000000 */
[----:B------:R0:W-:Y:S01]  /*9260*/  STS.U16 [R24], R33 ;  /* 0x0000002118007388 */ /* 0x0001e20000000400 */
[----:B------:R-:W-:-:S03]  /*9270*/  LOP3.LUT R28, R23, R28, RZ, 0x3c, !PT ;  /* 0x0000001c171c7212 */ /* 0x000fc600078e3cff */
[----:B------:R-:W1:Y:S01]  /*9280*/  LDS.U16 R29, [R27] ;  /* 0x000000001b1d7984 */ /* 0x000e620000000400 */
[----:B------:R-:W-:-:S04]  /*9290*/  PRMT R23, R28, 0x9910, RZ ;  /* 0x000099101c177816 */ /* 0x000fc800000000ff */
[----:B------:R-:W-:-:S04]  /*92a0*/  ISETP.NE.AND P0, PT, R23, 0x7fff, PT ;  /* 0x00007fff1700780c */ /* 0x000fc80003f05270 */
[----:B------:R-:W-:-:S04]  /*92b0*/  SEL R23, R28, 0x8000, P0 ;  /* 0x000080001c177807 */ /* 0x000fc80000000000 */
[----:B------:R-:W-:-:S04]  /*92c0*/  SHF.R.U32.HI R23, RZ, UR5, R23 ;  /* 0x00000005ff177c19 */ /* 0x000fc80008011617 */
[----:B------:R-:W-:Y:S02]  /*92d0*/  LOP3.LUT R23, R23, UR4, RZ, 0xc0, !PT ;  /* 0x0000000417177c12 */ /* 0x000fe4000f8ec0ff */
[----:B------:R-:W-:Y:S02]  /*92e0*/  PRMT R32, R31, 0x9910, RZ ;  /* 0x000099101f207816 */ /* 0x000fe400000000ff */
        /* <DEDUP_REMOVED lines=108> */
[----:B------:R-:W-:Y:S04]  /*99b0*/  STS.U16 [R42], R49 ;  /* 0x000000312a007388 */ /* 0x000fe80000000400 */
[----:B------:R-:W0:Y:S01]  /*99c0*/  LDS.U16 R47, [R45] ;  /* 0x000000002d2f7984 */ /* 0x000e220000000400 */
[----:B------:R-:W-:-:S04]  /*99d0*/  LOP3.LUT R46, R23, R46, RZ, 0x3c, !PT ;  /* 0x0000002e172e7212 */ /* 0x000fc800078e3cff */
        /* <DEDUP_REMOVED lines=8> */
[----:B------:R-:W-:Y:S01]  /*9a60*/  IMAD R22, R51, 0x600, R20 ;  /* 0x0000060033167824 */ /* 0x000fe200078e0214 */
[----:B------:R-:W-:-:S03]  /*9a70*/  IADD3 R23, -R23, 0x1, RZ ;  /* 0x0000000117177810 */ /* 0x000fc60007ffe1ff */
[----:B------:R-:W-:Y:S02]  /*9a80*/  IMAD R48, R21, 0x4, R22 ;  /* 0x0000000415307824 */ /* 0x000fe400078e0216 */
[----:B0-----:R-:W-:Y:S02]  /*9a90*/  VIADD R22, R47, 0x1 ;  /* 0x000000012f167836 */ /* 0x001fe40000000000 */
[----:B------:R-:W-:-:S03]  /*9aa0*/  IMAD R48, R23, 0x2, R48 ;  /* 0x0000000217307824 */ /* 0x000fc600078e0230 */
[----:B------:R-:W-:Y:S04]  /*9ab0*/  STS.U16 [R45], R22 ;  /* 0x000000162d007388 */ /* 0x000fe80000000400 */
[----:B------:R-:W0:Y:S01]  /*9ac0*/  LDS.U16 R49, [R48] ;  /* 0x0000000030317984 */ /* 0x000e220000000400 */
        /* <DEDUP_REMOVED lines=18> */
[----:B------:R-:W5:Y:S04]  /*9bf0*/  LDS R65, [R50+0x38] ;  /* 0x0000380032417984 */ /* 0x000f680000000800 */
[----:B------:R-:W-:Y:S04]  /*9c00*/  LDS R66, [R50+0x3c] ;  /* 0x00003c0032427984 */ /* 0x000fe80000000800 */
[----:B------:R-:W5:Y:S01]  /*9c10*/  LDS R21, [R50+0x40] ;  /* 0x0000400032157984 */ /* 0x000f620000000800 */
[----:B0-----:R-:W-:-:S04]  /*9c20*/  IADD3 R22, R53, R51, R52 ;  /* 0x0000003335167210 */ /* 0x001fc80007ffe034 */
[----:B-1----:R-:W-:Y:S01]  /*9c30*/  IADD3 R22, R55, R54, R22 ;  /* 0x0000003637167210 */ /* 0x002fe20007ffe016 */
[----:B------:R-:W0:Y:S03]  /*9c40*/  S2R R67, SR_LANEID ;  /* 0x0000000000437919 */ /* 0x000e260000000000 */
[----:B--2---:R-:W-:-:S04]  /*9c50*/  IADD3 R22, R57, R56, R22 ;  /* 0x0000003839167210 */ /* 0x004fc80007ffe016 */
[----:B---3--:R-:W-:-:S04]  /*9c60*/  IADD3 R22, R59, R58, R22 ;  /* 0x0000003a3b167210 */ /* 0x008fc80007ffe016 */
[----:B----4-:R-:W-:Y:S01]  /*9c70*/  IADD3 R22, R61, R60, R22 ;  /* 0x0000003c3d167210 */ /* 0x010fe20007ffe016 */
[----:B------:R-:W1:Y:S03]  /*9c80*/  S2R R68, SR_TID.X ;  /* 0x0000000000447919 */ /* 0x000e660000002100 */
[----:B-----5:R-:W-:-:S04]  /*9c90*/  IADD3 R22, R63, R62, R22 ;  /* 0x0000003e3f167210 */ /* 0x020fc80007ffe016 */
[----:B------:R-:W-:-:S04]  /*9ca0*/  IADD3 R22, R65, R64, R22 ;  /* 0x0000004041167210 */ /* 0x000fc80007ffe016 */
[----:B------:R-:W-:-:S05]  /*9cb0*/  IADD3 R21, R21, R66, R22 ;  /* 0x0000004215157210 */ /* 0x000fca0007ffe016 */
[----:B------:R-:W2:Y:S01]  /*9cc0*/  SHFL.UP P0, R22, R21, 0x1, RZ ;  /* 0x0420000015167989 */ /* 0x000ea200000000ff */
[----:B0-----:R-:W-:-:S13]  /*9cd0*/  ISETP.NE.AND P1, PT, R67, 0x1f, PT ;  /* 0x0000001f4300780c */ /* 0x001fda0003f25270 */
[----:B-1----:R-:W-:-:S04]  /*9ce0*/  @!P1 SHF.R.U32.HI R23, RZ, 0x3, R68 ;  /* 0x00000003ff179819 */ /* 0x002fc80000011644 */
[----:B------:R-:W-:Y:S01]  /*9cf0*/  @!P1 LOP3.LUT R23, R23, 0x1ffffffc, RZ, 0xc0, !PT ;  /* 0x1ffffffc17179812 */ /* 0x000fe200078ec0ff */
[----:B--2---:R-:W-:-:S04]  /*9d00*/  @P0 IMAD.IADD R22, R21, 0x1, R22 ;  /* 0x0000000115160824 */ /* 0x004fc800078e0216 */
[----:B------:R-:W-:Y:S02]  /*9d10*/  @!P1 IMAD.IADD R69, R20, 0x1, R23 ;  /* 0x0000000114459824 */ /* 0x000fe400078e0217 */
[----:B------:R-:W0:Y:S02]  /*9d20*/  SHFL.UP P0, R23, R22, 0x2, RZ ;  /* 0x0440000016177989 */ /* 0x000e2400000000ff */
[----:B0-----:R-:W-:-:S05]  /*9d30*/  @P0 IMAD.IADD R23, R22, 0x1, R23 ;  /* 0x0000000116170824 */ /* 0x001fca00078e0217 */
[----:B------:R-:W0:Y:S02]  /*9d40*/  SHFL.UP P0, R76, R23, 0x4, RZ ;  /* 0x04800000174c7989 */ /* 0x000e2400000000ff */
[----:B0-----:R-:W-:-:S05]  /*9d50*/  @P0 IMAD.IADD R76, R23, 0x1, R76 ;  /* 0x00000001174c0824 */ /* 0x001fca00078e024c */
[----:B------:R-:W0:Y:S02]  /*9d60*/  SHFL.UP P0, R77, R76, 0x8, RZ ;  /* 0x050000004c4d7989 */ /* 0x000e2400000000ff */
[----:B0-----:R-:W-:-:S05]  /*9d70*/  @P0 IMAD.IADD R77, R76, 0x1, R77 ;  /* 0x000000014c4d0824 */ /* 0x001fca00078e024d */
[----:B------:R-:W0:Y:S01]  /*9d80*/  SHFL.UP P0, R20, R77, 0x10, RZ ;  /* 0x060000004d147989 */ /* 0x000e2200000000ff */
[----:B------:R-:W1:Y:S01]  /*9d90*/  S2UR UR5, SR_CgaCtaId ;  /* 0x00000000000579c3 */ /* 0x000e620000008800 */
[----:B------:R-:W-:Y:S01]  /*9da0*/  UMOV UR4, 0x400 ;  /* 0x0000040000047882 */ /* 0x000fe20000000000 */
[----:B0-----:R-:W-:-:S05]  /*9db0*/  @P0 IMAD.IADD R20, R77, 0x1, R20 ;  /* 0x000000014d140824 */ /* 0x001fca00078e0214 */
[----:B------:R0:W-:Y:S01]  /*9dc0*/  @!P1 STS [R69+0x6600], R20 ;  /* 0x0066001445009388 */ /* 0x0001e20000000800 */
[----:B-1----:R-:W-:Y:S01]  /*9dd0*/  ULEA UR4, UR5, UR4, 0x18 ;  /* 0x0000000405047291 */ /* 0x002fe2000f8ec03f */
[----:B------:R-:W-:Y:S01]  /*9de0*/  BAR.SYNC.DEFER_BLOCKING 0x0 ;  /* 0x0000000000007b1d */ /* 0x000fe20000010000 */
[----:B0-----:R-:W-:-:S07]  /*9df0*/  IMAD.IADD R69, R20, 0x1, -R21 ;  /* 0x0000000114457824 */ /* 0x001fce00078e0a15 */
[----:B------:R-:W0:Y:S01]  /*9e00*/  LDS.128 R20, [UR4+0x6600] ;  /* 0x00660004ff147984 */ /* 0x000e220008000c00 */
[----:B------:R-:W-:-:S03]  /*9e10*/  SHF.R.U32.HI R75, RZ, 0x5, R68 ;  /* 0x00000005ff4b7819 */ /* 0x000fc60000011644 */
[----:B------:R-:W1:Y:S01]  /*9e20*/  LDS R76, [UR4+0x6608] ;  /* 0x00660804ff4c7984 */ /* 0x000e620008000800 */
[----:B------:R-:W-:Y:S01]  /*9e30*/  ISETP.NE.AND P0, PT, R75, 0x2, PT ;  /* 0x000000024b00780c */ /* 0x000fe20003f05270 */
[----:B0-----:R-:W-:-:S05]  /*9e40*/  IMAD.IADD R21, R20, 0x1, R21 ;  /* 0x0000000114157824 */ /* 0x001fca00078e0215 */
[C---:B------:R-:W-:Y:S02]  /*9e50*/  SEL R22, R21.reuse, R20, !P0 ;  /* 0x0000001415167207 */ /* 0x040fe40004000000 */
[----:B------:R-:W0:Y:S01]  /*9e60*/  LDS R20, [UR4+0x6610] ;  /* 0x00661004ff147984 */ /* 0x000e220008000800 */
[----:B-1----:R-:W-:Y:S01]  /*9e70*/  IMAD.IADD R76, R21, 0x1, R76 ;  /* 0x00000001154c7824 */ /* 0x002fe200078e024c */
[----:B------:R-:W-:-:S03]  /*9e80*/  ISETP.NE.AND P0, PT, R75, 0x3, PT ;  /* 0x000000034b00780c */ /* 0x000fc60003f05270 */
[----:B------:R-:W-:Y:S01]  /*9e90*/  IMAD.IADD R23, R23, 0x1, R76 ;  /* 0x0000000117177824 */ /* 0x000fe200078e024c */
[----:B------:R-:W-:Y:S02]  /*9ea0*/  SEL R22, R76, R22, !P0 ;  /* 0x000000164c167207 */ /* 0x000fe40004000000 */
[----:B------:R-:W-:-:S04]  /*9eb0*/  ISETP.NE.AND P0, PT, R75, 0x4, PT ;  /* 0x000000044b00780c */ /* 0x000fc80003f05270 */
[C---:B------:R-:W-:Y:S01]  /*9ec0*/  SEL R76, R23.reuse, R22, !P0 ;  /* 0x00000016174c7207 */ /* 0x040fe20004000000 */
[----:B0-----:R-:W-:Y:S02]  /*9ed0*/  IMAD.IADD R77, R23, 0x1, R20 ;  /* 0x00000001174d7824 */ /* 0x001fe400078e0214 */
[----:B------:R-:W0:Y:S01]  /*9ee0*/  LDS.128 R20, [UR4+0x6610] ;  /* 0x00661004ff147984 */ /* 0x000e220008000c00 */
[----:B------:R-:W-:-:S04]  /*9ef0*/  ISETP.NE.AND P0, PT, R75, 0x5, PT ;  /* 0x000000054b00780c */ /* 0x000fc80003f05270 */
[----:B------:R-:W-:Y:S02]  /*9f00*/  SEL R76, R77, R76, !P0 ;  /* 0x0000004c4d4c7207 */ /* 0x000fe40004000000 */
[----:B------:R-:W-:Y:S01]  /*9f10*/  ISETP.NE.AND P0, PT, R75, 0x6, PT ;  /* 0x000000064b00780c */ /* 0x000fe20003f05270 */
[----:B0-----:R-:W-:-:S04]  /*9f20*/  IMAD.IADD R21, R77, 0x1, R21 ;  /* 0x000000014d157824 */ /* 0x001fc800078e0215 */
[----:B------:R-:W-:Y:S01]  /*9f30*/  IMAD.IADD R22, R22, 0x1, R21 ;  /* 0x0000000116167824 */ /* 0x000fe200078e0215 */
[----:B------:R-:W-:Y:S02]  /*9f40*/  SEL R76, R21, R76, !P0 ;  /* 0x0000004c154c7207 */ /* 0x000fe40004000000 */
[----:B------:R-:W-:Y:S01]  /*9f50*/  ISETP.NE.AND P0, PT, R75, 0x7, PT ;  /* 0x000000074b00780c */ /* 0x000fe20003f05270 */
[----:B------:R-:W-:-:S03]  /*9f60*/  IMAD.IADD R77, R23, 0x1, R22 ;  /* 0x00000001174d7824 */ /* 0x000fc600078e0216 */
[----:B------:R-:W-:Y:S02]  /*9f70*/  SEL R76, R22, R76, !P0 ;  /* 0x0000004c164c7207 */ /* 0x000fe40004000000 */
[----:B------:R-:W0:Y:S01]  /*9f80*/  LDS.128 R20, [UR4+0x6620] ;  /* 0x00662004ff147984 */ /* 0x000e220008000c00 */
[----:B------:R-:W-:-:S04]  /*9f90*/  ISETP.NE.AND P0, PT, R75, 0x8, PT ;  /* 0x000000084b00780c */ /* 0x000fc80003f05270 */
[----:B------:R-:W-:Y:S02]  /*9fa0*/  SEL R76, R77, R76, !P0 ;  /* 0x0000004c4d4c7207 */ /* 0x000fe40004000000 */
[C---:B------:R-:W-:Y:S02]  /*9fb0*/  ISETP.NE.AND P0, PT, R75.reuse, 0x9, PT ;  /* 0x000000094b00780c */ /* 0x040fe40003f05270 */
[----:B------:R-:W-:Y:S01]  /*9fc0*/  ISETP.NE.AND P1, PT, R75, RZ, PT ;  /* 0x000000ff4b00720c */ /* 0x000fe20003f25270 */
[----:B------:R-:W-:Y:S01]  /*9fd0*/  BSSY B0, `(.L_x_1651) ;  /* 0x0000014000007945 */ /* 0x000fe20003800000 */
[----:B------:R-:W-:Y:S01]  /*9fe0*/  ISETP.NE.AND P2, PT, R68, RZ, PT ;  /* 0x000000ff4400720c */ /* 0x000fe20003f45270 */
[----:B0-----:R-:W-:-:S04]  /*9ff0*/  IMAD.IADD R20, R77, 0x1, R20 ;  /* 0x000000014d147824 */ /* 0x001fc800078e0214 */
[C---:B------:R-:W-:Y:S01]  /*a000*/  IMAD.IADD R21, R20.reuse, 0x1, R21 ;  /* 0x0000000114157824 */ /* 0x040fe200078e0215 */
[----:B------:R-:W-:Y:S02]  /*a010*/  SEL R76, R20, R76, !P0 ;  /* 0x0000004c144c7207 */ /* 0x000fe40004000000 */
[----:B------:R-:W-:Y:S01]  /*a020*/  ISETP.NE.AND P0, PT, R75, 0xa, PT ;  /* 0x0000000a4b00780c */ /* 0x000fe20003f05270 */
[----:B------:R-:W-:-:S03]  /*a030*/  IMAD.IADD R22, R21, 0x1, R22 ;  /* 0x0000000115167824 */ /* 0x000fc600078e0216 */
[----:B------:R-:W-:Y:S02]  /*a040*/  SEL R76, R21, R76, !P0 ;  /* 0x0000004c154c7207 */ /* 0x000fe40004000000 */
[----:B------:R-:W-:-:S04]  /*a050*/  ISETP.NE.AND P0, PT, R75, 0xb, PT ;  /* 0x0000000b4b00780c */ /* 0x000fc80003f05270 */
[----:B------:R-:W-:Y:S02]  /*a060*/  SEL R76, R22, R76, !P0 ;  /* 0x0000004c164c7207 */ /* 0x000fe40004000000 */
[----:B------:R-:W-:-:S04]  /*a070*/  ISETP.NE.AND P0, PT, R67, RZ, PT ;  /* 0x000000ff4300720c */ /* 0x000fc80003f05270 */
[----:B------:R-:W-:Y:S01]  /*a080*/  SEL R21, R69, RZ, P0 ;  /* 0x000000ff45157207 */ /* 0x000fe20000000000 */
[----:B------:R-:W-:-:S04]  /*a090*/  IMAD.IADD R23, R23, 0x1, R22 ;  /* 0x0000000117177824 */ /* 0x000fc800078e0216 */
[----:B------:R-:W-:Y:S01]  /*a0a0*/  IMAD.IADD R21, R76, 0x1, R21 ;  /* 0x000000014c157824 */ /* 0x000fe200078e0215 */
[----:B------:R-:W-:Y:S06]  /*a0b0*/  @P1 BRA `(.L_x_1652) ;  /* 0x0000000000141947 */ /* 0x000fec0003800000 */
[----:B------:R-:W-:Y:S01]  /*a0c0*/  ISETP.NE.AND P0, PT, R67, RZ, PT ;  /* 0x000000ff4300720c */ /* 0x000fe20003f05270 */
[----:B------:R-:W-:Y:S02]  /*a0d0*/  IMAD.U32 R23, R23, 0x10000, RZ ;  /* 0x0001000017177824 */ /* 0x000fe400078e00ff */
[----:B------:R-:W-:-:S10]  /*a0e0*/  IMAD.MOV.U32 R21, RZ, RZ, R69 ;  /* 0x000000ffff157224 */ /* 0x000fd400078e0045 */
[----:B------:R0:W-:Y:S01]  /*a0f0*/  @!P0 STS [UR4+0x663c], R23 ;  /* 0x00663c17ff008988 */ /* 0x0001e20008000804 */
[----:B------:R-:W-:-:S07]  /*a100*/  @!P0 IMAD.MOV.U32 R21, RZ, RZ, R23 ;  /* 0x000000ffff158224 */ /* 0x000fce00078e0017 */
.L_x_1652:
[----:B------:R-:W-:Y:S05]  /*a110*/  BSYNC B0 ;  /* 0x0000000000007941 */ /* 0x000fea0003800000 */
.L_x_1651:
[----:B------:R-:W-:Y:S01]  /*a120*/  BAR.SYNC.DEFER_BLOCKING 0x0 ;  /* 0x0000000000007b1d */ /* 0x000fe20000010000 */
[C---:B------:R-:W-:Y:S02]  /*a130*/  ISETP.GT.AND P0, PT, R68.reuse, 0x1f, PT ;  /* 0x0000001f4400780c */ /* 0x040fe40003f04270 */
[----:B------:R-:W-:-:S03]  /*a140*/  ISETP.GE.AND P6, PT, R68, R73, PT ;  /* 0x000000494400720c */ /* 0x000fc60003fc6270 */
[----:B------:R-:W-:Y:S01]  /*a150*/  ULDC.64 UR8, c[0x0][0x220] ;  /* 0x0000880000087ab9 */ /* 0x000fe20000000a00 */
[----:B------:R-:W-:Y:S02]  /*a160*/  ULDC UR5, c[0x0][0x248] ;  /* 0x0000920000057ab9 */ /* 0x000fe40000000800 */
[----:B------:R-:W-:-:S05]  /*a170*/  UBMSK UR5, URZ, UR5 ;  /* 0x000000053f05729b */ /* 0x000fca0008000000 */
[----:B------:R-:W-:-:S04]  /*a180*/  @!P0 IADD3 R22, -R68, 0x1f, RZ ;  /* 0x0000001f44168810 */ /* 0x000fc80007ffe1ff */
[----:B0-----:R-:W-:Y:S02]  /*a190*/  @!P0 LOP3.LUT R23, R22, 0xf, RZ, 0xc0, !PT ;  /* 0x0000000f16178812 */ /* 0x001fe400078ec0ff */
[----:B------:R-:W-:Y:S01]  /*a1a0*/  @!P0 SHF.R.S32.HI R22, RZ, 0x4, R22 ;  /* 0x00000004ff168819 */ /* 0x000fe20000011416 */
[----:B------:R-:W0:Y:S02]  /*a1b0*/  @P2 LDS R20, [UR4+0x663c] ;  /* 0x00663c04ff142984 */ /* 0x000e240008000800 */
[----:B0-----:R-:W-:Y:S02]  /*a1c0*/  @P2 IMAD.IADD R21, R21, 0x1, R20 ;  /* 0x0000000115152824 */ /* 0x001fe400078e0214 */
[----:B------:R-:W-:Y:S02]  /*a1d0*/  IMAD.U32 R20, RZ, RZ, UR4 ;  /* 0x00000004ff147e24 */ /* 0x000fe4000f8e00ff */
[----:B------:R-:W-:Y:S01]  /*a1e0*/  IMAD.IADD R52, R52, 0x1, R21 ;  /* 0x0000000134347824 */ /* 0x000fe200078e0215 */
[----:B------:R0:W-:Y:S01]  /*a1f0*/  STS [R50], R21 ;  /* 0x0000001532007388 */ /* 0x0001e20000000800 */
[----:B------:R-:W-:-:S02]  /*a200*/  @!P0 IMAD R23, R23, 0x600, R20 ;  /* 0x0000060017178824 */ /* 0x000fc400078e0214 */
[----:B------:R-:W-:Y:S01]  /*a210*/  IMAD.IADD R51, R51, 0x1, R52 ;  /* 0x0000000133337824 */ /* 0x000fe200078e0234 */
[----:B------:R-:W-:Y:S01]  /*a220*/  STS [R50+0x4], R52 ;  /* 0x0000043432007388 */ /* 0x000fe20000000800 */
[----:B------:R-:W-:Y:S02]  /*a230*/  @!P0 IMAD R22, R22, 0x2, R23 ;  /* 0x0000000216168824 */ /* 0x000fe400078e0217 */
        /* <DEDUP_REMOVED lines=27> */
[----:B------:R0:W-:Y:S04]  /*a3f0*/  STS [R50+0x3c], R65 ;  /* 0x00003c4132007388 */ /* 0x0001e80000000800 */
[----:B------:R-:W-:Y:S01]  /*a400*/  STS [R50+0x40], R21 ;  /* 0x0000401532007388 */ /* 0x000fe20000000800 */
[----:B------:R-:W-:Y:S06]  /*a410*/  BAR.SYNC.DEFER_BLOCKING 0x0 ;  /* 0x0000000000007b1d */ /* 0x000fec0000010000 */
[----:B0-----:R-:W0:Y:S01]  /*a420*/  S2R R65, SR_TID.X ;  /* 0x0000000000417919 */ /* 0x001e220000002100 */
[----:B------:R-:W1:Y:S04]  /*a430*/  @!P0 LDS.U16 R11, [R22] ;  /* 0x00000000160b8984 */ /* 0x000e680000000400 */
        /* <DEDUP_REMOVED lines=8> */
[----:B------:R0:W5:Y:S04]  /*a4c0*/  LDS.U16 R55, [R42] ;  /* 0x000000002a377984 */ /* 0x0001680000000400 */
[----:B------:R-:W5:Y:S01]  /*a4d0*/  LDS.U16 R50, [R45] ;  /* 0x000000002d327984 */ /* 0x000f620000000400 */
[----:B-1----:R-:W-:-:S03]  /*a4e0*/  @!P0 IMAD.IADD R71, R71, 0x1, -R11 ;  /* 0x0000000147478824 */ /* 0x002fc600078e0a0b */
[----:B------:R-:W1:Y:S01]  /*a4f0*/  LDS.U16 R48, [R48] ;  /* 0x0000000030307984 */ /* 0x000e620000000400 */
[----:B--2---:R-:W-:Y:S02]  /*a500*/  IMAD.IADD R16, R16, 0x1, R15 ;  /* 0x0000000110107824 */ /* 0x004fe400078e020f */
[----:B0-----:R-:W-:Y:S01]  /*a510*/  VIADD R42, R65, 0x780 ;  /* 0x00000780412a7836 */ /* 0x001fe20000000000 */
[----:B------:R-:W-:Y:S01]  /*a520*/  BAR.SYNC.DEFER_BLOCKING 0x0 ;  /* 0x0000000000007b1d */ /* 0x000fe20000010000 */
[----:B---3--:R-:W-:Y:S01]  /*a530*/  IMAD.IADD R19, R19, 0x1, R52 ;  /* 0x0000000113137824 */ /* 0x008fe200078e0234 */
[----:B------:R-:W-:Y:S01]  /*a540*/  LEA R22, R16, UR4, 0x1 ;  /* 0x0000000410167c11 */ /* 0x000fe2000f8e08ff */
[----:B----4-:R-:W-:-:S03]  /*a550*/  IMAD.IADD R26, R26, 0x1, R23 ;  /* 0x000000011a1a7824 */ /* 0x010fc600078e0217 */
[----:B------:R-:W-:Y:S01]  /*a560*/  LEA R15, R19, UR4, 0x1 ;  /* 0x00000004130f7c11 */ /* 0x000fe2000f8e08ff */
[----:B-----5:R-:W-:Y:S01]  /*a570*/  IMAD.IADD R29, R29, 0x1, R54 ;  /* 0x000000011d1d7824 */ /* 0x020fe200078e0236 */
[----:B------:R-:W-:Y:S01]  /*a580*/  LEA R17, R26, UR4, 0x1 ;  /* 0x000000041a117c11 */ /* 0x000fe2000f8e08ff */
[----:B------:R-:W-:Y:S02]  /*a590*/  VIADD R54, R65, 0xc00 ;  /* 0x00000c0041367836 */ /* 0x000fe40000000000 */
[----:B------:R-:W-:Y:S01]  /*a5a0*/  IMAD.IADD R32, R32, 0x1, R51 ;  /* 0x0000000120207824 */ /* 0x000fe200078e0233 */
[----:B------:R-:W-:Y:S01]  /*a5b0*/  LEA R24, R29, UR4, 0x1 ;  /* 0x000000041d187c11 */ /* 0x000fe2000f8e08ff */
[----:B------:R-:W-:Y:S02]  /*a5c0*/  VIADD R51, R65, 0xa80 ;  /* 0x00000a8041337836 */ /* 0x000fe40000000000 */
[----:B------:R-:W-:Y:S01]  /*a5d0*/  IMAD.IADD R35, R35, 0x1, R56 ;  /* 0x0000000123237824 */ /* 0x000fe200078e0238 */
[----:B------:R-:W-:Y:S01]  /*a5e0*/  LEA R21, R32, UR4, 0x1 ;  /* 0x0000000420157c11 */ /* 0x000fe2000f8e08ff */
[----:B------:R-:W-:-:S03]  /*a5f0*/  IMAD.IADD R38, R38, 0x1, R53 ;  /* 0x0000000126267824 */ /* 0x000fc600078e0235 */
[----:B------:R-:W-:Y:S01]  /*a600*/  LEA R30, R35, UR4, 0x1 ;  /* 0x00000004231e7c11 */ /* 0x000fe2000f8e08ff */
[----:B------:R0:W-:Y:S01]  /*a610*/  @!P0 STS [R72], R11 ;  /* 0x0000000b48008388 */ /* 0x0001e20000000800 */
[----:B------:R-:W-:Y:S02]  /*a620*/  IMAD.IADD R41, R41, 0x1, R58 ;  /* 0x0000000129297824 */ /* 0x000fe400078e023a */
[----:B------:R-:W-:Y:S02]  /*a630*/  IMAD.MOV.U32 R58, RZ, RZ, 0xffff ;  /* 0x0000ffffff3a7424 */ /* 0x000fe400078e00ff */
[----:B------:R-:W-:Y:S02]  /*a640*/  IMAD.IADD R44, R44, 0x1, R55 ;  /* 0x000000012c2c7824 */ /* 0x000fe400078e0237 */
[----:B------:R-:W-:Y:S01]  /*a650*/  IMAD.IADD R47, R47, 0x1, R50 ;  /* 0x000000012f2f7824 */ /* 0x000fe200078e0232 */
[----:B------:R-:W-:Y:S01]  /*a660*/  BAR.SYNC.DEFER_BLOCKING 0x0 ;  /* 0x0000000000007b1d */ /* 0x000fe20000010000 */
[----:B0-----:R-:W-:Y:S01]  /*a670*/  LEA R11, R38, UR4, 0x1 ;  /* 0x00000004260b7c11 */ /* 0x001fe2000f8e08ff */
[----:B-1----:R-:W-:Y:S01]  /*a680*/  IMAD.IADD R49, R49, 0x1, R48 ;  /* 0x0000000131317824 */ /* 0x002fe200078e0230 */
[----:B------:R-:W-:-:S02]  /*a690*/  LEA R23, R44, UR4, 0x1 ;  /* 0x000000042c177c11 */ /* 0x000fc4000f8e08ff */
[----:B------:R-:W-:Y:S02]  /*a6a0*/  LEA R36, R47, UR4, 0x1 ;  /* 0x000000042f247c11 */ /* 0x000fe4000f8e08ff */
[----:B------:R-:W-:Y:S01]  /*a6b0*/  LEA R27, R49, UR4, 0x1 ;  /* 0x00000004311b7c11 */ /* 0x000fe2000f8e08ff */
[----:B------:R-:W-:Y:S06]  /*a6c0*/  BAR.SYNC.DEFER_BLOCKING 0x0 ;  /* 0x0000000000007b1d */ /* 0x000fec0000010000 */
[----:B------:R-:W-:Y:S02]  /*a6d0*/  @!P0 STS [R72+0x2100], R71 ;  /* 0x0021004748008388 */ /* 0x000fe40000000800 */
[----:B------:R-:W-:Y:S06]  /*a6e0*/  BAR.SYNC.DEFER_BLOCKING 0x0 ;  /* 0x0000000000007b1d */ /* 0x000fec0000010000 */
[----:B------:R0:W-:Y:S04]  /*a6f0*/  STS.U16 [R22], R13 ;  /* 0x0000000d16007388 */ /* 0x0001e80000000400 */
[----:B------:R-:W-:Y:S04]  /*a700*/  STS.U16 [R15], R14 ;  /* 0x0000000e0f007388 */ /* 0x000fe80000000400 */
[----:B------:R-:W-:Y:S01]  /*a710*/  STS.U16 [R17], R18 ;  /* 0x0000001211007388 */ /* 0x000fe20000000400 */
[----:B0-----:R-:W-:-:S03]  /*a720*/  LEA R22, R41, UR4, 0x1 ;  /* 0x0000000429167c11 */ /* 0x001fc6000f8e08ff */
[----:B------:R0:W-:Y:S01]  /*a730*/  STS.U16 [R24], R25 ;  /* 0x0000001918007388 */ /* 0x0001e20000000400 */
[----:B------:R-:W-:-:S03]  /*a740*/  LOP3.LUT R13, R13, 0xfffffffb, RZ, 0xc0, !PT ;  /* 0xfffffffb0d0d7812 */ /* 0x000fc600078ec0ff */
[----:B------:R1:W-:Y:S01]  /*a750*/  STS.U16 [R21], R28 ;  /* 0x0000001c15007388 */ /* 0x0003e20000000400 */
[----:B------:R-:W-:-:S03]  /*a760*/  @P6 LOP3.LUT R13, R13, 0x4, RZ, 0xfc, !PT ;  /* 0x000000040d0d6812 */ /* 0x000fc600078efcff */
[----:B------:R-:W-:Y:S01]  /*a770*/  STS.U16 [R30], R31 ;  /* 0x0000001f1e007388 */ /* 0x000fe20000000400 */
[----:B------:R-:W-:Y:S02]  /*a780*/  LOP3.LUT R13, R13, 0xfffffffd, RZ, 0xc0, !PT ;  /* 0xfffffffd0d0d7812 */ /* 0x000fe400078ec0ff */
[----:B0-----:R-:W-:Y:S01]  /*a790*/  SHF.R.S32.HI R25, RZ, 0x1f, R74 ;  /* 0x0000001fff197819 */ /* 0x001fe2000001144a */
[----:B------:R-:W-:Y:S01]  /*a7a0*/  STS.U16 [R11], R34 ;  /* 0x000000220b007388 */ /* 0x000fe20000000400 */
[----:B-1----:R-:W-:-:S03]  /*a7b0*/  VIADD R28, R65, 0x180 ;  /* 0x00000180411c7836 */ /* 0x002fc60000000000 */
[----:B------:R0:W-:Y:S02]  /*a7c0*/  STS.U16 [R22], R37 ;  /* 0x0000002516007388 */ /* 0x0001e40000000400 */
[----:B------:R-:W-:Y:S02]  /*a7d0*/  ISETP.GE.AND P5, PT, R28, R73, PT ;  /* 0x000000491c00720c */ /* 0x000fe40003fa6270 */
[----:B------:R1:W-:Y:S04]  /*a7e0*/  STS.U16 [R23], R40 ;  /* 0x0000002817007388 */ /* 0x0003e80000000400 */
[----:B------:R-:W-:Y:S01]  /*a7f0*/  STS.U16 [R36], R43 ;  /* 0x0000002b24007388 */ /* 0x000fe20000000400 */
[----:B0-----:R-:W-:-:S03]  /*a800*/  VIADD R22, R65, 0x600 ;  /* 0x0000060041167836 */ /* 0x001fc60000000000 */
[----:B------:R0:W-:Y:S01]  /*a810*/  STS.U16 [R27], R46 ;  /* 0x0000002e1b007388 */ /* 0x0001e20000000400 */
[----:B-1----:R-:W-:Y:S01]  /*a820*/  VIADD R23, R65, 0x480 ;  /* 0x0000048041177836 */ /* 0x002fe20000000000 */
[-C--:B------:R-:W-:Y:S01]  /*a830*/  ISETP.GE.AND P1, PT, R22, R73.reuse, PT ;  /* 0x000000491600720c */ /* 0x080fe20003f26270 */
[----:B------:R-:W-:Y:S01]  /*a840*/  BAR.SYNC.DEFER_BLOCKING 0x0 ;  /* 0x0000000000007b1d */ /* 0x000fe20000010000 */
[----:B------:R-:W-:Y:S02]  /*a850*/  @P5 LOP3.LUT R13, R13, 0x2, RZ, 0xfc, !PT ;  /* 0x000000020d0d5812 */ /* 0x000fe400078efcff */
[----:B------:R-:W-:Y:S02]  /*a860*/  ISETP.GE.AND P0, PT, R23, R73, PT ;  /* 0x000000491700720c */ /* 0x000fe40003f06270 */
[----:B------:R-:W-:Y:S01]  /*a870*/  LOP3.LUT R13, R13, 0xfffffffe, RZ, 0xc0, !PT ;  /* 0xfffffffe0d0d7812 */ /* 0x000fe200078ec0ff */
[----:B0-----:R-:W-:Y:S01]  /*a880*/  VIADD R27, R65, 0x300 ;  /* 0x00000300411b7836 */ /* 0x001fe20000000000 */
[----:B------:R-:W-:Y:S01]  /*a890*/  P2R R34, PR, RZ, 0x1 ;  /* 0x00000001ff227803 */ /* 0x000fe20000000000 */
[----:B------:R-:W-:Y:S01]  /*a8a0*/  SHFL.IDX PT, R21, R73, RZ, 0x1f ;  /* 0x00001fff49157589 */ /* 0x000fe200000e0000 */
[----:B------:R-:W-:-:S02]  /*a8b0*/  P2R R40, PR, RZ, 0x2 ;  /* 0x00000002ff287803 */ /* 0x000fc40000000000 */
[----:B------:R-:W-:Y:S01]  /*a8c0*/  ISETP.GE.AND P4, PT, R27, R73, PT ;  /* 0x000000491b00720c */ /* 0x000fe20003f86270 */
[----:B------:R-:W0:-:S12]  /*a8d0*/  LDS.U16 R75, [R12] ;  /* 0x000000000c4b7984 */ /* 0x000e180000000400 */
[----:B------:R-:W-:Y:S01]  /*a8e0*/  @P4 LOP3.LUT R13, R13, 0x1, RZ, 0xfc, !PT ;  /* 0x000000010d0d4812 */ /* 0x000fe200078efcff */
[----:B------:R-:W1:Y:S03]  /*a8f0*/  LDS.U16 R60, [R12+0x300] ;  /* 0x000300000c3c7984 */ /* 0x000e660000000400 */
[----:B------:R-:W-:Y:S01]  /*a900*/  LOP3.LUT R13, R13, 0xffffffef, RZ, 0xc0, !PT ;  /* 0xffffffef0d0d7812 */ /* 0x000fe200078ec0ff */
[----:B------:R-:W2:Y:S04]  /*a910*/  LDS.U16 R39, [R12+0x600] ;  /* 0x000600000c277984 */ /* 0x000ea80000000400 */
[----:B------:R-:W3:Y:S04]  /*a920*/  LDS.U16 R33, [R12+0x900] ;  /* 0x000900000c217984 */ /* 0x000ee80000000400 */
[----:B------:R-:W4:Y:S04]  /*a930*/  LDS.U16 R11, [R12+0xc00] ;  /* 0x000c00000c0b7984 */ /* 0x000f280000000400 */
[----:B------:R-:W5:Y:S04]  /*a940*/  LDS.U16 R18, [R12+0xf00] ;  /* 0x000f00000c127984 */ /* 0x000f680000000400 */
[----:B------:R-:W5:Y:S04]  /*a950*/  LDS.U16 R45, [R12+0x1200] ;  /* 0x001200000c2d7984 */ /* 0x000f680000000400 */
[----:B------:R-:W5:Y:S04]  /*a960*/  LDS.U16 R50, [R12+0x1500] ;  /* 0x001500000c327984 */ /* 0x000f680000000400 */
[----:B------:R-:W5:Y:S04]  /*a970*/  LDS.U16 R53, [R12+0x1800] ;  /* 0x001800000c357984 */ /* 0x000f680000000400 */
[----:B------:R-:W-:Y:S01]  /*a980*/  LDS.U16 R57, [R12+0x1b00] ;  /* 0x001b00000c397984 */ /* 0x000fe20000000400 */
[----:B0-----:R-:W-:-:S03]  /*a990*/  PRMT R14, R75, 0x9910, RZ ;  /* 0x000099104b0e7816 */ /* 0x001fc600000000ff */
[----:B------:R-:W-:Y:S01]  /*a9a0*/  LDS.U16 R12, [R12+0x1e00] ;  /* 0x001e00000c0c7984 */ /* 0x000fe20000000400 */
[----:B------:R-:W-:Y:S02]  /*a9b0*/  ISETP.NE.AND P2, PT, R14, 0x7fff, PT ;  /* 0x00007fff0e00780c */ /* 0x000fe40003f45270 */
[----:B-1----:R-:W-:Y:S02]  /*a9c0*/  PRMT R61, R60, 0x9910, RZ ;  /* 0x000099103c3d7816 */ /* 0x002fe400000000ff */
[----:B------:R-:W-:Y:S02]  /*a9d0*/  @!P6 ISETP.GE.AND P3, PT, R14, RZ, PT ;  /* 0x000000ff0e00e20c */ /* 0x000fe40003f66270 */
[----:B--2---:R-:W-:Y:S02]  /*a9e0*/  PRMT R64, R39, 0x9910, RZ ;  /* 0x0000991027407816 */ /* 0x004fe400000000ff */
[----:B------:R-:W-:Y:S02]  /*a9f0*/  SEL R36, R75, 0x8000, P2 ;  /* 0x000080004b247807 */ /* 0x000fe40001000000 */
[----:B------:R-:W-:-:S02]  /*aa00*/  @!P5 ISETP.GE.AND P2, PT, R61, RZ, PT ;  /* 0x000000ff3d00d20c */ /* 0x000fc40003f46270 */
[----:B---3--:R-:W-:Y:S02]  /*aa10*/  PRMT R59, R33, 0x9910, RZ ;  /* 0x00009910213b7816 */ /* 0x008fe400000000ff */
[----:B------:R-:W-:Y:S02]  /*aa20*/  @!P6 SEL R77, R58, 0x8000, P3 ;  /* 0x000080003a4de807 */ /* 0x000fe40001800000 */
[----:B------:R-:W-:Y:S02]  /*aa30*/  @!P4 ISETP.GE.AND P3, PT, R64, RZ, PT ;  /* 0x000000ff4000c20c */ /* 0x000fe40003f66270 */
[----:B------:R-:W-:Y:S02]  /*aa40*/  @!P5 SEL R63, R58, 0x8000, P2 ;  /* 0x000080003a3fd807 */ /* 0x000fe40001000000 */
[----:B------:R-:W-:Y:S02]  /*aa50*/  @!P0 ISETP.GE.AND P2, PT, R59, RZ, PT ;  /* 0x000000ff3b00820c */ /* 0x000fe40003f46270 */
[----:B----4-:R-:W-:-:S02]  /*aa60*/  PRMT R62, R11, 0x9910, RZ ;  /* 0x000099100b3e7816 */ /* 0x010fc400000000ff */
[----:B------:R-:W-:Y:S02]  /*aa70*/  @!P4 SEL R15, R58, 0x8000, P3 ;  /* 0x000080003a0fc807 */ /* 0x000fe40001800000 */
[----:B------:R-:W-:Y:S02]  /*aa80*/  ISETP.GE.AND P4, PT, R68, R21, PT ;  /* 0x000000154400720c */ /* 0x000fe40003f86270 */
[----:B------:R-:W-:Y:S02]  /*aa90*/  @!P0 SEL R14, R58, 0x8000, P2 ;  /* 0x000080003a0e8807 */ /* 0x000fe40001000000 */
[----:B------:R-:W-:Y:S02]  /*aaa0*/  @!P1 ISETP.GE.AND P2, PT, R62, RZ, PT ;  /* 0x000000ff3e00920c */ /* 0x000fe40003f46270 */
[----:B-----5:R-:W-:Y:S02]  /*aab0*/  PRMT R76, R18, 0x9910, RZ ;  /* 0x00009910124c7816 */ /* 0x020fe400000000ff */
[----:B------:R-:W-:-:S02]  /*aac0*/  @!P1 SEL R17, R58, 0x8000, P2 ;  /* 0x000080003a119807 */ /* 0x000fc40001000000 */
[CC--:B------:R-:W-:Y:S02]  /*aad0*/  IADD3 R31, P2, R28.reuse, R74.reuse, RZ ;  /* 0x0000004a1c1f7210 */ /* 0x0c0fe40007f5e0ff */
[----:B------:R-:W-:Y:S02]  /*aae0*/  PRMT R69, R45, 0x9910, RZ ;  /* 0x000099102d457816 */ /* 0x000fe400000000ff */
[-C--:B------:R-:W-:Y:S02]  /*aaf0*/  LEA.HI.X.SX32 R46, R28, R25.reuse, 0x1, P2 ;  /* 0x000000191c2e7211 */ /* 0x080fe400010f0eff */
[C---:B------:R-:W-:Y:S02]  /*ab00*/  @!P4 IADD3 R74, P2, R68.reuse, R74, RZ ;  /* 0x0000004a444ac210 */ /* 0x040fe40007f5e0ff */
[----:B------:R-:W-:Y:S02]  /*ab10*/  @P4 LOP3.LUT R13, R13, 0x10, RZ, 0xfc, !PT ;  /* 0x000000100d0d4812 */ /* 0x000fe400078efcff */
[----:B------:R-:W-:-:S02]  /*ab20*/  @!P4 LEA.HI.X.SX32 R25, R68, R25, 0x1, P2 ;  /* 0x000000194419c211 */ /* 0x000fc400010f0eff */
[C---:B------:R-:W-:Y:S02]  /*ab30*/  @!P4 LEA R24, P2, R74.reuse, UR8, 0x2 ;  /* 0x000000084a18cc11 */ /* 0x040fe4000f8410ff */
[----:B------:R-:W-:Y:S02]  /*ab40*/  LOP3.LUT P0, RZ, R13, 0x4, RZ, 0xc0, !PT ;  /* 0x000000040dff7812 */ /* 0x000fe4000780c0ff */
[----:B------:R-:W-:Y:S01]  /*ab50*/  @!P4 LEA.HI.X R25, R74, UR9, R25, 0x2, P2 ;  /* 0x000000094a19cc11 */ /* 0x000fe200090f1419 */
[----:B------:R-:W-:Y:S01]  /*ab60*/  VIADD R74, R65, 0xd80 ;  /* 0x00000d80414a7836 */ /* 0x000fe20000000000 */
[C---:B------:R-:W-:Y:S01]  /*ab70*/  LEA R30, P2, R31.reuse, UR8, 0x2 ;  /* 0x000000081f1e7c11 */ /* 0x040fe2000f8410ff */
[----:B------:R-:W-:Y:S01]  /*ab80*/  ULDC UR8, c[0x0][0x244] ;  /* 0x0000910000087ab9 */ /* 0x000fe20000000800 */
[----:B------:R-:W-:Y:S02]  /*ab90*/  PRMT R67, R50, 0x9910, RZ ;  /* 0x0000991032437816 */ /* 0x000fe400000000ff */
[----:B------:R-:W-:Y:S01]  /*aba0*/  LEA.HI.X R31, R31, UR9, R46, 0x2, P2 ;  /* 0x000000091f1f7c11 */ /* 0x000fe200090f142e */
[C---:B------:R-:W-:Y:S01]  /*abb0*/  VIADD R46, R65.reuse, 0x900 ;  /* 0x00000900412e7836 */ /* 0x040fe20000000000 */
[----:B------:R-:W-:Y:S01]  /*abc0*/  ISETP.GE.AND P2, PT, R42, R73, PT ;  /* 0x000000492a00720c */ /* 0x000fe20003f46270 */
[----:B------:R-:W-:Y:S01]  /*abd0*/  VIADD R65, R65, 0xf00 ;  /* 0x00000f0041417836 */ /* 0x000fe20000000000 */
[----:B------:R-:W-:-:S02]  /*abe0*/  SHF.R.U32.HI R36, RZ, UR8, R36 ;  /* 0x00000008ff247c19 */ /* 0x000fc40008011624 */
[----:B------:R-:W-:Y:S02]  /*abf0*/  PRMT R66, R53, 0x9910, RZ ;  /* 0x0000991035427816 */ /* 0x000fe400000000ff */
[----:B------:R-:W-:Y:S02]  /*ac00*/  LOP3.LUT R36, R36, UR5, RZ, 0xc0, !PT ;  /* 0x0000000524247c12 */ /* 0x000fe4000f8ec0ff */
[----:B------:R-:W-:Y:S02]  /*ac10*/  @!P0 LOP3.LUT R77, R77, R75, RZ, 0x3c, !PT ;  /* 0x0000004b4d4d8212 */ /* 0x000fe400078e3cff */
[----:B------:R-:W-:Y:S01]  /*ac20*/  P2R R71, PR, RZ, 0x4 ;  /* 0x00000004ff477803 */ /* 0x000fe20000000000 */
[----:B------:R-:W-:Y:S01]  /*ac30*/  IMAD.SHL.U32 R36, R36, 0x4, RZ ;  /* 0x0000000424247824 */ /* 0x000fe200078e00ff */
[----:B------:R-:W-:Y:S02]  /*ac40*/  LOP3.LUT P1, RZ, R13, 0x2, RZ, 0xc0, !PT ;  /* 0x000000020dff7812 */ /* 0x000fe4000782c0ff */
[----:B------:R-:W-:-:S02]  /*ac50*/  @!P2 ISETP.GE.AND P3, PT, R76, RZ, PT ;  /* 0x000000ff4c00a20c */ /* 0x000fc40003f66270 */
[----:B------:R-:W-:Y:S02]  /*ac60*/  LOP3.LUT R56, R36, 0x3fffc, RZ, 0xc0, !PT ;  /* 0x0003fffc24387812 */ /* 0x000fe400078ec0ff */
[----:B------:R-:W-:Y:S01]  /*ac70*/  @!P2 SEL R43, R58, 0x8000, P3 ;  /* 0x000080003a2ba807 */ /* 0x000fe20001800000 */
[----:B------:R-:W0:Y:S01]  /*ac80*/  @!P0 LDC.64 R36, c[0x0][0x218] ;  /* 0x00008600ff248b82 */ /* 0x000e220000000a00 */
[-C--:B------:R-:W-:Y:S02]  /*ac90*/  ISETP.GE.AND P3, PT, R46, R73.reuse, PT ;  /* 0x000000492e00720c */ /* 0x080fe40003f66270 */
[----:B------:R-:W1:Y:S01]  /*aca0*/  LDS R56, [R56+UR4+0x2100] ;  /* 0x0021000438387984 */ /* 0x000e620008000800 */
[----:B------:R-:W-:Y:S02]  /*acb0*/  ISETP.GE.AND P2, PT, R65, R73, PT ;  /* 0x000000494100720c */ /* 0x000fe40003f46270 */
[----:B------:R-:W-:Y:S02]  /*acc0*/  LOP3.LUT R13, R13, 0xfffffff7, RZ, 0xc0, !PT ;  /* 0xfffffff70d0d7812 */ /* 0x000fe400078ec0ff */
[----:B------:R-:W-:-:S06]  /*acd0*/  @!P1 LOP3.LUT R63, R63, R60, RZ, 0x3c, !PT ;  /* 0x0000003c3f3f9212 */ /* 0x000fcc00078e3cff */
[----:B------:R-:W-:-:S03]  /*ace0*/  @!P3 ISETP.GE.AND P4, PT, R69, RZ, PT ;  /* 0x000000ff4500b20c */ /* 0x000fc60003f86270 */
[----:B------:R-:W-:Y:S02]  /*acf0*/  @P2 LOP3.LUT R13, R13, 0x8, RZ, 0xfc, !PT ;  /* 0x000000080d0d2812 */ /* 0x000fe400078efcff */
[----:B------:R-:W-:Y:S02]  /*ad00*/  @!P3 SEL R48, R58, 0x8000, P4 ;  /* 0x000080003a30b807 */ /* 0x000fe40002000000 */
[----:B------:R-:W-:-:S13]  /*ad10*/  ISETP.GE.AND P4, PT, R51, R73, PT ;  /* 0x000000493300720c */ /* 0x000fda0003f86270 */
[----:B------:R-:W-:-:S04]  /*ad20*/  @!P4 ISETP.GE.AND P5, PT, R67, RZ, PT ;  /* 0x000000ff4300c20c */ /* 0x000fc80003fa6270 */
[----:B------:R-:W-:Y:S02]  /*ad30*/  @!P4 SEL R52, R58, 0x8000, P5 ;  /* 0x000080003a34c807 */ /* 0x000fe40002800000 */
[----:B------:R-:W-:Y:S02]  /*ad40*/  ISETP.GE.AND P5, PT, R54, R73, PT ;  /* 0x000000493600720c */ /* 0x000fe40003fa6270 */
[----:B------:R-:W-:Y:S01]  /*ad50*/  @!P4 LOP3.LUT R52, R52, R50, RZ, 0x3c, !PT ;  /* 0x000000323434c212 */ /* 0x000fe200078e3cff */
[----:B-1----:R-:W-:-:S04]  /*ad60*/  @!P0 IMAD.IADD R75, R56, 0x1, R68 ;  /* 0x00000001384b8824 */ /* 0x002fc800078e0244 */
[----:B0-----:R-:W-:Y:S01]  /*ad70*/  @!P0 IMAD.WIDE.U32 R36, R75, 0x2, R36 ;  /* 0x000000024b248825 */ /* 0x001fe200078e0024 */
[----:B------:R-:W-:-:S04]  /*ad80*/  PRMT R75, R57, 0x9910, RZ ;  /* 0x00009910394b7816 */ /* 0x000fc800000000ff */
[----:B------:R0:W-:Y:S01]  /*ad90*/  @!P0 STG.E.U16 desc[UR6][R36.64], R77 ;  /* 0x0000004d24008986 */ /* 0x0001e2000c101506 */
[----:B------:R-:W-:-:S04]  /*ada0*/  @!P5 ISETP.GE.AND P6, PT, R66, RZ, PT ;  /* 0x000000ff4200d20c */ /* 0x000fc80003fc6270 */
[----:B------:R-:W-:Y:S02]  /*adb0*/  @!P5 SEL R55, R58, 0x8000, P6 ;  /* 0x000080003a37d807 */ /* 0x000fe40003000000 */
[----:B------:R-:W-:Y:S02]  /*adc0*/  ISETP.GE.AND P6, PT, R74, R73, PT ;  /* 0x000000494a00720c */ /* 0x000fe40003fc6270 */
[----:B------:R-:W-:Y:S01]  /*add0*/  @!P5 LOP3.LUT R55, R55, R53, RZ, 0x3c, !PT ;  /* 0x000000353737d212 */ /* 0x000fe200078e3cff */
[----:B0-----:R-:W-:Y:S01]  /*ade0*/  IMAD.MOV.U32 R36, RZ, RZ, R75 ;  /* 0x000000ffff247224 */ /* 0x001fe200078e004b */
[----:B------:R-:W-:-:S09]  /*adf0*/  PRMT R37, R12, 0x9910, RZ ;  /* 0x000099100c257816 */ /* 0x000fd200000000ff */
[----:B------:R-:W-:-:S04]  /*ae00*/  @!P6 ISETP.GE.AND P0, PT, R36, RZ, PT ;  /* 0x000000ff2400e20c */ /* 0x000fc80003f06270 */
[C---:B------:R-:W-:Y:S02]  /*ae10*/  @!P6 SEL R75, R58.reuse, 0x8000, P0 ;  /* 0x000080003a4be807 */ /* 0x040fe40000000000 */
[----:B------:R-:W-:Y:S02]  /*ae20*/  @!P2 ISETP.GE.AND P0, PT, R37, RZ, PT ;  /* 0x000000ff2500a20c */ /* 0x000fe40003f06270 */
[----:B------:R-:W-:Y:S02]  /*ae30*/  @!P6 LOP3.LUT R75, R75, R57, RZ, 0x3c, !PT ;  /* 0x000000394b4be212 */ /* 0x000fe400078e3cff */
[----:B------:R-:W-:Y:S02]  /*ae40*/  @!P2 SEL R58, R58, 0x8000, P0 ;  /* 0x000080003a3aa807 */ /* 0x000fe40000000000 */
[----:B------:R-:W-:Y:S02]  /*ae50*/  ISETP.NE.AND P2, PT, R62, 0x7fff, PT ;  /* 0x00007fff3e00780c */ /* 0x000fe40003f45270 */
[----:B------:R-:W-:-:S02]  /*ae60*/  ISETP.NE.AND P0, PT, R61, 0x7fff, PT ;  /* 0x00007fff3d00780c */ /* 0x000fc40003f05270 */
[----:B------:R-:W-:Y:S02]  /*ae70*/  SEL R62, R11, 0x8000, P2 ;  /* 0x000080000b3e7807 */ /* 0x000fe40001000000 */
[----:B------:R-:W-:Y:S02]  /*ae80*/  ISETP.NE.AND P2, PT, R76, 0x7fff, PT ;  /* 0x00007fff4c00780c */ /* 0x000fe40003f45270 */
[----:B------:R-:W-:Y:S02]  /*ae90*/  SEL R73, R60, 0x8000, P0 ;  /* 0x000080003c497807 */ /* 0x000fe40000000000 */
[----:B------:R-:W-:Y:S02]  /*aea0*/  ISETP.NE.AND P0, PT, R64, 0x7fff, PT ;  /* 0x00007fff4000780c */ /* 0x000fe40003f05270 */
[----:B------:R-:W-:Y:S02]  /*aeb0*/  SEL R64, R18, 0x8000, P2 ;  /* 0x0000800012407807 */ /* 0x000fe40001000000 */
[----:B------:R-:W-:-:S02]  /*aec0*/  ISETP.NE.AND P2, PT, R69, 0x7fff, PT ;  /* 0x00007fff4500780c */ /* 0x000fc40003f45270 */
[----:B------:R-:W-:Y:S02]  /*aed0*/  SHF.R.U32.HI R73, RZ, UR8, R73 ;  /* 0x00000008ff497c19 */ /* 0x000fe40008011649 */
[----:B------:R-:W-:Y:S02]  /*aee0*/  SEL R69, R45, 0x8000, P2 ;  /* 0x000080002d457807 */ /* 0x000fe40001000000 */
[----:B------:R-:W-:Y:S02]  /*aef0*/  ISETP.NE.AND P2, PT, R67, 0x7fff, PT ;  /* 0x00007fff4300780c */ /* 0x000fe40003f45270 */
[----:B------:R-:W-:Y:S02]  /*af00*/  LOP3.LUT R73, R73, UR5, RZ, 0xc0, !PT ;  /* 0x0000000549497c12 */ /* 0x000fe4000f8ec0ff */
[----:B------:R-:W-:Y:S02]  /*af10*/  SEL R67, R50, 0x8000, P2 ;  /* 0x0000800032437807 */ /* 0x000fe40001000000 */
[----:B------:R-:W-:Y:S01]  /*af20*/  ISETP.NE.AND P2, PT, R66, 0x7fff, PT ;  /* 0x00007fff4200780c */ /* 0x000fe20003f45270 */
[----:B------:R-:W-:Y:S01]  /*af30*/  IMAD.SHL.U32 R73, R73, 0x4, RZ ;  /* 0x0000000449497824 */ /* 0x000fe200078e00ff */
[----:B------:R-:W-:-:S02]  /*af40*/  SEL R61, R39, 0x8000, P0 ;  /* 0x00008000273d7807 */ /* 0x000fc40000000000 */
[----:B------:R-:W-:Y:S02]  /*af50*/  SEL R66, R53, 0x8000, P2 ;  /* 0x0000800035427807 */ /* 0x000fe40001000000 */
[----:B------:R-:W-:Y:S02]  /*af60*/  ISETP.NE.AND P2, PT, R36, 0x7fff, PT ;  /* 0x00007fff2400780c */ /* 0x000fe40003f45270 */
[----:B------:R-:W-:Y:S02]  /*af70*/  SHF.R.U32.HI R61, RZ, UR8, R61 ;  /* 0x00000008ff3d7c19 */ /* 0x000fe4000801163d */
[----:B------:R-:W-:Y:S02]  /*af80*/  SEL R76, R57, 0x8000, P2 ;  /* 0x00008000394c7807 */ /* 0x000fe40001000000 */
[----:B------:R-:W-:Y:S02]  /*af90*/  ISETP.NE.AND P2, PT, R37, 0x7fff, PT ;  /* 0x00007fff2500780c */ /* 0x000fe40003f45270 */
[----:B------:R-:W-:Y:S01]  /*afa0*/  LOP3.LUT R61, R61, UR5, RZ, 0xc0, !PT ;  /* 0x000000053d3d7c12 */ /* 0x000fe2000f8ec0ff */
[----:B------:R-:W0:Y:S01]  /*afb0*/  @!P1 LDC.64 R36, c[0x0][0x218] ;  /* 0x00008600ff249b82 */ /* 0x000e220000000a00 */
[----:B------:R-:W-:-:S02]  /*afc0*/  SEL R77, R12, 0x8000, P2 ;  /* 0x000080000c4d7807 */ /* 0x000fc40001000000 */
[----:B------:R-:W-:Y:S01]  /*afd0*/  ISETP.NE.AND P2, PT, R71, RZ, PT ;  /* 0x000000ff4700720c */ /* 0x000fe20003f45270 */
[----:B------:R-:W-:Y:S01]  /*afe0*/  IMAD.SHL.U32 R61, R61, 0x4, RZ ;  /* 0x000000043d3d7824 */ /* 0x000fe200078e00ff */
[----:B------:R-:W-:Y:S02]  /*aff0*/  LOP3.LUT R71, R73, 0x3fffc, RZ, 0xc0, !PT ;  /* 0x0003fffc49477812 */ /* 0x000fe400078ec0ff */
[----:B------:R-:W-:Y:S02]  /*b000*/  ISETP.NE.AND P0, PT, R59, 0x7fff, PT ;  /* 0x00007fff3b00780c */ /* 0x000fe40003f05270 */
[----:B------:R-:W-:Y:S02]  /*b010*/  LOP3.LUT R60, R61, 0x3fffc, RZ, 0xc0, !PT ;  /* 0x0003fffc3d3c7812 */ /* 0x000fe400078ec0ff */
[----:B------:R-:W1:Y:S01]  /*b020*/  LDS R71, [R71+UR4+0x2100] ;  /* 0x0021000447477984 */ /* 0x000e620008000800 */
[----:B------:R-:W-:Y:S02]  /*b030*/  SEL R59, R33, 0x8000, P0 ;  /* 0x00008000213b7807 */ /* 0x000fe40000000000 */
[----:B------:R-:W-:Y:S01]  /*b040*/  LOP3.LUT P0, RZ, R13, 0x1, RZ, 0xc0, !PT ;  /* 0x000000010dff7812 */ /* 0x000fe2000780c0ff */
[----:B------:R-:W2:Y:S01]  /*b050*/  LDS R60, [R60+UR4+0x2100] ;  /* 0x002100043c3c7984 */ /* 0x000ea20008000800 */
[----:B------:R-:W-:-:S02]  /*b060*/  SHF.R.U32.HI R59, RZ, UR8, R59 ;  /* 0x00000008ff3b7c19 */ /* 0x000fc4000801163b */
[----:B------:R-:W-:Y:S02]  /*b070*/  SHF.R.U32.HI R62, RZ, UR8, R62 ;  /* 0x00000008ff3e7c19 */ /* 0x000fe4000801163e */
[----:B------:R-:W-:Y:S02]  /*b080*/  LOP3.LUT R59, R59, UR5, RZ, 0xc0, !PT ;  /* 0x000000053b3b7c12 */ /* 0x000fe4000f8ec0ff */
[----:B------:R-:W-:Y:S02]  /*b090*/  LOP3.LUT R62, R62, UR5, RZ, 0xc0, !PT ;  /* 0x000000053e3e7c12 */ /* 0x000fe4000f8ec0ff */
[----:B------:R-:W-:Y:S01]  /*b0a0*/  SHF.R.U32.HI R64, RZ, UR8, R64 ;  /* 0x00000008ff407c19 */ /* 0x000fe20008011640 */
[----:B------:R-:W-:Y:S01]  /*b0b0*/  IMAD.SHL.U32 R59, R59, 0x4, RZ ;  /* 0x000000043b3b7824 */ /* 0x000fe200078e00ff */
[----:B------:R-:W-:Y:S01]  /*b0c0*/  SHF.R.U32.HI R69, RZ, UR8, R69 ;  /* 0x00000008ff457c19 */ /* 0x000fe20008011645 */
[----:B------:R-:W-:Y:S01]  /*b0d0*/  IMAD.SHL.U32 R62, R62, 0x4, RZ ;  /* 0x000000043e3e7824 */ /* 0x000fe200078e00ff */
[----:B------:R-:W-:-:S02]  /*b0e0*/  @!P0 LOP3.LUT R15, R15, R39, RZ, 0x3c, !PT ;  /* 0x000000270f0f8212 */ /* 0x000fc400078e3cff */
[----:B------:R-:W-:Y:S02]  /*b0f0*/  LOP3.LUT R64, R64, UR5, RZ, 0xc0, !PT ;  /* 0x0000000540407c12 */ /* 0x000fe4000f8ec0ff */
[----:B------:R-:W-:Y:S02]  /*b100*/  LOP3.LUT R69, R69, UR5, RZ, 0xc0, !PT ;  /* 0x0000000545457c12 */ /* 0x000fe4000f8ec0ff */
[----:B------:R-:W-:Y:S01]  /*b110*/  SHF.R.U32.HI R67, RZ, UR8, R67 ;  /* 0x00000008ff437c19 */ /* 0x000fe20008011643 */
[----:B------:R-:W-:Y:S01]  /*b120*/  IMAD.SHL.U32 R64, R64, 0x4, RZ ;  /* 0x0000000440407824 */ /* 0x000fe200078e00ff */
[----:B------:R-:W-:Y:S01]  /*b130*/  SHF.R.U32.HI R66, RZ, UR8, R66 ;  /* 0x00000008ff427c19 */ /* 0x000fe20008011642 */
[----:B------:R-:W-:Y:S01]  /*b140*/  IMAD.SHL.U32 R61, R69, 0x4, RZ ;  /* 0x00000004453d7824 */ /* 0x000fe200078e00ff */
[----:B------:R-:W-:Y:S02]  /*b150*/  LOP3.LUT R67, R67, UR5, RZ, 0xc0, !PT ;  /* 0x0000000543437c12 */ /* 0x000fe4000f8ec0ff */
[----:B------:R-:W-:-:S02]  /*b160*/  SHF.R.U32.HI R76, RZ, UR8, R76 ;  /* 0x00000008ff4c7c19 */ /* 0x000fc4000801164c */
[----:B------:R-:W-:Y:S01]  /*b170*/  SHF.R.U32.HI R77, RZ, UR8, R77 ;  /* 0x00000008ff4d7c19 */ /* 0x000fe2000801164d */
[----:B------:R-:W-:Y:S01]  /*b180*/  IMAD.SHL.U32 R67, R67, 0x4, RZ ;  /* 0x0000000443437824 */ /* 0x000fe200078e00ff */
[----:B------:R-:W-:Y:S02]  /*b190*/  LOP3.LUT R66, R66, UR5, RZ, 0xc0, !PT ;  /* 0x0000000542427c12 */ /* 0x000fe4000f8ec0ff */
[----:B------:R-:W-:Y:S02]  /*b1a0*/  LOP3.LUT R76, R76, UR5, RZ, 0xc0, !PT ;  /* 0x000000054c4c7c12 */ /* 0x000fe4000f8ec0ff */
[----:B------:R-:W-:Y:S01]  /*b1b0*/  LOP3.LUT R77, R77, UR5, RZ, 0xc0, !PT ;  /* 0x000000054d4d7c12 */ /* 0x000fe2000f8ec0ff */
[----:B------:R-:W-:Y:S01]  /*b1c0*/  IMAD.SHL.U32 R66, R66, 0x4, RZ ;  /* 0x0000000442427824 */ /* 0x000fe200078e00ff */
[----:B------:R-:W-:Y:S01]  /*b1d0*/  @!P2 LOP3.LUT R43, R43, R18, RZ, 0x3c, !PT ;  /* 0x000000122b2ba212 */ /* 0x000fe200078e3cff */
[----:B------:R-:W-:Y:S01]  /*b1e0*/  IMAD.SHL.U32 R76, R76, 0x4, RZ ;  /* 0x000000044c4c7824 */ /* 0x000fe200078e00ff */
[----:B-1----:R-:W-:Y:S01]  /*b1f0*/  @!P1 IADD3 R73, R68, 0x180, R71 ;  /* 0x0000018044499810 */ /* 0x002fe20007ffe047 */
[----:B------:R-:W-:Y:S01]  /*b200*/  IMAD.SHL.U32 R77, R77, 0x4, RZ ;  /* 0x000000044d4d7824 */ /* 0x000fe200078e00ff */
[----:B------:R-:W-:Y:S01]  /*b210*/  @!P3 LOP3.LUT R45, R48, R45, RZ, 0x3c, !PT ;  /* 0x0000002d302db212 */ /* 0x000fe200078e3cff */
[----:B------:R-:W-:Y:S01]  /*b220*/  IMAD R20, R68, 0x2c, R20 ;  /* 0x0000002c44147824 */ /* 0x000fe200078e0214 */
[----:B------:R-:W-:Y:S01]  /*b230*/  LEA R19, R19, UR4, 0x2 ;  /* 0x0000000413137c11 */ /* 0x000fe2000f8e10ff */
[----:B0-----:R-:W-:Y:S01]  /*b240*/  @!P1 IMAD.WIDE.U32 R36, R73, 0x2, R36 ;  /* 0x0000000249249825 */ /* 0x001fe200078e0024 */
[----:B------:R-:W-:-:S02]  /*b250*/  LEA R26, R26, UR4, 0x2 ;  /* 0x000000041a1a7c11 */ /* 0x000fc4000f8e10ff */
[----:B------:R-:W-:Y:S02]  /*b260*/  LEA R29, R29, UR4, 0x2 ;  /* 0x000000041d1d7c11 */ /* 0x000fe4000f8e10ff */
[----:B------:R0:W-:Y:S01]  /*b270*/  @!P1 STG.E.U16 desc[UR6][R36.64], R63 ;  /* 0x0000003f24009986 */ /* 0x0001e2000c101506 */
[----:B------:R-:W-:Y:S02]  /*b280*/  ISETP.NE.AND P1, PT, R40, RZ, PT ;  /* 0x000000ff2800720c */ /* 0x000fe40003f25270 */
[----:B------:R-:W-:Y:S02]  /*b290*/  LOP3.LUT R40, R59, 0x3fffc, RZ, 0xc0, !PT ;  /* 0x0003fffc3b287812 */ /* 0x000fe400078ec0ff */
[----:B--2---:R-:W-:Y:S02]  /*b2a0*/  @!P0 IADD3 R59, R68, 0x300, R60 ;  /* 0x00000300443b8810 */ /* 0x004fe40007ffe03c */
[----:B------:R-:W-:Y:S01]  /*b2b0*/  LEA R32, R32, UR4, 0x2 ;  /* 0x0000000420207c11 */ /* 0x000fe2000f8e10ff */
[----:B------:R1:W2:Y:S01]  /*b2c0*/  LDS R39, [R40+UR4+0x2100] ;  /* 0x0021000428277984 */ /* 0x0002a20008000800 */
[----:B------:R-:W-:-:S02]  /*b2d0*/  LEA R35, R35, UR4, 0x2 ;  /* 0x0000000423237c11 */ /* 0x000fc4000f8e10ff */
[----:B------:R-:W-:Y:S01]  /*b2e0*/  LEA R38, R38, UR4, 0x2 ;  /* 0x0000000426267c11 */ /* 0x000fe2000f8e10ff */
[----:B0-----:R-:W0:Y:S01]  /*b2f0*/  @!P0 LDC.64 R36, c[0x0][0x218] ;  /* 0x00008600ff248b82 */ /* 0x001e220000000a00 */
[----:B------:R-:W-:Y:S02]  /*b300*/  LEA R41, R41, UR4, 0x2 ;  /* 0x0000000429297c11 */ /* 0x000fe4000f8e10ff */
[----:B------:R-:W-:Y:S02]  /*b310*/  @!P1 LOP3.LUT R69, R17, R11, RZ, 0x3c, !PT ;  /* 0x0000000b11459212 */ /* 0x000fe400078e3cff */
[----:B------:R-:W-:Y:S02]  /*b320*/  LOP3.LUT R11, R61, 0x3fffc, RZ, 0xc0, !PT ;  /* 0x0003fffc3d0b7812 */ /* 0x000fe400078ec0ff */
[----:B------:R-:W-:Y:S02]  /*b330*/  LOP3.LUT R17, R67, 0x3fffc, RZ, 0xc0, !PT ;  /* 0x0003fffc43117812 */ /* 0x000fe400078ec0ff */
[----:B------:R-:W-:-:S02]  /*b340*/  LOP3.LUT R61, R66, 0x3fffc, RZ, 0xc0, !PT ;  /* 0x0003fffc423d7812 */ /* 0x000fc400078ec0ff */
[----:B------:R-:W3:Y:S01]  /*b350*/  LDS R11, [R11+UR4+0x2100] ;  /* 0x002100040b0b7984 */ /* 0x000ee20008000800 */
[----:B------:R-:W-:Y:S02]  /*b360*/  LEA R44, R44, UR4, 0x2 ;  /* 0x000000042c2c7c11 */ /* 0x000fe4000f8e10ff */
[----:B------:R-:W-:Y:S01]  /*b370*/  LEA R47, R47, UR4, 0x2 ;  /* 0x000000042f2f7c11 */ /* 0x000fe2000f8e10ff */
[----:B------:R-:W-:Y:S01]  /*b380*/  LDS R17, [R17+UR4+0x2100] ;  /* 0x0021000411117984 */ /* 0x000fe20008000800 */
[----:B------:R-:W-:Y:S02]  /*b390*/  LEA R49, R49, UR4, 0x2 ;  /* 0x0000000431317c11 */ /* 0x000fe4000f8e10ff */
[----:B------:R-:W-:Y:S01]  /*b3a0*/  P2R R18, PR, RZ, 0x4 ;  /* 0x00000004ff127803 */ /* 0x000fe20000000000 */
[----:B------:R-:W4:Y:S01]  /*b3b0*/  LDS R61, [R61+UR4+0x2100] ;  /* 0x002100043d3d7984 */ /* 0x000f220008000800 */
[----:B0-----:R-:W-:-:S05]  /*b3c0*/  @!P0 IMAD.WIDE.U32 R36, R59, 0x2, R36 ;  /* 0x000000023b248825 */ /* 0x001fca00078e0024 */
[----:B------:R0:W-:Y:S01]  /*b3d0*/  @!P0 STG.E.U16 desc[UR6][R36.64], R15 ;  /* 0x0000000f24008986 */ /* 0x0001e2000c101506 */
[----:B------:R-:W-:Y:S02]  /*b3e0*/  ISETP.NE.AND P0, PT, R34, RZ, PT ;  /* 0x000000ff2200720c */ /* 0x000fe40003f05270 */
[----:B------:R-:W-:Y:S02]  /*b3f0*/  LOP3.LUT R34, R62, 0x3fffc, RZ, 0xc0, !PT ;  /* 0x0003fffc3e227812 */ /* 0x000fe400078ec0ff */
[----:B-1----:R-:W-:-:S04]  /*b400*/  P2R R40, PR, RZ, 0x1 ;  /* 0x00000001ff287803 */ /* 0x002fc80000000000 */
[----:B------:R-:W1:Y:S05]  /*b410*/  LDS R34, [R34+UR4+0x2100] ;  /* 0x0021000422227984 */ /* 0x000e6a0008000800 */
[----:B0-----:R-:W0:Y:S01]  /*b420*/  @!P0 LDC.64 R36, c[0x0][0x218] ;  /* 0x00008600ff248b82 */ /* 0x001e220000000a00 */
[----:B------:R-:W-:Y:S02]  /*b430*/  @!P0 LOP3.LUT R59, R14, R33, RZ, 0x3c, !PT ;  /* 0x000000210e3b8212 */ /* 0x000fe400078e3cff */
[----:B------:R-:W-:Y:S02]  /*b440*/  LOP3.LUT R33, R64, 0x3fffc, RZ, 0xc0, !PT ;  /* 0x0003fffc40217812 */ /* 0x000fe400078ec0ff */
[----:B--2---:R-:W-:-:S02]  /*b450*/  @!P0 IADD3 R15, R68, 0x480, R39 ;  /* 0x00000480440f8810 */ /* 0x004fc40007ffe027 */
[----:B------:R-:W-:Y:S02]  /*b460*/  LOP3.LUT R64, R76, 0x3fffc, RZ, 0xc0, !PT ;  /* 0x0003fffc4c407812 */ /* 0x000fe400078ec0ff */
[----:B------:R-:W2:Y:S01]  /*b470*/  LDS R33, [R33+UR4+0x2100] ;  /* 0x0021000421217984 */ /* 0x000ea20008000800 */
[----:B---3--:R-:W-:-:S03]  /*b480*/  @!P3 IADD3 R73, R68, 0x900, R11 ;  /* 0x000009004449b810 */ /* 0x008fc60007ffe00b */
[----:B------:R-:W-:Y:S01]  /*b490*/  LDS R64, [R64+UR4+0x2100] ;  /* 0x0021000440407984 */ /* 0x000fe20008000800 */
[C---:B----4-:R-:W-:Y:S01]  /*b4a0*/  @!P5 IADD3 R48, R68.reuse, 0xc00, R61 ;  /* 0x00000c004430d810 */ /* 0x050fe20007ffe03d */
[----:B0-----:R-:W-:Y:S02]  /*b4b0*/  @!P0 IMAD.WIDE.U32 R36, R15, 0x2, R36 ;  /* 0x000000020f248825 */ /* 0x001fe400078e0024 */
[----:B------:R-:W0:Y:S03]  /*b4c0*/  @!P1 LDC.64 R14, c[0x0][0x218] ;  /* 0x00008600ff0e9b82 */ /* 0x000e260000000a00 */
[----:B------:R1:W-:Y:S01]  /*b4d0*/  @!P0 STG.E.U16 desc[UR6][R36.64], R59 ;  /* 0x0000003b24008986 */ /* 0x0003e2000c101506 */
[----:B------:R-:W-:Y:S02]  /*b4e0*/  LOP3.LUT P0, RZ, R13, 0x10, RZ, 0xc0, !PT ;  /* 0x000000100dff7812 */ /* 0x000fe4000780c0ff */
[----:B-1----:R-:W-:-:S02]  /*b4f0*/  @!P1 IADD3 R59, R68, 0x600, R34 ;  /* 0x00000600443b9810 */ /* 0x002fc40007ffe022 */
[----:B------:R-:W1:Y:S01]  /*b500*/  @!P2 LDC.64 R36, c[0x0][0x218] ;  /* 0x00008600ff24ab82 */ /* 0x000e620000000a00 */
[----:B--2---:R-:W-:Y:S02]  /*b510*/  @!P2 IADD3 R63, R68, 0x780, R33 ;  /* 0x00000780443fa810 */ /* 0x004fe40007ffe021 */
[----:B0-----:R-:W-:Y:S01]  /*b520*/  @!P1 IMAD.WIDE.U32 R14, R59, 0x2, R14 ;  /* 0x000000023b0e9825 */ /* 0x001fe200078e000e */
[----:B------:R-:W-:-:S04]  /*b530*/  LOP3.LUT R59, R77, 0x3fffc, RZ, 0xc0, !PT ;  /* 0x0003fffc4d3b7812 */ /* 0x000fc800078ec0ff */
[----:B------:R-:W0:Y:S01]  /*b540*/  @!P6 LDC.64 R76, c[0x0][0x218] ;  /* 0x00008600ff4ceb82 */ /* 0x000e220000000a00 */
[----:B------:R2:W-:Y:S04]  /*b550*/  @!P1 STG.E.U16 desc[UR6][R14.64], R69 ;  /* 0x000000450e009986 */ /* 0x0005e8000c101506 */
[----:B------:R-:W3:Y:S01]  /*b560*/  LDS R59, [R59+UR4+0x2100] ;  /* 0x002100043b3b7984 */ /* 0x000ee20008000800 */
[----:B-1----:R-:W-:Y:S01]  /*b570*/  @!P2 IMAD.WIDE.U32 R36, R63, 0x2, R36 ;  /* 0x000000023f24a825 */ /* 0x002fe200078e0024 */
[----:B--2---:R-:W-:Y:S01]  /*b580*/  P2R R69, PR, RZ, 0x2 ;  /* 0x00000002ff457803 */ /* 0x004fe20000000000 */
[----:B------:R-:W1:Y:S01]  /*b590*/  @!P3 LDC.64 R14, c[0x0][0x218] ;  /* 0x00008600ff0ebb82 */ /* 0x000e620000000a00 */
[----:B------:R-:W-:Y:S02]  /*b5a0*/  LOP3.LUT P1, RZ, R13, 0x8, RZ, 0xc0, !PT ;  /* 0x000000080dff7812 */ /* 0x000fe4000782c0ff */
[----:B------:R2:W-:Y:S05]  /*b5b0*/  @!P2 STG.E.U16 desc[UR6][R36.64], R43 ;  /* 0x0000002b2400a986 */ /* 0x0005ea000c101506 */
[----:B------:R-:W4:Y:S08]  /*b5c0*/  @!P4 LDC.64 R62, c[0x0][0x218] ;  /* 0x00008600ff3ecb82 */ /* 0x000f300000000a00 */
[----:B--2---:R-:W2:Y:S08]  /*b5d0*/  @!P5 LDC.64 R36, c[0x0][0x218] ;  /* 0x00008600ff24db82 */ /* 0x004eb00000000a00 */
[----:B------:R-:W5:Y:S01]  /*b5e0*/  @!P1 LDC.64 R66, c[0x0][0x218] ;  /* 0x00008600ff429b82 */ /* 0x000f620000000a00 */
[----:B-1----:R-:W-:Y:S01]  /*b5f0*/  @!P3 IMAD.WIDE.U32 R14, R73, 0x2, R14 ;  /* 0x00000002490eb825 */ /* 0x002fe200078e000e */
[----:B------:R-:W-:-:S04]  /*b600*/  @!P4 IADD3 R73, R68, 0xa80, R17 ;  /* 0x00000a804449c810 */ /* 0x000fc80007ffe011 */
[----:B------:R1:W-:Y:S01]  /*b610*/  @!P3 STG.E.U16 desc[UR6][R14.64], R45 ;  /* 0x0000002d0e00b986 */ /* 0x0003e2000c101506 */
[C---:B---3--:R-:W-:Y:S01]  /*b620*/  @!P1 IADD3 R43, R68.reuse, 0xf00, R59 ;  /* 0x00000f00442b9810 */ /* 0x048fe20007ffe03b */
[----:B----4-:R-:W-:Y:S01]  /*b630*/  @!P4 IMAD.WIDE.U32 R62, R73, 0x2, R62 ;  /* 0x00000002493ec825 */ /* 0x010fe200078e003e */
[----:B------:R-:W-:-:S04]  /*b640*/  @!P6 IADD3 R73, R68, 0xd80, R64 ;  /* 0x00000d804449e810 */ /* 0x000fc80007ffe040 */
[----:B------:R-:W-:Y:S01]  /*b650*/  @!P4 STG.E.U16 desc[UR6][R62.64], R52 ;  /* 0x000000343e00c986 */ /* 0x000fe2000c101506 */
[----:B0-----:R-:W-:-:S04]  /*b660*/  @!P6 IMAD.WIDE.U32 R76, R73, 0x2, R76 ;  /* 0x00000002494ce825 */ /* 0x001fc800078e004c */
[----:B--2---:R-:W-:Y:S01]  /*b670*/  @!P5 IMAD.WIDE.U32 R36, R48, 0x2, R36 ;  /* 0x000000023024d825 */ /* 0x004fe200078e0024 */
[----:B-1----:R-:W-:-:S04]  /*b680*/  @!P1 LOP3.LUT R15, R58, R12, RZ, 0x3c, !PT ;  /* 0x0000000c3a0f9212 */ /* 0x002fc800078e3cff */
[----:B------:R-:W-:Y:S01]  /*b690*/  @!P5 STG.E.U16 desc[UR6][R36.64], R55 ;  /* 0x000000372400d986 */ /* 0x000fe2000c101506 */
[----:B-----5:R-:W-:-:S03]  /*b6a0*/  @!P1 IMAD.WIDE.U32 R66, R43, 0x2, R66 ;  /* 0x000000022b429825 */ /* 0x020fc600078e0042 */
[----:B------:R-:W-:Y:S04]  /*b6b0*/  @!P6 STG.E.U16 desc[UR6][R76.64], R75 ;  /* 0x0000004b4c00e986 */ /* 0x000fe8000c101506 */
[----:B------:R0:W-:Y:S01]  /*b6c0*/  @!P1 STG.E.U16 desc[UR6][R66.64], R15 ;  /* 0x0000000f42009986 */ /* 0x0001e2000c101506 */
[----:B------:R-:W-:Y:S06]  /*b6d0*/  BAR.SYNC.DEFER_BLOCKING 0x0 ;  /* 0x0000000000007b1d */ /* 0x000fec0000010000 */
[----:B------:R-:W2:Y:S01]  /*b6e0*/  @!P0 LDG.E R70, desc[UR6][R24.64] ;  /* 0x0000000618468981 */ /* 0x000ea2000c1e1900 */
[----:B------:R-:W-:-:S13]  /*b6f0*/  ISETP.GE.AND P0, PT, R28, R21, PT ;  /* 0x000000151c00720c */ /* 0x000fda0003f06270 */
[----:B------:R-:W3:Y:S01]  /*b700*/  @!P0 LDG.E R0, desc[UR6][R30.64] ;  /* 0x000000061e008981 */ /* 0x000ee2000c1e1900 */
[----:B------:R-:W-:-:S13]  /*b710*/  ISETP.GE.AND P0, PT, R27, R21, PT ;  /* 0x000000151b00720c */ /* 0x000fda0003f06270 */
[----:B------:R-:W4:Y:S01]  /*b720*/  @!P0 LDG.E R2, desc[UR6][R30.64+0x600] ;  /* 0x000600061e028981 */ /* 0x000f22000c1e1900 */
[----:B------:R-:W-:-:S13]  /*b730*/  ISETP.GE.AND P0, PT, R23, R21, PT ;  /* 0x000000151700720c */ /* 0x000fda0003f06270 */
[----:B------:R-:W5:Y:S01]  /*b740*/  @!P0 LDG.E R3, desc[UR6][R30.64+0xc00] ;  /* 0x000c00061e038981 */ /* 0x000f62000c1e1900 */
        /* <DEDUP_REMOVED lines=14> */
[----:B0-----:R-:W-:Y:S02]  /*b830*/  LEA R15, R16, UR4, 0x2 ;  /* 0x00000004100f7c11 */ /* 0x001fe4000f8e10ff */
[C---:B------:R-:W-:Y:S02]  /*b840*/  LOP3.LUT P2, RZ, R13.reuse, 0x4, RZ, 0xc0, !PT ;  /* 0x000000040dff7812 */ /* 0x040fe4000784c0ff */
[C---:B------:R-:W-:Y:S02]  /*b850*/  LOP3.LUT P1, RZ, R13.reuse, 0x2, RZ, 0xc0, !PT ;  /* 0x000000020dff7812 */ /* 0x040fe4000782c0ff */
[----:B------:R-:W-:Y:S02]  /*b860*/  LOP3.LUT P0, RZ, R13, 0x1, RZ, 0xc0, !PT ;  /* 0x000000010dff7812 */ /* 0x000fe4000780c0ff */
[C---:B------:R-:W-:Y:S02]  /*b870*/  @!P3 IADD3 R11, R68.reuse, 0x900, R11 ;  /* 0x00000900440bb810 */ /* 0x040fe40007ffe00b */
[----:B------:R-:W-:-:S02]  /*b880*/  @!P4 IADD3 R17, R68, 0xa80, R17 ;  /* 0x00000a804411c810 */ /* 0x000fc40007ffe011 */
[----:B------:R-:W-:-:S05]  /*b890*/  @!P5 IADD3 R61, R68, 0xc00, R61 ;  /* 0x00000c00443dd810 */ /* 0x000fca0007ffe03d */
[C---:B------:R-:W-:Y:S02]  /*b8a0*/  @!P1 IADD3 R71, R68.reuse, 0x180, R71 ;  /* 0x0000018044479810 */ /* 0x040fe40007ffe047 */
[----:B------:R-:W-:Y:S01]  /*b8b0*/  @!P0 IADD3 R21, R68, 0x300, R60 ;  /* 0x0000030044158810 */ /* 0x000fe20007ffe03c */
[----:B--2---:R-:W-:Y:S04]  /*b8c0*/  STS [R72], R70 ;  /* 0x0000004648007388 */ /* 0x004fe80000000800 */
[----:B---3--:R-:W-:Y:S04]  /*b8d0*/  STS [R72+0x600], R0 ;  /* 0x0006000048007388 */ /* 0x008fe80000000800 */
[----:B----4-:R-:W-:Y:S04]  /*b8e0*/  STS [R72+0xc00], R2 ;  /* 0x000c000248007388 */ /* 0x010fe80000000800 */
[----:B-----5:R-:W-:Y:S04]  /*b8f0*/  STS [R72+0x1200], R3 ;  /* 0x0012000348007388 */ /* 0x020fe80000000800 */
[----:B------:R-:W-:Y:S04]  /*b900*/  STS [R72+0x1800], R4 ;  /* 0x0018000448007388 */ /* 0x000fe80000000800 */
[----:B------:R-:W-:Y:S04]  /*b910*/  STS [R72+0x1e00], R5 ;  /* 0x001e000548007388 */ /* 0x000fe80000000800 */
[----:B------:R-:W-:Y:S04]  /*b920*/  STS [R72+0x2400], R6 ;  /* 0x0024000648007388 */ /* 0x000fe80000000800 */
[----:B------:R-:W-:Y:S04]  /*b930*/  STS [R72+0x2a00], R7 ;  /* 0x002a000748007388 */ /* 0x000fe80000000800 */
[----:B------:R-:W-:Y:S04]  /*b940*/  STS [R72+0x3000], R8 ;  /* 0x0030000848007388 */ /* 0x000fe80000000800 */
[----:B------:R-:W-:Y:S04]  /*b950*/  STS [R72+0x3600], R9 ;  /* 0x0036000948007388 */ /* 0x000fe80000000800 */
[----:B------:R-:W-:Y:S01]  /*b960*/  STS [R72+0x3c00], R10 ;  /* 0x003c000a48007388 */ /* 0x000fe20000000800 */
[----:B------:R-:W-:Y:S06]  /*b970*/  BAR.SYNC.DEFER_BLOCKING 0x0 ;  /* 0x0000000000007b1d */ /* 0x000fec0000010000 */
        /* <DEDUP_REMOVED lines=11> */
[----:B------:R-:W-:Y:S08]  /*ba30*/  BAR.SYNC.DEFER_BLOCKING 0x0 ;  /* 0x0000000000007b1d */ /* 0x000ff00000010000 */
[----:B------:R-:W-:Y:S06]  /*ba40*/  BAR.SYNC.DEFER_BLOCKING 0x0 ;  /* 0x0000000000007b1d */ /* 0x000fec0000010000 */
[----:B0-----:R-:W-:Y:S04]  /*ba50*/  STS [R15], R0 ;  /* 0x000000000f007388 */ /* 0x001fe80000000800 */
[----:B-1----:R-:W-:Y:S04]  /*ba60*/  STS [R19], R2 ;  /* 0x0000000213007388 */ /* 0x002fe80000000800 */
[----:B--2---:R0:W-:Y:S04]  /*ba70*/  STS [R26], R3 ;  /* 0x000000031a007388 */ /* 0x0041e80000000800 */
[----:B---3--:R-:W-:Y:S04]  /*ba80*/  STS [R29], R4 ;  /* 0x000000041d007388 */ /* 0x008fe80000000800 */
[----:B----4-:R1:W-:Y:S01]  /*ba90*/  STS [R32], R5 ;  /* 0x0000000520007388 */ /* 0x0103e20000000800 */
[----:B0-----:R-:W0:Y:S03]  /*baa0*/  @!P2 LDC.64 R2, c[0x0][0x228] ;  /* 0x00008a00ff02ab82 */ /* 0x001e260000000a00 */
[----:B-----5:R-:W-:Y:S04]  /*bab0*/  STS [R35], R6 ;  /* 0x0000000623007388 */ /* 0x020fe80000000800 */
[----:B------:R2:W-:Y:S01]  /*bac0*/  STS [R38], R7 ;  /* 0x0000000726007388 */ /* 0x0005e20000000800 */
[----:B-1----:R-:W-:-:S03]  /*bad0*/  @!P2 IMAD.IADD R5, R56, 0x1, R68 ;  /* 0x000000013805a824 */ /* 0x002fc600078e0244 */
[----:B------:R-:W-:Y:S04]  /*bae0*/  STS [R41], R8 ;  /* 0x0000000829007388 */ /* 0x000fe80000000800 */
[----:B------:R-:W-:Y:S01]  /*baf0*/  STS [R44], R9 ;  /* 0x000000092c007388 */ /* 0x000fe20000000800 */
[----:B--2---:R-:W1:Y:S03]  /*bb00*/  @!P0 LDC.64 R6, c[0x0][0x228] ;  /* 0x00008a00ff068b82 */ /* 0x004e660000000a00 */
[----:B------:R-:W-:Y:S04]  /*bb10*/  STS [R47], R10 ;  /* 0x0000000a2f007388 */ /* 0x000fe80000000800 */
[----:B------:R-:W-:Y:S01]  /*bb20*/  STS [R49], R12 ;  /* 0x0000000c31007388 */ /* 0x000fe20000000800 */
[----:B0-----:R-:W-:Y:S01]  /*bb30*/  @!P2 IMAD.WIDE.U32 R2, R5, 0x4, R2 ;  /* 0x000000040502a825 */ /* 0x001fe200078e0002 */
[----:B------:R-:W-:Y:S08]  /*bb40*/  BAR.SYNC.DEFER_BLOCKING 0x0 ;  /* 0x0000000000007b1d */ /* 0x000ff00000010000 */
[----:B------:R-:W0:Y:S01]  /*bb50*/  @!P1 LDC.64 R4, c[0x0][0x228] ;  /* 0x00008a00ff049b82 */ /* 0x000e220000000a00 */
[----:B-1----:R-:W-:Y:S01]  /*bb60*/  @!P0 IMAD.WIDE.U32 R6, R21, 0x4, R6 ;  /* 0x0000000415068825 */ /* 0x002fe200078e0006 */
[----:B------:R-:W1:Y:S04]  /*bb70*/  @!P2 LDS R15, [R72] ;  /* 0x00000000480fa984 */ /* 0x000e680000000800 */
[----:B------:R-:W2:Y:S01]  /*bb80*/  @!P1 LDS R19, [R72+0x600] ;  /* 0x0006000048139984 */ /* 0x000ea20000000800 */
[----:B0-----:R-:W-:-:S03]  /*bb90*/  @!P1 IMAD.WIDE.U32 R4, R71, 0x4, R4 ;  /* 0x0000000447049825 */ /* 0x001fc600078e0004 */
[----:B------:R-:W0:Y:S04]  /*bba0*/  @!P0 LDS R9, [R72+0xc00] ;  /* 0x000c000048098984 */ /* 0x000e280000000800 */
[----:B------:R-:W-:Y:S04]  /*bbb0*/  @!P3 LDS R25, [R72+0x2400] ;  /* 0x002400004819b984 */ /* 0x000fe80000000800 */
[----:B------:R-:W-:Y:S04]  /*bbc0*/  @!P4 LDS R27, [R72+0x2a00] ;  /* 0x002a0000481bc984 */ /* 0x000fe80000000800 */
[----:B------:R-:W-:Y:S04]  /*bbd0*/  @!P5 LDS R29, [R72+0x3000] ;  /* 0x00300000481dd984 */ /* 0x000fe80000000800 */
[----:B------:R-:W-:Y:S04]  /*bbe0*/  @!P6 LDS R31, [R72+0x3600] ;  /* 0x00360000481fe984 */ /* 0x000fe80000000800 */
[----:B-1----:R-:W-:Y:S01]  /*bbf0*/  @!P2 STG.E desc[UR6][R2.64], R15 ;  /* 0x0000000f0200a986 */ /* 0x002fe2000c101906 */
[----:B------:R-:W-:-:S03]  /*bc00*/  ISETP.NE.AND P2, PT, R18, RZ, PT ;  /* 0x000000ff1200720c */ /* 0x000fc60003f45270 */
[----:B--2---:R1:W-:Y:S01]  /*bc10*/  @!P1 STG.E desc[UR6][R4.64], R19 ;  /* 0x0000001304009986 */ /* 0x0043e2000c101906 */
[----:B------:R-:W-:-:S03]  /*bc20*/  ISETP.NE.AND P1, PT, R69, RZ, PT ;  /* 0x000000ff4500720c */ /* 0x000fc60003f25270 */
[----:B0-----:R0:W-:Y:S01]  /*bc30*/  @!P0 STG.E desc[UR6][R6.64], R9 ;  /* 0x0000000906008986 */ /* 0x0011e2000c101906 */
[----:B------:R-:W-:-:S05]  /*bc40*/  ISETP.NE.AND P0, PT, R40, RZ, PT ;  /* 0x000000ff2800720c */ /* 0x000fca0003f05270 */
[----:B------:R-:W-:Y:S01]  /*bc50*/  @!P2 LDS R23, [R72+0x1e00] ;  /* 0x001e00004817a984 */ /* 0x000fe20000000800 */
[----:B-1----:R-:W1:Y:S03]  /*bc60*/  @!P6 LDC.64 R18, c[0x0][0x228] ;  /* 0x00008a00ff12eb82 */ /* 0x002e660000000a00 */
[----:B------:R-:W-:Y:S04]  /*bc70*/  @!P1 LDS R21, [R72+0x1800] ;  /* 0x0018000048159984 */ /* 0x000fe80000000800 */
[----:B------:R-:W2:Y:S01]  /*bc80*/  @!P0 LDS R15, [R72+0x1200] ;  /* 0x00120000480f8984 */ /* 0x000ea20000000800 */
[----:B------:R-:W-:Y:S01]  /*bc90*/  @!P0 IADD3 R39, R68, 0x480, R39 ;  /* 0x0000048044278810 */ /* 0x000fe20007ffe027 */
[----:B------:R-:W3:Y:S08]  /*bca0*/  @!P0 LDC.64 R2, c[0x0][0x228] ;  /* 0x00008a00ff028b82 */ /* 0x000ef00000000a00 */
[----:B------:R-:W4:Y:S08]  /*bcb0*/  @!P1 LDC.64 R4, c[0x0][0x228] ;  /* 0x00008a00ff049b82 */ /* 0x000f300000000a00 */
[----:B0-----:R-:W0:Y:S01]  /*bcc0*/  @!P2 LDC.64 R6, c[0x0][0x228] ;  /* 0x00008a00ff06ab82 */ /* 0x001e220000000a00 */
[----:B---3--:R-:W-:-:S07]  /*bcd0*/  @!P0 IMAD.WIDE.U32 R2, R39, 0x4, R2 ;  /* 0x0000000427028825 */ /* 0x008fce00078e0002 */
[----:B------:R-:W3:Y:S01]  /*bce0*/  @!P3 LDC.64 R8, c[0x0][0x228] ;  /* 0x00008a00ff08bb82 */ /* 0x000ee20000000a00 */
[----:B--2---:R2:W-:Y:S01]  /*bcf0*/  @!P0 STG.E desc[UR6][R2.64], R15 ;  /* 0x0000000f02008986 */ /* 0x0045e2000c101906 */
[----:B------:R-:W-:-:S06]  /*bd00*/  LOP3.LUT P0, RZ, R13, 0x8, RZ, 0xc0, !PT ;  /* 0x000000080dff7812 */ /* 0x000fcc000780c0ff */
[----:B------:R-:W5:Y:S08]  /*bd10*/  @!P4 LDC.64 R12, c[0x0][0x228] ;  /* 0x00008a00ff0ccb82 */ /* 0x000f700000000a00 */
[----:B--2---:R-:W2:Y:S01]  /*bd20*/  @!P5 LDC.64 R14, c[0x0][0x228] ;  /* 0x00008a00ff0edb82 */ /* 0x004ea20000000a00 */
[----:B------:R-:W-:-:S05]  /*bd30*/  @!P1 IADD3 R3, R68, 0x600, R34 ;  /* 0x0000060044039810 */ /* 0x000fca0007ffe022 */
[----:B----4-:R-:W-:Y:S01]  /*bd40*/  @!P1 IMAD.WIDE.U32 R2, R3, 0x4, R4 ;  /* 0x0000000403029825 */ /* 0x010fe200078e0004 */
[C---:B------:R-:W-:Y:S02]  /*bd50*/  @!P2 IADD3 R5, R68.reuse, 0x780, R33 ;  /* 0x000007804405a810 */ /* 0x040fe40007ffe021 */
[----:B------:R-:W-:Y:S02]  /*bd60*/  @!P6 IADD3 R33, R68, 0xd80, R64 ;  /* 0x00000d804421e810 */ /* 0x000fe40007ffe040 */
[----:B------:R4:W-:Y:S01]  /*bd70*/  @!P1 STG.E desc[UR6][R2.64], R21 ;  /* 0x0000001502009986 */ /* 0x0009e2000c101906 */
[----:B0-----:R-:W-:-:S04]  /*bd80*/  @!P2 IMAD.WIDE.U32 R4, R5, 0x4, R6 ;  /* 0x000000040504a825 */ /* 0x001fc800078e0006 */
[----:B---3--:R-:W-:Y:S01]  /*bd90*/  @!P3 IMAD.WIDE.U32 R6, R11, 0x4, R8 ;  /* 0x000000040b06b825 */ /* 0x008fe200078e0008 */
[----:B------:R4:W-:Y:S03]  /*bda0*/  @!P2 STG.E desc[UR6][R4.64], R23 ;  /* 0x000000170400a986 */ /* 0x0009e6000c101906 */
[----:B-----5:R-:W-:Y:S01]  /*bdb0*/  @!P4 IMAD.WIDE.U32 R8, R17, 0x4, R12 ;  /* 0x000000041108c825 */ /* 0x020fe200078e000c */
[----:B------:R4:W-:Y:S03]  /*bdc0*/  @!P3 STG.E desc[UR6][R6.64], R25 ;  /* 0x000000190600b986 */ /* 0x0009e6000c101906 */
[----:B--2---:R-:W-:Y:S01]  /*bdd0*/  @!P5 IMAD.WIDE.U32 R10, R61, 0x4, R14 ;  /* 0x000000043d0ad825 */ /* 0x004fe200078e000e */
[----:B------:R4:W-:Y:S03]  /*bde0*/  @!P4 STG.E desc[UR6][R8.64], R27 ;  /* 0x0000001b0800c986 */ /* 0x0009e6000c101906 */
[----:B-1----:R-:W-:Y:S01]  /*bdf0*/  @!P6 IMAD.WIDE.U32 R12, R33, 0x4, R18 ;  /* 0x00000004210ce825 */ /* 0x002fe200078e0012 */
[----:B------:R4:W-:Y:S04]  /*be00*/  @!P5 STG.E desc[UR6][R10.64], R29 ;  /* 0x0000001d0a00d986 */ /* 0x0009e8000c101906 */
[----:B------:R4:W-:Y:S01]  /*be10*/  @!P6 STG.E desc[UR6][R12.64], R31 ;  /* 0x0000001f0c00e986 */ /* 0x0009e2000c101906 */
[----:B------:R-:W-:Y:S05]  /*be20*/  @P0 EXIT ;  /* 0x000000000000094d */ /* 0x000fea0003800000 */
[----:B----4-:R-:W0:Y:S01]  /*be30*/  LDS R5, [R72+0x3c00] ;  /* 0x003c000048057984 */ /* 0x010e220000000800 */
[----:B------:R-:W1:Y:S01]  /*be40*/  LDC.64 R2, c[0x0][0x228] ;  /* 0x00008a00ff027b82 */ /* 0x000e620000000a00 */
[----:B------:R-:W-:-:S05]  /*be50*/  IADD3 R59, R68, 0xf00, R59 ;  /* 0x00000f00443b7810 */ /* 0x000fca0007ffe03b */
[----:B-1----:R-:W-:-:S05]  /*be60*/  IMAD.WIDE.U32 R2, R59, 0x4, R2 ;  /* 0x000000043b027825 */ /* 0x002fca00078e0002 */
[----:B0-----:R-:W-:Y:S01]  /*be70*/  STG.E desc[UR6][R2.64], R5 ;  /* 0x0000000502007986 */ /* 0x001fe2000c101906 */
[----:B------:R-:W-:Y:S05]  /*be80*/  EXIT ;  /* 0x000000000000794d */ /* 0x000fea0003800000 */
.L_x_1638:
[----:B------:R-:W-:Y:S02]  /*be90*/  IMAD.MOV.U32 R27, RZ, RZ, R8 ;  /* 0x000000ffff1b7224 */ /* 0x000fe400078e0008 */
[----:B------:R-:W-:Y:S02]  /*bea0*/  IMAD.MOV.U32 R26, RZ, RZ, 0x1 ;  /* 0x00000001ff1a7424 */ /* 0x000fe400078e00ff */
[----:B------:R-:W-:Y:S02]  /*beb0*/  IMAD.MOV.U32 R29, RZ, RZ, RZ ;  /* 0x000000ffff1d7224 */ /* 0x000fe400078e00ff */
[----:B------:R-:W-:-:S07]  /*bec0*/  IMAD.MOV.U32 R24, RZ, RZ, -0x1 ;  /* 0xffffffffff187424 */ /* 0x000fce00078e00ff */
[----:B------:R-:W-:Y:S05]  /*bed0*/  WARPSYNC.COLLECTIVE R24, `(.L_x_1653) ;  /* 0x0000000018087348 */ /* 0x000fea0003c00000 */
[----:B------:R0:W1:Y:S02]  /*bee0*/  SHFL.UP P0, R25, R27, R26, R29 ;  /* 0x0400001a1b197389 */ /* 0x000064000000001d */
[----:B01----:R-:W-:Y:S01]  /*bef0*/  ENDCOLLECTIVE ;  /* 0x000000000000791b */ /* 0x003fe20003800000 */
.L_x_1653:
[----:B------:R-:W-:Y:S02]  /*bf00*/  IMAD.MOV.U32 R26, RZ, RZ, 0x2 ;  /* 0x00000002ff1a7424 */ /* 0x000fe400078e00ff */
[----:B------:R-:W-:-:S04]  /*bf10*/  IMAD.MOV.U32 R19, RZ, RZ, R25 ;  /* 0x000000ffff137224 */ /* 0x000fc800078e0019 */
[----:B------:R-:W-:-:S04]  /*bf20*/  @P0 IMAD.IADD R19, R8, 0x1, R19 ;  /* 0x0000000108130824 */ /* 0x000fc800078e0213 */
[----:B------:R-:W-:-:S07]  /*bf30*/  IMAD.MOV.U32 R27, RZ, RZ, R19 ;  /* 0x000000ffff1b7224 */ /* 0x000fce00078e0013 */
[----:B------:R-:W-:Y:S05]  /*bf40*/  WARPSYNC.COLLECTIVE R24, `(.L_x_1654) ;  /* 0x0000000018087348 */ /* 0x000fea0003c00000 */
[----:B------:R0:W1:Y:S02]  /*bf50*/  SHFL.UP P0, R25, R27, R26, R29 ;  /* 0x0400001a1b197389 */ /* 0x000064000000001d */
[----:B01----:R-:W-:Y:S01]  /*bf60*/  ENDCOLLECTIVE ;  /* 0x000000000000791b */ /* 0x003fe20003800000 */
.L_x_1654:
[----:B------:R-:W-:Y:S02]  /*bf70*/  IMAD.MOV.U32 R26, RZ, RZ, 0x4 ;  /* 0x00000004ff1a7424 */ /* 0x000fe400078e00ff */
[----:B------:R-:W-:-:S04]  /*bf80*/  IMAD.MOV.U32 R18, RZ, RZ, R25 ;  /* 0x000000ffff127224 */ /* 0x000fc800078e0019 */
[----:B------:R-:W-:-:S04]  /*bf90*/  @P0 IMAD.IADD R18, R19, 0x1, R18 ;  /* 0x0000000113120824 */ /* 0x000fc800078e0212 */
[----:B------:R-:W-:-:S07]  /*bfa0*/  IMAD.MOV.U32 R27, RZ, RZ, R18 ;  /* 0x000000ffff1b7224 */ /* 0x000fce00078e0012 */
[----:B------:R-:W-:Y:S05]  /*bfb0*/  WARPSYNC.COLLECTIVE R24, `(.L_x_1655) ;  /* 0x0000000018087348 */ /* 0x000fea0003c00000 */
[----:B------:R0:W1:Y:S02]  /*bfc0*/  SHFL.UP P0, R25, R27, R26, R29 ;  /* 0x0400001a1b197389 */ /* 0x000064000000001d */
[----:B01----:R-:W-:Y:S01]  /*bfd0*/  ENDCOLLECTIVE ;  /* 0x000000000000791b */ /* 0x003fe20003800000 */
.L_x_1655:
[----:B------:R-:W-:Y:S02]  /*bfe0*/  IMAD.MOV.U32 R26, RZ, RZ, 0x8 ;  /* 0x00000008ff1a7424 */ /* 0x000fe400078e00ff */
[----:B------:R-:W-:-:S04]  /*bff0*/  IMAD.MOV.U32 R23, RZ, RZ, R25 ;  /* 0x000000ffff177224 */ /* 0x000fc800078e0019 */
[----:B------:R-:W-:-:S04]  /*c000*/  @P0 IMAD.IADD R23, R18, 0x1, R23 ;  /* 0x0000000112170824 */ /* 0x000fc800078e0217 */
[----:B------:R-:W-:-:S07]  /*c010*/  IMAD.MOV.U32 R27, RZ, RZ, R23 ;  /* 0x000000ffff1b7224 */ /* 0x000fce00078e0017 */
[----:B------:R-:W-:Y:S05]  /*c020*/  WARPSYNC.COLLECTIVE R24, `(.L_x_1656) ;  /* 0x0000000018087348 */ /* 0x000fea0003c00000 */
[----:B------:R0:W1:Y:S02]  /*c030*/  SHFL.UP P0, R25, R27, R26, R29 ;  /* 0x0400001a1b197389 */ /* 0x000064000000001d */
[----:B01----:R-:W-:Y:S01]  /*c040*/  ENDCOLLECTIVE ;  /* 0x000000000000791b */ /* 0x003fe20003800000 */
.L_x_1656:
[----:B------:R-:W-:Y:S02]  /*c050*/  IMAD.MOV.U32 R26, RZ, RZ, 0x10 ;  /* 0x00000010ff1a7424 */ /* 0x000fe400078e00ff */
[----:B------:R-:W-:-:S04]  /*c060*/  IMAD.MOV.U32 R22, RZ, RZ, R25 ;  /* 0x000000ffff167224 */ /* 0x000fc800078e0019 */
[----:B------:R-:W-:-:S04]  /*c070*/  @P0 IMAD.IADD R22, R23, 0x1, R22 ;  /* 0x0000000117160824 */ /* 0x000fc800078e0216 */
[----:B------:R-:W-:-:S07]  /*c080*/  IMAD.MOV.U32 R27, RZ, RZ, R22 ;  /* 0x000000ffff1b7224 */ /* 0x000fce00078e0016 */
[----:B------:R-:W-:Y:S05]  /*c090*/  WARPSYNC.COLLECTIVE R24, `(.L_x_1657) ;  /* 0x0000000018087348 */ /* 0x000fea0003c00000 */
[----:B------:R0:W1:Y:S02]  /*c0a0*/  SHFL.UP P0, R25, R27, R26, R29 ;  /* 0x0400001a1b197389 */ /* 0x000064000000001d */
[----:B01----:R-:W-:Y:S01]  /*c0b0*/  ENDCOLLECTIVE ;  /* 0x000000000000791b */ /* 0x003fe20003800000 */
.L_x_1657:
[----:B------:R-:W-:Y:S05]  /*c0c0*/  BRA `(.L_x_1658) ;  /* 0xffffff7800707947 */ /* 0x000fea000383ffff */
.L_x_1659:
        /* <DEDUP_REMOVED lines=11> */
.L_x_2052:


//--------------------- .text._ZN3cub17CUB_300001_SM_9006detail10radix_sort30DeviceSegmentedRadixSortKernelINS1_5radix10policy_hubI6__halfiiE10Policy1000ELb0ELNS0_9SortOrderE1ES6_iPiSA_iNS1_21identity_decomposer_tEEEvPKT2_PSC_PKT3_PSG_T4_T5_iiiT7_ --------------------------
	.section	.text._ZN3cub17CUB_300001_SM_9006detail10radix_sort30DeviceSegmentedRadixSortKernelINS1_5radix10policy_hubI6__halfiiE10Policy1000ELb0ELNS0_9SortOrderE1ES6_iPiSA_iNS1_21identity_decomposer_tEEEvPKT2_PSC_PKT3_PSG_T4_T5_iiiT7_,"ax",@progbits
	.align	128
        .global         _ZN3cub17CUB_300001_SM_9006detail10radix_sort30DeviceSegmentedRadixSortKernelINS1_5radix10policy_hubI6__halfiiE10Policy1000ELb0ELNS0_9SortOrderE1ES6_iPiSA_iNS1_21identity_decomposer_tEEEvPKT2_PSC_PKT3_PSG_T4_T5_iiiT7_
        .type           _ZN3cub17CUB_300001_SM_9006detail10radix_sort30DeviceSegmentedRadixSortKernelINS1_5radix10policy_hubI6__halfiiE10Policy1000ELb0ELNS0_9SortOrderE1ES6_iPiSA_iNS1_21identity_decomposer_tEEEvPKT2_PSC_PKT3_PSG_T4_T5_iiiT7_,@function
        .size           _ZN3cub17CUB_300001_SM_9006detail10radix_sort30DeviceSegmentedRadixSortKernelINS1_5radix10policy_hubI6__halfiiE10Policy1000ELb0ELNS0_9SortOrderE1ES6_iPiSA_iNS1_21identity_decomposer_tEEEvPKT2_PSC_PKT3_PSG_T4_T5_iiiT7_,(.L_x_2053 - _ZN3cub17CUB_300001_SM_9006detail10radix_sort30DeviceSegmentedRadixSortKernelINS1_5radix10policy_hubI6__halfiiE10Policy1000ELb0ELNS0_9SortOrderE1ES6_iPiSA_iNS1_21identity_decomposer_tEEEvPKT2_PSC_PKT3_PSG_T4_T5_iiiT7_)
        .other          _ZN3cub17CUB_300001_SM_9006detail10radix_sort30DeviceSegmentedRadixSortKernelINS1_5radix10policy_hubI6__halfiiE10Policy1000ELb0ELNS0_9SortOrderE1ES6_iPiSA_iNS1_21identity_decomposer_tEEEvPKT2_PSC_PKT3_PSG_T4_T5_iiiT7_,@"STO_CUDA_ENTRY STV_DEFAULT"
_ZN3cub17CUB_300001_SM_9006detail10radix_sort30DeviceSegmentedRadixSortKernelINS1_5radix10policy_hubI6__halfiiE10Policy1000ELb0ELNS0_9SortOrderE1ES6_iPiSA_iNS1_21identity_decomposer_tEEEvPKT2_PSC_PKT3_PSG_T4_T5_iiiT7_:
.text._ZN3cub17CUB_300001_SM_9006detail10radix_sort30DeviceSegmentedRadixSortKernelINS1_5radix10policy_hubI6__halfiiE10Policy1000ELb0ELNS0_9SortOrderE1ES6_iPiSA_iNS1_21identity_decomposer_tEEEvPKT2_PSC_PKT3_PSG_T4_T5_iiiT7_:
        /* <DEDUP_REMOVED lines=17> */
[----:B------:R-:W-:Y:S02]  /*0110*/  CS2R R4, SRZ ;  /* 0x0000000000047805 */ /* 0x000fe4000001ff00 */
[----:B------:R-:W-:Y:S02]  /*0120*/  CS2R R14, SRZ ;  /* 0x00000000000e7805 */ /* 0x000fe4000001ff00 */
[----:B------:R-:W-:-:S02]  /*0130*/  CS2R R12, SRZ ;  /* 0x00000000000c7805 */ /* 0x000fc4000001ff00 */
[----:B------:R-:W-:Y:S02]  /*0140*/  CS2R R10, SRZ ;  /* 0x00000000000a7805 */ /* 0x000fe4000001ff00 */
[----:B------:R-:W-:Y:S01]  /*0150*/  CS2R R8, SRZ ;  /* 0x0000000000087805 */ /* 0x000fe2000001ff00 */
        /* <DEDUP_REMOVED lines=24> */
[----:B------:R-:W-:Y:S02]  /*02e0*/  CS2R R14, SRZ ;  /* 0x00000000000e7805 */ /* 0x000fe4000001ff00 */
[----:B------:R-:W-:Y:S02]  /*02f0*/  CS2R R12, SRZ ;  /* 0x00000000000c7805 */ /* 0x000fe4000001ff00 */
[----:B------:R-:W-:Y:S02]  /*0300*/  CS2R R10, SRZ ;  /* 0x00000000000a7805 */ /* 0x000fe4000001ff00 */
[----:B------:R-:W-:Y:S01]  /*0310*/  CS2R R8, SRZ ;  /* 0x0000000000087805 */ /* 0x000fe2000001ff00 */
[----:B------:R-:W-:-:S02]  /*0320*/  VIADD R2, R5, 0x6 ;  /* 0x0000000605027836 */ /* 0x000fc40000000000 */
[C---:B------:R-:W-:Y:S02]  /*0330*/  VIADD R4, R5.reuse, 0xc ;  /* 0x0000000c05047836 */ /* 0x040fe40000000000 */
[----:B------:R-:W-:Y:S01]  /*0340*/  IMAD R16, R5, 0x300, R64 ;  /* 0x0000030005107824 */ /* 0x000fe200078e0240 */
[----:B------:R-:W-:Y:S01]  /*0350*/  ISETP.GT.U32.AND P0, PT, R2, 0xf, PT ;  /* 0x0000000f0200780c */ /* 0x000fe20003f04070 */
[----:B------:R-:W-:Y:S01]  /*0360*/  IMAD.MOV.U32 R2, RZ, RZ, R84 ;  /* 0x000000ffff027224 */ /* 0x000fe200078e0054 */
[----:B------:R-:W-:Y:S02]  /*0370*/  ISETP.GT.U32.AND P1, PT, R4, 0xf, PT ;  /* 0x0000000f0400780c */ /* 0x000fe40003f24070 */
[----:B------:R-:W-:Y:S01]  /*0380*/  CS2R R4, SRZ ;  /* 0x0000000000047805 */ /* 0x000fe2000001ff00 */
[----:B-1----:R-:W-:Y:S01]  /*0390*/  IMAD R16, R7, 0x4, R16 ;  /* 0x0000000407107824 */ /* 0x002fe200078e0210 */
[----:B------:R-:W-:-:S09]  /*03a0*/  CS2R R6, SRZ ;  /* 0x0000000000067805 */ /* 0x000fd2000001ff00 */
.L_x_1668:
[----:B-1----:R-:W1:Y:S01]  /*03b0*/  LDC.64 R18, c[0x0][0x210] ;  /* 0x00008400ff127b82 */ /* 0x002e620000000a00 */
[----:B------:R-:W-:Y:S01]  /*03c0*/  IMAD.MOV.U32 R17, RZ, RZ, RZ ;  /* 0x000000ffff117224 */ /* 0x000fe200078e00ff */
[----:B------:R-:W-:Y:S01]  /*03d0*/  ULDC UR5, c[0x0][0x244] ;  /* 0x0000910000057ab9 */ /* 0x000fe20000000800 */
[----:B------:R-:W-:Y:S01]  /*03e0*/  ULDC UR6, c[0x0][0x248] ;  /* 0x0000920000067ab9 */ /* 0x000fe20000000800 */
[----:B-12---:R-:W-:-:S07]  /*03f0*/  IMAD.WIDE R18, R2, 0x2, R18 ;  /* 0x0000000202127825 */ /* 0x006fce00078e0212 */
.L_x_1661:
[----:B------:R-:W-:-:S05]  /*0400*/  IMAD.WIDE R48, R65, 0x2, R18 ;  /* 0x0000000241307825 */ /* 0x000fca00078e0212 */
[----:B-1----:R-:W2:Y:S04]  /*0410*/  LDG.E.U16 R21, desc[UR8][R48.64] ;  /* 0x0000000830157981 */ /* 0x002ea8000c1e1500 */
[----:B------:R-:W3:Y:S04]  /*0420*/  LDG.E.U16 R22, desc[UR8][R48.64+0x180] ;  /* 0x0001800830167981 */ /* 0x000ee8000c1e1500 */
[----:B------:R-:W4:Y:S04]  /*0430*/  LDG.E.U16 R47, desc[UR8][R48.64+0x300] ;  /* 0x00030008302f7981 */ /* 0x000f28000c1e1500 */
[----:B------:R-:W5:Y:S04]  /*0440*/  LDG.E.U16 R50, desc[UR8][R48.64+0x480] ;  /* 0x0004800830327981 */ /* 0x000f68000c1e1500 */
[----:B------:R-:W5:Y:S04]  /*0450*/  LDG.E.U16 R51, desc[UR8][R48.64+0x600] ;  /* 0x0006000830337981 */ /* 0x000f68000c1e1500 */
[----:B------:R-:W5:Y:S04]  /*0460*/  LDG.E.U16 R52, desc[UR8][R48.64+0x780] ;  /* 0x0007800830347981 */ /* 0x000f68000c1e1500 */
[----:B------:R-:W5:Y:S01]  /*0470*/  LDG.E.U16 R53, desc[UR8][R48.64+0x900] ;  /* 0x0009000830357981 */ /* 0x000f62000c1e1500 */
[----:B------:R-:W-:-:S03]  /*0480*/  UBMSK UR4, URZ, UR6 ;  /* 0x000000063f04729b */ /* 0x000fc60008000000 */
[----:B------:R-:W5:Y:S04]  /*0490*/  LDG.E.U16 R54, desc[UR8][R48.64+0xa80] ;  /* 0x000a800830367981 */ /* 0x000f68000c1e1500 */
        /* <DEDUP_REMOVED lines=25> */
[----:B------:R-:W5:Y:S01]  /*0630*/  LDG.E.U16 R43, desc[UR8][R48.64+0x3900] ;  /* 0x00390008302b7981 */ /* 0x000f62000c1e1500 */
[----:B--2---:R-:W-:-:S04]  /*0640*/  PRMT R20, R21, 0x9910, RZ ;  /* 0x0000991015147816 */ /* 0x004fc800000000ff */
[----:B------:R-:W-:Y:S01]  /*0650*/  ISETP.GE.AND P2, PT, R20, RZ, PT ;  /* 0x000000ff1400720c */ /* 0x000fe20003f46270 */
[----:B------:R-:W-:-:S05]  /*0660*/  IMAD.MOV.U32 R20, RZ, RZ, 0x8000 ;  /* 0x00008000ff147424 */ /* 0x000fca00078e00ff */
[----:B------:R-:W-:-:S04]  /*0670*/  SEL R24, R20, 0xffff, P2 ;  /* 0x0000ffff14187807 */ /* 0x000fc80001000000 */
[----:B------:R-:W-:-:S04]  /*0680*/  LOP3.LUT R24, R24, R21, RZ, 0x3c, !PT ;  /* 0x0000001518187212 */ /* 0x000fc800078e3cff */
[----:B------:R-:W-:-:S04]  /*0690*/  PRMT R21, R24, 0x9910, RZ ;  /* 0x0000991018157816 */ /* 0x000fc800000000ff */
[----:B------:R-:W-:-:S04]  /*06a0*/  ISETP.NE.AND P2, PT, R21, 0x7fff, PT ;  /* 0x00007fff1500780c */ /* 0x000fc80003f45270 */
[----:B------:R-:W-:-:S04]  /*06b0*/  SEL R24, R24, 0x8000, P2 ;  /* 0x0000800018187807 */ /* 0x000fc80001000000 */
[----:B------:R-:W-:-:S04]  /*06c0*/  SHF.R.U32.HI R24, RZ, UR5, R24 ;  /* 0x00000005ff187c19 */ /* 0x000fc80008011618 */
[----:B------:R-:W-:-:S04]  /*06d0*/  LOP3.LUT R24, R24, UR4, RZ, 0xc0, !PT ;  /* 0x0000000418187c12 */ /* 0x000fc8000f8ec0ff */
[----:B------:R-:W-:Y:S02]  /*06e0*/  LOP3.LUT R21, R24, 0xfffc, RZ, 0xc0, !PT ;  /* 0x0000fffc18157812 */ /* 0x000fe400078ec0ff */
[----:B---3--:R-:W-:Y:S02]  /*06f0*/  PRMT R23, R22, 0x9910, RZ ;  /* 0x0000991016177816 */ /* 0x008fe400000000ff */
[----:B------:R-:W-:Y:S02]  /*0700*/  SHF.R.U32.HI R21, RZ, 0x2, R21 ;  /* 0x00000002ff157819 */ /* 0x000fe40000011615 */
[----:B------:R-:W-:-:S03]  /*0710*/  ISETP.GE.AND P2, PT, R23, RZ, PT ;  /* 0x000000ff1700720c */ /* 0x000fc60003f46270 */
[----:B------:R-:W-:Y:S01]  /*0720*/  IMAD R26, R21, 0x300, R64 ;  /* 0x00000300151a7824 */ /* 0x000fe200078e0240 */
[----:B------:R-:W-:Y:S02]  /*0730*/  LOP3.LUT R24, R24, 0x3, RZ, 0xc0, !PT ;  /* 0x0000000318187812 */ /* 0x000fe400078ec0ff */
[----:B------:R-:W-:Y:S01]  /*0740*/  SEL R23, R20, 0xffff, P2 ;  /* 0x0000ffff14177807 */ /* 0x000fe20001000000 */
[----:B------:R-:W-:Y:S02]  /*0750*/  IMAD R21, R65, 0x4, R26 ;  /* 0x0000000441157824 */ /* 0x000fe400078e021a */
[----:B------:R-:W2:Y:S01]  /*0760*/  LDG.E.U16 R26, desc[UR8][R48.64+0x3000] ;  /* 0x00300008301a7981 */ /* 0x000ea2000c1e1500 */
[----:B------:R-:W-:Y:S01]  /*0770*/  LOP3.LUT R62, R23, R22, RZ, 0x3c, !PT ;  /* 0x00000016173e7212 */ /* 0x000fe200078e3cff */
[----:B------:R-:W-:Y:S02]  /*0780*/  IMAD.IADD R60, R24, 0x1, R21 ;  /* 0x00000001183c7824 */ /* 0x000fe400078e0215 */
[----:B------:R-:W3:Y:S04]  /*0790*/  LDG.E.U16 R24, desc[UR8][R48.64+0x3300] ;  /* 0x0033000830187981 */ /* 0x000ee8000c1e1500 */
[----:B------:R-:W3:Y:S04]  /*07a0*/  LDG.E.U16 R23, desc[UR8][R48.64+0x3480] ;  /* 0x0034800830177981 */ /* 0x000ee8000c1e1500 */
[----:B------:R-:W3:Y:S04]  /*07b0*/  LDG.E.U16 R22, desc[UR8][R48.64+0x3600] ;  /* 0x0036000830167981 */ /* 0x000ee8000c1e1500 */
[----:B------:R1:W3:Y:S01]  /*07c0*/  LDG.E.U16 R21, desc[UR8][R48.64+0x3780] ;  /* 0x0037800830157981 */ /* 0x0002e2000c1e1500 */
[----:B------:R-:W-:Y:S01]  /*07d0*/  BAR.SYNC.DEFER_BLOCKING 0x0 ;  /* 0x0000000000007b1d */ /* 0x000fe20000010000 */
[----:B------:R-:W-:-:S04]  /*07e0*/  PRMT R63, R62, 0x9910, RZ ;  /* 0x000099103e3f7816 */ /* 0x000fc800000000ff */
[----:B------:R-:W-:-:S04]  /*07f0*/  ISETP.NE.AND P2, PT, R63, 0x7fff, PT ;  /* 0x00007fff3f00780c */ /* 0x000fc80003f45270 */
[----:B------:R-:W-:Y:S01]  /*0800*/  SEL R62, R62, 0x8000, P2 ;  /* 0x000080003e3e7807 */ /* 0x000fe20001000000 */
[----:B------:R-:W0:Y:S03]  /*0810*/  LDS.U8 R61, [R60] ;  /* 0x000000003c3d7984 */ /* 0x000e260000000000 */
[----:B------:R-:W-:Y:S02]  /*0820*/  SHF.R.U32.HI R62, RZ, UR5, R62 ;  /* 0x00000005ff3e7c19 */ /* 0x000fe4000801163e */
[----:B----4-:R-:W-:Y:S02]  /*0830*/  PRMT R66, R47, 0x9910, RZ ;  /* 0x000099102f427816 */ /* 0x010fe400000000ff */
        /* <DEDUP_REMOVED lines=271> */
[----:B------:R-:W-:Y:S02]  /*1930*/  LOP3.LUT R48, R45, 0xfffc, RZ, 0xc0, !PT ;  /* 0x0000fffc2d307812 */ /* 0x000fe400078ec0ff */
[----:B------:R-:W-:Y:S02]  /*1940*/  PRMT R50, R41, 0x9910, RZ ;  /* 0x0000991029327816 */ /* 0x000fe400000000ff */
[----:B------:R-:W-:Y:S02]  /*1950*/  SHF.R.U32.HI R49, RZ, 0x2, R48 ;  /* 0x00000002ff317819 */ /* 0x000fe40000011630 */
[----:B------:R-:W-:-:S03]  /*1960*/  ISETP.GE.AND P2, PT, R50, RZ, PT ;  /* 0x000000ff3200720c */ /* 0x000fc60003f46270 */
[----:B0-----:R-:W-:Y:S01]  /*1970*/  IMAD R44, R49, 0x300, R64 ;  /* 0x00000300312c7824 */ /* 0x001fe200078e0240 */
[----:B------:R-:W-:Y:S02]  /*1980*/  SEL R48, R20, 0xffff, P2 ;  /* 0x0000ffff14307807 */ /* 0x000fe40001000000 */
[----:B------:R-:W-:Y:S01]  /*1990*/  LOP3.LUT R45, R45, 0x3, RZ, 0xc0, !PT ;  /* 0x000000032d2d7812 */ /* 0x000fe200078ec0ff */
[----:B------:R-:W-:Y:S01]  /*19a0*/  IMAD R44, R65, 0x4, R44 ;  /* 0x00000004412c7824 */ /* 0x000fe200078e022c */
[----:B------:R-:W-:-:S03]  /*19b0*/  LOP3.LUT R48, R48, R41, RZ, 0x3c, !PT ;  /* 0x0000002930307212 */ /* 0x000fc600078e3cff */
[----:B------:R-:W-:Y:S02]  /*19c0*/  IMAD.IADD R44, R45, 0x1, R44 ;  /* 0x000000012d2c7824 */ /* 0x000fe400078e022c */
        /* <DEDUP_REMOVED lines=84> */
[----:B------:R-:W-:Y:S01]  /*1f10*/  IMAD R42, R41, 0x300, R64 ;  /* 0x00000300292a7824 */ /* 0x000fe200078e0240 */
[----:B------:R-:W-:-:S03]  /*1f20*/  LOP3.LUT R40, R40, 0x3, RZ, 0xc0, !PT ;  /* 0x0000000328287812 */ /* 0x000fc600078ec0ff */
[----:B0-----:R-:W-:Y:S01]  /*1f30*/  IMAD R39, R65, 0x4, R42 ;  /* 0x0000000441277824 */ /* 0x001fe200078e022a */
        /* <DEDUP_REMOVED lines=292> */
[----:B------:R-:W-:Y:S04]  /*3180*/  STS.U8 [R24], R21 ;  /* 0x0000001518007388 */ /* 0x000fe80000000000 */
[----:B------:R-:W0:Y:S01]  /*3190*/  LDS.U8 R20, [R23] ;  /* 0x0000000017147984 */ /* 0x000e220000000000 */
        /* <DEDUP_REMOVED lines=9> */
[----:B------:R-:W-:-:S04]  /*3230*/  IMAD R22, R65, 0x4, R22 ;  /* 0x0000000441167824 */ /* 0x000fc800078e0216 */
[----:B------:R-:W-:Y:S02]  /*3240*/  IMAD.IADD R22, R43, 0x1, R22 ;  /* 0x000000012b167824 */ /* 0x000fe400078e0216 */
[----:B0-----:R-:W-:-:S05]  /*3250*/  VIADD R20, R20, 0x1 ;  /* 0x0000000114147836 */ /* 0x001fca0000000000 */
        /* <DEDUP_REMOVED lines=10> */
[----:B------:R-:W-:-:S05]  /*3300*/  ISETP.GT.U32.AND P2, PT, R65, 0x1ff, PT ;  /* 0x000001ff4100780c */ /* 0x000fca0003f44070 */
[----:B------:R-:W-:Y:S08]  /*3310*/  BSSY B0, `(.L_x_1662) ;  /* 0x000002c000007945 */ /* 0x000ff00003800000 */
[----:B------:R-:W-:Y:S05]  /*3320*/  @P2 BRA `(.L_x_1663) ;  /* 0x0000000000a82947 */ /* 0x000fea0003800000 */
[----:B------:R-:W0:Y:S04]  /*3330*/  LDS R20, [R16] ;  /* 0x0000000010147984 */ /* 0x000e280000000800 */
[----:B------:R-:W1:Y:S04]  /*3340*/  LDS R24, [R16+0x80] ;  /* 0x0000800010187984 */ /* 0x000e680000000800 */
[----:B------:R-:W2:Y:S04]  /*3350*/  LDS R25, [R16+0x100] ;  /* 0x0001000010197984 */ /* 0x000ea80000000800 */
[----:B------:R-:W3:Y:S04]  /*3360*/  LDS R26, [R16+0x180] ;  /* 0x00018000101a7984 */ /* 0x000ee80000000800 */
[----:B------:R-:W4:Y:S04]  /*3370*/  LDS R27, [R16+0x200] ;  /* 0x00020000101b7984 */ /* 0x000f280000000800 */
[----:B------:R-:W5:Y:S01]  /*3380*/  LDS R28, [R16+0x280] ;  /* 0x00028000101c7984 */ /* 0x000f620000000800 */
[----:B0-----:R-:W-:-:S02]  /*3390*/  PRMT R17, R20, 0x7770, RZ ;  /* 0x0000777014117816 */ /* 0x001fc400000000ff */
[C---:B------:R-:W-:Y:S02]  /*33a0*/  PRMT R18, R20.reuse, 0x7771, RZ ;  /* 0x0000777114127816 */ /* 0x040fe400000000ff */
[----:B------:R-:W-:Y:S02]  /*33b0*/  PRMT R19, R20, 0x7772, RZ ;  /* 0x0000777214137816 */ /* 0x000fe400000000ff */
[C---:B-1----:R-:W-:Y:S02]  /*33c0*/  PRMT R21, R24.reuse, 0x7770, RZ ;  /* 0x0000777018157816 */ /* 0x042fe400000000ff */
        /* <DEDUP_REMOVED lines=8> */
[----:B--2---:R-:W-:-:S02]  /*3450*/  PRMT R8, R25, 0x7770, RZ ;  /* 0x0000777019087816 */ /* 0x004fc400000000ff */
        /* <DEDUP_REMOVED lines=11> */
[----:B----4-:R-:W-:-:S02]  /*3510*/  PRMT R17, R27, 0x7770, RZ ;  /* 0x000077701b117816 */ /* 0x010fc400000000ff */
[C---:B------:R-:W-:Y:S02]  /*3520*/  PRMT R18, R27.reuse, 0x7771, RZ ;  /* 0x000077711b127816 */ /* 0x040fe400000000ff */
[C---:B------:R-:W-:Y:S02]  /*3530*/  PRMT R19, R27.reuse, 0x7772, RZ ;  /* 0x000077721b137816 */ /* 0x040fe400000000ff */
[----:B------:R-:W-:Y:S02]  /*3540*/  PRMT R20, R27, 0x7773, RZ ;  /* 0x000077731b147816 */ /* 0x000fe400000000ff */
[C---:B-----5:R-:W-:Y:S02]  /*3550*/  PRMT R21, R28.reuse, 0x7770, RZ ;  /* 0x000077701c157816 */ /* 0x060fe400000000ff */
[C---:B------:R-:W-:Y:S02]  /*3560*/  PRMT R22, R28.reuse, 0x7771, RZ ;  /* 0x000077711c167816 */ /* 0x040fe400000000ff */
[----:B------:R-:W-:-:S02]  /*3570*/  PRMT R23, R28, 0x7772, RZ ;  /* 0x000077721c177816 */ /* 0x000fc400000000ff */
[----:B------:R-:W-:Y:S02]  /*3580*/  PRMT R24, R28, 0x7773, RZ ;  /* 0x000077731c187816 */ /* 0x000fe400000000ff */
[----:B------:R-:W-:Y:S02]  /*3590*/  IADD3 R8, R21, R8, R17 ;  /* 0x0000000815087210 */ /* 0x000fe40007ffe011 */
[----:B------:R-:W-:Y:S02]  /*35a0*/  IADD3 R9, R22, R9, R18 ;  /* 0x0000000916097210 */ /* 0x000fe40007ffe012 */
[----:B------:R-:W-:Y:S02]  /*35b0*/  IADD3 R10, R23, R10, R19 ;  /* 0x0000000a170a7210 */ /* 0x000fe40007ffe013 */
[----:B------:R-:W-:-:S07]  /*35c0*/  IADD3 R11, R24, R11, R20 ;  /* 0x0000000b180b7210 */ /* 0x000fce0007ffe014 */
.L_x_1663:
[----:B------:R-:W-:Y:S05]  /*35d0*/  BSYNC B0 ;  /* 0x0000000000007941 */ /* 0x000fea0003800000 */
.L_x_1662:
[----:B------:R-:W-:Y:S04]  /*35e0*/  BSSY B0, `(.L_x_1664) ;  /* 0x000002c000007945 */ /* 0x000fe80003800000 */
[----:B------:R-:W-:Y:S05]  /*35f0*/  @P0 BRA `(.L_x_1665) ;  /* 0x0000000000a80947 */ /* 0x000fea0003800000 */
[----:B------:R-:W0:Y:S04]  /*3600*/  LDS R20, [R16+0x1200] ;  /* 0x0012000010147984 */ /* 0x000e280000000800 */
        /* <DEDUP_REMOVED lines=41> */
.L_x_1665:
[----:B------:R-:W-:Y:S05]  /*38a0*/  BSYNC B0 ;  /* 0x0000000000007941 */ /* 0x000fea0003800000 */
.L_x_1664:
        /* <DEDUP_REMOVED lines=44> */
.L_x_1667:
[----:B------:R-:W-:Y:S05]  /*3b70*/  BSYNC B0 ;  /* 0x0000000000007941 */ /* 0x000fea0003800000 */
.L_x_1666:
[----:B------:R-:W-:Y:S01]  /*3b80*/  BAR.SYNC.DEFER_BLOCKING 0x0 ;  /* 0x0000000000007b1d */ /* 0x000fe20000010000 */
[----:B------:R-:W-:-:S04]  /*3b90*/  VIADD R2, R2, 0xaf80 ;  /* 0x0000af8002027836 */ /* 0x000fc80000000000 */
        /* <DEDUP_REMOVED lines=19> */
[----:B------:R-:W-:-:S07]  /*3cd0*/  IMAD.MOV.U32 R16, RZ, RZ, R17 ;  /* 0x000000ffff107224 */ /* 0x000fce00078e0011 */
.L_x_1660:
[----:B------:R-:W-:Y:S01]  /*3ce0*/  ISETP.GE.AND P0, PT, R16, 0x1d40, PT ;  /* 0x00001d401000780c */ /* 0x000fe20003f06270 */
[----:B------:R-:W-:-:S12]  /*3cf0*/  ULDC UR7, c[0x0][0x244] ;  /* 0x0000910000077ab9 */ /* 0x000fd80000000800 */
[----:B------:R-:W-:Y:S05]  /*3d00*/  @!P0 BRA `(.L_x_1669) ;  /* 0x0000002c00d48947 */ /* 0x000fea0003800000 */
[----:B------:R-:W3:Y:S01]  /*3d10*/  LDC.64 R18, c[0x0][0x210] ;  /* 0x00008400ff127b82 */ /* 0x000ee20000000a00 */
[----:B------:R-:W-:Y:S01]  /*3d20*/  IMAD.IADD R16, R3, 0x1, -R2 ;  /* 0x0000000103107824 */ /* 0x000fe200078e0a02 */
[----:B------:R-:W-:Y:S01]  /*3d30*/  ULDC UR4, c[0x0][0x244] ;  /* 0x0000910000047ab9 */ /* 0x000fe20000000800 */
[----:B------:R-:W-:Y:S01]  /*3d40*/  ULDC UR5, c[0x0][0x248] ;  /* 0x0000920000057ab9 */ /* 0x000fe20000000800 */
[----:B---3--:R-:W-:-:S07]  /*3d50*/  IMAD.WIDE R18, R2, 0x2, R18 ;  /* 0x0000000202127825 */ /* 0x008fce00078e0212 */
.L_x_1670:
[----:B------:R-:W-:-:S05]  /*3d60*/  IMAD.WIDE R46, R65, 0x2, R18 ;  /* 0x00000002412e7825 */ /* 0x000fca00078e0212 */
[----:B---3--:R-:W3:Y:S04]  /*3d70*/  LDG.E.U16 R20, desc[UR8][R46.64] ;  /* 0x000000082e147981 */ /* 0x008ee8000c1e1500 */
[----:B-1----:R-:W4:Y:S04]  /*3d80*/  LDG.E.U16 R21, desc[UR8][R46.64+0x180] ;  /* 0x000180082e157981 */ /* 0x002f28000c1e1500 */
[----:B------:R-:W5:Y:S04]  /*3d90*/  LDG.E.U16 R48, desc[UR8][R46.64+0x300] ;  /* 0x000300082e307981 */ /* 0x000f68000c1e1500 */
[----:B------:R-:W2:Y:S04]  /*3da0*/  LDG.E.U16 R49, desc[UR8][R46.64+0x480] ;  /* 0x000480082e317981 */ /* 0x000ea8000c1e1500 */
[----:B------:R-:W2:Y:S04]  /*3db0*/  LDG.E.U16 R50, desc[UR8][R46.64+0x600] ;  /* 0x000600082e327981 */ /* 0x000ea8000c1e1500 */
[----:B------:R-:W2:Y:S04]  /*3dc0*/  LDG.E.U16 R51, desc[UR8][R46.64+0x780] ;  /* 0x000780082e337981 */ /* 0x000ea8000c1e1500 */
[----:B------:R-:W2:Y:S01]  /*3dd0*/  LDG.E.U16 R52, desc[UR8][R46.64+0x900] ;  /* 0x000900082e347981 */ /* 0x000ea2000c1e1500 */
[----:B------:R-:W-:-:S03]  /*3de0*/  UBMSK UR6, URZ, UR5 ;  /* 0x000000053f06729b */ /* 0x000fc60008000000 */
[----:B------:R-:W2:Y:S04]  /*3df0*/  LDG.E.U16 R53, desc[UR8][R46.64+0xa80] ;  /* 0x000a80082e357981 */ /* 0x000ea8000c1e1500 */
        /* <DEDUP_REMOVED lines=25> */
[----:B------:R-:W2:Y:S01]  /*3f90*/  LDG.E.U16 R42, desc[UR8][R46.64+0x3900] ;  /* 0x003900082e2a7981 */ /* 0x000ea2000c1e1500 */
[----:B---3--:R-:W-:-:S04]  /*3fa0*/  PRMT R17, R20, 0x9910, RZ ;  /* 0x0000991014117816 */ /* 0x008fc800000000ff */
        /* <DEDUP_REMOVED lines=10> */
[----:B----4-:R-:W-:Y:S02]  /*4050*/  PRMT R22, R21, 0x9910, RZ ;  /* 0x0000991015167816 */ /* 0x010fe400000000ff */
[----:B------:R-:W-:Y:S02]  /*4060*/  SHF.R.U32.HI R25, RZ, 0x2, R20 ;  /* 0x00000002ff197819 */ /* 0x000fe40000011614 */
[----:B------:R-:W-:-:S03]  /*4070*/  ISETP.GE.AND P0, PT, R22, RZ, PT ;  /* 0x000000ff1600720c */ /* 0x000fc60003f06270 */
[----:B------:R-:W-:Y:S01]  /*4080*/  IMAD R20, R25, 0x300, R64 ;  /* 0x0000030019147824 */ /* 0x000fe200078e0240 */
[----:B------:R-:W-:Y:S01]  /*4090*/  LOP3.LUT R23, R23, 0x3, RZ, 0xc0, !PT ;  /* 0x0000000317177812 */ /* 0x000fe200078ec0ff */
[----:B------:R-:W3:Y:S01]  /*40a0*/  LDG.E.U16 R25, desc[UR8][R46.64+0x3000] ;  /* 0x003000082e197981 */ /* 0x000ee2000c1e1500 */
[----:B------:R-:W-:Y:S01]  /*40b0*/  SEL R22, R17, 0xffff, P0 ;  /* 0x0000ffff11167807 */ /* 0x000fe20000000000 */
[----:B------:R-:W-:-:S03]  /*40c0*/  IMAD R20, R65, 0x4, R20 ;  /* 0x0000000441147824 */ /* 0x000fc600078e0214 */
[----:B------:R-:W-:Y:S01]  /*40d0*/  LOP3.LUT R61, R22, R21, RZ, 0x3c, !PT ;  /* 0x00000015163d7212 */ /* 0x000fe200078e3cff */
[----:B------:R-:W-:Y:S01]  /*40e0*/  IMAD.IADD R59, R23, 0x1, R20 ;  /* 0x00000001173b7824 */ /* 0x000fe200078e0214 */
[----:B------:R-:W4:Y:S04]  /*40f0*/  LDG.E.U16 R22, desc[UR8][R46.64+0x3480] ;  /* 0x003480082e167981 */ /* 0x000f28000c1e1500 */
        /* <DEDUP_REMOVED lines=286> */
[----:B------:R-:W-:Y:S02]  /*52e0*/  SEL R47, R17, 0xffff, P0 ;  /* 0x0000ffff112f7807 */ /* 0x000fe40000000000 */
[----:B------:R-:W-:Y:S01]  /*52f0*/  LOP3.LUT R50, R50, 0x3, RZ, 0xc0, !PT ;  /* 0x0000000332327812 */ /* 0x000fe200078ec0ff */
[----:B0-----:R-:W-:Y:S01]  /*5300*/  IMAD R43, R65, 0x4, R44 ;  /* 0x00000004412b7824 */ /* 0x001fe200078e022c */
        /* <DEDUP_REMOVED lines=374> */
[----:B------:R-:W-:Y:S02]  /*6a70*/  ISETP.GE.AND P0, PT, R26, RZ, PT ;  /* 0x000000ff1a00720c */ /* 0x000fe40003f06270 */
[----:B------:R-:W-:Y:S01]  /*6a80*/  LOP3.LUT R25, R25, 0x3, RZ, 0xc0, !PT ;  /* 0x0000000319197812 */ /* 0x000fe200078ec0ff */
[----:B------:R-:W-:Y:S01]  /*6a90*/  IMAD R22, R65, 0x4, R22 ;  /* 0x0000000441167824 */ /* 0x000fe200078e0216 */
[----:B------:R-:W-:-:S03]  /*6aa0*/  SEL R17, R17, 0xffff, P0 ;  /* 0x0000ffff11117807 */ /* 0x000fc60000000000 */
[----:B------:R-:W-:Y:S02]  /*6ab0*/  IMAD.IADD R22, R25, 0x1, R22 ;  /* 0x0000000119167824 */ /* 0x000fe400078e0216 */
[----:B0-----:R-:W-:Y:S01]  /*6ac0*/  VIADD R20, R20, 0x1 ;  /* 0x0000000114147836 */ /* 0x001fe20000000000 */
        /* <DEDUP_REMOVED lines=25> */
.L_x_1669:
[----:B------:R-:W-:Y:S01]  /*6c60*/  ISETP.GE.AND P0, PT, R65, R16, PT ;  /* 0x000000104100720c */ /* 0x000fe20003f06270 */
[----:B------:R-:W-:Y:S01]  /*6c70*/  ULDC UR5, c[0x0][0x244] ;  /* 0x0000910000057ab9 */ /* 0x000fe20000000800 */
[----:B------:R-:W-:Y:S01]  /*6c80*/  ULDC UR6, c[0x0][0x248] ;  /* 0x0000920000067ab9 */ /* 0x000fe20000000800 */
[----:B------:R-:W-:Y:S01]  /*6c90*/  BSSY B0, `(.L_x_1671) ;  /* 0x000008b000007945 */ /* 0x000fe20003800000 */
[----:B------:R-:W-:Y:S02]  /*6ca0*/  IMAD.MOV.U32 R23, RZ, RZ, R11 ;  /* 0x000000ffff177224 */ /* 0x000fe400078e000b */
[----:B-1----:R-:W-:Y:S02]  /*6cb0*/  IMAD.MOV.U32 R22, RZ, RZ, R10 ;  /* 0x000000ffff167224 */ /* 0x002fe400078e000a */
[----:B---3--:R-:W-:Y:S02]  /*6cc0*/  IMAD.MOV.U32 R21, RZ, RZ, R9 ;  /* 0x000000ffff157224 */ /* 0x008fe400078e0009 */
[----:B------:R-:W-:-:S03]  /*6cd0*/  IMAD.MOV.U32 R20, RZ, RZ, R8 ;  /* 0x000000ffff147224 */ /* 0x000fc600078e0008 */
[----:B------:R-:W-:Y:S05]  /*6ce0*/  @P0 BRA `(.L_x_1672) ;  /* 0x0000000800140947 */ /* 0x000fea0003800000 */
[----:B------:R-:W-:Y:S01]  /*6cf0*/  LOP3.LUT R9, RZ, R65, RZ, 0x33, !PT ;  /* 0x00000041ff097212 */ /* 0x000fe200078e33ff */
[----:B------:R-:W-:Y:S04]  /*6d00*/  BSSY B1, `(.L_x_1673) ;  /* 0x000002c000017945 */ /* 0x000fe80003800000 */
[----:B------:R-:W-:-:S04]  /*6d10*/  IMAD.IADD R11, R9, 0x1, R16 ;  /* 0x00000001090b7824 */ /* 0x000fc800078e0210 */
[C---:B------:R-:W-:Y:S01]  /*6d20*/  IMAD.WIDE.U32 R8, R11.reuse, -0x55555555, RZ ;  /* 0xaaaaaaab0b087825 */ /* 0x040fe200078e00ff */
[----:B------:R-:W-:-:S03]  /*6d30*/  ISETP.GE.U32.AND P1, PT, R11, 0x240, PT ;  /* 0x000002400b00780c */ /* 0x000fc60003f26070 */
[----:B------:R-:W-:Y:S01]  /*6d40*/  IMAD.MOV.U32 R11, RZ, RZ, R65 ;  /* 0x000000ffff0b7224 */ /* 0x000fe200078e0041 */
[----:B------:R-:W-:-:S04]  /*6d50*/  LEA.HI R8, R9, 0x1, RZ, 0x19 ;  /* 0x0000000109087811 */ /* 0x000fc800078fc8ff */
[----:B------:R-:W-:-:S13]  /*6d60*/  LOP3.LUT P0, R10, R8, 0x3, RZ, 0xc0, !PT ;  /* 0x00000003080a7812 */ /* 0x000fda000780c0ff */
[----:B------:R-:W-:Y:S05]  /*6d70*/  @!P0 BRA `(.L_x_1674) ;  /* 0x0000000000908947 */ /* 0x000fea0003800000 */
[----:B------:R-:W1:Y:S01]  /*6d80*/  LDC.64 R8, c[0x0][0x210] ;  /* 0x00008400ff087b82 */ /* 0x000e620000000a00 */
[----:B------:R-:W-:Y:S01]  /*6d90*/  IMAD.IADD R11, R65, 0x1, R2 ;  /* 0x00000001410b7824 */ /* 0x000fe200078e0202 */
[----:B------:R-:W-:Y:S02]  /*6da0*/  ULDC UR4, c[0x0][0x248] ;  /* 0x0000920000047ab9 */ /* 0x000fe40000000800 */
[----:B------:R-:W-:Y:S01]  /*6db0*/  BMSK R26, RZ, UR4 ;  /* 0x00000004ff1a7c1b */ /* 0x000fe20008000000 */
[----:B-1----:R-:W-:-:S04]  /*6dc0*/  IMAD.WIDE R8, R11, 0x2, R8 ;  /* 0x000000020b087825 */ /* 0x002fc800078e0208 */
[----:B------:R-:W-:Y:S02]  /*6dd0*/  IMAD.MOV.U32 R19, RZ, RZ, R8 ;  /* 0x000000ffff137224 */ /* 0x000fe400078e0008 */
[----:B------:R-:W-:Y:S02]  /*6de0*/  IMAD.MOV.U32 R24, RZ, RZ, R9 ;  /* 0x000000ffff187224 */ /* 0x000fe400078e0009 */
[----:B------:R-:W-:-:S07]  /*6df0*/  IMAD.MOV.U32 R11, RZ, RZ, R65 ;  /* 0x000000ffff0b7224 */ /* 0x000fce00078e0041 */
.L_x_1675:
[----:B-1----:R-:W-:Y:S02]  /*6e00*/  IMAD.MOV.U32 R8, RZ, RZ, R19 ;  /* 0x000000ffff087224 */ /* 0x002fe400078e0013 */
[----:B------:R-:W-:-:S05]  /*6e10*/  IMAD.MOV.U32 R9, RZ, RZ, R24 ;  /* 0x000000ffff097224 */ /* 0x000fca00078e0018 */
[----:B------:R-:W3:Y:S01]  /*6e20*/  LDG.E.U16 R8, desc[UR8][R8.64] ;  /* 0x0000000808087981 */ /* 0x000ee2000c1e1500 */
[----:B------:R-:W-:Y:S01]  /*6e30*/  IMAD.MOV.U32 R18, RZ, RZ, 0x8000 ;  /* 0x00008000ff127424 */ /* 0x000fe200078e00ff */
[----:B------:R-:W-:Y:S01]  /*6e40*/  IADD3 R19, P2, R19, 0x180, RZ ;  /* 0x0000018013137810 */ /* 0x000fe20007f5e0ff */
[----:B------:R-:W-:Y:S02]  /*6e50*/  VIADD R10, R10, 0xffffffff ;  /* 0xffffffff0a0a7836 */ /* 0x000fe40000000000 */
[----:B------:R-:W-:Y:S02]  /*6e60*/  VIADD R11, R11, 0xc0 ;  /* 0x000000c00b0b7836 */ /* 0x000fe40000000000 */
[----:B------:R-:W-:Y:S01]  /*6e70*/  IMAD.X R24, RZ, RZ, R24, P2 ;  /* 0x000000ffff187224 */ /* 0x000fe200010e0618 */
[----:B---3--:R-:W-:-:S04]  /*6e80*/  PRMT R17, R8, 0x9910, RZ ;  /* 0x0000991008117816 */ /* 0x008fc800000000ff */
        /* <DEDUP_REMOVED lines=19> */
.L_x_1674:
[----:B------:R-:W-:Y:S05]  /*6fc0*/  BSYNC B1 ;  /* 0x0000000000017941 */ /* 0x000fea0003800000 */
.L_x_1673:
[----:B------:R-:W-:Y:S05]  /*6fd0*/  @!P1 BRA `(.L_x_1672) ;  /* 0x0000000400589947 */ /* 0x000fea0003800000 */
[----:B-1----:R-:W1:Y:S01]  /*6fe0*/  LDC.64 R8, c[0x0][0x210] ;  /* 0x00008400ff087b82 */ /* 0x002e620000000a00 */
[----:B------:R-:W-:-:S04]  /*6ff0*/  IMAD.IADD R17, R11, 0x1, R2 ;  /* 0x000000010b117824 */ /* 0x000fc800078e0202 */
[----:B-1----:R-:W-:-:S07]  /*7000*/  IMAD.WIDE R8, R17, 0x2, R8 ;  /* 0x0000000211087825 */ /* 0x002fce00078e0208 */
.L_x_1676:
[----:B---3--:R-:W3:Y:S04]  /*7010*/  LDG.E.U16 R2, desc[UR8][R8.64] ;  /* 0x0000000808027981 */ /* 0x008ee8000c1e1500 */
[----:B------:R-:W4:Y:S04]  /*7020*/  LDG.E.U16 R10, desc[UR8][R8.64+0x180] ;  /* 0x00018008080a7981 */ /* 0x000f28000c1e1500 */
[----:B------:R-:W5:Y:S04]  /*7030*/  LDG.E.U16 R24, desc[UR8][R8.64+0x300] ;  /* 0x0003000808187981 */ /* 0x000f68000c1e1500 */
[----:B------:R1:W2:Y:S01]  /*7040*/  LDG.E.U16 R26, desc[UR8][R8.64+0x480] ;  /* 0x00048008081a7981 */ /* 0x0002a2000c1e1500 */
[----:B------:R-:W-:Y:S01]  /*7050*/  IMAD.MOV.U32 R27, RZ, RZ, 0x8000 ;  /* 0x00008000ff1b7424 */ /* 0x000fe200078e00ff */
[----:B------:R-:W-:Y:S01]  /*7060*/  UBMSK UR4, URZ, UR6 ;  /* 0x000000063f04729b */ /* 0x000fe20008000000 */
[----:B------:R-:W-:Y:S01]  /*7070*/  VIADD R11, R11, 0x300 ;  /* 0x000003000b0b7836 */ /* 0x000fe20000000000 */
[----:B-1----:R-:W-:-:S05]  /*7080*/  IADD3 R8, P1, R8, 0x600, RZ ;  /* 0x0000060008087810 */ /* 0x002fca0007f3e0ff */
[----:B------:R-:W-:Y:S01]  /*7090*/  IMAD.X R9, RZ, RZ, R9, P1 ;  /* 0x000000ffff097224 */ /* 0x000fe200008e0609 */
[----:B---3--:R-:W-:-:S04]  /*70a0*/  PRMT R17, R2, 0x9910, RZ ;  /* 0x0000991002117816 */ /* 0x008fc800000000ff */
[----:B------:R-:W-:Y:S02]  /*70b0*/  ISETP.GE.AND P0, PT, R17, RZ, PT ;  /* 0x000000ff1100720c */ /* 0x000fe40003f06270 */
[----:B----4-:R-:W-:Y:S02]  /*70c0*/  PRMT R18, R10, 0x9910, RZ ;  /* 0x000099100a127816 */ /* 0x010fe400000000ff */
[----:B------:R-:W-:Y:S02]  /*70d0*/  SEL R17, R27, 0xffff, P0 ;  /* 0x0000ffff1b117807 */ /* 0x000fe40000000000 */
[----:B-----5:R-:W-:Y:S02]  /*70e0*/  PRMT R25, R24, 0x9910, RZ ;  /* 0x0000991018197816 */ /* 0x020fe400000000ff */
        /* <DEDUP_REMOVED lines=21> */
[----:B------:R-:W-:Y:S02]  /*7240*/  SEL R25, R27, 0xffff, P0 ;  /* 0x0000ffff1b197807 */ /* 0x000fe40000000000 */
[----:B------:R-:W-:Y:S02]  /*7250*/  LOP3.LUT R19, R19, UR4, RZ, 0xc0, !PT ;  /* 0x0000000413137c12 */ /* 0x000fe4000f8ec0ff */
[----:B------:R-:W-:-:S02]  /*7260*/  LOP3.LUT R25, R25, R24, RZ, 0x3c, !PT ;  /* 0x0000001819197212 */ /* 0x000fc400078e3cff */
[C---:B------:R-:W-:Y:S02]  /*7270*/  LOP3.LUT R17, R19.reuse, 0xfffc, RZ, 0xc0, !PT ;  /* 0x0000fffc13117812 */ /* 0x040fe400078ec0ff */
[----:B------:R-:W-:Y:S02]  /*7280*/  LOP3.LUT R19, R19, 0x3, RZ, 0xc0, !PT ;  /* 0x0000000313137812 */ /* 0x000fe400078ec0ff */
[----:B------:R-:W-:Y:S02]  /*7290*/  SHF.R.U32.HI R17, RZ, 0x2, R17 ;  /* 0x00000002ff117819 */ /* 0x000fe40000011611 */
[----:B--2---:R-:W-:-:S03]  /*72a0*/  PRMT R24, R26, 0x9910, RZ ;  /* 0x000099101a187816 */ /* 0x004fc600000000ff */
[----:B------:R-:W-:-:S04]  /*72b0*/  IMAD R18, R17, 0x300, R64 ;  /* 0x0000030011127824 */ /* 0x000fc800078e0240 */
[----:B------:R-:W-:-:S04]  /*72c0*/  IMAD R18, R65, 0x4, R18 ;  /* 0x0000000441127824 */ /* 0x000fc800078e0212 */
        /* <DEDUP_REMOVED lines=9> */
[----:B------:R-:W-:Y:S02]  /*7360*/  LOP3.LUT R25, R25, UR4, RZ, 0xc0, !PT ;  /* 0x0000000419197c12 */ /* 0x000fe4000f8ec0ff */
[----:B-1----:R-:W-:-:S02]  /*7370*/  SEL R17, R27, 0xffff, P0 ;  /* 0x0000ffff1b117807 */ /* 0x002fc40000000000 */
[C---:B------:R-:W-:Y:S02]  /*7380*/  LOP3.LUT R19, R25.reuse, 0xfffc, RZ, 0xc0, !PT ;  /* 0x0000fffc19137812 */ /* 0x040fe400078ec0ff */
[----:B------:R-:W-:Y:S02]  /*7390*/  LOP3.LUT R25, R25, 0x3, RZ, 0xc0, !PT ;  /* 0x0000000319197812 */ /* 0x000fe400078ec0ff */
[----:B------:R-:W-:Y:S02]  /*73a0*/  SHF.R.U32.HI R19, RZ, 0x2, R19 ;  /* 0x00000002ff137819 */ /* 0x000fe40000011613 */
[----:B------:R-:W-:-:S03]  /*73b0*/  LOP3.LUT R26, R17, R26, RZ, 0x3c, !PT ;  /* 0x0000001a111a7212 */ /* 0x000fc600078e3cff */
[----:B------:R-:W-:Y:S01]  /*73c0*/  IMAD R2, R19, 0x300, R64 ;  /* 0x0000030013027824 */ /* 0x000fe200078e0240 */
[----:B------:R-:W-:-:S03]  /*73d0*/  PRMT R19, R26, 0x9910, RZ ;  /* 0x000099101a137816 */ /* 0x000fc600000000ff */
[----:B------:R-:W-:Y:S01]  /*73e0*/  IMAD R2, R65, 0x4, R2 ;  /* 0x0000000441027824 */ /* 0x000fe200078e0202 */
[----:B------:R-:W-:-:S03]  /*73f0*/  ISETP.NE.AND P0, PT, R19, 0x7fff, PT ;  /* 0x00007fff1300780c */ /* 0x000fc60003f05270 */
[----:B------:R-:W-:Y:S01]  /*7400*/  IMAD.IADD R2, R25, 0x1, R2 ;  /* 0x0000000119027824 */ /* 0x000fe200078e0202 */
[----:B------:R-:W-:Y:S02]  /*7410*/  SEL R26, R26, 0x8000, P0 ;  /* 0x000080001a1a7807 */ /* 0x000fe40000000000 */
[----:B------:R-:W-:Y:S02]  /*7420*/  ISETP.GE.AND P0, PT, R11, R16, PT ;  /* 0x000000100b00720c */ /* 0x000fe40003f06270 */
[----:B------:R-:W-:-:S04]  /*7430*/  SHF.R.U32.HI R26, RZ, UR5, R26 ;  /* 0x00000005ff1a7c19 */ /* 0x000fc8000801161a */
[----:B------:R-:W-:-:S04]  /*7440*/  LOP3.LUT R26, R26, UR4, RZ, 0xc0, !PT ;  /* 0x000000041a1a7c12 */ /* 0x000fc8000f8ec0ff */
[----:B------:R-:W-:Y:S01]  /*7450*/  LOP3.LUT R19, R26, 0xfffc, RZ, 0xc0, !PT ;  /* 0x0000fffc1a137812 */ /* 0x000fe200078ec0ff */
[----:B--2---:R-:W-:Y:S01]  /*7460*/  VIADD R17, R10, 0x1 ;  /* 0x000000010a117836 */ /* 0x004fe20000000000 */
[----:B------:R-:W-:Y:S02]  /*7470*/  LOP3.LUT R26, R26, 0x3, RZ, 0xc0, !PT ;  /* 0x000000031a1a7812 */ /* 0x000fe400078ec0ff */
[----:B------:R-:W-:Y:S02]  /*7480*/  SHF.R.U32.HI R19, RZ, 0x2, R19 ;  /* 0x00000002ff137819 */ /* 0x000fe40000011613 */
[----:B------:R-:W-:Y:S03]  /*7490*/  STS.U8 [R18], R17 ;  /* 0x0000001112007388 */ /* 0x000fe60000000000 */
[----:B------:R-:W-:Y:S01]  /*74a0*/  IMAD R24, R19, 0x300, R64 ;  /* 0x0000030013187824 */ /* 0x000fe200078e0240 */
[----:B------:R-:W1:Y:S03]  /*74b0*/  LDS.U8 R10, [R2] ;  /* 0x00000000020a7984 */ /* 0x000e660000000000 */
[----:B------:R-:W-:-:S04]  /*74c0*/  IMAD R19, R65, 0x4, R24 ;  /* 0x0000000441137824 */ /* 0x000fc800078e0218 */
[----:B------:R-:W-:Y:S02]  /*74d0*/  IMAD.IADD R19, R26, 0x1, R19 ;  /* 0x000000011a137824 */ /* 0x000fe400078e0213 */
[----:B-1----:R-:W-:-:S05]  /*74e0*/  VIADD R17, R10, 0x1 ;  /* 0x000000010a117836 */ /* 0x002fca0000000000 */
[----:B------:R-:W-:Y:S04]  /*74f0*/  STS.U8 [R2], R17 ;  /* 0x0000001102007388 */ /* 0x000fe80000000000 */
[----:B------:R-:W1:Y:S02]  /*7500*/  LDS.U8 R10, [R19] ;  /* 0x00000000130a7984 */ /* 0x000e640000000000 */
[----:B-1----:R-:W-:-:S05]  /*7510*/  VIADD R10, R10, 0x1 ;  /* 0x000000010a0a7836 */ /* 0x002fca0000000000 */
[----:B------:R3:W-:Y:S01]  /*7520*/  STS.U8 [R19], R10 ;  /* 0x0000000a13007388 */ /* 0x0007e20000000000 */
[----:B------:R-:W-:Y:S05]  /*7530*/  @!P0 BRA `(.L_x_1676) ;  /* 0xfffffff800b48947 */ /* 0x000fea000383ffff */
.L_x_1672:
[----:B------:R-:W-:Y:S05]  /*7540*/  BSYNC B0 ;  /* 0x0000000000007941 */ /* 0x000fea0003800000 */
.L_x_1671:
[----:B-1----:R-:W1:Y:S01]  /*7550*/  S2R R9, SR_LANEID ;  /* 0x0000000000097919 */ /* 0x002e620000000000 */
[----:B------:R-:W-:Y:S01]  /*7560*/  SHF.R.U32.HI R11, RZ, 0x5, R65 ;  /* 0x00000005ff0b7819 */ /* 0x000fe20000011641 */
[----:B------:R-:W-:Y:S01]  /*7570*/  BSSY B0, `(.L_x_1677) ;  /* 0x0000037000007945 */ /* 0x000fe20003800000 */
[----:B------:R-:W-:Y:S01]  /*7580*/  BAR.SYNC.DEFER_BLOCKING 0x0 ;  /* 0x0000000000007b1d */ /* 0x000fe20000010000 */
[----:B------:R-:W-:Y:S02]  /*7590*/  ISETP.GT.U32.AND P0, PT, R65, 0x1ff, PT ;  /* 0x000001ff4100780c */ /* 0x000fe40003f04070 */
[----:B------:R-:W-:Y:S01]  /*75a0*/  VIADD R2, R11, 0x6 ;  /* 0x000000060b027836 */ /* 0x000fe20000000000 */
[----:B------:R-:W-:Y:S01]  /*75b0*/  ISETP.GT.AND P1, PT, R65, 0x3f, PT ;  /* 0x0000003f4100780c */ /* 0x000fe20003f24270 */
[----:B------:R-:W-:-:S03]  /*75c0*/  VIADD R8, R11, 0xc ;  /* 0x0000000c0b087836 */ /* 0x000fc60000000000 */
[----:B------:R-:W-:Y:S02]  /*75d0*/  ISETP.GT.U32.AND P2, PT, R2, 0xf, PT ;  /* 0x0000000f0200780c */ /* 0x000fe40003f44070 */
[----:B------:R-:W-:Y:S01]  /*75e0*/  ISETP.GT.U32.AND P3, PT, R8, 0xf, PT ;  /* 0x0000000f0800780c */ /* 0x000fe20003f64070 */
[--C-:B------:R-:W-:Y:S02]  /*75f0*/  IMAD R8, R11, 0x300, R64.reuse ;  /* 0x000003000b087824 */ /* 0x100fe400078e0240 */
[C---:B-1----:R-:W-:Y:S02]  /*7600*/  IMAD R2, R9.reuse, 0x100, R64 ;  /* 0x0000010009027824 */ /* 0x042fe400078e0240 */
[----:B------:R-:W-:Y:S02]  /*7610*/  IMAD R30, R9, 0x4, R8 ;  /* 0x00000004091e7824 */ /* 0x000fe400078e0208 */
[----:B------:R-:W-:Y:S01]  /*7620*/  IMAD R25, R11, 0x10, R2 ;  /* 0x000000100b197824 */ /* 0x000fe200078e0202 */
[----:B------:R-:W-:Y:S06]  /*7630*/  @P0 BRA `(.L_x_1678) ;  /* 0x0000000000a80947 */ /* 0x000fec0003800000 */
[----:B------:R-:W1:Y:S04]  /*7640*/  LDS R8, [R30] ;  /* 0x000000001e087984 */ /* 0x000e680000000800 */
[----:B------:R-:W4:Y:S04]  /*7650*/  LDS R24, [R30+0x80] ;  /* 0x000080001e187984 */ /* 0x000f280000000800 */
[----:B------:R-:W5:Y:S04]  /*7660*/  LDS R26, [R30+0x100] ;  /* 0x000100001e1a7984 */ /* 0x000f680000000800 */
[----:B------:R-:W0:Y:S04]  /*7670*/  LDS R27, [R30+0x180] ;  /* 0x000180001e1b7984 */ /* 0x000e280000000800 */
[----:B------:R-:W2:Y:S04]  /*7680*/  LDS R28, [R30+0x200] ;  /* 0x000200001e1c7984 */ /* 0x000ea80000000800 */
[----:B------:R-:W2:Y:S01]  /*7690*/  LDS R29, [R30+0x280] ;  /* 0x000280001e1d7984 */ /* 0x000ea20000000800 */
[----:B-1----:R-:W-:-:S02]  /*76a0*/  PRMT R17, R8, 0x7770, RZ ;  /* 0x0000777008117816 */ /* 0x002fc400000000ff */
[C---:B------:R-:W-:Y:S02]  /*76b0*/  PRMT R2, R8.reuse, 0x7771, RZ ;  /* 0x0000777108027816 */ /* 0x040fe400000000ff */
[----:B---3--:R-:W-:Y:S02]  /*76c0*/  PRMT R19, R8, 0x7772, RZ ;  /* 0x0000777208137816 */ /* 0x008fe400000000ff */
[C---:B----4-:R-:W-:Y:S02]  /*76d0*/  PRMT R10, R24.reuse, 0x7770, RZ ;  /* 0x00007770180a7816 */ /* 0x050fe400000000ff */
        /* <DEDUP_REMOVED lines=8> */
[----:B-----5:R-:W-:-:S02]  /*7760*/  PRMT R17, R26, 0x7770, RZ ;  /* 0x000077701a117816 */ /* 0x020fc400000000ff */
[C---:B------:R-:W-:Y:S02]  /*7770*/  PRMT R19, R26.reuse, 0x7771, RZ ;  /* 0x000077711a137816 */ /* 0x040fe400000000ff */
[C---:B------:R-:W-:Y:S02]  /*7780*/  PRMT R21, R26.reuse, 0x7772, RZ ;  /* 0x000077721a157816 */ /* 0x040fe400000000ff */
[----:B------:R-:W-:Y:S02]  /*7790*/  PRMT R23, R26, 0x7773, RZ ;  /* 0x000077731a177816 */ /* 0x000fe400000000ff */
[C---:B0-----:R-:W-:Y:S02]  /*77a0*/  PRMT R16, R27.reuse, 0x7770, RZ ;  /* 0x000077701b107816 */ /* 0x041fe400000000ff */
[C---:B------:R-:W-:Y:S02]  /*77b0*/  PRMT R20, R27.reuse, 0x7771, RZ ;  /* 0x000077711b147816 */ /* 0x040fe400000000ff */
        /* <DEDUP_REMOVED lines=17> */
[----:B------:R-:W-:-:S07]  /*78d0*/  IADD3 R23, R24, R23, R8 ;  /* 0x0000001718177210 */ /* 0x000fce0007ffe008 */
.L_x_1678:
[----:B------:R-:W-:Y:S05]  /*78e0*/  BSYNC B0 ;  /* 0x0000000000007941 */ /* 0x000fea0003800000 */
.L_x_1677:
[----:B------:R-:W-:Y:S04]  /*78f0*/  BSSY B0, `(.L_x_1679) ;  /* 0x000002c000007945 */ /* 0x000fe80003800000 */
[----:B------:R-:W-:Y:S05]  /*7900*/  @P2 BRA `(.L_x_1680) ;  /* 0x0000000000a82947 */ /* 0x000fea0003800000 */
[----:B------:R-:W1:Y:S04]  /*7910*/  LDS R8, [R30+0x1200] ;  /* 0x001200001e087984 */ /* 0x000e680000000800 */
        /* <DEDUP_REMOVED lines=27> */
[----:B--2---:R-:W-:Y:S02]  /*7ad0*/  PRMT R13, R28, 0x7770, RZ ;  /* 0x000077701c0d7816 */ /* 0x004fe400000000ff */
        /* <DEDUP_REMOVED lines=13> */
.L_x_1680:
[----:B------:R-:W-:Y:S05]  /*7bb0*/  BSYNC B0 ;  /* 0x0000000000007941 */ /* 0x000fea0003800000 */
.L_x_1679:
        /* <DEDUP_REMOVED lines=22> */
[C---:B0-----:R-:W-:Y:S02]  /*7d20*/  PRMT R4, R27.reuse, 0x7770, RZ ;  /* 0x000077701b047816 */ /* 0x041fe400000000ff */
        /* <DEDUP_REMOVED lines=21> */
.L_x_1682:
[----:B------:R-:W-:Y:S05]  /*7e80*/  BSYNC B0 ;  /* 0x0000000000007941 */ /* 0x000fea0003800000 */
.L_x_1681:
[----:B------:R-:W-:Y:S01]  /*7e90*/  BAR.SYNC.DEFER_BLOCKING 0x0 ;  /* 0x0000000000007b1d */ /* 0x000fe20000010000 */
[----:B------:R-:W-:-:S05]  /*7ea0*/  IADD3 R17, -R65, 0x3f, RZ ;  /* 0x0000003f41117810 */ /* 0x000fca0007ffe1ff */
[----:B------:R-:W-:Y:S01]  /*7eb0*/  BSSY B0, `(.L_x_1683) ;  /* 0x0000037000007945 */ /* 0x000fe20003800000 */
[----:B------:R-:W-:Y:S01]  /*7ec0*/  IMAD R24, R17, 0x4, R64 ;  /* 0x0000000411187824 */ /* 0x000fe200078e0240 */
[----:B------:R1:W-:Y:S04]  /*7ed0*/  @!P0 STS.128 [R25], R20 ;  /* 0x0000001419008388 */ /* 0x0003e80000000c00 */
[----:B------:R1:W-:Y:S04]  /*7ee0*/  @!P2 STS.128 [R25+0x60], R12 ;  /* 0x0000600c1900a388 */ /* 0x0003e80000000c00 */
[----:B------:R1:W-:Y:S01]  /*7ef0*/  @!P3 STS.128 [R25+0xc0], R4 ;  /* 0x0000c0041900b388 */ /* 0x0003e20000000c00 */
[----:B------:R-:W-:Y:S06]  /*7f00*/  BAR.SYNC.DEFER_BLOCKING 0x0 ;  /* 0x0000000000007b1d */ /* 0x000fec0000010000 */
[----:B------:R-:W-:Y:S05]  /*7f10*/  @P1 BRA `(.L_x_1684) ;  /* 0x0000000000c01947 */ /* 0x000fea0003800000 */
[----:B------:R-:W-:Y:S04]  /*7f20*/  LDS R2, [R0] ;  /* 0x0000000000027984 */ /* 0x000fe80000000800 */
[----:B-1----:R-:W-:Y:S04]  /*7f30*/  LDS R5, [R0+0x100] ;  /* 0x0001000000057984 */ /* 0x002fe80000000800 */
[----:B------:R-:W1:Y:S04]  /*7f40*/  LDS R4, [R0+0x200] ;  /* 0x0002000000047984 */ /* 0x000e680000000800 */
[----:B------:R-:W-:Y:S04]  /*7f50*/  LDS R7, [R0+0x300] ;  /* 0x0003000000077984 */ /* 0x000fe80000000800 */
[----:B------:R-:W4:Y:S04]  /*7f60*/  LDS R6, [R0+0x400] ;  /* 0x0004000000067984 */ /* 0x000f280000000800 */
[----:B------:R-:W-:Y:S04]  /*7f70*/  LDS R13, [R0+0x500] ;  /* 0x00050000000d7984 */ /* 0x000fe80000000800 */
[----:B------:R-:W5:Y:S04]  /*7f80*/  LDS R8, [R0+0x600] ;  /* 0x0006000000087984 */ /* 0x000f680000000800 */
[----:B------:R-:W-:Y:S04]  /*7f90*/  LDS R15, [R0+0x700] ;  /* 0x00070000000f7984 */ /* 0x000fe80000000800 */
[----:B---3--:R-:W3:Y:S04]  /*7fa0*/  LDS R10, [R0+0x800] ;  /* 0x00080000000a7984 */ /* 0x008ee80000000800 */
[----:B------:R-:W-:Y:S04]  /*7fb0*/  LDS R17, [R0+0x900] ;  /* 0x0009000000117984 */ /* 0x000fe80000000800 */
[----:B------:R-:W0:Y:S04]  /*7fc0*/  LDS R12, [R0+0xa00] ;  /* 0x000a0000000c7984 */ /* 0x000e280000000800 */
[----:B------:R-:W-:Y:S04]  /*7fd0*/  LDS R19, [R0+0xb00] ;  /* 0x000b000000137984 */ /* 0x000fe80000000800 */
[----:B------:R-:W2:Y:S01]  /*7fe0*/  LDS R14, [R0+0xc00] ;  /* 0x000c0000000e7984 */ /* 0x000ea20000000800 */
[----:B-1----:R-:W-:-:S03]  /*7ff0*/  IADD3 R2, R4, R5, R2 ;  /* 0x0000000504027210 */ /* 0x002fc60007ffe002 */
[----:B------:R-:W-:Y:S04]  /*8000*/  LDS R21, [R0+0xd00] ;  /* 0x000d000000157984 */ /* 0x000fe80000000800 */
[----:B------:R-:W1:Y:S01]  /*8010*/  LDS R16, [R0+0xe00] ;  /* 0x000e000000107984 */ /* 0x000e620000000800 */
[----:B----4-:R-:W-:-:S03]  /*8020*/  IADD3 R2, R6, R7, R2 ;  /* 0x0000000706027210 */ /* 0x010fc60007ffe002 */
[----:B------:R-:W-:Y:S04]  /*8030*/  LDS R23, [R0+0xf00] ;  /* 0x000f000000177984 */ /* 0x000fe80000000800 */
[----:B------:R-:W4:Y:S01]  /*8040*/  LDS R18, [R0+0x1000] ;  /* 0x0010000000127984 */ /* 0x000f220000000800 */
[----:B-----5:R-:W-:-:S03]  /*8050*/  IADD3 R2, R8, R13, R2 ;  /* 0x0000000d08027210 */ /* 0x020fc60007ffe002 */
[----:B------:R-:W-:Y:S04]  /*8060*/  LDS R25, [R0+0x1100] ;  /* 0x0011000000197984 */ /* 0x000fe80000000800 */
[----:B------:R-:W5:Y:S01]  /*8070*/  LDS R20, [R0+0x1200] ;  /* 0x0012000000147984 */ /* 0x000f620000000800 */
[----:B---3--:R-:W-:-:S03]  /*8080*/  IADD3 R2, R10, R15, R2 ;  /* 0x0000000f0a027210 */ /* 0x008fc60007ffe002 */
[----:B------:R-:W-:Y:S04]  /*8090*/  LDS R27, [R0+0x1300] ;  /* 0x00130000001b7984 */ /* 0x000fe80000000800 */
[----:B------:R-:W3:Y:S01]  /*80a0*/  LDS R22, [R0+0x1400] ;  /* 0x0014000000167984 */ /* 0x000ee20000000800 */
[----:B0-----:R-:W-:-:S03]  /*80b0*/  IADD3 R2, R12, R17, R2 ;  /* 0x000000110c027210 */ /* 0x001fc60007ffe002 */
[----:B------:R-:W-:Y:S04]  /*80c0*/  LDS R5, [R0+0x1500] ;  /* 0x0015000000057984 */ /* 0x000fe80000000800 */
[----:B------:R-:W0:Y:S01]  /*80d0*/  LDS R4, [R0+0x1600] ;  /* 0x0016000000047984 */ /* 0x000e220000000800 */
[----:B--2---:R-:W-:-:S03]  /*80e0*/  IADD3 R2, R14, R19, R2 ;  /* 0x000000130e027210 */ /* 0x004fc60007ffe002 */
        /* <DEDUP_REMOVED lines=12> */
[----:B------:R-:W3:Y:S01]  /*81b0*/  LDS R19, [R0+0x1f00] ;  /* 0x001f000000137984 */ /* 0x000ee20000000800 */
[----:B0-----:R-:W-:-:S04]  /*81c0*/  IADD3 R2, R4, R5, R2 ;  /* 0x0000000504027210 */ /* 0x001fc80007ffe002 */
[----:B--2---:R-:W-:-:S04]  /*81d0*/  IADD3 R2, R6, R7, R2 ;  /* 0x0000000706027210 */ /* 0x004fc80007ffe002 */
[----:B-1----:R-:W-:-:S04]  /*81e0*/  IADD3 R2, R8, R13, R2 ;  /* 0x0000000d08027210 */ /* 0x002fc80007ffe002 */
[----:B----4-:R-:W-:-:S04]  /*81f0*/  IADD3 R2, R10, R15, R2 ;  /* 0x0000000f0a027210 */ /* 0x010fc80007ffe002 */
[----:B-----5:R-:W-:-:S05]  /*8200*/  IADD3 R2, R12, R17, R2 ;  /* 0x000000110c027210 */ /* 0x020fca0007ffe002 */
[----:B---3--:R-:W-:-:S07]  /*8210*/  IMAD.IADD R19, R2, 0x1, R19 ;  /* 0x0000000102137824 */ /* 0x008fce00078e0213 */
.L_x_1684:
[----:B------:R-:W-:Y:S05]  /*8220*/  BSYNC B0 ;  /* 0x0000000000007941 */ /* 0x000fea0003800000 */
.L_x_1683:
        /* <DEDUP_REMOVED lines=11> */
[----:B---3--:R-:W1:Y:S04]  /*82e0*/  @!P1 LDS R19, [R24] ;  /* 0x0000000018139984 */ /* 0x008e680000000800 */
[----:B-1----:R1:W-:Y:S01]  /*82f0*/  STS [R2+0x210], R19 ;  /* 0x0002101302007388 */ /* 0x0023e20000000800 */
[----:B------:R-:W-:Y:S06]  /*8300*/  BAR.SYNC.DEFER_BLOCKING 0x0 ;  /* 0x0000000000007b1d */ /* 0x000fec0000010000 */
[----:B------:R-:W-:Y:S05]  /*8310*/  @P0 BRA `(.L_x_1685) ;  /* 0x0000000000880947 */ /* 0x000fea0003800000 */
[----:B------:R-:W-:Y:S01]  /*8320*/  IMAD R4, R65, 0x1c, R64 ;  /* 0x0000001c41047824 */ /* 0x000fe200078e0240 */
[----:B------:R-:W-:-:S04]  /*8330*/  UMOV UR4, 0xffffffff ;  /* 0xffffffff00047882 */ /* 0x000fc80000000000 */
[----:B------:R-:W-:Y:S04]  /*8340*/  LDS R5, [R4+0x214] ;  /* 0x0002140004057984 */ /* 0x000fe80000000800 */
[----:B------:R-:W-:Y:S04]  /*8350*/  LDS R6, [R4+0x210] ;  /* 0x0002100004067984 */ /* 0x000fe80000000800 */
[----:B------:R-:W3:Y:S04]  /*8360*/  LDS R7, [R4+0x218] ;  /* 0x0002180004077984 */ /* 0x000ee80000000800 */
[----:B------:R-:W-:Y:S04]  /*8370*/  LDS R13, [R4+0x21c] ;  /* 0x00021c00040d7984 */ /* 0x000fe80000000800 */
[----:B------:R-:W4:Y:S04]  /*8380*/  LDS R10, [R4+0x220] ;  /* 0x00022000040a7984 */ /* 0x000f280000000800 */
[----:B------:R-:W5:Y:S01]  /*8390*/  LDS R15, [R4+0x224] ;  /* 0x00022400040f7984 */ /* 0x000f620000000800 */
[----:B---3--:R-:W-:-:S04]  /*83a0*/  IADD3 R8, R7, R5, R6 ;  /* 0x0000000507087210 */ /* 0x008fc80007ffe006 */
[----:B----4-:R-:W-:-:S05]  /*83b0*/  IADD3 R8, R10, R8, R13 ;  /* 0x000000080a087210 */ /* 0x010fca0007ffe00d */
[----:B-----5:R-:W-:Y:S01]  /*83c0*/  IMAD.IADD R8, R8, 0x1, R15 ;  /* 0x0000000108087824 */ /* 0x020fe200078e020f */
[----:B------:R-:W-:Y:S06]  /*83d0*/  BRA.DIV UR4, `(.L_x_1686) ;  /* 0x0000016a04f07947 */ /* 0x000fec000b800000 */
[----:B------:R-:W3:Y:S02]  /*83e0*/  SHFL.UP P0, R15, R8, 0x1, RZ ;  /* 0x04200000080f7989 */ /* 0x000ee400000000ff */
[----:B---3--:R-:W-:-:S05]  /*83f0*/  @P0 IMAD.IADD R15, R8, 0x1, R15 ;  /* 0x00000001080f0824 */ /* 0x008fca00078e020f */
[----:B------:R-:W3:Y:S02]  /*8400*/  SHFL.UP P0, R12, R15, 0x2, RZ ;  /* 0x044000000f0c7989 */ /* 0x000ee400000000ff */
[----:B---3--:R-:W-:-:S05]  /*8410*/  @P0 IMAD.IADD R12, R15, 0x1, R12 ;  /* 0x000000010f0c0824 */ /* 0x008fca00078e020c */
[----:B------:R-:W3:Y:S02]  /*8420*/  SHFL.UP P0, R17, R12, 0x4, RZ ;  /* 0x048000000c117989 */ /* 0x000ee400000000ff */
[----:B---3--:R-:W-:-:S05]  /*8430*/  @P0 IMAD.IADD R17, R12, 0x1, R17 ;  /* 0x000000010c110824 */ /* 0x008fca00078e0211 */
[----:B------:R-:W3:Y:S02]  /*8440*/  SHFL.UP P0, R14, R17, 0x8, RZ ;  /* 0x05000000110e7989 */ /* 0x000ee400000000ff */
[----:B---3--:R-:W-:-:S05]  /*8450*/  @P0 IMAD.IADD R14, R17, 0x1, R14 ;  /* 0x00000001110e0824 */ /* 0x008fca00078e020e */
[----:B-1----:R1:W3:Y:S02]  /*8460*/  SHFL.UP P0, R19, R14, 0x10, RZ ;  /* 0x060000000e137989 */ /* 0x0022e400000000ff */
.L_x_1704:
[----:B---3--:R-:W-:-:S04]  /*8470*/  @P0 IMAD.IADD R19, R14, 0x1, R19 ;  /* 0x000000010e130824 */ /* 0x008fc800078e0213 */
        /* <DEDUP_REMOVED lines=12> */
.L_x_1685:
[----:B------:R-:W-:Y:S05]  /*8540*/  WARPSYNC.ALL ;  /* 0x0000000000007948 */ /* 0x000fea0003800000 */
[----:B------:R-:W-:Y:S06]  /*8550*/  BAR.SYNC.DEFER_BLOCKING 0x0 ;  /* 0x0000000000007b1d */ /* 0x000fec0000010000 */
[----:B------:R-:W4:Y:S02]  /*8560*/  LDS R85, [R2+0x210] ;  /* 0x0002100002557984 */ /* 0x000f240000000800 */
[----:B----4-:R-:W-:-:S05]  /*8570*/  IMAD.IADD R85, R84, 0x1, R85 ;  /* 0x0000000154557824 */ /* 0x010fca00078e0255 */
[----:B------:R-:W-:Y:S01]  /*8580*/  @!P1 STS [R0+0x100], R85 ;  /* 0x0001005500009388 */ /* 0x000fe20000000800 */
[----:B------:R-:W-:Y:S06]  /*8590*/  BAR.SYNC.DEFER_BLOCKING 0x0 ;  /* 0x0000000000007b1d */ /* 0x000fec0000010000 */
[----:B------:R-:W4:Y:S02]  /*85a0*/  @!P1 LDS R85, [R24+0x100] ;  /* 0x0001000018559984 */ /* 0x000f240000000800 */
[----:B------:R-:W-:Y:S01]  /*85b0*/  BAR.SYNC.DEFER_BLOCKING 0x0 ;  /* 0x0000000000007b1d */ /* 0x000fe20000010000 */
[----:B----4-:R-:W-:-:S04]  /*85c0*/  ISETP.NE.AND P0, PT, R85, R128, PT ;  /* 0x000000805500720c */ /* 0x010fc80003f05270 */
[----:B------:R-:W-:-:S04]  /*85d0*/  ISETP.EQ.OR P0, PT, R85, RZ, !P0 ;  /* 0x000000ff5500720c */ /* 0x000fc80004702670 */
[----:B------:R-:W-:-:S13]  /*85e0*/  ISETP.GT.OR P0, PT, R65, 0x3f, P0 ;  /* 0x0000003f4100780c */ /* 0x000fda0000704670 */
[----:B------:R-:W-:Y:S06]  /*85f0*/  BAR.RED.AND.DEFER_BLOCKING 0x0, P0 ;  /* 0x0000000000007b1d */ /* 0x000fec0000014400 */
[----:B------:R-:W4:Y:S02]  /*8600*/  B2R.RESULT RZ, P0 ;  /* 0x0000000000ff731c */ /* 0x000f240000004000 */
[----:B----4-:R-:W-:Y:S05]  /*8610*/  @!P0 BRA `(.L_x_1687) ;  /* 0x0000003000808947 */ /* 0x010fea0003800000 */
[----:B------:R-:W-:Y:S01]  /*8620*/  ISETP.GE.AND P0, PT, R128, 0x1d40, PT ;  /* 0x00001d408000780c */ /* 0x000fe20003f06270 */
[----:B0-2---:R-:W-:Y:S02]  /*8630*/  IMAD.MOV.U32 R0, RZ, RZ, R84 ;  /* 0x000000ffff007224 */ /* 0x005fe400078e0054 */
[----:B-1----:R-:W-:Y:S01]  /*8640*/  IMAD.MOV.U32 R2, RZ, RZ, R128 ;  /* 0x000000ffff027224 */ /* 0x002fe200078e0080 */
[----:B------:R-:W-:-:S09]  /*8650*/  P2R R44, PR, RZ, 0x1 ;  /* 0x00000001ff2c7803 */ /* 0x000fd20000000000 */
[----:B------:R-:W-:Y:S05]  /*8660*/  @!P0 BRA `(.L_x_1688) ;  /* 0x00000004008c8947 */ /* 0x000fea0003800000 */
[----:B------:R-:W0:Y:S01]  /*8670*/  LDC.64 R8, c[0x0][0x210] ;  /* 0x00008400ff087b82 */ /* 0x000e220000000a00 */
[----:B---3--:R-:W-:-:S04]  /*8680*/  IMAD.WIDE R4, R84, 0x2, RZ ;  /* 0x0000000254047825 */ /* 0x008fc800078e02ff */
[----:B------:R-:W-:Y:S02]  /*8690*/  IMAD.MOV.U32 R93, RZ, RZ, R4 ;  /* 0x000000ffff5d7224 */ /* 0x000fe400078e0004 */
[----:B------:R-:W-:Y:S01]  /*86a0*/  IMAD.MOV.U32 R95, RZ, RZ, R5 ;  /* 0x000000ffff5f7224 */ /* 0x000fe200078e0005 */
[----:B------:R-:W1:Y:S01]  /*86b0*/  LDC.64 R6, c[0x0][0x218] ;  /* 0x00008600ff067b82 */ /* 0x000e620000000a00 */
[----:B------:R-:W-:Y:S02]  /*86c0*/  IMAD.MOV.U32 R2, RZ, RZ, R128 ;  /* 0x000000ffff027224 */ /* 0x000fe400078e0080 */
[----:B------:R-:W-:Y:S02]  /*86d0*/  IMAD.MOV.U32 R0, RZ, RZ, R84 ;  /* 0x000000ffff007224 */ /* 0x000fe400078e0054 */
[----:B0-----:R-:W-:-:S04]  /*86e0*/  IMAD.WIDE R4, R65, 0x2, R8 ;  /* 0x0000000241047825 */ /* 0x001fc800078e0208 */
[----:B-1----:R-:W-:-:S07]  /*86f0*/  IMAD.WIDE R6, R65, 0x2, R6 ;  /* 0x0000000241067825 */ /* 0x002fce00078e0206 */
.L_x_1689:
[----:B------:R-:W-:-:S05]  /*8700*/  IADD3 R8, P0, R4, R93, RZ ;  /* 0x0000005d04087210 */ /* 0x000fca0007f1e0ff */
[----:B------:R-:W-:-:S05]  /*8710*/  IMAD.X R9, R5, 0x1, R95, P0 ;  /* 0x0000000105097824 */ /* 0x000fca00000e065f */
[----:B0-----:R-:W2:Y:S04]  /*8720*/  LDG.E.U16 R13, desc[UR8][R8.64] ;  /* 0x00000008080d7981 */ /* 0x001ea8000c1e1500 */
[----:B------:R-:W3:Y:S04]  /*8730*/  LDG.E.U16 R15, desc[UR8][R8.64+0x180] ;  /* 0x00018008080f7981 */ /* 0x000ee8000c1e1500 */
[----:B------:R-:W4:Y:S04]  /*8740*/  LDG.E.U16 R17, desc[UR8][R8.64+0x300] ;  /* 0x0003000808117981 */ /* 0x000f28000c1e1500 */
        /* <DEDUP_REMOVED lines=36> */
[----:B------:R-:W-:Y:S05]  /*8990*/  WARPSYNC.ALL ;  /* 0x0000000000007948 */ /* 0x000fea0003800000 */
[----:B------:R-:W-:Y:S01]  /*89a0*/  BAR.SYNC.DEFER_BLOCKING 0x0 ;  /* 0x0000000000007b1d */ /* 0x000fe20000010000 */
[----:B------:R-:W-:Y:S01]  /*89b0*/  IADD3 R10, P0, R6, R93, RZ ;  /* 0x0000005d060a7210 */ /* 0x000fe20007f1e0ff */
[----:B------:R-:W-:Y:S01]  /*89c0*/  VIADD R2, R2, 0xffffe2c0 ;  /* 0xffffe2c002027836 */ /* 0x000fe20000000000 */
[----:B------:R-:W-:Y:S01]  /*89d0*/  IADD3 R93, P1, R93, 0x3a80, RZ ;  /* 0x00003a805d5d7810 */ /* 0x000fe20007f3e0ff */
[----:B------:R-:W-:-:S02]  /*89e0*/  VIADD R0, R0, 0x1d40 ;  /* 0x00001d4000007836 */ /* 0x000fc40000000000 */
[--C-:B------:R-:W-:Y:S01]  /*89f0*/  IMAD.X R11, R7, 0x1, R95.reuse, P0 ;  /* 0x00000001070b7824 */ /* 0x100fe200000e065f */
[----:B------:R-:W-:Y:S01]  /*8a00*/  ISETP.GT.AND P0, PT, R2, 0x1d3f, PT ;  /* 0x00001d3f0200780c */ /* 0x000fe20003f04270 */
[----:B------:R-:W-:-:S03]  /*8a10*/  IMAD.X R95, RZ, RZ, R95, P1 ;  /* 0x000000ffff5f7224 */ /* 0x000fc600008e065f */
[----:B--2---:R0:W-:Y:S04]  /*8a20*/  STG.E.U16 desc[UR8][R10.64], R13 ;  /* 0x0000000d0a007986 */ /* 0x0041e8000c101508 */
[----:B---3--:R0:W-:Y:S04]  /*8a30*/  STG.E.U16 desc[UR8][R10.64+0x180], R15 ;  /* 0x0001800f0a007986 */ /* 0x0081e8000c101508 */
[----:B----4-:R0:W-:Y:S04]  /*8a40*/  STG.E.U16 desc[UR8][R10.64+0x300], R17 ;  /* 0x000300110a007986 */ /* 0x0101e8000c101508 */
[----:B-----5:R0:W-:Y:S04]  /*8a50*/  STG.E.U16 desc[UR8][R10.64+0x480], R19 ;  /* 0x000480130a007986 */ /* 0x0201e8000c101508 */
        /* <DEDUP_REMOVED lines=34> */
[----:B------:R0:W-:Y:S01]  /*8c80*/  STG.E.U16 desc[UR8][R10.64+0x3900], R91 ;  /* 0x0039005b0a007986 */ /* 0x0001e2000c101508 */
[----:B------:R-:W-:Y:S05]  /*8c90*/  @P0 BRA `(.L_x_1689) ;  /* 0xfffffff800980947 */ /* 0x000fea000383ffff */
.L_x_1688:
[----:B------:R-:W-:-:S13]  /*8ca0*/  ISETP.GT.AND P0, PT, R3, R0, PT ;  /* 0x000000000300720c */ /* 0x000fda0003f04270 */
[----:B------:R-:W-:Y:S05]  /*8cb0*/  @!P0 BRA `(.L_x_1690) ;  /* 0x00000010009c8947 */ /* 0x000fea0003800000 */
[C---:B------:R-:W-:Y:S01]  /*8cc0*/  ISETP.GE.AND P0, PT, R65.reuse, R2, PT ;  /* 0x000000024100720c */ /* 0x040fe20003f06270 */
[C---:B---3--:R-:W-:Y:S01]  /*8cd0*/  VIADD R5, R65.reuse, 0xc0 ;  /* 0x000000c041057836 */ /* 0x048fe20000000000 */
[----:B------:R-:W-:Y:S01]  /*8ce0*/  SHF.R.S32.HI R4, RZ, 0x1f, R0 ;  /* 0x0000001fff047819 */ /* 0x000fe20000011400 */
[C---:B------:R-:W-:Y:S01]  /*8cf0*/  VIADD R7, R65.reuse, 0x180 ;  /* 0x0000018041077836 */ /* 0x040fe20000000000 */
[-C--:B0-----:R-:W-:Y:S01]  /*8d00*/  IADD3 R10, P1, R65, R0.reuse, RZ ;  /* 0x00000000410a7210 */ /* 0x081fe20007f3e0ff */
[----:B------:R-:W-:Y:S01]  /*8d10*/  ULDC.64 UR4, c[0x0][0x210] ;  /* 0x0000840000047ab9 */ /* 0x000fe20000000a00 */
[----:B------:R-:W-:Y:S01]  /*8d20*/  IADD3 R0, P2, R5, R0, RZ ;  /* 0x0000000005007210 */ /* 0x000fe20007f5e0ff */
[C---:B------:R-:W-:Y:S01]  /*8d30*/  VIADD R19, R65.reuse, 0x300 ;  /* 0x0000030041137836 */ /* 0x040fe20000000000 */
[CC--:B------:R-:W-:Y:S01]  /*8d40*/  LEA.HI.X.SX32 R31, R65.reuse, R4.reuse, 0x1, P1 ;  /* 0x00000004411f7211 */ /* 0x0c0fe200008f0eff */
[----:B------:R-:W-:Y:S01]  /*8d50*/  VIADD R23, R65, 0x3c0 ;  /* 0x000003c041177836 */ /* 0x000fe20000000000 */
[----:B------:R-:W-:-:S02]  /*8d60*/  LEA.HI.X.SX32 R9, R5, R4, 0x1, P2 ;  /* 0x0000000405097211 */ /* 0x000fc400010f0eff */
[----:B------:R-:W-:Y:S02]  /*8d70*/  LEA R6, P2, R0, UR4, 0x1 ;  /* 0x0000000400067c11 */ /* 0x000fe4000f8408ff */
[----:B------:R-:W-:Y:S02]  /*8d80*/  @!P0 LEA R8, P1, R10, UR4, 0x1 ;  /* 0x000000040a088c11 */ /* 0x000fe4000f8208ff */
[-C--:B------:R-:W-:Y:S02]  /*8d90*/  ISETP.GE.AND P6, PT, R7, R2.reuse, PT ;  /* 0x000000020700720c */ /* 0x080fe40003fc6270 */
[----:B------:R-:W-:Y:S02]  /*8da0*/  LEA.HI.X R7, R0, UR5, R9, 0x1, P2 ;  /* 0x0000000500077c11 */ /* 0x000fe400090f0c09 */
[C---:B------:R-:W-:Y:S01]  /*8db0*/  @!P0 LEA.HI.X R9, R10.reuse, UR5, R31, 0x1, P1 ;  /* 0x000000050a098c11 */ /* 0x040fe200088f0c1f */
[----:B------:R-:W-:Y:S05]  /*8dc0*/  WARPSYNC.ALL ;  /* 0x0000000000007948 */ /* 0x000fea0003800000 */
[-C--:B------:R-:W-:Y:S01]  /*8dd0*/  ISETP.GE.AND P3, PT, R5, R2.reuse, PT ;  /* 0x000000020500720c */ /* 0x080fe20003f66270 */
[----:B------:R-:W-:Y:S01]  /*8de0*/  VIADD R5, R65, 0x240 ;  /* 0x0000024041057836 */ /* 0x000fe20000000000 */
[----:B------:R-:W-:Y:S01]  /*8df0*/  ULDC.64 UR4, c[0x0][0x218] ;  /* 0x0000860000047ab9 */ /* 0x000fe20000000a00 */
[-C--:B------:R-:W-:Y:S01]  /*8e00*/  ISETP.GE.AND P4, PT, R19, R2.reuse, PT ;  /* 0x000000021300720c */ /* 0x080fe20003f86270 */
[----:B------:R-:W-:Y:S01]  /*8e10*/  VIADD R19, R65, 0x480 ;  /* 0x0000048041137836 */ /* 0x000fe20000000000 */
[----:B------:R-:W-:Y:S01]  /*8e20*/  LEA R4, P1, R10, UR4, 0x1 ;  /* 0x000000040a047c11 */ /* 0x000fe2000f8208ff */
[----:B------:R0:W2:Y:S01]  /*8e30*/  @!P0 LDG.E.U16 R11, desc[UR8][R8.64] ;  /* 0x00000008080b8981 */ /* 0x0000a2000c1e1500 */
[----:B------:R-:W-:-:S02]  /*8e40*/  ISETP.GE.AND P5, PT, R5, R2, PT ;  /* 0x000000020500720c */ /* 0x000fc40003fa6270 */
[----:B------:R-:W-:Y:S01]  /*8e50*/  LEA.HI.X R5, R10, UR5, R31, 0x1, P1 ;  /* 0x000000050a057c11 */ /* 0x000fe200088f0c1f */
[----:B------:R-:W-:Y:S01]  /*8e60*/  VIADD R35, R65, 0x6c0 ;  /* 0x000006c041237836 */ /* 0x000fe20000000000 */
[-C--:B------:R-:W-:Y:S01]  /*8e70*/  ISETP.GE.AND P1, PT, R19, R2.reuse, PT ;  /* 0x000000021300720c */ /* 0x080fe20003f26270 */
[C---:B------:R-:W-:Y:S01]  /*8e80*/  VIADD R39, R65.reuse, 0x780 ;  /* 0x0000078041277836 */ /* 0x040fe20000000000 */
[----:B------:R-:W-:Y:S01]  /*8e90*/  P2R R0, PR, RZ, 0x8 ;  /* 0x00000008ff007803 */ /* 0x000fe20000000000 */
[----:B------:R-:W-:Y:S01]  /*8ea0*/  VIADD R43, R65, 0x840 ;  /* 0x00000840412b7836 */ /* 0x000fe20000000000 */
[----:B------:R-:W-:Y:S01]  /*8eb0*/  ISETP.GE.AND P3, PT, R23, R2, PT ;  /* 0x000000021700720c */ /* 0x000fe20003f66270 */
[C---:B------:R-:W-:Y:S01]  /*8ec0*/  VIADD R23, R65.reuse, 0x540 ;  /* 0x0000054041177836 */ /* 0x040fe20000000000 */
[----:B------:R-:W-:Y:S01]  /*8ed0*/  P2R R54, PR, RZ, 0x2 ;  /* 0x00000002ff367803 */ /* 0x000fe20000000000 */
[C---:B------:R-:W-:Y:S01]  /*8ee0*/  VIADD R31, R65.reuse, 0x600 ;  /* 0x00000600411f7836 */ /* 0x040fe20000000000 */
[----:B------:R-:W-:Y:S01]  /*8ef0*/  ISETP.NE.AND P2, PT, R0, RZ, PT ;  /* 0x000000ff0000720c */ /* 0x000fe20003f45270 */
[C---:B------:R-:W-:Y:S01]  /*8f00*/  VIADD R47, R65.reuse, 0x900 ;  /* 0x00000900412f7836 */ /* 0x040fe20000000000 */
[----:B------:R-:W3:Y:S01]  /*8f10*/  @!P6 LDG.E.U16 R15, desc[UR8][R6.64+0x180] ;  /* 0x00018008060fe981 */ /* 0x000ee2000c1e1500 */
[----:B------:R-:W-:Y:S01]  /*8f20*/  VIADD R51, R65, 0x9c0 ;  /* 0x000009c041337836 */ /* 0x000fe20000000000 */
[----:B------:R-:W-:-:S02]  /*8f30*/  P2R R46, PR, RZ, 0x40 ;  /* 0x00000040ff2e7803 */ /* 0x000fc40000000000 */
[----:B------:R-:W4:Y:S01]  /*8f40*/  @!P1 LDG.E.U16 R27, desc[UR8][R6.64+0x780] ;  /* 0x00078008061b9981 */ /* 0x000f22000c1e1500 */
[-C--:B------:R-:W-:Y:S01]  /*8f50*/  ISETP.GE.AND P1, PT, R23, R2.reuse, PT ;  /* 0x000000021700720c */ /* 0x080fe20003f26270 */
[C---:B------:R-:W-:Y:S01]  /*8f60*/  VIADD R55, R65.reuse, 0xa80 ;  /* 0x00000a8041377836 */ /* 0x040fe20000000000 */
[----:B------:R-:W-:Y:S01]  /*8f70*/  P2R R48, PR, RZ, 0x20 ;  /* 0x00000020ff307803 */ /* 0x000fe20000000000 */
[C---:B------:R-:W-:Y:S01]  /*8f80*/  VIADD R59, R65.reuse, 0xb40 ;  /* 0x00000b40413b7836 */ /* 0x040fe20000000000 */
[----:B0-----:R-:W-:Y:S01]  /*8f90*/  P2R R8, PR, RZ, 0x2 ;  /* 0x00000002ff087803 */ /* 0x001fe20000000000 */
[C---:B------:R-:W-:Y:S01]  /*8fa0*/  VIADD R9, R65.reuse, 0xc00 ;  /* 0x00000c0041097836 */ /* 0x040fe20000000000 */
[----:B------:R-:W5:Y:S01]  /*8fb0*/  @!P2 LDG.E.U16 R13, desc[UR8][R6.64] ;  /* 0x00000008060da981 */ /* 0x000f62000c1e1500 */
[C---:B------:R-:W-:Y:S02]  /*8fc0*/  VIADD R67, R65.reuse, 0xcc0 ;  /* 0x00000cc041437836 */ /* 0x040fe40000000000 */
[----:B------:R-:W-:Y:S01]  /*8fd0*/  VIADD R71, R65, 0xd80 ;  /* 0x00000d8041477836 */ /* 0x000fe20000000000 */
[----:B------:R-:W4:Y:S04]  /*8fe0*/  @!P5 LDG.E.U16 R17, desc[UR8][R6.64+0x300] ;  /* 0x000300080611d981 */ /* 0x000f28000c1e1500 */
[----:B------:R-:W4:Y:S01]  /*8ff0*/  @!P1 LDG.E.U16 R29, desc[UR8][R6.64+0x900] ;  /* 0x00090008061d9981 */ /* 0x000f22000c1e1500 */
[----:B------:R-:W-:Y:S01]  /*9000*/  ISETP.GE.AND P1, PT, R31, R2, PT ;  /* 0x000000021f00720c */ /* 0x000fe20003f26270 */
[----:B------:R-:W-:-:S02]  /*9010*/  VIADD R75, R65, 0xe40 ;  /* 0x00000e40414b7836 */ /* 0x000fc40000000000 */
[C---:B------:R-:W-:Y:S01]  /*9020*/  VIADD R79, R65.reuse, 0xf00 ;  /* 0x00000f00414f7836 */ /* 0x040fe20000000000 */
[----:B------:R-:W-:Y:S01]  /*9030*/  P2R R56, PR, RZ, 0x2 ;  /* 0x00000002ff387803 */ /* 0x000fe20000000000 */
[----:B------:R-:W4:Y:S01]  /*9040*/  @!P4 LDG.E.U16 R21, desc[UR8][R6.64+0x480] ;  /* 0x000480080615c981 */ /* 0x000f22000c1e1500 */
[C---:B------:R-:W-:Y:S02]  /*9050*/  VIADD R83, R65.reuse, 0xfc0 ;  /* 0x00000fc041537836 */ /* 0x040fe40000000000 */
[----:B------:R-:W-:Y:S01]  /*9060*/  VIADD R87, R65, 0x1080 ;  /* 0x0000108041577836 */ /* 0x000fe20000000000 */
[----:B------:R-:W4:Y:S04]  /*9070*/  @!P3 LDG.E.U16 R25, desc[UR8][R6.64+0x600] ;  /* 0x000600080619b981 */ /* 0x000f28000c1e1500 */
[----:B------:R-:W4:Y:S01]  /*9080*/  @!P1 LDG.E.U16 R33, desc[UR8][R6.64+0xa80] ;  /* 0x000a800806219981 */ /* 0x000f22000c1e1500 */
[----:B------:R-:W-:-:S04]  /*9090*/  ISETP.GE.AND P1, PT, R35, R2, PT ;  /* 0x000000022300720c */ /* 0x000fc80003f26270 */
[----:B------:R-:W-:-:S09]  /*90a0*/  P2R R10, PR, RZ, 0x2 ;  /* 0x00000002ff0a7803 */ /* 0x000fd20000000000 */
        /* <DEDUP_REMOVED lines=37> */
[----:B------:R-:W-:Y:S01]  /*9300*/  ISETP.GE.AND P1, PT, R87, R2, PT ;  /* 0x000000025700720c */ /* 0x000fe20003f26270 */
[----:B------:R-:W-:-:S03]  /*9310*/  VIADD R91, R65, 0x1140 ;  /* 0x00001140415b7836 */ /* 0x000fc60000000000 */
        /* <DEDUP_REMOVED lines=24> */
[----:B------:R-:W-:Y:S01]  /*94a0*/  P2R R51, PR, RZ, 0x2 ;  /* 0x00000002ff337803 */ /* 0x000fe20000000000 */
[----:B------:R-:W-:-:S08]  /*94b0*/  VIADD R151, R65, 0x1c80 ;  /* 0x00001c8041977836 */ /* 0x000fd00000000000 */
[----:B------:R-:W4:Y:S01]  /*94c0*/  @!P1 LDG.E.U16 R113, desc[UR8][R6.64+0x2880] ;  /* 0x0028800806719981 */ /* 0x000f22000c1e1500 */
[-C--:B------:R-:W-:Y:S02]  /*94d0*/  ISETP.GE.AND P1, PT, R115, R2.reuse, PT ;  /* 0x000000027300720c */ /* 0x080fe40003f26270 */
[----:B------:R-:W-:Y:S01]  /*94e0*/  ISETP.GE.AND P6, PT, R151, R2, PT ;  /* 0x000000029700720c */ /* 0x000fe20003fc6270 */
[----:B------:R-:W-:Y:S01]  /*94f0*/  VIADD R119, R65, 0x1680 ;  /* 0x0000168041777836 */ /* 0x000fe20000000000 */
[----:B------:R-:W-:Y:S02]  /*9500*/  P2R R55, PR, RZ, 0x2 ;  /* 0x00000002ff377803 */ /* 0x000fe40000000000 */
[----:B------:R-:W-:-:S07]  /*9510*/  P2R R35, PR, RZ, 0x40 ;  /* 0x00000040ff237803 */ /* 0x000fce0000000000 */
[----:B------:R-:W4:Y:S01]  /*9520*/  @!P1 LDG.E.U16 R117, desc[UR8][R6.64+0x2a00] ;  /* 0x002a000806759981 */ /* 0x000f22000c1e1500 */
[----:B------:R-:W-:-:S03]  /*9530*/  ISETP.GE.AND P1, PT, R119, R2, PT ;  /* 0x000000027700720c */ /* 0x000fc60003f26270 */
[----:B------:R-:W4:Y:S01]  /*9540*/  @!P6 LDG.E.U16 R153, desc[UR8][R6.64+0x3780] ;  /* 0x003780080699e981 */ /* 0x000f22000c1e1500 */
[----:B------:R-:W-:Y:S01]  /*9550*/  ISETP.NE.AND P6, PT, R32, RZ, PT ;  /* 0x000000ff2000720c */ /* 0x000fe20003fc5270 */
[----:B------:R-:W-:Y:S01]  /*9560*/  VIADD R123, R65, 0x1740 ;  /* 0x00001740417b7836 */ /* 0x000fe20000000000 */
[----:B------:R-:W-:Y:S02]  /*9570*/  P2R R59, PR, RZ, 0x2 ;  /* 0x00000002ff3b7803 */ /* 0x000fe40000000000 */
[----:B------:R-:W-:Y:S02]  /*9580*/  P2R R34, PR, RZ, 0x40 ;  /* 0x00000040ff227803 */ /* 0x000fe40000000000 */
[----:B------:R-:W-:-:S03]  /*9590*/  ISETP.NE.AND P6, PT, R31, RZ, PT ;  /* 0x000000ff1f00720c */ /* 0x000fc60003fc5270 */
[----:B------:R-:W4:Y:S01]  /*95a0*/  @!P1 LDG.E.U16 R121, desc[UR8][R6.64+0x2b80] ;  /* 0x002b800806799981 */ /* 0x000f22000c1e1500 */
[----:B------:R-:W-:Y:S02]  /*95b0*/  ISETP.GE.AND P1, PT, R123, R2, PT ;  /* 0x000000027b00720c */ /* 0x000fe40003f26270 */
[----:B------:R-:W-:Y:S02]  /*95c0*/  P2R R32, PR, RZ, 0x40 ;  /* 0x00000040ff207803 */ /* 0x000fe40000000000 */
[----:B------:R-:W-:Y:S01]  /*95d0*/  ISETP.NE.AND P6, PT, R30, RZ, PT ;  /* 0x000000ff1e00720c */ /* 0x000fe20003fc5270 */
[----:B------:R-:W-:-:S03]  /*95e0*/  VIADD R127, R65, 0x1800 ;  /* 0x00001800417f7836 */ /* 0x000fc60000000000 */
[----:B------:R-:W-:Y:S02]  /*95f0*/  P2R R31, PR, RZ, 0x40 ;  /* 0x00000040ff1f7803 */ /* 0x000fe40000000000 */
[----:B------:R-:W-:Y:S02]  /*9600*/  ISETP.NE.AND P6, PT, R28, RZ, PT ;  /* 0x000000ff1c00720c */ /* 0x000fe40003fc5270 */
[----:B------:R-:W-:Y:S01]  /*9610*/  P2R R60, PR, RZ, 0x2 ;  /* 0x00000002ff3c7803 */ /* 0x000fe20000000000 */
[----:B------:R-:W4:Y:S01]  /*9620*/  @!P1 LDG.E.U16 R125, desc[UR8][R6.64+0x2d00] ;  /* 0x002d0008067d9981 */ /* 0x000f22000c1e1500 */
[----:B------:R-:W-:Y:S02]  /*9630*/  P2R R30, PR, RZ, 0x40 ;  /* 0x00000040ff1e7803 */ /* 0x000fe40000000000 */
[----:B------:R-:W-:Y:S02]  /*9640*/  ISETP.NE.AND P6, PT, R26, RZ, PT ;  /* 0x000000ff1a00720c */ /* 0x000fe40003fc5270 */
[----:B------:R-:W-:-:S02]  /*9650*/  ISETP.GE.AND P1, PT, R127, R2, PT ;  /* 0x000000027f00720c */ /* 0x000fc40003f26270 */
[----:B------:R-:W-:Y:S02]  /*9660*/  P2R R28, PR, RZ, 0x40 ;  /* 0x00000040ff1c7803 */ /* 0x000fe40000000000 */
[----:B------:R-:W-:Y:S01]  /*9670*/  ISETP.NE.AND P6, PT, R24, RZ, PT ;  /* 0x000000ff1800720c */ /* 0x000fe20003fc5270 */
[C---:B------:R-:W-:Y:S02]  /*9680*/  VIADD R131, R65.reuse, 0x18c0 ;  /* 0x000018c041837836 */ /* 0x040fe40000000000 */
[C---:B------:R-:W-:Y:S01]  /*9690*/  VIADD R135, R65.reuse, 0x1980 ;  /* 0x0000198041877836 */ /* 0x040fe20000000000 */
[----:B------:R-:W-:Y:S01]  /*96a0*/  P2R R26, PR, RZ, 0x40 ;  /* 0x00000040ff1a7803 */ /* 0x000fe20000000000 */
[----:B------:R-:W-:Y:S01]  /*96b0*/  VIADD R139, R65, 0x1a40 ;  /* 0x00001a40418b7836 */ /* 0x000fe20000000000 */
[----:B------:R-:W-:Y:S01]  /*96c0*/  ISETP.NE.AND P6, PT, R23, RZ, PT ;  /* 0x000000ff1700720c */ /* 0x000fe20003fc5270 */
[C---:B------:R-:W-:Y:S02]  /*96d0*/  VIADD R143, R65.reuse, 0x1b00 ;  /* 0x00001b00418f7836 */ /* 0x040fe40000000000 */
[----:B------:R-:W-:Y:S01]  /*96e0*/  VIADD R147, R65, 0x1bc0 ;  /* 0x00001bc041937836 */ /* 0x000fe20000000000 */
[----:B------:R-:W-:Y:S01]  /*96f0*/  P2R R50, PR, RZ, 0x10 ;  /* 0x00000010ff327803 */ /* 0x000fe20000000000 */
[----:B------:R-:W4:Y:S01]  /*9700*/  @!P1 LDG.E.U16 R129, desc[UR8][R6.64+0x2e80] ;  /* 0x002e800806819981 */ /* 0x000f22000c1e1500 */
[----:B------:R-:W-:-:S02]  /*9710*/  P2R R52, PR, RZ, 0x8 ;  /* 0x00000008ff347803 */ /* 0x000fc40000000000 */
[----:B------:R-:W-:Y:S02]  /*9720*/  P2R R62, PR, RZ, 0x2 ;  /* 0x00000002ff3e7803 */ /* 0x000fe40000000000 */
[----:B------:R-:W-:Y:S02]  /*9730*/  P2R R24, PR, RZ, 0x40 ;  /* 0x00000040ff187803 */ /* 0x000fe40000000000 */
[-C--:B------:R-:W-:Y:S02]  /*9740*/  ISETP.GE.AND P1, PT, R131, R2.reuse, PT ;  /* 0x000000028300720c */ /* 0x080fe40003f26270 */
[-C--:B------:R-:W-:Y:S02]  /*9750*/  ISETP.GE.AND P2, PT, R135, R2.reuse, PT ;  /* 0x000000028700720c */ /* 0x080fe40003f46270 */
[-C--:B------:R-:W-:Y:S02]  /*9760*/  ISETP.GE.AND P3, PT, R139, R2.reuse, PT ;  /* 0x000000028b00720c */ /* 0x080fe40003f66270 */
[----:B------:R-:W-:-:S02]  /*9770*/  ISETP.GE.AND P4, PT, R143, R2, PT ;  /* 0x000000028f00720c */ /* 0x000fc40003f86270 */
[----:B------:R-:W-:Y:S02]  /*9780*/  ISETP.GE.AND P5, PT, R147, R2, PT ;  /* 0x000000029300720c */ /* 0x000fe40003fa6270 */
[----:B------:R-:W-:-:S03]  /*9790*/  ISETP.NE.AND P6, PT, R22, RZ, PT ;  /* 0x000000ff1600720c */ /* 0x000fc60003fc5270 */
[----:B------:R-:W4:Y:S01]  /*97a0*/  @!P1 LDG.E.U16 R133, desc[UR8][R6.64+0x3000] ;  /* 0x0030000806859981 */ /* 0x000f22000c1e1500 */
[----:B------:R-:W-:Y:S02]  /*97b0*/  P2R R23, PR, RZ, 0x40 ;  /* 0x00000040ff177803 */ /* 0x000fe40000000000 */
[----:B------:R-:W-:Y:S01]  /*97c0*/  ISETP.NE.AND P6, PT, R20, RZ, PT ;  /* 0x000000ff1400720c */ /* 0x000fe20003fc5270 */
[----:B------:R-:W4:Y:S03]  /*97d0*/  @!P2 LDG.E.U16 R137, desc[UR8][R6.64+0x3180] ;  /* 0x003180080689a981 */ /* 0x000f26000c1e1500 */
[----:B------:R-:W-:Y:S01]  /*97e0*/  P2R R22, PR, RZ, 0x40 ;  /* 0x00000040ff167803 */ /* 0x000fe20000000000 */
[----:B------:R-:W4:Y:S01]  /*97f0*/  @!P3 LDG.E.U16 R141, desc[UR8][R6.64+0x3300] ;  /* 0x00330008068db981 */ /* 0x000f22000c1e1500 */
[----:B------:R-:W-:-:S03]  /*9800*/  ISETP.NE.AND P6, PT, R19, RZ, PT ;  /* 0x000000ff1300720c */ /* 0x000fc60003fc5270 */
[----:B------:R-:W4:Y:S01]  /*9810*/  @!P4 LDG.E.U16 R145, desc[UR8][R6.64+0x3480] ;  /* 0x003480080691c981 */ /* 0x000f22000c1e1500 */
[----:B------:R-:W-:-:S03]  /*9820*/  P2R R20, PR, RZ, 0x40 ;  /* 0x00000040ff147803 */ /* 0x000fc60000000000 */
[----:B------:R0:W4:Y:S01]  /*9830*/  @!P5 LDG.E.U16 R149, desc[UR8][R6.64+0x3600] ;  /* 0x003600080695d981 */ /* 0x000122000c1e1500 */
[----:B------:R-:W-:Y:S01]  /*9840*/  BAR.SYNC.DEFER_BLOCKING 0x0 ;  /* 0x0000000000007b1d */ /* 0x000fe20000010000 */
[----:B------:R-:W-:-:S04]  /*9850*/  ISETP.NE.AND P6, PT, R9, RZ, PT ;  /* 0x000000ff0900720c */ /* 0x000fc80003fc5270 */
[----:B------:R-:W-:Y:S02]  /*9860*/  P2R R19, PR, RZ, 0x40 ;  /* 0x00000040ff137803 */ /* 0x000fe40000000000 */
[----:B------:R-:W-:Y:S02]  /*9870*/  ISETP.NE.AND P6, PT, R18, RZ, PT ;  /* 0x000000ff1200720c */ /* 0x000fe40003fc5270 */
[----:B------:R-:W-:Y:S02]  /*9880*/  P2R R42, PR, RZ, 0x2 ;  /* 0x00000002ff2a7803 */ /* 0x000fe40000000000 */
[----:B------:R-:W-:Y:S02]  /*9890*/  P2R R18, PR, RZ, 0x40 ;  /* 0x00000040ff127803 */ /* 0x000fe40000000000 */
[----:B------:R-:W-:Y:S02]  /*98a0*/  ISETP.NE.AND P1, PT, R0, RZ, PT ;  /* 0x000000ff0000720c */ /* 0x000fe40003f25270 */
[----:B------:R-:W-:-:S04]  /*98b0*/  ISETP.NE.AND P6, PT, R16, RZ, PT ;  /* 0x000000ff1000720c */ /* 0x000fc80003fc5270 */
[----:B------:R-:W-:Y:S02]  /*98c0*/  P2R R16, PR, RZ, 0x40 ;  /* 0x00000040ff107803 */ /* 0x000fe40000000000 */
[----:B------:R-:W-:-:S04]  /*98d0*/  ISETP.NE.AND P6, PT, R14, RZ, PT ;  /* 0x000000ff0e00720c */ /* 0x000fc80003fc5270 */
[----:B------:R-:W-:Y:S02]  /*98e0*/  P2R R14, PR, RZ, 0x40 ;  /* 0x00000040ff0e7803 */ /* 0x000fe40000000000 */
[----:B------:R-:W-:Y:S01]  /*98f0*/  ISETP.NE.AND P6, PT, R43, RZ, PT ;  /* 0x000000ff2b00720c */ /* 0x000fe20003fc5270 */
[----:B-----5:R1:W-:Y:S03]  /*9900*/  @!P1 STG.E.U16 desc[UR8][R4.64+0x180], R13 ;  /* 0x0001800d04009986 */ /* 0x0203e6000c101508 */
[----:B-1----:R-:W-:Y:S02]  /*9910*/  P2R R13, PR, RZ, 0x40 ;  /* 0x00000040ff0d7803 */ /* 0x002fe40000000000 */
[----:B------:R-:W-:-:S04]  /*9920*/  ISETP.NE.AND P6, PT, R12, RZ, PT ;  /* 0x000000ff0c00720c */ /* 0x000fc80003fc5270 */
[----:B------:R-:W-:Y:S02]  /*9930*/  P2R R12, PR, RZ, 0x40 ;  /* 0x00000040ff0c7803 */ /* 0x000fe40000000000 */
[----:B------:R-:W-:Y:S01]  /*9940*/  ISETP.NE.AND P6, PT, R58, RZ, PT ;  /* 0x000000ff3a00720c */ /* 0x000fe20003fc5270 */
[----:B--2---:R1:W-:Y:S03]  /*9950*/  @!P0 STG.E.U16 desc[UR8][R4.64], R11 ;  /* 0x0000000b04008986 */ /* 0x0043e6000c101508 */
[----:B-1----:R-:W-:Y:S02]  /*9960*/  P2R R11, PR, RZ, 0x40 ;  /* 0x00000040ff0b7803 */ /* 0x002fe40000000000 */
[----:B------:R-:W-:-:S04]  /*9970*/  ISETP.NE.AND P6, PT, R10, RZ, PT ;  /* 0x000000ff0a00720c */ /* 0x000fc80003fc5270 */
[----:B------:R-:W-:Y:S02]  /*9980*/  P2R R10, PR, RZ, 0x40 ;  /* 0x00000040ff0a7803 */ /* 0x000fe40000000000 */
[----:B------:R-:W-:-:S04]  /*9990*/  ISETP.NE.AND P6, PT, R56, RZ, PT ;  /* 0x000000ff3800720c */ /* 0x000fc80003fc5270 */
[----:B------:R-:W-:Y:S02]  /*99a0*/  P2R R9, PR, RZ, 0x40 ;  /* 0x00000040ff097803 */ /* 0x000fe40000000000 */
[----:B------:R-:W-:-:S04]  /*99b0*/  ISETP.NE.AND P6, PT, R8, RZ, PT ;  /* 0x000000ff0800720c */ /* 0x000fc80003fc5270 */
[----:B------:R-:W-:Y:S02]  /*99c0*/  P2R R8, PR, RZ, 0x40 ;  /* 0x00000040ff087803 */ /* 0x000fe40000000000 */
[----:B------:R-:W-:-:S04]  /*99d0*/  ISETP.NE.AND P6, PT, R54, RZ, PT ;  /* 0x000000ff3600720c */ /* 0x000fc80003fc5270 */
[----:B0-----:R-:W-:Y:S02]  /*99e0*/  P2R R7, PR, RZ, 0x40 ;  /* 0x00000040ff077803 */ /* 0x001fe40000000000 */
[----:B------:R-:W-:-:S04]  /*99f0*/  ISETP.NE.AND P6, PT, R52, RZ, PT ;  /* 0x000000ff3400720c */ /* 0x000fc80003fc5270 */
[----:B------:R-:W-:Y:S02]  /*9a00*/  P2R R6, PR, RZ, 0x40 ;  /* 0x00000040ff067803 */ /* 0x000fe40000000000 */
[----:B------:R-:W-:-:S04]  /*9a10*/  ISETP.NE.AND P6, PT, R50, RZ, PT ;  /* 0x000000ff3200720c */ /* 0x000fc80003fc5270 */
[----:B------:R-:W-:Y:S02]  /*9a20*/  P2R R2, PR, RZ, 0x40 ;  /* 0x00000040ff027803 */ /* 0x000fe40000000000 */
[----:B------:R-:W-:-:S04]  /*9a30*/  ISETP.NE.AND P6, PT, R48, RZ, PT ;  /* 0x000000ff3000720c */ /* 0x000fc80003fc5270 */
[----:B------:R-:W-:Y:S02]  /*9a40*/  P2R R0, PR, RZ, 0x40 ;  /* 0x00000040ff007803 */ /* 0x000fe40000000000 */
[----:B------:R-:W-:-:S13]  /*9a50*/  ISETP.NE.AND P6, PT, R46, RZ, PT ;  /* 0x000000ff2e00720c */ /* 0x000fda0003fc5270 */
[----:B---3--:R1:W-:Y:S01]  /*9a60*/  @!P6 STG.E.U16 desc[UR8][R4.64+0x300], R15 ;  /* 0x0003000f0400e986 */ /* 0x0083e2000c101508 */
[----:B------:R-:W-:-:S13]  /*9a70*/  ISETP.NE.AND P6, PT, R0, RZ, PT ;  /* 0x000000ff0000720c */ /* 0x000fda0003fc5270 */
[----:B----4-:R1:W-:Y:S01]  /*9a80*/  @!P6 STG.E.U16 desc[UR8][R4.64+0x480], R17 ;  /* 0x000480110400e986 */ /* 0x0103e2000c101508 */
[----:B------:R-:W-:-:S13]  /*9a90*/  ISETP.NE.AND P6, PT, R2, RZ, PT ;  /* 0x000000ff0200720c */ /* 0x000fda0003fc5270 */
[----:B------:R1:W-:Y:S01]  /*9aa0*/  @!P6 STG.E.U16 desc[UR8][R4.64+0x600], R21 ;  /* 0x000600150400e986 */ /* 0x0003e2000c101508 */
        /* <DEDUP_REMOVED lines=40> */
[----:B------:R-:W-:Y:S02]  /*9d30*/  ISETP.NE.AND P6, PT, R32, RZ, PT ;  /* 0x000000ff2000720c */ /* 0x000fe40003fc5270 */
[----:B------:R-:W-:Y:S02]  /*9d40*/  P2R R40, PR, RZ, 0x4 ;  /* 0x00000004ff287803 */ /* 0x000fe40000000000 */
[----:B------:R-:W-:Y:S02]  /*9d50*/  P2R R39, PR, RZ, 0x8 ;  /* 0x00000008ff277803 */ /* 0x000fe40000000000 */
[----:B------:R-:W-:Y:S02]  /*9d60*/  P2R R38, PR, RZ, 0x10 ;  /* 0x00000010ff267803 */ /* 0x000fe40000000000 */
[----:B------:R-:W-:Y:S02]  /*9d70*/  P2R R36, PR, RZ, 0x20 ;  /* 0x00000020ff247803 */ /* 0x000fe40000000000 */
[----:B------:R-:W-:-:S02]  /*9d80*/  ISETP.NE.AND P5, PT, R47, RZ, PT ;  /* 0x000000ff2f00720c */ /* 0x000fc40003fa5270 */
[----:B------:R-:W-:Y:S01]  /*9d90*/  ISETP.NE.AND P4, PT, R51, RZ, PT ;  /* 0x000000ff3300720c */ /* 0x000fe20003f85270 */
[----:B------:R1:W-:Y:S01]  /*9da0*/  @!P6 STG.E.U16 desc[UR8][R4.64+0x2580], R101 ;  /* 0x002580650400e986 */ /* 0x0003e2000c101508 */
[----:B------:R-:W-:Y:S02]  /*9db0*/  ISETP.NE.AND P3, PT, R55, RZ, PT ;  /* 0x000000ff3700720c */ /* 0x000fe40003f65270 */
[----:B------:R-:W-:Y:S02]  /*9dc0*/  ISETP.NE.AND P2, PT, R59, RZ, PT ;  /* 0x000000ff3b00720c */ /* 0x000fe40003f45270 */
[----:B------:R-:W-:Y:S02]  /*9dd0*/  ISETP.NE.AND P1, PT, R60, RZ, PT ;  /* 0x000000ff3c00720c */ /* 0x000fe40003f25270 */
[----:B------:R-:W-:Y:S02]  /*9de0*/  ISETP.NE.AND P6, PT, R34, RZ, PT ;  /* 0x000000ff2200720c */ /* 0x000fe40003fc5270 */
[----:B------:R-:W-:Y:S01]  /*9df0*/  ISETP.NE.AND P0, PT, R62, RZ, PT ;  /* 0x000000ff3e00720c */ /* 0x000fe20003f05270 */
[----:B------:R1:W-:Y:S01]  /*9e00*/  @!P5 STG.E.U16 desc[UR8][R4.64+0x2880], R109 ;  /* 0x0028806d0400d986 */ /* 0x0003e2000c101508 */
[----:B------:R-:W-:-:S03]  /*9e10*/  ISETP.NE.AND P5, PT, R36, RZ, PT ;  /* 0x000000ff2400720c */ /* 0x000fc60003fa5270 */
        /* <DEDUP_REMOVED lines=10> */
[----:B------:R1:W-:Y:S04]  /*9ec0*/  @!P0 STG.E.U16 desc[UR8][R4.64+0x3000], R129 ;  /* 0x0030008104008986 */ /* 0x0003e8000c101508 */
[----:B------:R1:W-:Y:S04]  /*9ed0*/  @!P3 STG.E.U16 desc[UR8][R4.64+0x3480], R141 ;  /* 0x0034808d0400b986 */ /* 0x0003e8000c101508 */
[----:B------:R1:W-:Y:S04]  /*9ee0*/  @!P2 STG.E.U16 desc[UR8][R4.64+0x3300], R137 ;  /* 0x003300890400a986 */ /* 0x0003e8000c101508 */
[----:B------:R1:W-:Y:S04]  /*9ef0*/  @!P1 STG.E.U16 desc[UR8][R4.64+0x3180], R133 ;  /* 0x0031808504009986 */ /* 0x0003e8000c101508 */
[----:B------:R1:W-:Y:S04]  /*9f00*/  @!P4 STG.E.U16 desc[UR8][R4.64+0x3600], R145 ;  /* 0x003600910400c986 */ /* 0x0003e8000c101508 */
[----:B------:R1:W-:Y:S04]  /*9f10*/  @!P5 STG.E.U16 desc[UR8][R4.64+0x3780], R149 ;  /* 0x003780950400d986 */ /* 0x0003e8000c101508 */
[----:B------:R1:W-:Y:S02]  /*9f20*/  @!P6 STG.E.U16 desc[UR8][R4.64+0x3900], R153 ;  /* 0x003900990400e986 */ /* 0x0003e4000c101508 */
.L_x_1690:
[----:B------:R-:W-:-:S13]  /*9f30*/  ISETP.NE.AND P0, PT, R44, RZ, PT ;  /* 0x000000ff2c00720c */ /* 0x000fda0003f05270 */
[----:B------:R-:W-:Y:S05]  /*9f40*/  @!P0 BRA `(.L_x_1691) ;  /* 0x0000000400848947 */ /* 0x000fea0003800000 */
[----:B---3--:R-:W2:Y:S01]  /*9f50*/  LDC.64 R6, c[0x0][0x220] ;  /* 0x00008800ff067b82 */ /* 0x008ea20000000a00 */
[----:B-1----:R-:W-:-:S04]  /*9f60*/  IMAD.WIDE R4, R84, 0x4, RZ ;  /* 0x0000000454047825 */ /* 0x002fc800078e02ff */
[----:B------:R-:W-:Y:S02]  /*9f70*/  IMAD.MOV.U32 R93, RZ, RZ, R4 ;  /* 0x000000ffff5d7224 */ /* 0x000fe400078e0004 */
[----:B------:R-:W-:Y:S01]  /*9f80*/  IMAD.MOV.U32 R95, RZ, RZ, R5 ;  /* 0x000000ffff5f7224 */ /* 0x000fe200078e0005 */
[----:B------:R-:W1:Y:S01]  /*9f90*/  LDC.64 R8, c[0x0][0x228] ;  /* 0x00008a00ff087b82 */ /* 0x000e620000000a00 */
[----:B--2---:R-:W-:-:S04]  /*9fa0*/  IMAD.WIDE R4, R65, 0x4, R6 ;  /* 0x0000000441047825 */ /* 0x004fc800078e0206 */
[----:B-1----:R-:W-:-:S07]  /*9fb0*/  IMAD.WIDE R6, R65, 0x4, R8 ;  /* 0x0000000441067825 */ /* 0x002fce00078e0208 */
.L_x_1692:
[----:B------:R-:W-:-:S05]  /*9fc0*/  IADD3 R8, P0, R4, R93, RZ ;  /* 0x0000005d04087210 */ /* 0x000fca0007f1e0ff */
[----:B------:R-:W-:-:S05]  /*9fd0*/  IMAD.X R9, R5, 0x1, R95, P0 ;  /* 0x0000000105097824 */ /* 0x000fca00000e065f */
[----:B0-2---:R-:W2:Y:S04]  /*9fe0*/  LDG.E R13, desc[UR8][R8.64] ;  /* 0x00000008080d7981 */ /* 0x005ea8000c1e1900 */
[----:B------:R-:W3:Y:S04]  /*9ff0*/  LDG.E R15, desc[UR8][R8.64+0x300] ;  /* 0x00030008080f7981 */ /* 0x000ee8000c1e1900 */
[----:B------:R-:W4:Y:S04]  /*a000*/  LDG.E R17, desc[UR8][R8.64+0x600] ;  /* 0x0006000808117981 */ /* 0x000f28000c1e1900 */
[----:B------:R-:W5:Y:S04]  /*a010*/  LDG.E R19, desc[UR8][R8.64+0x900] ;  /* 0x0009000808137981 */ /* 0x000f68000c1e1900 */
        /* <DEDUP_REMOVED lines=34> */
[----:B------:R-:W5:Y:S01]  /*a240*/  LDG.E R91, desc[UR8][R8.64+0x7200] ;  /* 0x00720008085b7981 */ /* 0x000f62000c1e1900 */
        /* <DEDUP_REMOVED lines=47> */
[----:B------:R2:W-:Y:S01]  /*a540*/  STG.E desc[UR8][R10.64+0x7200], R91 ;  /* 0x0072005b0a007986 */ /* 0x0005e2000c101908 */
[----:B------:R-:W-:Y:S05]  /*a550*/  @P0 BRA `(.L_x_1692) ;  /* 0xfffffff800980947 */ /* 0x000fea000383ffff */
.L_x_1691:
[----:B------:R-:W-:-:S13]  /*a560*/  ISETP.GT.AND P0, PT, R3, R84, PT ;  /* 0x000000540300720c */ /* 0x000fda0003f04270 */
[----:B------:R-:W-:Y:S05]  /*a570*/  @!P0 EXIT ;  /* 0x000000000000894d */ /* 0x000fea0003800000 */
[C---:B------:R-:W-:Y:S01]  /*a580*/  ISETP.GE.AND P0, PT, R65.reuse, R128, PT ;  /* 0x000000804100720c */ /* 0x040fe20003f06270 */
[C---:B------:R-:W-:Y:S01]  /*a590*/  VIADD R3, R65.reuse, 0xc0 ;  /* 0x000000c041037836 */ /* 0x040fe20000000000 */
[----:B------:R-:W-:Y:S01]  /*a5a0*/  SHF.R.S32.HI R2, RZ, 0x1f, R84 ;  /* 0x0000001fff027819 */ /* 0x000fe20000011454 */
[C---:B-1-3--:R-:W-:Y:S01]  /*a5b0*/  VIADD R5, R65.reuse, 0x180 ;  /* 0x0000018041057836 */ /* 0x04afe20000000000 */
[CC--:B------:R-:W-:Y:S01]  /*a5c0*/  IADD3 R0, P1, R65.reuse, R84.reuse, RZ ;  /* 0x0000005441007210 */ /* 0x0c0fe20007f3e0ff */
[----:B------:R-:W-:Y:S01]  /*a5d0*/  VIADD R7, R65, 0x240 ;  /* 0x0000024041077836 */ /* 0x000fe20000000000 */
[C---:B------:R-:W-:Y:S01]  /*a5e0*/  IADD3 R84, P2, R3.reuse, R84, RZ ;  /* 0x0000005403547210 */ /* 0x040fe20007f5e0ff */
[----:B------:R-:W-:Y:S01]  /*a5f0*/  ULDC.64 UR4, c[0x0][0x220] ;  /* 0x0000880000047ab9 */ /* 0x000fe20000000a00 */
[----:B------:R-:W-:Y:S01]  /*a600*/  ISETP.GE.AND P3, PT, R3, R128, PT ;  /* 0x000000800300720c */ /* 0x000fe20003f66270 */
[----:B0-2---:R-:W-:Y:S01]  /*a610*/  VIADD R89, R65, 0x3c0 ;  /* 0x000003c041597836 */ /* 0x005fe20000000000 */
[-C--:B------:R-:W-:Y:S01]  /*a620*/  LEA.HI.X.SX32 R3, R3, R2.reuse, 0x1, P2 ;  /* 0x0000000203037211 */ /* 0x080fe200010f0eff */
[C---:B------:R-:W-:Y:S01]  /*a630*/  VIADD R91, R65.reuse, 0x480 ;  /* 0x00000480415b7836 */ /* 0x040fe20000000000 */
[----:B------:R-:W-:-:S02]  /*a640*/  LEA.HI.X.SX32 R87, R65, R2, 0x1, P1 ;  /* 0x0000000241577211 */ /* 0x000fc400008f0eff */
[----:B------:R-:W-:Y:S02]  /*a650*/  LEA R6, P2, R84, UR4, 0x2 ;  /* 0x0000000454067c11 */ /* 0x000fe4000f8410ff */
[----:B------:R-:W-:Y:S02]  /*a660*/  @!P0 LEA R4, P1, R0, UR4, 0x2 ;  /* 0x0000000400048c11 */ /* 0x000fe4000f8210ff */
[----:B------:R-:W-:Y:S02]  /*a670*/  P2R R8, PR, RZ, 0x8 ;  /* 0x00000008ff087803 */ /* 0x000fe40000000000 */
[-C--:B------:R-:W-:Y:S02]  /*a680*/  ISETP.GE.AND P3, PT, R5, R128.reuse, PT ;  /* 0x000000800500720c */ /* 0x080fe40003f66270 */
[-C--:B------:R-:W-:Y:S02]  /*a690*/  ISETP.GE.AND P6, PT, R7, R128.reuse, PT ;  /* 0x000000800700720c */ /* 0x080fe40003fc6270 */
[----:B------:R-:W-:Y:S01]  /*a6a0*/  LEA.HI.X R7, R84, UR5, R3, 0x2, P2 ;  /* 0x0000000554077c11 */ /* 0x000fe200090f1403 */
[----:B------:R-:W-:Y:S01]  /*a6b0*/  VIADD R3, R65, 0x300 ;  /* 0x0000030041037836 */ /* 0x000fe20000000000 */
[C-C-:B------:R-:W-:Y:S01]  /*a6c0*/  @!P0 LEA.HI.X R5, R0.reuse, UR5, R87.reuse, 0x2, P1 ;  /* 0x0000000500058c11 */ /* 0x140fe200088f1457 */
[----:B------:R-:W-:Y:S05]  /*a6d0*/  WARPSYNC.ALL ;  /* 0x0000000000007948 */ /* 0x000fea0003800000 */
[----:B------:R-:W-:Y:S01]  /*a6e0*/  ULDC.64 UR4, c[0x0][0x228] ;  /* 0x00008a0000047ab9 */ /* 0x000fe20000000a00 */
[-C--:B------:R-:W-:Y:S01]  /*a6f0*/  ISETP.GE.AND P5, PT, R3, R128.reuse, PT ;  /* 0x000000800300720c */ /* 0x080fe20003fa6270 */
[C---:B------:R-:W-:Y:S01]  /*a700*/  VIADD R93, R65.reuse, 0x780 ;  /* 0x00000780415d7836 */ /* 0x040fe20000000000 */
[C---:B------:R-:W-:Y:S01]  /*a710*/  LEA R2, P1, R0.reuse, UR4, 0x2 ;  /* 0x0000000400027c11 */ /* 0x040fe2000f8210ff */
[----:B------:R-:W-:Y:S01]  /*a720*/  VIADD R95, R65, 0x840 ;  /* 0x00000840415f7836 */ /* 0x000fe20000000000 */
[-C--:B------:R-:W-:Y:S01]  /*a730*/  ISETP.GE.AND P4, PT, R89, R128.reuse, PT ;  /* 0x000000805900720c */ /* 0x080fe20003f86270 */
[C---:B------:R-:W-:Y:S01]  /*a740*/  VIADD R97, R65.reuse, 0x900 ;  /* 0x0000090041617836 */ /* 0x040fe20000000000 */
[----:B------:R-:W-:Y:S01]  /*a750*/  LEA.HI.X R3, R0, UR5, R87, 0x2, P1 ;  /* 0x0000000500037c11 */ /* 0x000fe200088f1457 */
[C---:B------:R-:W-:Y:S01]  /*a760*/  VIADD R99, R65.reuse, 0x9c0 ;  /* 0x000009c041637836 */ /* 0x040fe20000000000 */
[----:B------:R-:W-:Y:S01]  /*a770*/  ISETP.NE.AND P1, PT, R8, RZ, PT ;  /* 0x000000ff0800720c */ /* 0x000fe20003f25270 */
[C---:B------:R-:W-:Y:S01]  /*a780*/  VIADD R87, R65.reuse, 0x540 ;  /* 0x0000054041577836 */ /* 0x040fe20000000000 */
[----:B------:R-:W-:Y:S01]  /*a790*/  P2R R54, PR, RZ, 0x8 ;  /* 0x00000008ff367803 */ /* 0x000fe20000000000 */
[----:B------:R-:W-:Y:S01]  /*a7a0*/  VIADD R89, R65, 0x600 ;  /* 0x0000060041597836 */ /* 0x000fe20000000000 */
[----:B------:R-:W-:Y:S01]  /*a7b0*/  ISETP.GE.AND P3, PT, R91, R128, PT ;  /* 0x000000805b00720c */ /* 0x000fe20003f66270 */
[C---:B------:R-:W-:Y:S01]  /*a7c0*/  VIADD R101, R65.reuse, 0xa80 ;  /* 0x00000a8041657836 */ /* 0x040fe20000000000 */
[----:B------:R0:W2:Y:S01]  /*a7d0*/  @!P0 LDG.E R9, desc[UR8][R4.64] ;  /* 0x0000000804098981 */ /* 0x0000a2000c1e1900 */
[C---:B------:R-:W-:Y:S01]  /*a7e0*/  VIADD R103, R65.reuse, 0xb40 ;  /* 0x00000b4041677836 */ /* 0x040fe20000000000 */
[----:B------:R-:W-:Y:S01]  /*a7f0*/  ISETP.NE.AND P2, PT, R54, RZ, PT ;  /* 0x000000ff3600720c */ /* 0x000fe20003f45270 */
[C---:B------:R-:W-:Y:S01]  /*a800*/  VIADD R105, R65.reuse, 0xcc0 ;  /* 0x00000cc041697836 */ /* 0x040fe20000000000 */
[----:B------:R-:W3:Y:S01]  /*a810*/  @!P6 LDG.E R15, desc[UR8][R6.64+0x600] ;  /* 0x00060008060fe981 */ /* 0x000ee2000c1e1900 */
[----:B------:R-:W-:Y:S01]  /*a820*/  VIADD R107, R65, 0xd80 ;  /* 0x00000d80416b7836 */ /* 0x000fe20000000000 */
[----:B------:R-:W-:-:S02]  /*a830*/  P2R R56, PR, RZ, 0x40 ;  /* 0x00000040ff387803 */ /* 0x000fc40000000000 */
[----:B------:R-:W4:Y:S01]  /*a840*/  @!P1 LDG.E R11, desc[UR8][R6.64] ;  /* 0x00000008060b9981 */ /* 0x000f22000c1e1900 */
[----:B------:R-:W-:Y:S01]  /*a850*/  ISETP.GE.AND P1, PT, R87, R128, PT ;  /* 0x000000805700720c */ /* 0x000fe20003f26270 */
[C---:B------:R-:W-:Y:S01]  /*a860*/  VIADD R91, R65.reuse, 0x6c0 ;  /* 0x000006c0415b7836 */ /* 0x040fe20000000000 */
[----:B------:R-:W-:Y:S01]  /*a870*/  P2R R0, PR, RZ, 0x20 ;  /* 0x00000020ff007803 */ /* 0x000fe20000000000 */
[C---:B------:R-:W-:Y:S01]  /*a880*/  VIADD R109, R65.reuse, 0xe40 ;  /* 0x00000e40416d7836 */ /* 0x040fe20000000000 */
[----:B------:R-:W-:Y:S01]  /*a890*/  P2R R60, PR, RZ, 0x2 ;  /* 0x00000002ff3c7803 */ /* 0x000fe20000000000 */
[C---:B0-----:R-:W-:Y:S01]  /*a8a0*/  VIADD R5, R65.reuse, 0xc00 ;  /* 0x00000c0041057836 */ /* 0x041fe20000000000 */
[----:B------:R-:W3:Y:S01]  /*a8b0*/  @!P2 LDG.E R13, desc[UR8][R6.64+0x300] ;  /* 0x00030008060da981 */ /* 0x000ee2000c1e1900 */
[----:B------:R-:W-:-:S03]  /*a8c0*/  VIADD R111, R65, 0xf00 ;  /* 0x00000f00416f7836 */ /* 0x000fc60000000000 */
[----:B------:R-:W3:Y:S04]  /*a8d0*/  @!P5 LDG.E R17, desc[UR8][R6.64+0x900] ;  /* 0x000900080611d981 */ /* 0x000ee8000c1e1900 */
[----:B------:R-:W3:Y:S01]  /*a8e0*/  @!P1 LDG.E R23, desc[UR8][R6.64+0x1200] ;  /* 0x0012000806179981 */ /* 0x000ee2000c1e1900 */
[----:B------:R-:W-:Y:S01]  /*a8f0*/  ISETP.GE.AND P1, PT, R89, R128, PT ;  /* 0x000000805900720c */ /* 0x000fe20003f26270 */
[C---:B------:R-:W-:Y:S02]  /*a900*/  VIADD R113, R65.reuse, 0xfc0 ;  /* 0x00000fc041717836 */ /* 0x040fe40000000000 */
[----:B------:R-:W3:Y:S01]  /*a910*/  @!P4 LDG.E R19, desc[UR8][R6.64+0xc00] ;  /* 0x000c00080613c981 */ /* 0x000ee2000c1e1900 */
[----:B------:R-:W-:Y:S01]  /*a920*/  P2R R62, PR, RZ, 0x2 ;  /* 0x00000002ff3e7803 */ /* 0x000fe20000000000 */
[----:B------:R-:W-:-:S02]  /*a930*/  VIADD R115, R65, 0x1080 ;  /* 0x0000108041737836 */ /* 0x000fc40000000000 */
[----:B------:R-:W3:Y:S06]  /*a940*/  @!P3 LDG.E R21, desc[UR8][R6.64+0xf00] ;  /* 0x000f00080615b981 */ /* 0x000eec000c1e1900 */
[----:B------:R-:W3:Y:S01]  /*a950*/  @!P1 LDG.E R25, desc[UR8][R6.64+0x1500] ;  /* 0x0015000806199981 */ /* 0x000ee2000c1e1900 */
[----:B------:R-:W-:-:S04]  /*a960*/  ISETP.GE.AND P1, PT, R91, R128, PT ;  /* 0x000000805b00720c */ /* 0x000fc80003f26270 */
[----:B------:R-:W-:-:S09]  /*a970*/  P2R R64, PR, RZ, 0x2 ;  /* 0x00000002ff407803 */ /* 0x000fd20000000000 */
        /* <DEDUP_REMOVED lines=37> */
[----:B------:R-:W-:Y:S01]  /*abd0*/  ISETP.GE.AND P1, PT, R115, R128, PT ;  /* 0x000000807300720c */ /* 0x000fe20003f26270 */
[----:B------:R-:W-:-:S03]  /*abe0*/  VIADD R117, R65, 0x1140 ;  /* 0x0000114041757836 */ /* 0x000fc60000000000 */
        /* <DEDUP_REMOVED lines=23> */
[C---:B------:R-:W-:Y:S02]  /*ad60*/  VIADD R129, R65.reuse, 0x15c0 ;  /* 0x000015c041817836 */ /* 0x040fe40000000000 */
[C---:B------:R-:W-:Y:S01]  /*ad70*/  VIADD R147, R65.reuse, 0x1c80 ;  /* 0x00001c8041937836 */ /* 0x040fe20000000000 */
[----:B------:R-:W-:Y:S01]  /*ad80*/  P2R R70, PR, RZ, 0x2 ;  /* 0x00000002ff467803 */ /* 0x000fe20000000000 */
[C---:B------:R-:W-:Y:S02]  /*ad90*/  VIADD R131, R65.reuse, 0x1680 ;  /* 0x0000168041837836 */ /* 0x040fe40000000000 */
[C---:B------:R-:W-:Y:S02]  /*ada0*/  VIADD R133, R65.reuse, 0x1740 ;  /* 0x0000174041857836 */ /* 0x040fe40000000000 */
[----:B------:R-:W-:-:S02]  /*adb0*/  VIADD R135, R65, 0x1800 ;  /* 0x0000180041877836 */ /* 0x000fc40000000000 */
[C---:B------:R-:W-:Y:S02]  /*adc0*/  VIADD R137, R65.reuse, 0x18c0 ;  /* 0x000018c041897836 */ /* 0x040fe40000000000 */
[C---:B------:R-:W-:Y:S02]  /*add0*/  VIADD R139, R65.reuse, 0x1980 ;  /* 0x00001980418b7836 */ /* 0x040fe40000000000 */
[C---:B------:R-:W-:Y:S02]  /*ade0*/  VIADD R141, R65.reuse, 0x1a40 ;  /* 0x00001a40418d7836 */ /* 0x040fe40000000000 */
[C---:B------:R-:W-:Y:S02]  /*adf0*/  VIADD R143, R65.reuse, 0x1b00 ;  /* 0x00001b00418f7836 */ /* 0x040fe40000000000 */
[----:B------:R-:W-:Y:S02]  /*ae00*/  VIADD R145, R65, 0x1bc0 ;  /* 0x00001bc041917836 */ /* 0x000fe40000000000 */
[----:B------:R-:W3:Y:S01]  /*ae10*/  @!P1 LDG.E R65, desc[UR8][R6.64+0x5100] ;  /* 0x0051000806419981 */ /* 0x000ee2000c1e1900 */
[----:B------:R-:W-:-:S02]  /*ae20*/  ISETP.GE.AND P1, PT, R129, R128, PT ;  /* 0x000000808100720c */ /* 0x000fc40003f26270 */
[----:B------:R-:W-:Y:S02]  /*ae30*/  ISETP.GE.AND P6, PT, R147, R128, PT ;  /* 0x000000809300720c */ /* 0x000fe40003fc6270 */
[----:B------:R-:W-:Y:S02]  /*ae40*/  P2R R72, PR, RZ, 0x2 ;  /* 0x00000002ff487803 */ /* 0x000fe40000000000 */
[----:B------:R-:W-:-:S07]  /*ae50*/  P2R R42, PR, RZ, 0x40 ;  /* 0x00000040ff2a7803 */ /* 0x000fce0000000000 */
[----:B------:R-:W3:Y:S01]  /*ae60*/  @!P1 LDG.E R67, desc[UR8][R6.64+0x5400] ;  /* 0x0054000806439981 */ /* 0x000ee2000c1e1900 */
[----:B------:R-:W-:-:S03]  /*ae70*/  ISETP.GE.AND P1, PT, R131, R128, PT ;  /* 0x000000808300720c */ /* 0x000fc60003f26270 */
[----:B------:R-:W5:Y:S01]  /*ae80*/  @!P6 LDG.E R85, desc[UR8][R6.64+0x6f00] ;  /* 0x006f00080655e981 */ /* 0x000f62000c1e1900 */
[----:B------:R-:W-:-:S04]  /*ae90*/  ISETP.NE.AND P6, PT, R38, RZ, PT ;  /* 0x000000ff2600720c */ /* 0x000fc80003fc5270 */
[----:B------:R-:W-:Y:S02]  /*aea0*/  P2R R40, PR, RZ, 0x40 ;  /* 0x00000040ff287803 */ /* 0x000fe40000000000 */
[----:B------:R-:W-:Y:S02]  /*aeb0*/  ISETP.NE.AND P6, PT, R36, RZ, PT ;  /* 0x000000ff2400720c */ /* 0x000fe40003fc5270 */
[----:B------:R-:W-:Y:S01]  /*aec0*/  P2R R74, PR, RZ, 0x2 ;  /* 0x00000002ff4a7803 */ /* 0x000fe20000000000 */
[----:B------:R-:W3:Y:S01]  /*aed0*/  @!P1 LDG.E R69, desc[UR8][R6.64+0x5700] ;  /* 0x0057000806459981 */ /* 0x000ee2000c1e1900 */
[----:B------:R-:W-:Y:S02]  /*aee0*/  P2R R38, PR, RZ, 0x40 ;  /* 0x00000040ff267803 */ /* 0x000fe40000000000 */
[----:B------:R-:W-:Y:S02]  /*aef0*/  ISETP.NE.AND P6, PT, R34, RZ, PT ;  /* 0x000000ff2200720c */ /* 0x000fe40003fc5270 */
[----:B------:R-:W-:-:S02]  /*af00*/  ISETP.GE.AND P1, PT, R133, R128, PT ;  /* 0x000000808500720c */ /* 0x000fc40003f26270 */
[----:B------:R-:W-:Y:S02]  /*af10*/  P2R R36, PR, RZ, 0x40 ;  /* 0x00000040ff247803 */ /* 0x000fe40000000000 */
        /* <DEDUP_REMOVED lines=15> */
[----:B------:R-:W-:Y:S02]  /*b010*/  P2R R78, PR, RZ, 0x2 ;  /* 0x00000002ff4e7803 */ /* 0x000fe40000000000 */
[----:B------:R-:W-:-:S02]  /*b020*/  P2R R26, PR, RZ, 0x40 ;  /* 0x00000040ff1a7803 */ /* 0x000fc40000000000 */
[-C--:B------:R-:W-:Y:S02]  /*b030*/  ISETP.GE.AND P1, PT, R137, R128.reuse, PT ;  /* 0x000000808900720c */ /* 0x080fe40003f26270 */
[-C--:B------:R-:W-:Y:S02]  /*b040*/  ISETP.GE.AND P2, PT, R139, R128.reuse, PT ;  /* 0x000000808b00720c */ /* 0x080fe40003f46270 */
[-C--:B------:R-:W-:Y:S02]  /*b050*/  ISETP.GE.AND P3, PT, R141, R128.reuse, PT ;  /* 0x000000808d00720c */ /* 0x080fe40003f66270 */
[-C--:B------:R-:W-:Y:S02]  /*b060*/  ISETP.GE.AND P4, PT, R143, R128.reuse, PT ;  /* 0x000000808f00720c */ /* 0x080fe40003f86270 */
[----:B------:R-:W-:Y:S02]  /*b070*/  ISETP.GE.AND P5, PT, R145, R128, PT ;  /* 0x000000809100720c */ /* 0x000fe40003fa6270 */
[----:B------:R-:W-:-:S03]  /*b080*/  ISETP.NE.AND P6, PT, R22, RZ, PT ;  /* 0x000000ff1600720c */ /* 0x000fc60003fc5270 */
[----:B------:R-:W3:Y:S01]  /*b090*/  @!P1 LDG.E R75, desc[UR8][R6.64+0x6000] ;  /* 0x00600008064b9981 */ /* 0x000ee2000c1e1900 */
[----:B------:R-:W-:Y:S02]  /*b0a0*/  P2R R24, PR, RZ, 0x40 ;  /* 0x00000040ff187803 */ /* 0x000fe40000000000 */
[----:B------:R-:W-:Y:S01]  /*b0b0*/  ISETP.NE.AND P6, PT, R20, RZ, PT ;  /* 0x000000ff1400720c */ /* 0x000fe20003fc5270 */
[----:B------:R-:W3:Y:S03]  /*b0c0*/  @!P2 LDG.E R77, desc[UR8][R6.64+0x6300] ;  /* 0x00630008064da981 */ /* 0x000ee6000c1e1900 */
[----:B------:R-:W-:Y:S01]  /*b0d0*/  P2R R22, PR, RZ, 0x40 ;  /* 0x00000040ff167803 */ /* 0x000fe20000000000 */
[----:B------:R-:W3:Y:S01]  /*b0e0*/  @!P3 LDG.E R79, desc[UR8][R6.64+0x6600] ;  /* 0x00660008064fb981 */ /* 0x000ee2000c1e1900 */
[----:B------:R-:W-:-:S03]  /*b0f0*/  ISETP.NE.AND P6, PT, R5, RZ, PT ;  /* 0x000000ff0500720c */ /* 0x000fc60003fc5270 */
[----:B------:R-:W3:Y:S01]  /*b100*/  @!P4 LDG.E R81, desc[UR8][R6.64+0x6900] ;  /* 0x006900080651c981 */ /* 0x000ee2000c1e1900 */
[----:B------:R-:W-:-:S03]  /*b110*/  P2R R20, PR, RZ, 0x40 ;  /* 0x00000040ff147803 */ /* 0x000fc60000000000 */
[----:B------:R0:W3:Y:S01]  /*b120*/  @!P5 LDG.E R83, desc[UR8][R6.64+0x6c00] ;  /* 0x006c00080653d981 */ /* 0x0000e2000c1e1900 */
        /* <DEDUP_REMOVED lines=12> */
[----:B----4-:R1:W-:Y:S03]  /*b1f0*/  @!P1 STG.E desc[UR8][R2.64+0x300], R11 ;  /* 0x0003000b02009986 */ /* 0x0103e6000c101908 */
[----:B-1----:R-:W-:Y:S02]  /*b200*/  P2R R11, PR, RZ, 0x40 ;  /* 0x00000040ff0b7803 */ /* 0x002fe40000000000 */
[----:B------:R-:W-:-:S04]  /*b210*/  ISETP.NE.AND P6, PT, R10, RZ, PT ;  /* 0x000000ff0a00720c */ /* 0x000fc80003fc5270 */
[----:B------:R-:W-:Y:S02]  /*b220*/  P2R R10, PR, RZ, 0x40 ;  /* 0x00000040ff0a7803 */ /* 0x000fe40000000000 */
[----:B------:R-:W-:Y:S01]  /*b230*/  ISETP.NE.AND P6, PT, R64, RZ, PT ;  /* 0x000000ff4000720c */ /* 0x000fe20003fc5270 */
[----:B--2---:R1:W-:Y:S03]  /*b240*/  @!P0 STG.E desc[UR8][R2.64], R9 ;  /* 0x0000000902008986 */ /* 0x0043e6000c101908 */
[----:B-1----:R-:W-:Y:S02]  /*b250*/  P2R R9, PR, RZ, 0x40 ;  /* 0x00000040ff097803 */ /* 0x002fe40000000000 */
        /* <DEDUP_REMOVED lines=12> */
[----:B------:R-:W-:-:S13]  /*b320*/  ISETP.NE.AND P6, PT, R54, RZ, PT ;  /* 0x000000ff3600720c */ /* 0x000fda0003fc5270 */
[----:B---3--:R0:W-:Y:S01]  /*b330*/  @!P6 STG.E desc[UR8][R2.64+0x600], R13 ;  /* 0x0006000d0200e986 */ /* 0x0081e2000c101908 */
[----:B------:R-:W-:-:S13]  /*b340*/  ISETP.NE.AND P6, PT, R0, RZ, PT ;  /* 0x000000ff0000720c */ /* 0x000fda0003fc5270 */
[----:B------:R0:W-:Y:S01]  /*b350*/  @!P6 STG.E desc[UR8][R2.64+0x900], R15 ;  /* 0x0009000f0200e986 */ /* 0x0001e2000c101908 */
        /* <DEDUP_REMOVED lines=42> */
[----:B------:R-:W-:Y:S02]  /*b600*/  ISETP.NE.AND P6, PT, R38, RZ, PT ;  /* 0x000000ff2600720c */ /* 0x000fe40003fc5270 */
[----:B------:R-:W-:Y:S02]  /*b610*/  P2R R50, PR, RZ, 0x4 ;  /* 0x00000004ff327803 */ /* 0x000fe40000000000 */
[----:B------:R-:W-:Y:S02]  /*b620*/  P2R R48, PR, RZ, 0x8 ;  /* 0x00000008ff307803 */ /* 0x000fe40000000000 */
[----:B------:R-:W-:Y:S02]  /*b630*/  P2R R46, PR, RZ, 0x10 ;  /* 0x00000010ff2e7803 */ /* 0x000fe40000000000 */
[----:B------:R-:W-:Y:S02]  /*b640*/  P2R R44, PR, RZ, 0x20 ;  /* 0x00000020ff2c7803 */ /* 0x000fe40000000000 */
[----:B------:R-:W-:-:S02]  /*b650*/  ISETP.NE.AND P5, PT, R68, RZ, PT ;  /* 0x000000ff4400720c */ /* 0x000fc40003fa5270 */
[----:B------:R-:W-:Y:S01]  /*b660*/  ISETP.NE.AND P4, PT, R70, RZ, PT ;  /* 0x000000ff4600720c */ /* 0x000fe20003f85270 */
[----:B------:R0:W-:Y:S01]  /*b670*/  @!P6 STG.E desc[UR8][R2.64+0x4b00], R59 ;  /* 0x004b003b0200e986 */ /* 0x0001e2000c101908 */
[----:B------:R-:W-:Y:S02]  /*b680*/  ISETP.NE.AND P3, PT, R72, RZ, PT ;  /* 0x000000ff4800720c */ /* 0x000fe40003f65270 */
[----:B------:R-:W-:Y:S02]  /*b690*/  ISETP.NE.AND P2, PT, R74, RZ, PT ;  /* 0x000000ff4a00720c */ /* 0x000fe40003f45270 */
[----:B------:R-:W-:Y:S02]  /*b6a0*/  ISETP.NE.AND P1, PT, R76, RZ, PT ;  /* 0x000000ff4c00720c */ /* 0x000fe40003f25270 */
[----:B------:R-:W-:Y:S02]  /*b6b0*/  ISETP.NE.AND P6, PT, R40, RZ, PT ;  /* 0x000000ff2800720c */ /* 0x000fe40003fc5270 */
[----:B------:R-:W-:Y:S01]  /*b6c0*/  ISETP.NE.AND P0, PT, R78, RZ, PT ;  /* 0x000000ff4e00720c */ /* 0x000fe20003f05270 */
[----:B------:R0:W-:Y:S01]  /*b6d0*/  @!P5 STG.E desc[UR8][R2.64+0x5100], R63 ;  /* 0x0051003f0200d986 */ /* 0x0001e2000c101908 */
[----:B------:R-:W-:-:S03]  /*b6e0*/  ISETP.NE.AND P5, PT, R44, RZ, PT ;  /* 0x000000ff2c00720c */ /* 0x000fc60003fa5270 */
        /* <DEDUP_REMOVED lines=10> */
[----:B------:R0:W-:Y:S04]  /*b790*/  @!P0 STG.E desc[UR8][R2.64+0x6000], R73 ;  /* 0x0060004902008986 */ /* 0x0001e8000c101908 */
[----:B------:R0:W-:Y:S04]  /*b7a0*/  @!P2 STG.E desc[UR8][R2.64+0x6600], R77 ;  /* 0x0066004d0200a986 */ /* 0x0001e8000c101908 */
[----:B------:R0:W-:Y:S04]  /*b7b0*/  @!P1 STG.E desc[UR8][R2.64+0x6300], R75 ;  /* 0x0063004b02009986 */ /* 0x0001e8000c101908 */
[----:B------:R0:W-:Y:S04]  /*b7c0*/  @!P3 STG.E desc[UR8][R2.64+0x6900], R79 ;  /* 0x0069004f0200b986 */ /* 0x0001e8000c101908 */
[----:B------:R0:W-:Y:S04]  /*b7d0*/  @!P4 STG.E desc[UR8][R2.64+0x6c00], R81 ;  /* 0x006c00510200c986 */ /* 0x0001e8000c101908 */
[----:B------:R0:W-:Y:S01]  /*b7e0*/  @!P5 STG.E desc[UR8][R2.64+0x6f00], R83 ;  /* 0x006f00530200d986 */ /* 0x0001e2000c101908 */
[----:B------:R-:W-:Y:S05]  /*b7f0*/  @P6 EXIT ;  /* 0x000000000000694d */ /* 0x000fea0003800000 */
[----:B-----5:R-:W-:Y:S01]  /*b800*/  STG.E desc[UR8][R2.64+0x7200], R85 ;  /* 0x0072005502007986 */ /* 0x020fe2000c101908 */
[----:B------:R-:W-:Y:S05]  /*b810*/  EXIT ;  /* 0x000000000000794d */ /* 0x000fea0003800000 */
.L_x_1687:
[----:B------:R-:W-:-:S13]  /*b820*/  ISETP.GE.AND P0, PT, R128, 0x1d40, PT ;  /* 0x00001d408000780c */ /* 0x000fda0003f06270 */
[----:B------:R-:W-:Y:S05]  /*b830*/  @!P0 BRA `(.L_x_1693) ;  /* 0x0000008c00088947 */ /* 0x000fea0003800000 */
[C-C-:B-1----:R-:W-:Y:S02]  /*b840*/  IMAD R2, R65.reuse, 0x2, R64.reuse ;  /* 0x0000000241027824 */ /* 0x142fe400078e0240 */
[----:B------:R-:W-:-:S07]  /*b850*/  IMAD R8, R65, 0x4e, R64 ;  /* 0x0000004e41087824 */ /* 0x000fce00078e0240 */
.L_x_1696:
[----:B-1-3--:R-:W-:Y:S02]  /*b860*/  SHF.R.S32.HI R4, RZ, 0x1f, R84 ;  /* 0x0000001fff047819 */ /* 0x00afe40000011454 */
[----:B------:R-:W-:-:S04]  /*b870*/  IADD3 R14, P0, R65, R84, RZ ;  /* 0x00000054410e7210 */ /* 0x000fc80007f1e0ff */
[----:B------:R-:W-:Y:S02]  /*b880*/  LEA.HI.X.SX32 R49, R65, R4, 0x1, P0 ;  /* 0x0000000441317211 */ /* 0x000fe400000f0eff */
[----:B------:R-:W-:-:S04]  /*b890*/  LEA R4, P0, R14, UR6, 0x1 ;  /* 0x000000060e047c11 */ /* 0x000fc8000f8008ff */
[----:B------:R-:W-:-:S05]  /*b8a0*/  LEA.HI.X R5, R14, UR7, R49, 0x1, P0 ;  /* 0x000000070e057c11 */ /* 0x000fca00080f0c31 */
[----:B------:R-:W3:Y:S04]  /*b8b0*/  LDG.E.U16 R7, desc[UR8][R4.64] ;  /* 0x0000000804077981 */ /* 0x000ee8000c1e1500 */
[----:B------:R-:W4:Y:S04]  /*b8c0*/  LDG.E.U16 R13, desc[UR8][R4.64+0x180] ;  /* 0x00018008040d7981 */ /* 0x000f28000c1e1500 */
[----:B------:R-:W5:Y:S04]  /*b8d0*/  LDG.E.U16 R15, desc[UR8][R4.64+0x300] ;  /* 0x00030008040f7981 */ /* 0x000f68000c1e1500 */
        /* <DEDUP_REMOVED lines=36> */
[----:B------:R-:W-:Y:S05]  /*bb20*/  WARPSYNC.ALL ;  /* 0x0000000000007948 */ /* 0x000fea0003800000 */
[----:B---3--:R-:W-:Y:S04]  /*bb30*/  STS.U16 [R2], R7 ;  /* 0x0000000702007388 */ /* 0x008fe80000000400 */
[----:B----4-:R-:W-:Y:S04]  /*bb40*/  STS.U16 [R2+0x180], R13 ;  /* 0x0001800d02007388 */ /* 0x010fe80000000400 */
[----:B-----5:R-:W-:Y:S04]  /*bb50*/  STS.U16 [R2+0x300], R15 ;  /* 0x0003000f02007388 */ /* 0x020fe80000000400 */
[----:B--2---:R-:W-:Y:S04]  /*bb60*/  STS.U16 [R2+0x480], R17 ;  /* 0x0004801102007388 */ /* 0x004fe80000000400 */
        /* <DEDUP_REMOVED lines=34> */
[----:B------:R-:W-:Y:S01]  /*bd90*/  STS.U16 [R2+0x3900], R93 ;  /* 0x0039005d02007388 */ /* 0x000fe20000000400 */
[----:B------:R-:W-:Y:S01]  /*bda0*/  BAR.SYNC.DEFER_BLOCKING 0x0 ;  /* 0x0000000000007b1d */ /* 0x000fe20000010000 */
[----:B------:R-:W-:Y:S01]  /*bdb0*/  IMAD.MOV.U32 R12, RZ, RZ, 0x8000 ;  /* 0x00008000ff0c7424 */ /* 0x000fe200078e00ff */
[----:B------:R-:W-:Y:S01]  /*bdc0*/  UBMSK UR12, URZ, UR11 ;  /* 0x0000000b3f0c729b */ /* 0x000fe20008000000 */
[----:B------:R-:W-:Y:S01]  /*bdd0*/  IMAD R137, R65, 0x84, R64 ;  /* 0x0000008441897824 */ /* 0x000fe200078e0240 */
[----:B------:R-:W-:-:S04]  /*bde0*/  ISETP.NE.AND P2, PT, R9, 0x1f, PT ;  /* 0x0000001f0900780c */ /* 0x000fc80003f45270 */
        /* <DEDUP_REMOVED lines=8> */
[----:B------:R-:W1:Y:S04]  /*be70*/  LDS.U16 R20, [R8+0x4] ;  /* 0x0000040008147984 */ /* 0x000e680000000400 */
[----:B------:R-:W4:Y:S04]  /*be80*/  LDS.U16 R22, [R8+0x6] ;  /* 0x0000060008167984 */ /* 0x000f280000000400 */
[----:B------:R-:W5:Y:S04]  /*be90*/  LDS.U16 R24, [R8+0x8] ;  /* 0x0000080008187984 */ /* 0x000f680000000400 */
[----:B------:R-:W0:Y:S04]  /*bea0*/  LDS.U16 R26, [R8+0xa] ;  /* 0x00000a00081a7984 */ /* 0x000e280000000400 */
[----:B------:R-:W-:Y:S04]  /*beb0*/  LDS.U16 R28, [R8+0xc] ;  /* 0x00000c00081c7984 */ /* 0x000fe80000000400 */
[----:B------:R-:W0:Y:S04]  /*bec0*/  LDS.U16 R30, [R8+0xe] ;  /* 0x00000e00081e7984 */ /* 0x000e280000000400 */
[----:B------:R-:W0:Y:S04]  /*bed0*/  LDS.U16 R34, [R8+0x10] ;  /* 0x0000100008227984 */ /* 0x000e280000000400 */
[----:B------:R-:W0:Y:S01]  /*bee0*/  LDS.U16 R40, [R8+0x12] ;  /* 0x0000120008287984 */ /* 0x000e220000000400 */
[----:B--2---:R-:W-:-:S03]  /*bef0*/  PRMT R4, R16, 0x9910, RZ ;  /* 0x0000991010047816 */ /* 0x004fc600000000ff */
[----:B------:R-:W2:Y:S01]  /*bf00*/  LDS.U16 R48, [R8+0x14] ;  /* 0x0000140008307984 */ /* 0x000ea20000000400 */
[----:B------:R-:W-:-:S03]  /*bf10*/  ISETP.GE.AND P0, PT, R4, RZ, PT ;  /* 0x000000ff0400720c */ /* 0x000fc60003f06270 */
[----:B------:R-:W-:Y:S01]  /*bf20*/  LDS.U16 R54, [R8+0x16] ;  /* 0x0000160008367984 */ /* 0x000fe20000000400 */
[----:B---3--:R-:W-:Y:S02]  /*bf30*/  PRMT R4, R18, 0x9910, RZ ;  /* 0x0000991012047816 */ /* 0x008fe400000000ff */
[----:B------:R-:W-:Y:S01]  /*bf40*/  SEL R5, R12, 0xffff, P0 ;  /* 0x0000ffff0c057807 */ /* 0x000fe20000000000 */
[----:B------:R-:W3:Y:S01]  /*bf50*/  LDS.U16 R60, [R8+0x18] ;  /* 0x00001800083c7984 */ /* 0x000ee20000000400 */
[----:B------:R-:W-:Y:S02]  /*bf60*/  ISETP.GE.AND P0, PT, R4, RZ, PT ;  /* 0x000000ff0400720c */ /* 0x000fe40003f06270 */
[----:B------:R-:W-:Y:S01]  /*bf70*/  LOP3.LUT R16, R5, R16, RZ, 0x3c, !PT ;  /* 0x0000001005107212 */ /* 0x000fe200078e3cff */
[----:B------:R-:W3:Y:S01]  /*bf80*/  LDS.U16 R66, [R8+0x1a] ;  /* 0x00001a0008427984 */ /* 0x000ee20000000400 */
[----:B------:R-:W-:Y:S02]  /*bf90*/  SEL R5, R12, 0xffff, P0 ;  /* 0x0000ffff0c057807 */ /* 0x000fe40000000000 */
[----:B------:R-:W-:Y:S01]  /*bfa0*/  PRMT R4, R16, 0x9910, RZ ;  /* 0x0000991010047816 */ /* 0x000fe200000000ff */
[----:B------:R-:W3:Y:S01]  /*bfb0*/  LDS.U16 R70, [R8+0x1c] ;  /* 0x00001c0008467984 */ /* 0x000ee20000000400 */
[----:B------:R-:W-:-:S02]  /*bfc0*/  LOP3.LUT R18, R5, R18, RZ, 0x3c, !PT ;  /* 0x0000001205127212 */ /* 0x000fc400078e3cff */
[----:B------:R-:W-:Y:S01]  /*bfd0*/  ISETP.NE.AND P0, PT, R4, 0x7fff, PT ;  /* 0x00007fff0400780c */ /* 0x000fe20003f05270 */
[----:B------:R-:W3:Y:S01]  /*bfe0*/  LDS.U16 R61, [R8+0x1e] ;  /* 0x00001e00083d7984 */ /* 0x000ee20000000400 */
[----:B------:R-:W-:Y:S02]  /*bff0*/  PRMT R15, R18, 0x9910, RZ ;  /* 0x00009910120f7816 */ /* 0x000fe400000000ff */
[----:B------:R-:W-:Y:S01]  /*c000*/  SEL R4, R16, 0x8000, P0 ;  /* 0x0000800010047807 */ /* 0x000fe20000000000 */
[----:B------:R-:W3:Y:S01]  /*c010*/  LDS.U16 R58, [R8+0x20] ;  /* 0x00002000083a7984 */ /* 0x000ee20000000400 */
[----:B------:R-:W-:Y:S02]  /*c020*/  ISETP.NE.AND P0, PT, R15, 0x7fff, PT ;  /* 0x00007fff0f00780c */ /* 0x000fe40003f05270 */
[----:B------:R-:W-:Y:S01]  /*c030*/  SHF.R.U32.HI R4, RZ, UR10, R4 ;  /* 0x0000000aff047c19 */ /* 0x000fe20008011604 */
[----:B------:R-:W3:Y:S01]  /*c040*/  LDS.U16 R57, [R8+0x22] ;  /* 0x0000220008397984 */ /* 0x000ee20000000400 */
[----:B------:R-:W-:-:S02]  /*c050*/  SEL R15, R18, 0x8000, P0 ;  /* 0x00008000120f7807 */ /* 0x000fc40000000000 */
[----:B------:R-:W-:Y:S01]  /*c060*/  LOP3.LUT R4, R4, UR12, RZ, 0xc0, !PT ;  /* 0x0000000c04047c12 */ /* 0x000fe2000f8ec0ff */
[----:B------:R-:W3:Y:S01]  /*c070*/  LDS.U16 R55, [R8+0x24] ;  /* 0x0000240008377984 */ /* 0x000ee20000000400 */
[----:B------:R-:W-:Y:S02]  /*c080*/  SHF.R.U32.HI R15, RZ, UR10, R15 ;  /* 0x0000000aff0f7c19 */ /* 0x000fe4000801160f */
[C---:B------:R-:W-:Y:S01]  /*c090*/  LOP3.LUT R5, R4.reuse, 0xffe0, RZ, 0xc0, !PT ;  /* 0x0000ffe004057812 */ /* 0x040fe200078ec0ff */
[----:B------:R-:W3:Y:S01]  /*c0a0*/  LDS.U16 R52, [R8+0x26] ;  /* 0x0000260008347984 */ /* 0x000ee20000000400 */
[----:B------:R-:W-:Y:S02]  /*c0b0*/  LOP3.LUT R7, R4, 0x1f, RZ, 0xc, !PT ;  /* 0x0000001f04077812 */ /* 0x000fe400078e0cff */
[----:B------:R-:W-:Y:S01]  /*c0c0*/  SHF.R.U32.HI R4, RZ, 0x5, R5 ;  /* 0x00000005ff047819 */ /* 0x000fe20000011605 */
[----:B------:R-:W3:Y:S01]  /*c0d0*/  LDS.U16 R51, [R8+0x28] ;  /* 0x0000280008337984 */ /* 0x000ee20000000400 */
[----:B------:R-:W-:Y:S01]  /*c0e0*/  LOP3.LUT R15, R15, UR12, RZ, 0xc0, !PT ;  /* 0x0000000c0f0f7c12 */ /* 0x000fe2000f8ec0ff */
[----:B------:R-:W-:Y:S01]  /*c0f0*/  IMAD R46, R7, 0x300, R64 ;  /* 0x00000300072e7824 */ /* 0x000fe200078e0240 */
[----:B------:R-:W-:Y:S01]  /*c100*/  IADD3 R13, -R4, 0x1, RZ ;  /* 0x00000001040d7810 */ /* 0x000fe20007ffe1ff */
[----:B------:R-:W3:Y:S01]  /*c110*/  LDS.U16 R47, [R8+0x2a] ;  /* 0x00002a00082f7984 */ /* 0x000ee20000000400 */
[----:B------:R-:W-:Y:S01]  /*c120*/  LOP3.LUT R19, R15, 0xffe0, RZ, 0xc0, !PT ;  /* 0x0000ffe00f137812 */ /* 0x000fe200078ec0ff */
[----:B------:R-:W-:Y:S01]  /*c130*/  IMAD R46, R65, 0x4, R46 ;  /* 0x00000004412e7824 */ /* 0x000fe200078e022e */
[----:B------:R-:W-:Y:S01]  /*c140*/  LOP3.LUT R15, R15, 0x1f, RZ, 0xc, !PT ;  /* 0x0000001f0f0f7812 */ /* 0x000fe200078e0cff */
[----:B------:R-:W3:Y:S01]  /*c150*/  LDS.U16 R45, [R8+0x2c] ;  /* 0x00002c00082d7984 */ /* 0x000ee20000000400 */
[----:B------:R-:W-:Y:S01]  /*c160*/  SHF.R.U32.HI R19, RZ, 0x5, R19 ;  /* 0x00000005ff137819 */ /* 0x000fe20000011613 */
[----:B------:R-:W-:Y:S01]  /*c170*/  IMAD R13, R13, 0x2, R46 ;  /* 0x000000020d0d7824 */ /* 0x000fe200078e022e */
[----:B-1----:R-:W-:Y:S01]  /*c180*/  PRMT R27, R20, 0x9910, RZ ;  /* 0x00009910141b7816 */ /* 0x002fe200000000ff */
[----:B------:R-:W1:Y:S01]  /*c190*/  LDS.U16 R44, [R8+0x2e] ;  /* 0x00002e00082c7984 */ /* 0x000e620000000400 */
[----:B------:R-:W-:Y:S01]  /*c1a0*/  IMAD R46, R15, 0x300, R64 ;  /* 0x000003000f2e7824 */ /* 0x000fe200078e0240 */
[----:B------:R-:W-:-:S02]  /*c1b0*/  IADD3 R15, -R19, 0x1, RZ ;  /* 0x00000001130f7810 */ /* 0x000fc40007ffe1ff */
[----:B------:R-:W1:Y:S01]  /*c1c0*/  LDS.U16 R42, [R8+0x30] ;  /* 0x00003000082a7984 */ /* 0x000e620000000400 */
[----:B------:R-:W-:Y:S01]  /*c1d0*/  IMAD R50, R65, 0x4, R46 ;  /* 0x0000000441327824 */ /* 0x000fe200078e022e */
[----:B------:R-:W-:Y:S02]  /*c1e0*/  ISETP.GE.AND P0, PT, R27, RZ, PT ;  /* 0x000000ff1b00720c */ /* 0x000fe40003f06270 */
[----:B------:R-:W-:Y:S01]  /*c1f0*/  LDS.U16 R39, [R8+0x32] ;  /* 0x0000320008277984 */ /* 0x000fe20000000400 */
[----:B------:R-:W-:Y:S01]  /*c200*/  IMAD R15, R15, 0x2, R50 ;  /* 0x000000020f0f7824 */ /* 0x000fe200078e0232 */
[----:B------:R-:W-:Y:S02]  /*c210*/  SEL R19, R12, 0xffff, P0 ;  /* 0x0000ffff0c137807 */ /* 0x000fe40000000000 */
[----:B------:R-:W-:Y:S01]  /*c220*/  LDS.U16 R38, [R8+0x34] ;  /* 0x0000340008267984 */ /* 0x000fe20000000400 */
[----:B----4-:R-:W-:Y:S02]  /*c230*/  PRMT R29, R22, 0x9910, RZ ;  /* 0x00009910161d7816 */ /* 0x010fe400000000ff */
[----:B------:R-:W-:Y:S01]  /*c240*/  LOP3.LUT R20, R19, R20, RZ, 0x3c, !PT ;  /* 0x0000001413147212 */ /* 0x000fe200078e3cff */
[----:B------:R-:W4:Y:S01]  /*c250*/  LDS.U16 R36, [R8+0x36] ;  /* 0x0000360008247984 */ /* 0x000f220000000400 */
[----:B-----5:R-:W-:-:S02]  /*c260*/  PRMT R35, R24, 0x9910, RZ ;  /* 0x0000991018237816 */ /* 0x020fc400000000ff */
[----:B------:R-:W-:Y:S01]  /*c270*/  PRMT R19, R20, 0x9910, RZ ;  /* 0x0000991014137816 */ /* 0x000fe200000000ff */
[----:B------:R-:W-:Y:S01]  /*c280*/  LDS.U16 R33, [R8+0x38] ;  /* 0x0000380008217984 */ /* 0x000fe20000000400 */
[----:B0-----:R-:W-:Y:S02]  /*c290*/  PRMT R41, R26, 0x9910, RZ ;  /* 0x000099101a297816 */ /* 0x001fe400000000ff */
[----:B------:R-:W-:Y:S01]  /*c2a0*/  ISETP.NE.AND P0, PT, R19, 0x7fff, PT ;  /* 0x00007fff1300780c */ /* 0x000fe20003f05270 */
[----:B------:R-:W0:Y:S01]  /*c2b0*/  LDS.U16 R32, [R8+0x3a] ;  /* 0x00003a0008207984 */ /* 0x000e220000000400 */
[----:B------:R-:W-:Y:S02]  /*c2c0*/  PRMT R56, R30, 0x9910, RZ ;  /* 0x000099101e387816 */ /* 0x000fe400000000ff */
[----:B------:R-:W-:Y:S01]  /*c2d0*/  SEL R19, R20, 0x8000, P0 ;  /* 0x0000800014137807 */ /* 0x000fe20000000000 */
[----:B------:R-:W5:Y:S01]  /*c2e0*/  LDS.U16 R31, [R8+0x3c] ;  /* 0x00003c00081f7984 */ /* 0x000f620000000400 */
[----:B------:R-:W-:-:S02]  /*c2f0*/  ISETP.GE.AND P0, PT, R29, RZ, PT ;  /* 0x000000ff1d00720c */ /* 0x000fc40003f06270 */
[----:B------:R-:W-:Y:S01]  /*c300*/  SHF.R.U32.HI R19, RZ, UR10, R19 ;  /* 0x0000000aff137c19 */ /* 0x000fe20008011613 */
[----:B------:R-:W5:Y:S01]  /*c310*/  LDS.U16 R25, [R8+0x3e] ;  /* 0x00003e0008197984 */ /* 0x000f620000000400 */
[----:B------:R-:W-:Y:S02]  /*c320*/  PRMT R62, R34, 0x9910, RZ ;  /* 0x00009910223e7816 */ /* 0x000fe400000000ff */
[----:B------:R-:W-:Y:S01]  /*c330*/  LOP3.LUT R19, R19, UR12, RZ, 0xc0, !PT ;  /* 0x0000000c13137c12 */ /* 0x000fe2000f8ec0ff */
[----:B------:R-:W5:Y:S01]  /*c340*/  LDS.U16 R23, [R8+0x40] ;  /* 0x0000400008177984 */ /* 0x000f620000000400 */
[----:B------:R-:W-:Y:S02]  /*c350*/  PRMT R68, R40, 0x9910, RZ ;  /* 0x0000991028447816 */ /* 0x000fe400000000ff */
[C---:B------:R-:W-:Y:S01]  /*c360*/  LOP3.LUT R27, R19.reuse, 0xffe0, RZ, 0xc0, !PT ;  /* 0x0000ffe0131b7812 */ /* 0x040fe200078ec0ff */
[----:B------:R-:W5:Y:S01]  /*c370*/  LDS.U16 R21, [R8+0x42] ;  /* 0x0000420008157984 */ /* 0x000f620000000400 */
[----:B------:R-:W-:-:S02]  /*c380*/  LOP3.LUT R19, R19, 0x1f, RZ, 0xc, !PT ;  /* 0x0000001f13137812 */ /* 0x000fc400078e0cff */
[----:B------:R-:W-:Y:S01]  /*c390*/  SHF.R.U32.HI R27, RZ, 0x5, R27 ;  /* 0x00000005ff1b7819 */ /* 0x000fe2000001161b */
[----:B------:R-:W5:Y:S01]  /*c3a0*/  LDS.U16 R17, [R8+0x44] ;  /* 0x0000440008117984 */ /* 0x000f620000000400 */
[----:B--2---:R-:W-:Y:S02]  /*c3b0*/  PRMT R69, R48, 0x9910, RZ ;  /* 0x0000991030457816 */ /* 0x004fe400000000ff */
[----:B---3--:R-:W-:Y:S01]  /*c3c0*/  PRMT R74, R60, 0x9910, RZ ;  /* 0x000099103c4a7816 */ /* 0x008fe200000000ff */
[----:B------:R-:W-:Y:S01]  /*c3d0*/  LDS.U16 R7, [R8+0x46] ;  /* 0x0000460008077984 */ /* 0x000fe20000000400 */
[----:B------:R-:W-:Y:S02]  /*c3e0*/  PRMT R76, R66, 0x9910, RZ ;  /* 0x00009910424c7816 */ /* 0x000fe400000000ff */
[----:B------:R-:W-:Y:S01]  /*c3f0*/  PRMT R78, R70, 0x9910, RZ ;  /* 0x00009910464e7816 */ /* 0x000fe200000000ff */
[----:B------:R-:W2:Y:S01]  /*c400*/  LDS.U16 R6, [R8+0x48] ;  /* 0x0000480008067984 */ /* 0x000ea20000000400 */
[----:B------:R-:W-:-:S02]  /*c410*/  PRMT R80, R61, 0x9910, RZ ;  /* 0x000099103d507816 */ /* 0x000fc400000000ff */
[----:B------:R-:W-:Y:S01]  /*c420*/  PRMT R82, R58, 0x9910, RZ ;  /* 0x000099103a527816 */ /* 0x000fe200000000ff */
[----:B------:R-:W3:Y:S01]  /*c430*/  LDS.U16 R5, [R8+0x4a] ;  /* 0x00004a0008057984 */ /* 0x000ee20000000400 */
[----:B------:R-:W-:Y:S02]  /*c440*/  PRMT R86, R57, 0x9910, RZ ;  /* 0x0000991039567816 */ /* 0x000fe400000000ff */
[----:B------:R-:W-:Y:S01]  /*c450*/  PRMT R88, R55, 0x9910, RZ ;  /* 0x0000991037587816 */ /* 0x000fe200000000ff */
[----:B------:R-:W-:Y:S01]  /*c460*/  LDS.U16 R4, [R8+0x4c] ;  /* 0x00004c0008047984 */ /* 0x000fe20000000400 */
[----:B------:R-:W-:Y:S02]  /*c470*/  PRMT R92, R52, 0x9910, RZ ;  /* 0x00009910345c7816 */ /* 0x000fe400000000ff */
[----:B------:R-:W-:Y:S01]  /*c480*/  PRMT R96, R51, 0x9910, RZ ;  /* 0x0000991033607816 */ /* 0x000fe200000000ff */
[----:B------:R-:W-:Y:S01]  /*c490*/  BAR.SYNC.DEFER_BLOCKING 0x0 ;  /* 0x0000000000007b1d */ /* 0x000fe20000010000 */
[----:B------:R-:W-:-:S02]  /*c4a0*/  PRMT R98, R47, 0x9910, RZ ;  /* 0x000099102f627816 */ /* 0x000fc400000000ff */
[----:B------:R-:W-:Y:S02]  /*c4b0*/  PRMT R100, R45, 0x9910, RZ ;  /* 0x000099102d647816 */ /* 0x000fe400000000ff */
[----:B-1----:R-:W-:Y:S02]  /*c4c0*/  PRMT R102, R44, 0x9910, RZ ;  /* 0x000099102c667816 */ /* 0x002fe400000000ff */
[----:B------:R-:W-:Y:S02]  /*c4d0*/  PRMT R104, R42, 0x9910, RZ ;  /* 0x000099102a687816 */ /* 0x000fe400000000ff */
[----:B----4-:R-:W-:Y:S02]  /*c4e0*/  PRMT R110, R36, 0x9910, RZ ;  /* 0x00009910246e7816 */ /* 0x010fe400000000ff */
[----:B0-----:R-:W-:Y:S02]  /*c4f0*/  PRMT R113, R32, 0x9910, RZ ;  /* 0x0000991020717816 */ /* 0x001fe400000000ff */
[----:B-----5:R-:W-:-:S02]  /*c500*/  PRMT R116, R31, 0x9910, RZ ;  /* 0x000099101f747816 */ /* 0x020fc400000000ff */
[----:B------:R-:W-:Y:S02]  /*c510*/  PRMT R117, R25, 0x9910, RZ ;  /* 0x0000991019757816 */ /* 0x000fe400000000ff */
[----:B------:R-:W-:Y:S02]  /*c520*/  PRMT R119, R23, 0x9910, RZ ;  /* 0x0000991017777816 */ /* 0x000fe400000000ff */
[----:B------:R-:W-:Y:S02]  /*c530*/  PRMT R121, R21, 0x9910, RZ ;  /* 0x0000991015797816 */ /* 0x000fe400000000ff */
[----:B------:R-:W-:Y:S01]  /*c540*/  PRMT R123, R17, 0x9910, RZ ;  /* 0x00009910117b7816 */ /* 0x000fe200000000ff */
[----:B------:R-:W-:Y:S04]  /*c550*/  STS [R0], RZ ;  /* 0x000000ff00007388 */ /* 0x000fe80000000800 */
[----:B------:R-:W-:Y:S01]  /*c560*/  STS [R0+0x300], RZ ;  /* 0x000300ff00007388 */ /* 0x000fe20000000800 */
[----:B--2---:R-:W-:-:S03]  /*c570*/  PRMT R127, R6, 0x9910, RZ ;  /* 0x00009910067f7816 */ /* 0x004fc600000000ff */
[----:B------:R-:W-:Y:S01]  /*c580*/  STS [R0+0x600], RZ ;  /* 0x000600ff00007388 */ /* 0x000fe20000000800 */
[----:B---3--:R-:W-:-:S03]  /*c590*/  PRMT R128, R5, 0x9910, RZ ;  /* 0x0000991005807816 */ /* 0x008fc600000000ff */
        /* <DEDUP_REMOVED lines=33> */
[----:B------:R-:W1:Y:S01]  /*c7b0*/  LDS.U16 R93, [R15] ;  /* 0x000000000f5d7984 */ /* 0x000e620000000400 */
[----:B0-----:R-:W-:Y:S01]  /*c7c0*/  IMAD R46, R19, 0x300, R64 ;  /* 0x00000300132e7824 */ /* 0x001fe200078e0240 */
[----:B------:R-:W-:Y:S02]  /*c7d0*/  IADD3 R19, -R27, 0x1, RZ ;  /* 0x000000011b137810 */ /* 0x000fe40007ffe1ff */
[----:B------:R-:W-:Y:S01]  /*c7e0*/  SEL R27, R12, 0xffff, P0 ;  /* 0x0000ffff0c1b7807 */ /* 0x000fe20000000000 */
[----:B------:R-:W-:-:S03]  /*c7f0*/  IMAD R50, R65, 0x4, R46 ;  /* 0x0000000441327824 */ /* 0x000fc600078e022e */
[----:B------:R-:W-:Y:S01]  /*c800*/  LOP3.LUT R22, R27, R22, RZ, 0x3c, !PT ;  /* 0x000000161b167212 */ /* 0x000fe200078e3cff */
[----:B------:R-:W-:-:S03]  /*c810*/  IMAD R19, R19, 0x2, R50 ;  /* 0x0000000213137824 */ /* 0x000fc600078e0232 */
[----:B------:R-:W-:-:S04]  /*c820*/  PRMT R27, R22, 0x9910, RZ ;  /* 0x00009910161b7816 */ /* 0x000fc800000000ff */
[----:B------:R-:W-:-:S04]  /*c830*/  ISETP.NE.AND P0, PT, R27, 0x7fff, PT ;  /* 0x00007fff1b00780c */ /* 0x000fc80003f05270 */
[----:B------:R-:W-:Y:S02]  /*c840*/  SEL R27, R22, 0x8000, P0 ;  /* 0x00008000161b7807 */ /* 0x000fe40000000000 */
[----:B------:R-:W-:Y:S02]  /*c850*/  ISETP.GE.AND P0, PT, R35, RZ, PT ;  /* 0x000000ff2300720c */ /* 0x000fe40003f06270 */
[----:B------:R-:W-:-:S04]  /*c860*/  SHF.R.U32.HI R27, RZ, UR10, R27 ;  /* 0x0000000aff1b7c19 */ /* 0x000fc8000801161b */
[----:B------:R-:W-:-:S04]  /*c870*/  LOP3.LUT R27, R27, UR12, RZ, 0xc0, !PT ;  /* 0x0000000c1b1b7c12 */ /* 0x000fc8000f8ec0ff */
[C---:B------:R-:W-:Y:S02]  /*c880*/  LOP3.LUT R29, R27.reuse, 0xffe0, RZ, 0xc0, !PT ;  /* 0x0000ffe01b1d7812 */ /* 0x040fe400078ec0ff */
[----:B------:R-:W-:Y:S01]  /*c890*/  LOP3.LUT R27, R27, 0x1f, RZ, 0xc, !PT ;  /* 0x0000001f1b1b7812 */ /* 0x000fe200078e0cff */
[----:B-1----:R-:W-:Y:S01]  /*c8a0*/  VIADD R46, R93, 0x1 ;  /* 0x000000015d2e7836 */ /* 0x002fe20000000000 */
[----:B------:R-:W-:-:S04]  /*c8b0*/  SHF.R.U32.HI R29, RZ, 0x5, R29 ;  /* 0x00000005ff1d7819 */ /* 0x000fc8000001161d */
        /* <DEDUP_REMOVED lines=18> */
[----:B------:R0:W-:Y:S01]  /*c9e0*/  STS.U16 [R19], R46 ;  /* 0x0000002e13007388 */ /* 0x0001e20000000400 */
[----:B------:R-:W-:-:S03]  /*c9f0*/  IADD3 R37, -R37, 0x1, RZ ;  /* 0x0000000125257810 */ /* 0x000fc60007ffe1ff */
[----:B------:R-:W1:Y:S01]  /*ca00*/  LDS.U16 R29, [R27] ;  /* 0x000000001b1d7984 */ /* 0x000e620000000400 */
[----:B0-----:R-:W-:Y:S01]  /*ca10*/  IMAD R46, R35, 0x300, R64 ;  /* 0x00000300232e7824 */ /* 0x001fe200078e0240 */
[----:B------:R-:W-:-:S03]  /*ca20*/  SEL R35, R12, 0xffff, P0 ;  /* 0x0000ffff0c237807 */ /* 0x000fc60000000000 */
[----:B------:R-:W-:Y:S01]  /*ca30*/  IMAD R50, R65, 0x4, R46 ;  /* 0x0000000441327824 */ /* 0x000fe200078e022e */
[----:B------:R-:W-:-:S03]  /*ca40*/  LOP3.LUT R26, R35, R26, RZ, 0x3c, !PT ;  /* 0x0000001a231a7212 */ /* 0x000fc600078e3cff */
[----:B------:R-:W-:Y:S01]  /*ca50*/  IMAD R37, R37, 0x2, R50 ;  /* 0x0000000225257824 */ /* 0x000fe200078e0232 */
[----:B------:R-:W-:Y:S02]  /*ca60*/  PRMT R41, R26, 0x9910, RZ ;  /* 0x000099101a297816 */ /* 0x000fe400000000ff */
[----:B------:R-:W-:Y:S02]  /*ca70*/  PRMT R50, R28, 0x9910, RZ ;  /* 0x000099101c327816 */ /* 0x000fe400000000ff */
[----:B------:R-:W-:-:S04]  /*ca80*/  ISETP.NE.AND P0, PT, R41, 0x7fff, PT ;  /* 0x00007fff2900780c */ /* 0x000fc80003f05270 */
[----:B------:R-:W-:Y:S02]  /*ca90*/  SEL R41, R26, 0x8000, P0 ;  /* 0x000080001a297807 */ /* 0x000fe40000000000 */
[----:B------:R-:W-:Y:S02]  /*caa0*/  ISETP.GE.AND P0, PT, R50, RZ, PT ;  /* 0x000000ff3200720c */ /* 0x000fe40003f06270 */
        /* <DEDUP_REMOVED lines=9> */
[----:B0-----:R-:W-:Y:S01]  /*cb40*/  IMAD R46, R41, 0x300, R64 ;  /* 0x00000300292e7824 */ /* 0x001fe200078e0240 */
[----:B------:R-:W-:-:S03]  /*cb50*/  SEL R41, R12, 0xffff, P0 ;  /* 0x0000ffff0c297807 */ /* 0x000fc60000000000 */
[----:B------:R-:W-:Y:S01]  /*cb60*/  IMAD R50, R65, 0x4, R46 ;  /* 0x0000000441327824 */ /* 0x000fe200078e022e */
[----:B------:R-:W-:-:S03]  /*cb70*/  LOP3.LUT R28, R41, R28, RZ, 0x3c, !PT ;  /* 0x0000001c291c7212 */ /* 0x000fc600078e3cff */
[----:B------:R-:W-:Y:S01]  /*cb80*/  IMAD R43, R43, 0x2, R50 ;  /* 0x000000022b2b7824 */ /* 0x000fe200078e0232 */
[----:B------:R-:W-:-:S04]  /*cb90*/  PRMT R50, R28, 0x9910, RZ ;  /* 0x000099101c327816 */ /* 0x000fc800000000ff */
[----:B------:R-:W-:-:S04]  /*cba0*/  ISETP.NE.AND P0, PT, R50, 0x7fff, PT ;  /* 0x00007fff3200780c */ /* 0x000fc80003f05270 */
[----:B------:R-:W-:-:S04]  /*cbb0*/  SEL R50, R28, 0x8000, P0 ;  /* 0x000080001c327807 */ /* 0x000fc80000000000 */
[----:B------:R-:W-:-:S04]  /*cbc0*/  SHF.R.U32.HI R50, RZ, UR10, R50 ;  /* 0x0000000aff327c19 */ /* 0x000fc80008011632 */
[----:B------:R-:W-:-:S04]  /*cbd0*/  LOP3.LUT R50, R50, UR12, RZ, 0xc0, !PT ;  /* 0x0000000c32327c12 */ /* 0x000fc8000f8ec0ff */
[C---:B------:R-:W-:Y:S02]  /*cbe0*/  LOP3.LUT R53, R50.reuse, 0xffe0, RZ, 0xc0, !PT ;  /* 0x0000ffe032357812 */ /* 0x040fe400078ec0ff */
[----:B------:R-:W-:Y:S01]  /*cbf0*/  LOP3.LUT R59, R50, 0x1f, RZ, 0xc, !PT ;  /* 0x0000001f323b7812 */ /* 0x000fe200078e0cff */
[----:B------:R-:W-:Y:S01]  /*cc00*/  IMAD.MOV.U32 R50, RZ, RZ, R56 ;  /* 0x000000ffff327224 */ /* 0x000fe200078e0038 */
[----:B------:R-:W-:Y:S01]  /*cc10*/  SHF.R.U32.HI R53, RZ, 0x5, R53 ;  /* 0x00000005ff357819 */ /* 0x000fe20000011635 */
[----:B-1----:R-:W-:-:S03]  /*cc20*/  VIADD R46, R35, 0x1 ;  /* 0x00000001232e7836 */ /* 0x002fc60000000000 */
[----:B------:R-:W-:Y:S02]  /*cc30*/  ISETP.GE.AND P0, PT, R50, RZ, PT ;  /* 0x000000ff3200720c */ /* 0x000fe40003f06270 */
[----:B------:R0:W-:Y:S01]  /*cc40*/  STS.U16 [R37], R46 ;  /* 0x0000002e25007388 */ /* 0x0001e20000000400 */
[----:B------:R-:W-:Y:S02]  /*cc50*/  IADD3 R50, -R53, 0x1, RZ ;  /* 0x0000000135327810 */ /* 0x000fe40007ffe1ff */
[----:B------:R-:W-:Y:S01]  /*cc60*/  SEL R53, R12, 0xffff, P0 ;  /* 0x0000ffff0c357807 */ /* 0x000fe20000000000 */
[----:B------:R-:W1:Y:S03]  /*cc70*/  LDS.U16 R41, [R43] ;  /* 0x000000002b297984 */ /* 0x000e660000000400 */
[----:B------:R-:W-:Y:S01]  /*cc80*/  LOP3.LUT R30, R53, R30, RZ, 0x3c, !PT ;  /* 0x0000001e351e7212 */ /* 0x000fe200078e3cff */
[----:B0-----:R-:W-:-:S03]  /*cc90*/  IMAD R46, R59, 0x300, R64 ;  /* 0x000003003b2e7824 */ /* 0x001fc600078e0240 */
[----:B------:R-:W-:Y:S01]  /*cca0*/  PRMT R53, R30, 0x9910, RZ ;  /* 0x000099101e357816 */ /* 0x000fe200000000ff */
[----:B------:R-:W-:-:S03]  /*ccb0*/  IMAD R59, R65, 0x4, R46 ;  /* 0x00000004413b7824 */ /* 0x000fc600078e022e */
[----:B------:R-:W-:Y:S01]  /*ccc0*/  ISETP.NE.AND P0, PT, R53, 0x7fff, PT ;  /* 0x00007fff3500780c */ /* 0x000fe20003f05270 */
[----:B------:R-:W-:-:S03]  /*ccd0*/  IMAD R50, R50, 0x2, R59 ;  /* 0x0000000232327824 */ /* 0x000fc600078e023b */
[----:B------:R-:W-:-:S04]  /*cce0*/  SEL R53, R30, 0x8000, P0 ;  /* 0x000080001e357807 */ /* 0x000fc80000000000 */
[----:B------:R-:W-:-:S04]  /*ccf0*/  SHF.R.U32.HI R53, RZ, UR10, R53 ;  /* 0x0000000aff357c19 */ /* 0x000fc80008011635 */
[----:B------:R-:W-:-:S04]  /*cd00*/  LOP3.LUT R53, R53, UR12, RZ, 0xc0, !PT ;  /* 0x0000000c35357c12 */ /* 0x000fc8000f8ec0ff */
[C---:B------:R-:W-:Y:S02]  /*cd10*/  LOP3.LUT R59, R53.reuse, 0xffe0, RZ, 0xc0, !PT ;  /* 0x0000ffe0353b7812 */ /* 0x040fe400078ec0ff */
[----:B------:R-:W-:Y:S02]  /*cd20*/  LOP3.LUT R53, R53, 0x1f, RZ, 0xc, !PT ;  /* 0x0000001f35357812 */ /* 0x000fe400078e0cff */
[----:B------:R-:W-:Y:S01]  /*cd30*/  SHF.R.U32.HI R59, RZ, 0x5, R59 ;  /* 0x00000005ff3b7819 */ /* 0x000fe2000001163b */
[----:B-1----:R-:W-:-:S05]  /*cd40*/  VIADD R56, R41, 0x1 ;  /* 0x0000000129387836 */ /* 0x002fca0000000000 */
[----:B------:R0:W-:Y:S04]  /*cd50*/  STS.U16 [R43], R56 ;  /* 0x000000382b007388 */ /* 0x0001e80000000400 */
[----:B------:R-:W1:Y:S01]  /*cd60*/  LDS.U16 R46, [R50] ;  /* 0x00000000322e7984 */ /* 0x000e620000000400 */
[----:B0-----:R-:W-:Y:S02]  /*cd70*/  IMAD.MOV.U32 R56, RZ, RZ, R62 ;  /* 0x000000ffff387224 */ /* 0x001fe400078e003e */
[----:B------:R-:W-:-:S03]  /*cd80*/  IMAD R62, R53, 0x300, R64 ;  /* 0x00000300353e7824 */ /* 0x000fc600078e0240 */
[----:B------:R-:W-:Y:S01]  /*cd90*/  ISETP.GE.AND P0, PT, R56, RZ, PT ;  /* 0x000000ff3800720c */ /* 0x000fe20003f06270 */
[----:B------:R-:W-:Y:S01]  /*cda0*/  IMAD R63, R65, 0x4, R62 ;  /* 0x00000004413f7824 */ /* 0x000fe200078e023e */
[----:B------:R-:W-:Y:S02]  /*cdb0*/  IADD3 R56, -R59, 0x1, RZ ;  /* 0x000000013b387810 */ /* 0x000fe40007ffe1ff */
[----:B------:R-:W-:-:S03]  /*cdc0*/  SEL R53, R12, 0xffff, P0 ;  /* 0x0000ffff0c357807 */ /* 0x000fc60000000000 */
[----:B------:R-:W-:Y:S01]  /*cdd0*/  IMAD R56, R56, 0x2, R63 ;  /* 0x0000000238387824 */ /* 0x000fe200078e023f */
[----:B------:R-:W-:-:S04]  /*cde0*/  LOP3.LUT R34, R53, R34, RZ, 0x3c, !PT ;  /* 0x0000002235227212 */ /* 0x000fc800078e3cff */
[----:B------:R-:W-:-:S04]  /*cdf0*/  PRMT R62, R34, 0x9910, RZ ;  /* 0x00009910223e7816 */ /* 0x000fc800000000ff */
[----:B------:R-:W-:-:S04]  /*ce00*/  ISETP.NE.AND P0, PT, R62, 0x7fff, PT ;  /* 0x00007fff3e00780c */ /* 0x000fc80003f05270 */
[----:B------:R-:W-:-:S04]  /*ce10*/  SEL R62, R34, 0x8000, P0 ;  /* 0x00008000223e7807 */ /* 0x000fc80000000000 */
[----:B------:R-:W-:-:S04]  /*ce20*/  SHF.R.U32.HI R62, RZ, UR10, R62 ;  /* 0x0000000aff3e7c19 */ /* 0x000fc8000801163e */
[----:B------:R-:W-:Y:S01]  /*ce30*/  LOP3.LUT R62, R62, UR12, RZ, 0xc0, !PT ;  /* 0x0000000c3e3e7c12 */ /* 0x000fe2000f8ec0ff */
[----:B-1----:R-:W-:-:S03]  /*ce40*/  VIADD R59, R46, 0x1 ;  /* 0x000000012e3b7836 */ /* 0x002fc60000000000 */
[C---:B------:R-:W-:Y:S02]  /*ce50*/  LOP3.LUT R63, R62.reuse, 0xffe0, RZ, 0xc0, !PT ;  /* 0x0000ffe03e3f7812 */ /* 0x040fe400078ec0ff */
[----:B------:R0:W-:Y:S01]  /*ce60*/  STS.U16 [R50], R59 ;  /* 0x0000003b32007388 */ /* 0x0001e20000000400 */
[----:B------:R-:W-:Y:S02]  /*ce70*/  LOP3.LUT R67, R62, 0x1f, RZ, 0xc, !PT ;  /* 0x0000001f3e437812 */ /* 0x000fe400078e0cff */
[----:B------:R-:W-:Y:S01]  /*ce80*/  SHF.R.U32.HI R63, RZ, 0x5, R63 ;  /* 0x00000005ff3f7819 */ /* 0x000fe2000001163f */
[----:B------:R-:W1:Y:S03]  /*ce90*/  LDS.U16 R53, [R56] ;  /* 0x0000000038357984 */ /* 0x000e660000000400 */
[----:B------:R-:W-:Y:S01]  /*cea0*/  IADD3 R62, -R63, 0x1, RZ ;  /* 0x000000013f3e7810 */ /* 0x000fe20007ffe1ff */
[----:B0-----:R-:W-:-:S02]  /*ceb0*/  IMAD.MOV.U32 R59, RZ, RZ, R68 ;  /* 0x000000ffff3b7224 */ /* 0x001fc400078e0044 */
[----:B------:R-:W-:-:S03]  /*cec0*/  IMAD R68, R67, 0x300, R64 ;  /* 0x0000030043447824 */ /* 0x000fc600078e0240 */
[----:B------:R-:W-:Y:S01]  /*ced0*/  ISETP.GE.AND P0, PT, R59, RZ, PT ;  /* 0x000000ff3b00720c */ /* 0x000fe20003f06270 */
[----:B------:R-:W-:-:S03]  /*cee0*/  IMAD R67, R65, 0x4, R68 ;  /* 0x0000000441437824 */ /* 0x000fc600078e0244 */
[----:B------:R-:W-:Y:S01]  /*cef0*/  SEL R59, R12, 0xffff, P0 ;  /* 0x0000ffff0c3b7807 */ /* 0x000fe20000000000 */
[----:B------:R-:W-:-:S03]  /*cf00*/  IMAD R62, R62, 0x2, R67 ;  /* 0x000000023e3e7824 */ /* 0x000fc600078e0243 */
        /* <DEDUP_REMOVED lines=13> */
[----:B------:R-:W-:Y:S01]  /*cfe0*/  IADD3 R67, -R68, 0x1, RZ ;  /* 0x0000000144437810 */ /* 0x000fe20007ffe1ff */
[----:B0-----:R-:W-:-:S02]  /*cff0*/  IMAD.MOV.U32 R63, RZ, RZ, R69 ;  /* 0x000000ffff3f7224 */ /* 0x001fc400078e0045 */
[----:B------:R-:W-:-:S03]  /*d000*/  IMAD R72, R65, 0x4, R72 ;  /* 0x0000000441487824 */ /* 0x000fc600078e0248 */
[----:B------:R-:W-:Y:S01]  /*d010*/  ISETP.GE.AND P0, PT, R63, RZ, PT ;  /* 0x000000ff3f00720c */ /* 0x000fe20003f06270 */
[----:B------:R-:W-:Y:S01]  /*d020*/  IMAD R67, R67, 0x2, R72 ;  /* 0x0000000243437824 */ /* 0x000fe200078e0248 */
[----:B------:R-:W-:Y:S02]  /*d030*/  PRMT R72, R54, 0x9910, RZ ;  /* 0x0000991036487816 */ /* 0x000fe400000000ff */
[----:B------:R-:W-:-:S04]  /*d040*/  SEL R63, R12, 0xffff, P0 ;  /* 0x0000ffff0c3f7807 */ /* 0x000fc80000000000 */
        /* <DEDUP_REMOVED lines=12> */
[----:B------:R-:W-:Y:S02]  /*d110*/  IMAD R68, R73, 0x300, R64 ;  /* 0x0000030049447824 */ /* 0x000fe400078e0240 */
[----:B0-----:R-:W-:-:S02]  /*d120*/  IMAD.MOV.U32 R69, RZ, RZ, R72 ;  /* 0x000000ffff457224 */ /* 0x001fc400078e0048 */
[----:B------:R-:W-:-:S03]  /*d130*/  IMAD R68, R65, 0x4, R68 ;  /* 0x0000000441447824 */ /* 0x000fc600078e0244 */
[----:B------:R-:W-:Y:S02]  /*d140*/  ISETP.GE.AND P0, PT, R69, RZ, PT ;  /* 0x000000ff4500720c */ /* 0x000fe40003f06270 */
[----:B------:R-:W-:Y:S02]  /*d150*/  IADD3 R69, -R71, 0x1, RZ ;  /* 0x0000000147457810 */ /* 0x000fe40007ffe1ff */
[----:B------:R-:W-:-:S03]  /*d160*/  SEL R71, R12, 0xffff, P0 ;  /* 0x0000ffff0c477807 */ /* 0x000fc60000000000 */
[----:B------:R-:W-:Y:S01]  /*d170*/  IMAD R69, R69, 0x2, R68 ;  /* 0x0000000245457824 */ /* 0x000fe200078e0244 */
        /* <DEDUP_REMOVED lines=67> */
[----:B------:R-:W-:Y:S02]  /*d5b0*/  IADD3 R79, -R79, 0x1, RZ ;  /* 0x000000014f4f7810 */ /* 0x000fe40007ffe1ff */
[----:B------:R0:W-:Y:S01]  /*d5c0*/  STS.U16 [R75], R72 ;  /* 0x000000484b007388 */ /* 0x0001e20000000400 */
[----:B------:R-:W-:-:S03]  /*d5d0*/  ISETP.GE.AND P0, PT, R78, RZ, PT ;  /* 0x000000ff4e00720c */ /* 0x000fc60003f06270 */
[----:B------:R-:W1:Y:S01]  /*d5e0*/  LDS.U16 R76, [R77] ;  /* 0x000000004d4c7984 */ /* 0x000e620000000400 */
[----:B0-----:R-:W-:-:S04]  /*d5f0*/  IMAD R72, R81, 0x300, R64 ;  /* 0x0000030051487824 */ /* 0x001fc800078e0240 */
[----:B------:R-:W-:Y:S01]  /*d600*/  IMAD R80, R65, 0x4, R72 ;  /* 0x0000000441507824 */ /* 0x000fe200078e0248 */
[----:B------:R-:W-:-:S03]  /*d610*/  SEL R72, R12, 0xffff, P0 ;  /* 0x0000ffff0c487807 */ /* 0x000fc60000000000 */
[----:B------:R-:W-:Y:S01]  /*d620*/  IMAD R79, R79, 0x2, R80 ;  /* 0x000000024f4f7824 */ /* 0x000fe200078e0250 */
[----:B------:R-:W-:-:S04]  /*d630*/  LOP3.LUT R72, R72, R61, RZ, 0x3c, !PT ;  /* 0x0000003d48487212 */ /* 0x000fc800078e3cff */
[----:B------:R-:W-:-:S04]  /*d640*/  PRMT R80, R72, 0x9910, RZ ;  /* 0x0000991048507816 */ /* 0x000fc800000000ff */
[----:B------:R-:W-:-:S04]  /*d650*/  ISETP.NE.AND P0, PT, R80, 0x7fff, PT ;  /* 0x00007fff5000780c */ /* 0x000fc80003f05270 */
[----:B------:R-:W-:-:S04]  /*d660*/  SEL R80, R72, 0x8000, P0 ;  /* 0x0000800048507807 */ /* 0x000fc80000000000 */
[----:B------:R-:W-:-:S04]  /*d670*/  SHF.R.U32.HI R80, RZ, UR10, R80 ;  /* 0x0000000aff507c19 */ /* 0x000fc80008011650 */
[----:B------:R-:W-:-:S04]  /*d680*/  LOP3.LUT R80, R80, UR12, RZ, 0xc0, !PT ;  /* 0x0000000c50507c12 */ /* 0x000fc8000f8ec0ff */
[----:B------:R-:W-:Y:S01]  /*d690*/  LOP3.LUT R81, R80, 0xffe0, RZ, 0xc0, !PT ;  /* 0x0000ffe050517812 */ /* 0x000fe200078ec0ff */
[----:B-1----:R-:W-:Y:S01]  /*d6a0*/  VIADD R78, R76, 0x1 ;  /* 0x000000014c4e7836 */ /* 0x002fe20000000000 */
[----:B------:R-:W-:Y:S01]  /*d6b0*/  LOP3.LUT R83, R80, 0x1f, RZ, 0xc, !PT ;  /* 0x0000001f50537812 */ /* 0x000fe200078e0cff */
[----:B------:R-:W-:Y:S01]  /*d6c0*/  IMAD.MOV.U32 R80, RZ, RZ, R82 ;  /* 0x000000ffff507224 */ /* 0x000fe200078e0052 */
[----:B------:R-:W-:Y:S02]  /*d6d0*/  SHF.R.U32.HI R81, RZ, 0x5, R81 ;  /* 0x00000005ff517819 */ /* 0x000fe40000011651 */
[----:B------:R0:W-:Y:S02]  /*d6e0*/  STS.U16 [R77], R78 ;  /* 0x0000004e4d007388 */ /* 0x0001e40000000400 */
[----:B------:R-:W-:Y:S02]  /*d6f0*/  ISETP.GE.AND P0, PT, R80, RZ, PT ;  /* 0x000000ff5000720c */ /* 0x000fe40003f06270 */
[----:B------:R-:W1:Y:S01]  /*d700*/  LDS.U16 R61, [R79] ;  /* 0x000000004f3d7984 */ /* 0x000e620000000400 */
[----:B------:R-:W-:-:S02]  /*d710*/  IADD3 R82, -R81, 0x1, RZ ;  /* 0x0000000151527810 */ /* 0x000fc40007ffe1ff */
[----:B------:R-:W-:Y:S01]  /*d720*/  SEL R81, R12, 0xffff, P0 ;  /* 0x0000ffff0c517807 */ /* 0x000fe20000000000 */
[----:B0-----:R-:W-:-:S03]  /*d730*/  IMAD R78, R83, 0x300, R64 ;  /* 0x00000300534e7824 */ /* 0x001fc600078e0240 */
[----:B------:R-:W-:Y:S01]  /*d740*/  LOP3.LUT R58, R81, R58, RZ, 0x3c, !PT ;  /* 0x0000003a513a7212 */ /* 0x000fe200078e3cff */
[----:B------:R-:W-:-:S03]  /*d750*/  IMAD R83, R65, 0x4, R78 ;  /* 0x0000000441537824 */ /* 0x000fc600078e024e */
[----:B------:R-:W-:Y:S01]  /*d760*/  PRMT R80, R58, 0x9910, RZ ;  /* 0x000099103a507816 */ /* 0x000fe200000000ff */
[----:B------:R-:W-:-:S03]  /*d770*/  IMAD R82, R82, 0x2, R83 ;  /* 0x0000000252527824 */ /* 0x000fc600078e0253 */
[----:B------:R-:W-:-:S04]  /*d780*/  ISETP.NE.AND P0, PT, R80, 0x7fff, PT ;  /* 0x00007fff5000780c */ /* 0x000fc80003f05270 */
[----:B------:R-:W-:-:S04]  /*d790*/  SEL R80, R58, 0x8000, P0 ;  /* 0x000080003a507807 */ /* 0x000fc80000000000 */
[----:B------:R-:W-:-:S04]  /*d7a0*/  SHF.R.U32.HI R80, RZ, UR10, R80 ;  /* 0x0000000aff507c19 */ /* 0x000fc80008011650 */
[----:B------:R-:W-:-:S04]  /*d7b0*/  LOP3.LUT R80, R80, UR12, RZ, 0xc0, !PT ;  /* 0x0000000c50507c12 */ /* 0x000fc8000f8ec0ff */
[C---:B------:R-:W-:Y:S02]  /*d7c0*/  LOP3.LUT R83, R80.reuse, 0xffe0, RZ, 0xc0, !PT ;  /* 0x0000ffe050537812 */ /* 0x040fe400078ec0ff */
[----:B------:R-:W-:Y:S01]  /*d7d0*/  LOP3.LUT R87, R80, 0x1f, RZ, 0xc, !PT ;  /* 0x0000001f50577812 */ /* 0x000fe200078e0cff */
[----:B------:R-:W-:Y:S01]  /*d7e0*/  IMAD.MOV.U32 R80, RZ, RZ, R86 ;  /* 0x000000ffff507224 */ /* 0x000fe200078e0056 */
[----:B------:R-:W-:-:S04]  /*d7f0*/  SHF.R.U32.HI R83, RZ, 0x5, R83 ;  /* 0x00000005ff537819 */ /* 0x000fc80000011653 */
[----:B------:R-:W-:Y:S01]  /*d800*/  ISETP.GE.AND P0, PT, R80, RZ, PT ;  /* 0x000000ff5000720c */ /* 0x000fe20003f06270 */
[----:B-1----:R-:W-:Y:S01]  /*d810*/  VIADD R78, R61, 0x1 ;  /* 0x000000013d4e7836 */ /* 0x002fe20000000000 */
[----:B------:R-:W-:-:S04]  /*d820*/  IADD3 R83, -R83, 0x1, RZ ;  /* 0x0000000153537810 */ /* 0x000fc80007ffe1ff */
[----:B------:R0:W-:Y:S04]  /*d830*/  STS.U16 [R79], R78 ;  /* 0x0000004e4f007388 */ /* 0x0001e80000000400 */
        /* <DEDUP_REMOVED lines=11> */
[C---:B------:R-:W-:Y:S01]  /*d8f0*/  LOP3.LUT R86, R80.reuse, 0xffe0, RZ, 0xc0, !PT ;  /* 0x0000ffe050567812 */ /* 0x040fe200078ec0ff */
[----:B-1----:R-:W-:Y:S01]  /*d900*/  VIADD R87, R81, 0x1 ;  /* 0x0000000151577836 */ /* 0x002fe20000000000 */
[----:B------:R-:W-:Y:S02]  /*d910*/  LOP3.LUT R89, R80, 0x1f, RZ, 0xc, !PT ;  /* 0x0000001f50597812 */ /* 0x000fe400078e0cff */
[----:B------:R-:W-:Y:S02]  /*d920*/  SHF.R.U32.HI R86, RZ, 0x5, R86 ;  /* 0x00000005ff567819 */ /* 0x000fe40000011656 */
[----:B------:R0:W-:Y:S01]  /*d930*/  STS.U16 [R82], R87 ;  /* 0x0000005752007388 */ /* 0x0001e20000000400 */
[----:B------:R-:W-:-:S03]  /*d940*/  IMAD R80, R89, 0x300, R64 ;  /* 0x0000030059507824 */ /* 0x000fc600078e0240 */
[----:B------:R-:W1:Y:S01]  /*d950*/  LDS.U16 R57, [R83] ;  /* 0x0000000053397984 */ /* 0x000e620000000400 */
[----:B0-----:R-:W-:Y:S02]  /*d960*/  IMAD.MOV.U32 R87, RZ, RZ, R88 ;  /* 0x000000ffff577224 */ /* 0x001fe400078e0058 */
        /* <DEDUP_REMOVED lines=14> */
[----:B------:R-:W-:Y:S01]  /*da50*/  LOP3.LUT R97, R88, 0x1f, RZ, 0xc, !PT ;  /* 0x0000001f58617812 */ /* 0x000fe200078e0cff */
[----:B------:R-:W-:Y:S01]  /*da60*/  IMAD.MOV.U32 R88, RZ, RZ, R92 ;  /* 0x000000ffff587224 */ /* 0x000fe200078e005c */
[----:B------:R-:W-:Y:S01]  /*da70*/  SHF.R.U32.HI R89, RZ, 0x5, R89 ;  /* 0x00000005ff597819 */ /* 0x000fe20000011659 */
[----:B------:R-:W1:Y:S03]  /*da80*/  LDS.U16 R55, [R87] ;  /* 0x0000000057377984 */ /* 0x000e660000000400 */
[----:B------:R-:W-:Y:S02]  /*da90*/  IADD3 R94, -R89, 0x1, RZ ;  /* 0x00000001595e7810 */ /* 0x000fe40007ffe1ff */
[----:B------:R-:W-:Y:S01]  /*daa0*/  ISETP.GE.AND P0, PT, R88, RZ, PT ;  /* 0x000000ff5800720c */ /* 0x000fe20003f06270 */
[----:B0-----:R-:W-:-:S03]  /*dab0*/  IMAD R86, R97, 0x300, R64 ;  /* 0x0000030061567824 */ /* 0x001fc600078e0240 */
        /* <DEDUP_REMOVED lines=29> */
[----:B------:R-:W-:Y:S02]  /*dc90*/  LOP3.LUT R99, R88, 0x1f, RZ, 0xc, !PT ;  /* 0x0000001f58637812 */ /* 0x000fe400078e0cff */
[----:B------:R-:W-:Y:S02]  /*dca0*/  SHF.R.U32.HI R92, RZ, 0x5, R92 ;  /* 0x00000005ff5c7819 */ /* 0x000fe4000001165c */
[----:B------:R0:W-:Y:S01]  /*dcb0*/  STS.U16 [R94], R97 ;  /* 0x000000615e007388 */ /* 0x0001e20000000400 */
[----:B------:R-:W-:Y:S01]  /*dcc0*/  IMAD R88, R99, 0x300, R64 ;  /* 0x0000030063587824 */ /* 0x000fe200078e0240 */
[----:B------:R-:W-:Y:S02]  /*dcd0*/  IADD3 R92, -R92, 0x1, RZ ;  /* 0x000000015c5c7810 */ /* 0x000fe40007ffe1ff */
[----:B------:R-:W1:Y:S01]  /*dce0*/  LDS.U16 R89, [R96] ;  /* 0x0000000060597984 */ /* 0x000e620000000400 */
[----:B0-----:R-:W-:-:S05]  /*dcf0*/  IMAD.MOV.U32 R97, RZ, RZ, R98 ;  /* 0x000000ffff617224 */ /* 0x001fca00078e0062 */
        /* <DEDUP_REMOVED lines=17> */
[----:B0-----:R-:W-:Y:S01]  /*de10*/  IMAD.MOV.U32 R99, RZ, RZ, R100 ;  /* 0x000000ffff637224 */ /* 0x001fe200078e0064 */
[----:B------:R-:W-:-:S04]  /*de20*/  IADD3 R100, -R98, 0x1, RZ ;  /* 0x0000000162647810 */ /* 0x000fc80007ffe1ff */
[----:B------:R-:W-:Y:S01]  /*de30*/  ISETP.GE.AND P0, PT, R99, RZ, PT ;  /* 0x000000ff6300720c */ /* 0x000fe20003f06270 */
[----:B------:R-:W-:-:S03]  /*de40*/  IMAD R99, R65, 0x4, R92 ;  /* 0x0000000441637824 */ /* 0x000fc600078e025c */
[----:B------:R-:W-:Y:S01]  /*de50*/  SEL R92, R12, 0xffff, P0 ;  /* 0x0000ffff0c5c7807 */ /* 0x000fe20000000000 */
[----:B------:R-:W-:-:S03]  /*de60*/  IMAD R100, R100, 0x2, R99 ;  /* 0x0000000264647824 */ /* 0x000fc600078e0263 */
        /* <DEDUP_REMOVED lines=27> */
[----:B-1----:R-:W-:Y:S02]  /*e020*/  VIADD R101, R45, 0x1 ;  /* 0x000000012d657836 */ /* 0x002fe40000000000 */
[----:B------:R-:W-:-:S03]  /*e030*/  IMAD R106, R99, 0x300, R64 ;  /* 0x00000300636a7824 */ /* 0x000fc600078e0240 */
[----:B------:R0:W-:Y:S04]  /*e040*/  STS.U16 [R100], R101 ;  /* 0x0000006564007388 */ /* 0x0001e80000000400 */
[----:B------:R-:W1:Y:S01]  /*e050*/  LDS.U16 R98, [R102] ;  /* 0x0000000066627984 */ /* 0x000e620000000400 */
[----:B0-----:R-:W-:Y:S01]  /*e060*/  IMAD.MOV.U32 R101, RZ, RZ, R104 ;  /* 0x000000ffff657224 */ /* 0x001fe200078e0068 */
[----:B------:R-:W-:-:S04]  /*e070*/  IADD3 R104, -R103, 0x1, RZ ;  /* 0x0000000167687810 */ /* 0x000fc80007ffe1ff */
[----:B------:R-:W-:Y:S01]  /*e080*/  ISETP.GE.AND P0, PT, R101, RZ, PT ;  /* 0x000000ff6500720c */ /* 0x000fe20003f06270 */
[----:B------:R-:W-:Y:S01]  /*e090*/  IMAD R101, R65, 0x4, R106 ;  /* 0x0000000441657824 */ /* 0x000fe200078e026a */
[----:B------:R-:W-:Y:S02]  /*e0a0*/  PRMT R106, R39, 0x9910, RZ ;  /* 0x00009910276a7816 */ /* 0x000fe400000000ff */
        /* <DEDUP_REMOVED lines=20> */
[----:B------:R-:W-:Y:S01]  /*e1f0*/  IMAD R107, R107, 0x2, R108 ;  /* 0x000000026b6b7824 */ /* 0x000fe200078e026c */
[----:B------:R-:W-:Y:S02]  /*e200*/  PRMT R108, R38, 0x9910, RZ ;  /* 0x00009910266c7816 */ /* 0x000fe400000000ff */
        /* <DEDUP_REMOVED lines=11> */
[----:B------:R-:W1:Y:S01]  /*e2c0*/  LDS.U16 R103, [R107] ;  /* 0x000000006b677984 */ /* 0x000e620000000400 */
[----:B0-----:R-:W-:Y:S02]  /*e2d0*/  IMAD.MOV.U32 R105, RZ, RZ, R108 ;  /* 0x000000ffff697224 */ /* 0x001fe400078e006c */
[----:B------:R-:W-:Y:S01]  /*e2e0*/  IMAD R108, R39, 0x300, R64 ;  /* 0x00000300276c7824 */ /* 0x000fe200078e0240 */
[----:B------:R-:W-:-:S02]  /*e2f0*/  IADD3 R39, -R106, 0x1, RZ ;  /* 0x000000016a277810 */ /* 0x000fc40007ffe1ff */
        /* <DEDUP_REMOVED lines=23> */
[----:B------:R-:W-:Y:S01]  /*e470*/  IMAD R112, R112, 0x2, R111 ;  /* 0x0000000270707824 */ /* 0x000fe200078e026f */
[----:B------:R-:W-:Y:S02]  /*e480*/  PRMT R111, R33, 0x9910, RZ ;  /* 0x00009910216f7816 */ /* 0x000fe400000000ff */
        /* <DEDUP_REMOVED lines=28> */
[----:B------:R-:W-:Y:S01]  /*e650*/  IMAD R114, R33, 0x300, R64 ;  /* 0x0000030021727824 */ /* 0x000fe200078e0240 */
[----:B------:R-:W-:Y:S02]  /*e660*/  IADD3 R33, -R110, 0x1, RZ ;  /* 0x000000016e217810 */ /* 0x000fe40007ffe1ff */
[----:B------:R-:W1:Y:S01]  /*e670*/  LDS.U16 R109, [R115] ;  /* 0x00000000736d7984 */ /* 0x000e620000000400 */
[----:B------:R-:W-:-:S04]  /*e680*/  IMAD R114, R65, 0x4, R114 ;  /* 0x0000000441727824 */ /* 0x000fc800078e0272 */
[----:B------:R-:W-:Y:S02]  /*e690*/  IMAD R33, R33, 0x2, R114 ;  /* 0x0000000221217824 */ /* 0x000fe400078e0272 */
[----:B0-----:R-:W-:-:S05]  /*e6a0*/  IMAD.MOV.U32 R111, RZ, RZ, R113 ;  /* 0x000000ffff6f7224 */ /* 0x001fca00078e0071 */
[----:B------:R-:W-:-:S04]  /*e6b0*/  ISETP.GE.AND P0, PT, R111, RZ, PT ;  /* 0x000000ff6f00720c */ /* 0x000fc80003f06270 */
[----:B------:R-:W-:-:S04]  /*e6c0*/  SEL R111, R12, 0xffff, P0 ;  /* 0x0000ffff0c6f7807 */ /* 0x000fc80000000000 */
[----:B------:R-:W-:-:S04]  /*e6d0*/  LOP3.LUT R32, R111, R32, RZ, 0x3c, !PT ;  /* 0x000000206f207212 */ /* 0x000fc800078e3cff */
[----:B------:R-:W-:-:S04]  /*e6e0*/  PRMT R113, R32, 0x9910, RZ ;  /* 0x0000991020717816 */ /* 0x000fc800000000ff */
[----:B------:R-:W-:-:S04]  /*e6f0*/  ISETP.NE.AND P0, PT, R113, 0x7fff, PT ;  /* 0x00007fff7100780c */ /* 0x000fc80003f05270 */
[----:B------:R-:W-:Y:S02]  /*e700*/  SEL R113, R32, 0x8000, P0 ;  /* 0x0000800020717807 */ /* 0x000fe40000000000 */
[----:B------:R-:W-:Y:S02]  /*e710*/  ISETP.GE.AND P0, PT, R116, RZ, PT ;  /* 0x000000ff7400720c */ /* 0x000fe40003f06270 */
[----:B------:R-:W-:Y:S01]  /*e720*/  SHF.R.U32.HI R113, RZ, UR10, R113 ;  /* 0x0000000aff717c19 */ /* 0x000fe20008011671 */
[----:B-1----:R-:W-:-:S03]  /*e730*/  VIADD R110, R109, 0x1 ;  /* 0x000000016d6e7836 */ /* 0x002fc60000000000 */
[----:B------:R-:W-:Y:S02]  /*e740*/  LOP3.LUT R113, R113, UR12, RZ, 0xc0, !PT ;  /* 0x0000000c71717c12 */ /* 0x000fe4000f8ec0ff */
[----:B------:R0:W-:Y:S02]  /*e750*/  STS.U16 [R115], R110 ;  /* 0x0000006e73007388 */ /* 0x0001e40000000400 */
[C---:B------:R-:W-:Y:S02]  /*e760*/  LOP3.LUT R114, R113.reuse, 0xffe0, RZ, 0xc0, !PT ;  /* 0x0000ffe071727812 */ /* 0x040fe400078ec0ff */
[----:B------:R-:W-:Y:S01]  /*e770*/  LOP3.LUT R113, R113, 0x1f, RZ, 0xc, !PT ;  /* 0x0000001f71717812 */ /* 0x000fe200078e0cff */
[----:B------:R-:W1:Y:S01]  /*e780*/  LDS.U16 R111, [R33] ;  /* 0x00000000216f7984 */ /* 0x000e620000000400 */
[----:B------:R-:W-:-:S04]  /*e790*/  SHF.R.U32.HI R114, RZ, 0x5, R114 ;  /* 0x00000005ff727819 */ /* 0x000fc80000011672 */
[----:B------:R-:W-:Y:S01]  /*e7a0*/  IADD3 R114, -R114, 0x1, RZ ;  /* 0x0000000172727810 */ /* 0x000fe20007ffe1ff */
[----:B0-----:R-:W-:-:S04]  /*e7b0*/  IMAD R110, R113, 0x300, R64 ;  /* 0x00000300716e7824 */ /* 0x001fc800078e0240 */
[----:B------:R-:W-:Y:S01]  /*e7c0*/  IMAD R113, R65, 0x4, R110 ;  /* 0x0000000441717824 */ /* 0x000fe200078e026e */
        /* <DEDUP_REMOVED lines=8> */
[----:B------:R-:W-:-:S04]  /*e850*/  LOP3.LUT R31, R31, UR12, RZ, 0xc0, !PT ;  /* 0x0000000c1f1f7c12 */ /* 0x000fc8000f8ec0ff */
[----:B------:R-:W-:Y:S01]  /*e860*/  LOP3.LUT R113, R31, 0xffe0, RZ, 0xc0, !PT ;  /* 0x0000ffe01f717812 */ /* 0x000fe200078ec0ff */
[----:B-1----:R-:W-:Y:S01]  /*e870*/  VIADD R116, R111, 0x1 ;  /* 0x000000016f747836 */ /* 0x002fe20000000000 */
[----:B------:R-:W-:Y:S02]  /*e880*/  LOP3.LUT R31, R31, 0x1f, RZ, 0xc, !PT ;  /* 0x0000001f1f1f7812 */ /* 0x000fe400078e0cff */
[----:B------:R-:W-:Y:S02]  /*e890*/  SHF.R.U32.HI R113, RZ, 0x5, R113 ;  /* 0x00000005ff717819 */ /* 0x000fe40000011671 */
[----:B------:R0:W-:Y:S04]  /*e8a0*/  STS.U16 [R33], R116 ;  /* 0x0000007421007388 */ /* 0x0001e80000000400 */
[----:B------:R-:W1:Y:S01]  /*e8b0*/  LDS.U16 R114, [R120] ;  /* 0x0000000078727984 */ /* 0x000e620000000400 */
[----:B0-----:R-:W-:Y:S01]  /*e8c0*/  IMAD R116, R31, 0x300, R64 ;  /* 0x000003001f747824 */ /* 0x001fe200078e0240 */
[----:B------:R-:W-:-:S03]  /*e8d0*/  IADD3 R31, -R113, 0x1, RZ ;  /* 0x00000001711f7810 */ /* 0x000fc60007ffe1ff */
        /* <DEDUP_REMOVED lines=34> */
[----:B------:R-:W-:-:S03]  /*eb00*/  SHF.R.U32.HI R119, RZ, 0x5, R119 ;  /* 0x00000005ff777819 */ /* 0x000fc60000011677 */
        /* <DEDUP_REMOVED lines=12> */
[C---:B------:R-:W-:Y:S01]  /*ebd0*/  LOP3.LUT R122, R21.reuse, 0xffe0, RZ, 0xc0, !PT ;  /* 0x0000ffe0157a7812 */ /* 0x040fe200078ec0ff */
[----:B-1----:R-:W-:Y:S01]  /*ebe0*/  VIADD R124, R118, 0x1 ;  /* 0x00000001767c7836 */ /* 0x002fe20000000000 */
[----:B------:R-:W-:Y:S02]  /*ebf0*/  LOP3.LUT R21, R21, 0x1f, RZ, 0xc, !PT ;  /* 0x0000001f15157812 */ /* 0x000fe400078e0cff */
[----:B------:R-:W-:Y:S02]  /*ec00*/  SHF.R.U32.HI R122, RZ, 0x5, R122 ;  /* 0x00000005ff7a7819 */ /* 0x000fe4000001167a */
[----:B------:R0:W-:Y:S04]  /*ec10*/  STS.U16 [R25], R124 ;  /* 0x0000007c19007388 */ /* 0x0001e80000000400 */
[----:B------:R-:W1:Y:S01]  /*ec20*/  LDS.U16 R121, [R23] ;  /* 0x0000000017797984 */ /* 0x000e620000000400 */
[----:B0-----:R-:W-:Y:S01]  /*ec30*/  IMAD R124, R21, 0x300, R64 ;  /* 0x00000300157c7824 */ /* 0x001fe200078e0240 */
[----:B------:R-:W-:-:S02]  /*ec40*/  IADD3 R21, -R122, 0x1, RZ ;  /* 0x000000017a157810 */ /* 0x000fc40007ffe1ff */
        /* <DEDUP_REMOVED lines=33> */
[----:B------:R0:W-:Y:S02]  /*ee60*/  STS.U16 [R21], R126 ;  /* 0x0000007e15007388 */ /* 0x0001e40000000400 */
[----:B------:R-:W-:Y:S02]  /*ee70*/  IADD3 R133, -R125, 0x1, RZ ;  /* 0x000000017d857810 */ /* 0x000fe40007ffe1ff */
[----:B------:R-:W1:Y:S01]  /*ee80*/  LDS.U16 R124, [R130] ;  /* 0x00000000827c7984 */ /* 0x000e620000000400 */
[----:B------:R-:W-:-:S04]  /*ee90*/  SEL R125, R12, 0xffff, P0 ;  /* 0x0000ffff0c7d7807 */ /* 0x000fc80000000000 */
        /* <DEDUP_REMOVED lines=11> */
[----:B------:R-:W-:-:S03]  /*ef50*/  SHF.R.U32.HI R127, RZ, 0x5, R127 ;  /* 0x00000005ff7f7819 */ /* 0x000fc6000001167f */
[----:B------:R-:W-:Y:S01]  /*ef60*/  IMAD R6, R129, 0x300, R64 ;  /* 0x0000030081067824 */ /* 0x000fe200078e0240 */
[----:B------:R-:W-:Y:S01]  /*ef70*/  IADD3 R127, -R127, 0x1, RZ ;  /* 0x000000017f7f7810 */ /* 0x000fe20007ffe1ff */
[----:B-1----:R-:W-:Y:S02]  /*ef80*/  VIADD R7, R124, 0x1 ;  /* 0x000000017c077836 */ /* 0x002fe40000000000 */
[----:B------:R-:W-:-:S03]  /*ef90*/  IMAD R134, R65, 0x4, R6 ;  /* 0x0000000441867824 */ /* 0x000fc600078e0206 */
[----:B------:R0:W-:Y:S01]  /*efa0*/  STS.U16 [R130], R7 ;  /* 0x0000000782007388 */ /* 0x0001e20000000400 */
[----:B------:R-:W-:-:S03]  /*efb0*/  IMAD R134, R127, 0x2, R134 ;  /* 0x000000027f867824 */ /* 0x000fc600078e0286 */
[----:B------:R-:W1:Y:S01]  /*efc0*/  LDS.U16 R126, [R133] ;  /* 0x00000000857e7984 */ /* 0x000e620000000400 */
[----:B0-----:R-:W-:-:S05]  /*efd0*/  IMAD.MOV.U32 R7, RZ, RZ, R128 ;  /* 0x000000ffff077224 */ /* 0x001fca00078e0080 */
[----:B------:R-:W-:Y:S02]  /*efe0*/  ISETP.GE.AND P0, PT, R7, RZ, PT ;  /* 0x000000ff0700720c */ /* 0x000fe40003f06270 */
[----:B------:R-:W-:Y:S02]  /*eff0*/  PRMT R7, R4, 0x9910, RZ ;  /* 0x0000991004077816 */ /* 0x000fe400000000ff */
[----:B------:R-:W-:-:S04]  /*f000*/  SEL R6, R12, 0xffff, P0 ;  /* 0x0000ffff0c067807 */ /* 0x000fc80000000000 */
[----:B------:R-:W-:-:S04]  /*f010*/  LOP3.LUT R127, R6, R5, RZ, 0x3c, !PT ;  /* 0x00000005067f7212 */ /* 0x000fc800078e3cff */
[----:B------:R-:W-:-:S04]  /*f020*/  PRMT R5, R127, 0x9910, RZ ;  /* 0x000099107f057816 */ /* 0x000fc800000000ff */
[----:B------:R-:W-:-:S04]  /*f030*/  ISETP.NE.AND P0, PT, R5, 0x7fff, PT ;  /* 0x00007fff0500780c */ /* 0x000fc80003f05270 */
[----:B------:R-:W-:Y:S02]  /*f040*/  SEL R5, R127, 0x8000, P0 ;  /* 0x000080007f057807 */ /* 0x000fe40000000000 */
[----:B------:R-:W-:Y:S02]  /*f050*/  ISETP.GE.AND P0, PT, R7, RZ, PT ;  /* 0x000000ff0700720c */ /* 0x000fe40003f06270 */
[----:B------:R-:W-:Y:S02]  /*f060*/  SHF.R.U32.HI R5, RZ, UR10, R5 ;  /* 0x0000000aff057c19 */ /* 0x000fe40008011605 */
[----:B------:R-:W-:Y:S02]  /*f070*/  SEL R129, R12, 0xffff, P0 ;  /* 0x0000ffff0c817807 */ /* 0x000fe40000000000 */
[----:B------:R-:W-:Y:S01]  /*f080*/  LOP3.LUT R5, R5, UR12, RZ, 0xc0, !PT ;  /* 0x0000000c05057c12 */ /* 0x000fe2000f8ec0ff */
[----:B-1----:R-:W-:Y:S01]  /*f090*/  VIADD R132, R126, 0x1 ;  /* 0x000000017e847836 */ /* 0x002fe20000000000 */
[----:B------:R-:W-:-:S02]  /*f0a0*/  LOP3.LUT R129, R129, R4, RZ, 0x3c, !PT ;  /* 0x0000000481817212 */ /* 0x000fc400078e3cff */
[C---:B------:R-:W-:Y:S02]  /*f0b0*/  LOP3.LUT R6, R5.reuse, 0xffe0, RZ, 0xc0, !PT ;  /* 0x0000ffe005067812 */ /* 0x040fe400078ec0ff */
[----:B------:R0:W-:Y:S01]  /*f0c0*/  STS.U16 [R133], R132 ;  /* 0x0000008485007388 */ /* 0x0001e20000000400 */
[----:B------:R-:W-:Y:S02]  /*f0d0*/  LOP3.LUT R5, R5, 0x1f, RZ, 0xc, !PT ;  /* 0x0000001f05057812 */ /* 0x000fe400078e0cff */
[----:B------:R-:W-:Y:S01]  /*f0e0*/  SHF.R.U32.HI R6, RZ, 0x5, R6 ;  /* 0x00000005ff067819 */ /* 0x000fe20000011606 */
[----:B------:R-:W1:Y:S01]  /*f0f0*/  LDS.U16 R128, [R134] ;  /* 0x0000000086807984 */ /* 0x000e620000000400 */
[----:B------:R-:W-:Y:S02]  /*f100*/  PRMT R4, R129, 0x9910, RZ ;  /* 0x0000991081047816 */ /* 0x000fe400000000ff */
[----:B------:R-:W-:Y:S02]  /*f110*/  IADD3 R6, -R6, 0x1, RZ ;  /* 0x0000000106067810 */ /* 0x000fe40007ffe1ff */
[----:B------:R-:W-:Y:S01]  /*f120*/  ISETP.NE.AND P0, PT, R4, 0x7fff, PT ;  /* 0x00007fff0400780c */ /* 0x000fe20003f05270 */
[----:B0-----:R-:W-:-:S03]  /*f130*/  IMAD R132, R5, 0x300, R64 ;  /* 0x0000030005847824 */ /* 0x001fc600078e0240 */
[----:B------:R-:W-:Y:S01]  /*f140*/  SEL R4, R129, 0x8000, P0 ;  /* 0x0000800081047807 */ /* 0x000fe20000000000 */
[----:B------:R-:W-:-:S03]  /*f150*/  IMAD R135, R65, 0x4, R132 ;  /* 0x0000000441877824 */ /* 0x000fc600078e0284 */
[----:B------:R-:W-:Y:S01]  /*f160*/  SHF.R.U32.HI R4, RZ, UR10, R4 ;  /* 0x0000000aff047c19 */ /* 0x000fe20008011604 */
[----:B------:R-:W-:-:S03]  /*f170*/  IMAD R135, R6, 0x2, R135 ;  /* 0x0000000206877824 */ /* 0x000fc600078e0287 */
[----:B------:R-:W-:-:S04]  /*f180*/  LOP3.LUT R4, R4, UR12, RZ, 0xc0, !PT ;  /* 0x0000000c04047c12 */ /* 0x000fc8000f8ec0ff */
[C---:B------:R-:W-:Y:S02]  /*f190*/  LOP3.LUT R6, R4.reuse, 0xffe0, RZ, 0xc0, !PT ;  /* 0x0000ffe004067812 */ /* 0x040fe400078ec0ff */
[----:B------:R-:W-:Y:S02]  /*f1a0*/  LOP3.LUT R7, R4, 0x1f, RZ, 0xc, !PT ;  /* 0x0000001f04077812 */ /* 0x000fe400078e0cff */
[----:B------:R-:W-:-:S03]  /*f1b0*/  SHF.R.U32.HI R6, RZ, 0x5, R6 ;  /* 0x00000005ff067819 */ /* 0x000fc60000011606 */
[----:B------:R-:W-:Y:S01]  /*f1c0*/  IMAD R4, R7, 0x300, R64 ;  /* 0x0000030007047824 */ /* 0x000fe200078e0240 */
[----:B------:R-:W-:Y:S01]  /*f1d0*/  IADD3 R6, -R6, 0x1, RZ ;  /* 0x0000000106067810 */ /* 0x000fe20007ffe1ff */
[----:B-1----:R-:W-:-:S05]  /*f1e0*/  VIADD R5, R128, 0x1 ;  /* 0x0000000180057836 */ /* 0x002fca0000000000 */
[----:B------:R0:W-:Y:S04]  /*f1f0*/  STS.U16 [R134], R5 ;  /* 0x0000000586007388 */ /* 0x0001e80000000400 */
[----:B------:R-:W1:Y:S01]  /*f200*/  LDS.U16 R131, [R135] ;  /* 0x0000000087837984 */ /* 0x000e620000000400 */
[----:B0-----:R-:W-:-:S04]  /*f210*/  IMAD R5, R65, 0x4, R4 ;  /* 0x0000000441057824 */ /* 0x001fc800078e0204 */
        /* <DEDUP_REMOVED lines=35> */
[----:B-----5:R-:W-:-:S03]  /*f450*/  IADD3 R4, R150, R149, R4 ;  /* 0x0000009596047210 */ /* 0x020fc60007ffe004 */
        /* <DEDUP_REMOVED lines=14> */
[----:B----4-:R-:W-:-:S04]  /*f540*/  IADD3 R4, R160, R159, R4 ;  /* 0x0000009fa0047210 */ /* 0x010fc80007ffe004 */
[----:B-----5:R-:W-:-:S04]  /*f550*/  IADD3 R4, R162, R161, R4 ;  /* 0x000000a1a2047210 */ /* 0x020fc80007ffe004 */
[----:B0-----:R-:W-:-:S04]  /*f560*/  IADD3 R4, R164, R163, R4 ;  /* 0x000000a3a4047210 */ /* 0x001fc80007ffe004 */
[----:B-1----:R-:W-:-:S04]  /*f570*/  IADD3 R4, R166, R165, R4 ;  /* 0x000000a5a6047210 */ /* 0x002fc80007ffe004 */
[----:B--2---:R-:W-:-:S04]  /*f580*/  IADD3 R4, R168, R167, R4 ;  /* 0x000000a7a8047210 */ /* 0x004fc80007ffe004 */
[----:B---3--:R-:W-:-:S05]  /*f590*/  IADD3 R170, R5, R169, R4 ;  /* 0x000000a905aa7210 */ /* 0x008fca0007ffe004 */
[----:B------:R-:W0:Y:S02]  /*f5a0*/  SHFL.UP P0, R5, R170, 0x1, RZ ;  /* 0x04200000aa057989 */ /* 0x000e2400000000ff */
[----:B0-----:R-:W-:-:S05]  /*f5b0*/  @P0 IMAD.IADD R5, R170, 0x1, R5 ;  /* 0x00000001aa050824 */ /* 0x001fca00078e0205 */
[----:B------:R-:W0:Y:S02]  /*f5c0*/  SHFL.UP P0, R4, R5, 0x2, RZ ;  /* 0x0440000005047989 */ /* 0x000e2400000000ff */
[----:B0-----:R-:W-:Y:S01]  /*f5d0*/  @P0 IMAD.IADD R4, R5, 0x1, R4 ;  /* 0x0000000105040824 */ /* 0x001fe200078e0204 */
[----:B------:R-:W-:-:S04]  /*f5e0*/  @!P2 LOP3.LUT R5, R172, 0x1ffffffc, RZ, 0xc0, !PT ;  /* 0x1ffffffcac05a812 */ /* 0x000fc800078ec0ff */
[----:B------:R-:W0:Y:S01]  /*f5f0*/  SHFL.UP P0, R7, R4, 0x4, RZ ;  /* 0x0480000004077989 */ /* 0x000e2200000000ff */
[----:B------:R-:W-:Y:S02]  /*f600*/  @!P2 IMAD.IADD R172, R64, 0x1, R5 ;  /* 0x0000000140aca824 */ /* 0x000fe400078e0205 */
[----:B------:R-:W-:Y:S02]  /*f610*/  IMAD.U32 R64, RZ, RZ, UR4 ;  /* 0x00000004ff407e24 */ /* 0x000fe4000f8e00ff */
        /* <DEDUP_REMOVED lines=8> */
[----:B------:R-:W-:Y:S01]  /*f6a0*/  BAR.SYNC.DEFER_BLOCKING 0x0 ;  /* 0x0000000000007b1d */ /* 0x000fe20000010000 */
[----:B------:R-:W-:-:S05]  /*f6b0*/  ISETP.NE.AND P2, PT, R9, RZ, PT ;  /* 0x000000ff0900720c */ /* 0x000fca0003f45270 */
[----:B------:R-:W0:Y:S04]  /*f6c0*/  LDS.128 R4, [R64+0x6300] ;  /* 0x0063000040047984 */ /* 0x000e280000000c00 */
[----:B------:R-:W1:Y:S04]  /*f6d0*/  LDS R174, [R64+0x6308] ;  /* 0x0063080040ae7984 */ /* 0x000e680000000800 */
[----:B------:R-:W2:Y:S01]  /*f6e0*/  LDS R176, [R64+0x6310] ;  /* 0x0063100040b07984 */ /* 0x000ea20000000800 */
[----:B0-----:R-:W-:-:S04]  /*f6f0*/  IMAD.IADD R5, R4, 0x1, R5 ;  /* 0x0000000104057824 */ /* 0x001fc800078e0205 */
[C---:B-1----:R-:W-:Y:S01]  /*f700*/  IMAD.IADD R174, R5.reuse, 0x1, R174 ;  /* 0x0000000105ae7824 */ /* 0x042fe200078e02ae */
[----:B------:R-:W-:Y:S02]  /*f710*/  SEL R4, R5, R4, !P0 ;  /* 0x0000000405047207 */ /* 0x000fe40004000000 */
[----:B------:R-:W-:Y:S01]  /*f720*/  ISETP.NE.AND P0, PT, R11, 0x3, PT ;  /* 0x000000030b00780c */ /* 0x000fe20003f05270 */
[----:B------:R-:W-:Y:S01]  /*f730*/  IMAD.IADD R7, R7, 0x1, R174 ;  /* 0x0000000107077824 */ /* 0x000fe200078e02ae */
[----:B------:R-:W-:Y:S02]  /*f740*/  SEL R5, R170, RZ, P2 ;  /* 0x000000ffaa057207 */ /* 0x000fe40001000000 */
[----:B------:R-:W-:Y:S02]  /*f750*/  SEL R4, R174, R4, !P0 ;  /* 0x00000004ae047207 */ /* 0x000fe40004000000 */
[----:B------:R-:W-:-:S04]  /*f760*/  ISETP.NE.AND P0, PT, R11, 0x4, PT ;  /* 0x000000040b00780c */ /* 0x000fc80003f05270 */
[C---:B------:R-:W-:Y:S01]  /*f770*/  SEL R4, R7.reuse, R4, !P0 ;  /* 0x0000000407047207 */ /* 0x040fe20004000000 */
[----:B--2---:R-:W-:Y:S01]  /*f780*/  IMAD.IADD R7, R7, 0x1, R176 ;  /* 0x0000000107077824 */ /* 0x004fe200078e02b0 */
[----:B------:R-:W-:-:S04]  /*f790*/  ISETP.NE.AND P0, PT, R11, 0x5, PT ;  /* 0x000000050b00780c */ /* 0x000fc80003f05270 */
[----:B------:R-:W-:-:S05]  /*f7a0*/  SEL R4, R7, R4, !P0 ;  /* 0x0000000407047207 */ /* 0x000fca0004000000 */
[----:B------:R-:W-:Y:S01]  /*f7b0*/  IMAD.IADD R4, R4, 0x1, R5 ;  /* 0x0000000104047824 */ /* 0x000fe200078e0205 */
[----:B------:R-:W-:Y:S06]  /*f7c0*/  @P3 BRA `(.L_x_1695) ;  /* 0x00000000001c3947 */ /* 0x000fec0003800000 */
[----:B------:R-:W0:Y:S01]  /*f7d0*/  LDS R4, [R64+0x6314] ;  /* 0x0063140040047984 */ /* 0x000e220000000800 */
[----:B------:R-:W-:Y:S01]  /*f7e0*/  ISETP.NE.AND P0, PT, R9, RZ, PT ;  /* 0x000000ff0900720c */ /* 0x000fe20003f05270 */
[----:B0-----:R-:W-:-:S04]  /*f7f0*/  IMAD.IADD R4, R7, 0x1, R4 ;  /* 0x0000000107047824 */ /* 0x001fc800078e0204 */
[----:B------:R-:W-:Y:S02]  /*f800*/  IMAD.U32 R5, R4, 0x10000, RZ ;  /* 0x0001000004057824 */ /* 0x000fe400078e00ff */
[----:B------:R-:W-:-:S06]  /*f810*/  IMAD.MOV.U32 R4, RZ, RZ, R170 ;  /* 0x000000ffff047224 */ /* 0x000fcc00078e00aa */
[----:B------:R-:W-:Y:S01]  /*f820*/  @!P0 IMAD.MOV.U32 R4, RZ, RZ, R5 ;  /* 0x000000ffff048224 */ /* 0x000fe200078e0005 */
[----:B------:R0:W-:Y:S06]  /*f830*/  @!P0 STS [R64+0x6320], R5 ;  /* 0x0063200540008388 */ /* 0x0001ec0000000800 */
.L_x_1695:
[----:B------:R-:W-:Y:S05]  /*f840*/  BSYNC B0 ;  /* 0x0000000000007941 */ /* 0x000fea0003800000 */
.L_x_1694:
[----:B------:R-:W-:Y:S01]  /*f850*/  BAR.SYNC.DEFER_BLOCKING 0x0 ;  /* 0x0000000000007b1d */ /* 0x000fe20000010000 */
[C---:B------:R-:W-:Y:S02]  /*f860*/  ISETP.NE.AND P0, PT, R65.reuse, RZ, PT ;  /* 0x000000ff4100720c */ /* 0x040fe40003f05270 */
[----:B------:R-:W-:Y:S02]  /*f870*/  @!P1 IADD3 R7, -R65, 0x3f, RZ ;  /* 0x0000003f41079810 */ /* 0x000fe40007ffe1ff */
[----:B------:R-:W-:-:S09]  /*f880*/  SEL R10, R10, 0x1d40, P1 ;  /* 0x00001d400a0a7807 */ /* 0x000fd20000800000 */
[----:B0-----:R-:W0:Y:S02]  /*f890*/  @P0 LDS R5, [R64+0x6320] ;  /* 0x0063200040050984 */ /* 0x001e240000000800 */
[----:B0-----:R-:W-:Y:S01]  /*f8a0*/  @P0 IMAD.IADD R4, R4, 0x1, R5 ;  /* 0x0000000104040824 */ /* 0x001fe200078e0205 */
[----:B------:R-:W-:Y:S02]  /*f8b0*/  @!P1 LOP3.LUT R5, R7, 0x1f, RZ, 0xc0, !PT ;  /* 0x0000001f07059812 */ /* 0x000fe400078ec0ff */
[----:B------:R-:W-:Y:S01]  /*f8c0*/  ISETP.EQ.OR P0, PT, R65, RZ, P1 ;  /* 0x000000ff4100720c */ /* 0x000fe20000f02670 */
[----:B------:R-:W-:Y:S01]  /*f8d0*/  IMAD.IADD R139, R139, 0x1, R4 ;  /* 0x000000018b8b7824 */ /* 0x000fe200078e0204 */
[----:B------:R0:W-:Y:S01]  /*f8e0*/  STS [R137], R4 ;  /* 0x0000000489007388 */ /* 0x0001e20000000800 */
[----:B------:R-:W-:Y:S01]  /*f8f0*/  @!P1 IMAD R6, R5, 0x300, R64 ;  /* 0x0000030005069824 */ /* 0x000fe200078e0240 */
[----:B------:R-:W-:Y:S01]  /*f900*/  @!P1 SHF.R.S32.HI R5, RZ, 0x5, R7 ;  /* 0x00000005ff059819 */ /* 0x000fe20000011407 */
[----:B------:R-:W-:Y:S01]  /*f910*/  IMAD.IADD R138, R138, 0x1, R139 ;  /* 0x000000018a8a7824 */ /* 0x000fe200078e028b */
[----:B------:R-:W-:Y:S03]  /*f920*/  STS [R137+0x4], R139 ;  /* 0x0000048b89007388 */ /* 0x000fe60000000800 */
        /* <DEDUP_REMOVED lines=63> */
[----:B------:R-:W-:Y:S04]  /*fd20*/  @!P1 LDS.U16 R90, [R170] ;  /* 0x00000000aa5a9984 */ /* 0x000fe80000000400 */
[----:B------:R-:W0:Y:S04]  /*fd30*/  LDS.U16 R146, [R43] ;  /* 0x000000002b927984 */ /* 0x000e280000000400 */
[----:B------:R-:W1:Y:S04]  /*fd40*/  LDS.U16 R139, [R50] ;  /* 0x00000000328b7984 */ /* 0x000e680000000400 */
[----:B------:R-:W-:Y:S04]  /*fd50*/  LDS.U16 R4, [R67] ;  /* 0x0000000043047984 */ /* 0x000fe80000000400 */
[----:B------:R-:W-:Y:S04]  /*fd60*/  LDS.U16 R148, [R73] ;  /* 0x0000000049947984 */ /* 0x000fe80000000400 */
[----:B------:R-:W-:Y:S04]  /*fd70*/  LDS.U16 R150, [R79] ;  /* 0x000000004f967984 */ /* 0x000fe80000000400 */
[----:B------:R-:W-:Y:S04]  /*fd80*/  LDS.U16 R152, [R83] ;  /* 0x0000000053987984 */ /* 0x000fe80000000400 */
[----:B------:R-:W-:Y:S04]  /*fd90*/  LDS.U16 R50, [R87] ;  /* 0x0000000057327984 */ /* 0x000fe80000000400 */
[----:B------:R-:W2:Y:S04]  /*fda0*/  LDS.U16 R43, [R94] ;  /* 0x000000005e2b7984 */ /* 0x000ea80000000400 */
[----:B------:R-:W3:Y:S04]  /*fdb0*/  LDS.U16 R154, [R97] ;  /* 0x00000000619a7984 */ /* 0x000ee80000000400 */
[----:B------:R-:W4:Y:S04]  /*fdc0*/  LDS.U16 R67, [R102] ;  /* 0x0000000066437984 */ /* 0x000f280000000400 */
[----:B------:R-:W-:Y:S01]  /*fdd0*/  LDS.U16 R156, [R107] ;  /* 0x000000006b9c7984 */ /* 0x000fe20000000400 */
[----:B0-----:R-:W-:-:S03]  /*fde0*/  IMAD.IADD R7, R41, 0x1, R146 ;  /* 0x0000000129077824 */ /* 0x001fc600078e0292 */
[----:B------:R-:W-:Y:S04]  /*fdf0*/  LDS.U16 R73, [R112] ;  /* 0x0000000070497984 */ /* 0x000fe80000000400 */
[----:B------:R-:W-:Y:S04]  /*fe00*/  LDS.U16 R160, [R115] ;  /* 0x0000000073a07984 */ /* 0x000fe80000000400 */
[----:B------:R-:W0:Y:S04]  /*fe10*/  LDS.U16 R6, [R13] ;  /* 0x000000000d067984 */ /* 0x000e280000000400 */
[----:B------:R-:W5:Y:S04]  /*fe20*/  LDS.U16 R138, [R15] ;  /* 0x000000000f8a7984 */ /* 0x000f680000000400 */
[----:B------:R1:W5:Y:S04]  /*fe30*/  LDS.U16 R140, [R19] ;  /* 0x00000000138c7984 */ /* 0x0003680000000400 */
[----:B------:R-:W5:Y:S04]  /*fe40*/  LDS.U16 R142, [R27] ;  /* 0x000000001b8e7984 */ /* 0x000f680000000400 */
[----:B------:R4:W5:Y:S01]  /*fe50*/  LDS.U16 R144, [R37] ;  /* 0x0000000025907984 */ /* 0x0009620000000400 */
[----:B-1----:R-:W-:-:S02]  /*fe60*/  IMAD.IADD R19, R46, 0x1, R139 ;  /* 0x000000012e137824 */ /* 0x002fc400078e028b */
[----:B--2---:R-:W-:Y:S01]  /*fe70*/  IMAD.IADD R43, R86, 0x1, R43 ;  /* 0x00000001562b7824 */ /* 0x004fe200078e022b */
[----:B------:R-:W1:Y:S01]  /*fe80*/  LDS.U16 R56, [R56] ;  /* 0x0000000038387984 */ /* 0x000e620000000400 */
[----:B---3--:R-:W-:-:S03]  /*fe90*/  IMAD.IADD R47, R47, 0x1, R154 ;  /* 0x000000012f2f7824 */ /* 0x008fc600078e029a */
[----:B------:R-:W-:Y:S01]  /*fea0*/  LDS.U16 R62, [R62] ;  /* 0x000000003e3e7984 */ /* 0x000fe20000000400 */
[----:B----4-:R-:W-:Y:S02]  /*feb0*/  IMAD.IADD R37, R55, 0x1, R50 ;  /* 0x0000000137257824 */ /* 0x010fe400078e0232 */
[----:B------:R-:W-:Y:S01]  /*fec0*/  IMAD.IADD R55, R98, 0x1, R67 ;  /* 0x0000000162377824 */ /* 0x000fe200078e0243 */
[----:B------:R-:W2:Y:S04]  /*fed0*/  LDS.U16 R69, [R69] ;  /* 0x0000000045457984 */ /* 0x000ea80000000400 */
[----:B------:R-:W3:Y:S04]  /*fee0*/  LDS.U16 R75, [R75] ;  /* 0x000000004b4b7984 */ /* 0x000ee80000000400 */
[----:B------:R-:W4:Y:S04]  /*fef0*/  LDS.U16 R77, [R77] ;  /* 0x000000004d4d7984 */ /* 0x000f280000000400 */
[----:B------:R-:W4:Y:S01]  /*ff00*/  LDS.U16 R82, [R82] ;  /* 0x0000000052527984 */ /* 0x000f220000000400 */
[----:B0-----:R-:W-:-:S03]  /*ff10*/  IMAD.IADD R91, R91, 0x1, R6 ;  /* 0x000000015b5b7824 */ /* 0x001fc600078e0206 */
[----:B------:R-:W-:Y:S01]  /*ff20*/  LDS.U16 R96, [R96] ;  /* 0x0000000060607984 */ /* 0x000fe20000000400 */
[----:B-----5:R-:W-:-:S03]  /*ff30*/  IMAD.IADD R93, R93, 0x1, R138 ;  /* 0x000000015d5d7824 */ /* 0x020fc600078e028a */
[----:B------:R-:W-:Y:S01]  /*ff40*/  LDS.U16 R100, [R100] ;  /* 0x0000000064647984 */ /* 0x000fe20000000400 */
[----:B------:R-:W-:-:S03]  /*ff50*/  IMAD.IADD R95, R95, 0x1, R140 ;  /* 0x000000015f5f7824 */ /* 0x000fc600078e028c */
[----:B------:R-:W0:Y:S01]  /*ff60*/  LDS.U16 R104, [R104] ;  /* 0x0000000068687984 */ /* 0x000e220000000400 */
[----:B------:R-:W-:-:S03]  /*ff70*/  IMAD.IADD R5, R29, 0x1, R142 ;  /* 0x000000011d057824 */ /* 0x000fc600078e028e */
[----:B------:R5:W0:Y:S01]  /*ff80*/  LDS.U16 R158, [R39] ;  /* 0x00000000279e7984 */ /* 0x000a220000000400 */
[----:B------:R-:W-:Y:S02]  /*ff90*/  IMAD.IADD R13, R35, 0x1, R144 ;  /* 0x00000001230d7824 */ /* 0x000fe400078e0290 */
[----:B------:R-:W-:Y:S01]  /*ffa0*/  IMAD.IADD R35, R61, 0x1, R150 ;  /* 0x000000013d237824 */ /* 0x000fe200078e0296 */
[----:B------:R-:W0:Y:S01]  /*ffb0*/  LDS.U16 R162, [R33] ;  /* 0x0000000021a27984 */ /* 0x000e220000000400 */
[----:B-1----:R-:W-:Y:S02]  /*ffc0*/  IMAD.IADD R15, R53, 0x1, R56 ;  /* 0x00000001350f7824 */ /* 0x002fe400078e0238 */
[----:B------:R-:W-:Y:S01]  /*ffd0*/  IMAD.IADD R61, R109, 0x1, R160 ;  /* 0x000000016d3d7824 */ /* 0x000fe200078e02a0 */
[----:B------:R-:W-:Y:S01]  /*ffe0*/  LDS.U16 R79, [R120] ;  /* 0x00000000784f7984 */ /* 0x000fe20000000400 */
[----:B-----5:R-:W-:Y:S02]  /*fff0*/  IMAD.IADD R39, R57, 0x1, R152 ;  /* 0x0000000139277824 */ /* 0x020fe400078e0298 */
[----:B------:R-:W-:Y:S01]  /*10000*/  IMAD R109, R7, 0x2, R64 ;  /* 0x00000002076d7824 */ /* 0x000fe200078e0240 */
[----:B------:R3:W1:Y:S01]  /*10010*/  LDS.U16 R83, [R31] ;  /* 0x000000001f537984 */ /* 0x0006620000000400 */
[----:B--2---:R-:W-:-:S02]  /*10020*/  IMAD.IADD R27, R68, 0x1, R69 ;  /* 0x00000001441b7824 */ /* 0x004fc400078e0245 */
[----:B------:R-:W-:Y:S01]  /*10030*/  IMAD.IADD R69, R108, 0x1, R73 ;  /* 0x000000016c457824 */ /* 0x000fe200078e0249 */
[----:B------:R2:W5:Y:S04]  /*10040*/  LDS.U16 R87, [R25] ;  /* 0x0000000019577984 */ /* 0x0005680000000400 */
[----:B------:R2:W5:Y:S01]  /*10050*/  LDS.U16 R94, [R23] ;  /* 0x00000000175e7984 */ /* 0x0005620000000400 */
[----:B---3--:R-:W-:Y:S02]  /*10060*/  IMAD.IADD R31, R74, 0x1, R75 ;  /* 0x000000014a1f7824 */ /* 0x008fe400078e024b */
[----:B----4-:R-:W-:Y:S01]  /*10070*/  IMAD.IADD R29, R76, 0x1, R77 ;  /* 0x000000014c1d7824 */ /* 0x010fe200078e024d */
[----:B------:R3:W4:Y:S01]  /*10080*/  LDS.U16 R102, [R21] ;  /* 0x0000000015667984 */ /* 0x0007220000000400 */
[----:B------:R-:W-:-:S02]  /*10090*/  IMAD.IADD R33, R81, 0x1, R82 ;  /* 0x0000000151217824 */ /* 0x000fc400078e0252 */
[----:B--2---:R-:W-:Y:S01]  /*100a0*/  IMAD.IADD R25, R71, 0x1, R148 ;  /* 0x0000000147197824 */ /* 0x004fe200078e0294 */
[----:B------:R-:W2:Y:S01]  /*100b0*/  LDS.U16 R97, [R130] ;  /* 0x0000000082617984 */ /* 0x000ea20000000400 */
[----:B------:R-:W-:Y:S02]  /*100c0*/  IMAD.IADD R23, R59, 0x1, R62 ;  /* 0x000000013b177824 */ /* 0x000fe400078e023e */
[----:B------:R-:W-:Y:S01]  /*100d0*/  IMAD.IADD R59, R103, 0x1, R156 ;  /* 0x00000001673b7824 */ /* 0x000fe200078e029c */
[----:B------:R-:W2:Y:S01]  /*100e0*/  LDS.U16 R133, [R133] ;  /* 0x0000000085857984 */ /* 0x000ea20000000400 */
[----:B------:R-:W-:Y:S02]  /*100f0*/  IMAD R103, R95, 0x2, R64 ;  /* 0x000000025f677824 */ /* 0x000fe400078e0240 */
[----:B---3--:R-:W-:Y:S01]  /*10100*/  IMAD.IADD R21, R63, 0x1, R4 ;  /* 0x000000013f157824 */ /* 0x008fe200078e0204 */
[----:B------:R-:W3:Y:S01]  /*10110*/  LDS.U16 R107, [R134] ;  /* 0x00000000866b7984 */ /* 0x000ee20000000400 */
[----:B0-----:R-:W-:-:S02]  /*10120*/  IMAD.IADD R53, R101, 0x1, R104 ;  /* 0x0000000165357824 */ /* 0x001fc400078e0268 */
[----:B------:R-:W-:Y:S01]  /*10130*/  IMAD R101, R93, 0x2, R64 ;  /* 0x000000025d657824 */ /* 0x000fe200078e0240 */
[----:B------:R-:W0:Y:S01]  /*10140*/  LDS.U16 R112, [R135] ;  /* 0x0000000087707984 */ /* 0x000e220000000400 */
[----:B------:R-:W-:Y:S02]  /*10150*/  IMAD.IADD R57, R105, 0x1, R158 ;  /* 0x0000000169397824 */ /* 0x000fe400078e029e */
[----:B------:R-:W-:Y:S01]  /*10160*/  IMAD R105, R5, 0x2, R64 ;  /* 0x0000000205697824 */ /* 0x000fe200078e0240 */
[----:B------:R-:W0:Y:S01]  /*10170*/  LDS.U16 R115, [R136] ;  /* 0x0000000088737984 */ /* 0x000e220000000400 */
[----:B------:R-:W-:Y:S02]  /*10180*/  IMAD.IADD R41, R89, 0x1, R96 ;  /* 0x0000000159297824 */ /* 0x000fe400078e0260 */
[----:B------:R-:W-:Y:S01]  /*10190*/  IMAD.IADD R67, R111, 0x1, R162 ;  /* 0x000000016f437824 */ /* 0x000fe200078e02a2 */
[----:B------:R-:W-:Y:S01]  /*101a0*/  BAR.SYNC.DEFER_BLOCKING 0x0 ;  /* 0x0000000000007b1d */ /* 0x000fe20000010000 */
[----:B------:R-:W-:-:S02]  /*101b0*/  IMAD R111, R19, 0x2, R64 ;  /* 0x00000002136f7824 */ /* 0x000fc400078e0240 */
[----:B------:R-:W-:Y:S02]  /*101c0*/  IMAD.IADD R45, R45, 0x1, R100 ;  /* 0x000000012d2d7824 */ /* 0x000fe400078e0264 */
[----:B-1----:R-:W-:Y:S02]  /*101d0*/  IMAD.IADD R73, R116, 0x1, R83 ;  /* 0x0000000174497824 */ /* 0x002fe400078e0253 */
[----:B------:R-:W-:Y:S02]  /*101e0*/  IMAD R4, R47, 0x2, R64 ;  /* 0x000000022f047824 */ /* 0x000fe400078e0240 */
[----:B-----5:R-:W-:Y:S02]  /*101f0*/  IMAD.IADD R71, R118, 0x1, R87 ;  /* 0x0000000176477824 */ /* 0x020fe400078e0257 */
[----:B------:R-:W-:Y:S02]  /*10200*/  IMAD.IADD R63, R114, 0x1, R79 ;  /* 0x00000001723f7824 */ /* 0x000fe400078e024f */
[----:B------:R-:W-:-:S02]  /*10210*/  IMAD.IADD R77, R121, 0x1, R94 ;  /* 0x00000001794d7824 */ /* 0x000fc400078e025e */
[----:B------:R-:W-:Y:S02]  /*10220*/  IMAD R121, R23, 0x2, R64 ;  /* 0x0000000217797824 */ /* 0x000fe400078e0240 */
[----:B----4-:R-:W-:Y:S02]  /*10230*/  IMAD.IADD R75, R17, 0x1, R102 ;  /* 0x00000001114b7824 */ /* 0x010fe400078e0266 */
[----:B------:R-:W-:Y:S02]  /*10240*/  @!P1 IMAD.IADD R17, R85, 0x1, -R90 ;  /* 0x0000000155119824 */ /* 0x000fe400078e0a5a */
[----:B--2---:R-:W-:Y:S02]  /*10250*/  IMAD.IADD R81, R124, 0x1, R97 ;  /* 0x000000017c517824 */ /* 0x004fe400078e0261 */
[--C-:B------:R-:W-:Y:S01]  /*10260*/  IMAD R97, R91, 0x2, R64.reuse ;  /* 0x000000025b617824 */ /* 0x100fe200078e0240 */
[----:B------:R-:W-:Y:S01]  /*10270*/  @!P1 STS [R0], R90 ;  /* 0x0000005a00009388 */ /* 0x000fe20000000800 */
[----:B------:R-:W-:-:S02]  /*10280*/  IMAD R6, R57, 0x2, R64 ;  /* 0x0000000239067824 */ /* 0x000fc400078e0240 */
[----:B------:R-:W-:Y:S01]  /*10290*/  IMAD.IADD R79, R126, 0x1, R133 ;  /* 0x000000017e4f7824 */ /* 0x000fe200078e0285 */
[----:B------:R-:W-:Y:S01]  /*102a0*/  BAR.SYNC.DEFER_BLOCKING 0x0 ;  /* 0x0000000000007b1d */ /* 0x000fe20000010000 */
[----:B---3--:R-:W-:Y:S02]  /*102b0*/  IMAD.IADD R87, R128, 0x1, R107 ;  /* 0x0000000180577824 */ /* 0x008fe400078e026b */
[----:B------:R-:W-:Y:S02]  /*102c0*/  IMAD R107, R13, 0x2, R64 ;  /* 0x000000020d6b7824 */ /* 0x000fe400078e0240 */
[----:B0-----:R-:W-:Y:S02]  /*102d0*/  IMAD.IADD R83, R131, 0x1, R112 ;  /* 0x0000000183537824 */ /* 0x001fe400078e0270 */
[----:B------:R-:W-:Y:S02]  /*102e0*/  IMAD R131, R29, 0x2, R64 ;  /* 0x000000021d837824 */ /* 0x000fe400078e0240 */
[----:B------:R-:W-:-:S02]  /*102f0*/  IMAD.IADD R89, R132, 0x1, R115 ;  /* 0x0000000184597824 */ /* 0x000fc400078e0273 */
[--C-:B------:R-:W-:Y:S01]  /*10300*/  IMAD R115, R15, 0x2, R64.reuse ;  /* 0x000000020f737824 */ /* 0x100fe200078e0240 */
[----:B------:R-:W-:Y:S01]  /*10310*/  @!P0 LDS R10, [R0+-0x4] ;  /* 0xfffffc00000a8984 */ /* 0x000fe20000000800 */
[----:B------:R-:W-:Y:S06]  /*10320*/  BAR.SYNC.DEFER_BLOCKING 0x0 ;  /* 0x0000000000007b1d */ /* 0x000fec0000010000 */
[----:B------:R-:W-:Y:S02]  /*10330*/  @!P1 STS [R0+0x3a80], R17 ;  /* 0x003a801100009388 */ /* 0x000fe40000000800 */
[----:B------:R-:W-:Y:S06]  /*10340*/  BAR.SYNC.DEFER_BLOCKING 0x0 ;  /* 0x0000000000007b1d */ /* 0x000fec0000010000 */
[----:B------:R0:W-:Y:S04]  /*10350*/  STS.U16 [R97], R16 ;  /* 0x0000001061007388 */ /* 0x0001e80000000400 */
[----:B------:R1:W-:Y:S04]  /*10360*/  STS.U16 [R101], R18 ;  /* 0x0000001265007388 */ /* 0x0003e80000000400 */
[----:B------:R2:W-:Y:S01]  /*10370*/  STS.U16 [R103], R20 ;  /* 0x0000001467007388 */ /* 0x0005e20000000400 */
[----:B0-----:R-:W-:-:S03]  /*10380*/  IMAD R97, R21, 0x2, R64 ;  /* 0x0000000215617824 */ /* 0x001fc600078e0240 */
[----:B------:R0:W-:Y:S01]  /*10390*/  STS.U16 [R105], R22 ;  /* 0x0000001669007388 */ /* 0x0001e20000000400 */
[--C-:B------:R-:W-:Y:S02]  /*103a0*/  IMAD R16, R77, 0x2, R64.reuse ;  /* 0x000000024d107824 */ /* 0x100fe400078e0240 */
[--C-:B-1----:R-:W-:Y:S01]  /*103b0*/  IMAD R101, R27, 0x2, R64.reuse ;  /* 0x000000021b657824 */ /* 0x102fe200078e0240 */
[----:B------:R1:W-:Y:S01]  /*103c0*/  STS.U16 [R107], R24 ;  /* 0x000000186b007388 */ /* 0x0003e20000000400 */
[--C-:B------:R-:W-:Y:S02]  /*103d0*/  IMAD R18, R75, 0x2, R64.reuse ;  /* 0x000000024b127824 */ /* 0x100fe400078e0240 */
[--C-:B--2---:R-:W-:Y:S01]  /*103e0*/  IMAD R103, R25, 0x2, R64.reuse ;  /* 0x0000000219677824 */ /* 0x104fe200078e0240 */
[----:B------:R2:W-:Y:S01]  /*103f0*/  STS.U16 [R109], R26 ;  /* 0x0000001a6d007388 */ /* 0x0005e20000000400 */
[--C-:B------:R-:W-:Y:S02]  /*10400*/  IMAD R20, R87, 0x2, R64.reuse ;  /* 0x0000000257147824 */ /* 0x100fe400078e0240 */
[--C-:B0-----:R-:W-:Y:S01]  /*10410*/  IMAD R105, R31, 0x2, R64.reuse ;  /* 0x000000021f697824 */ /* 0x101fe200078e0240 */
[----:B------:R0:W-:Y:S01]  /*10420*/  STS.U16 [R111], R28 ;  /* 0x0000001c6f007388 */ /* 0x0001e20000000400 */
[----:B------:R-:W-:-:S02]  /*10430*/  IMAD R22, R83, 0x2, R64 ;  /* 0x0000000253167824 */ /* 0x000fc400078e0240 */
[--C-:B-1----:R-:W-:Y:S01]  /*10440*/  IMAD R107, R35, 0x2, R64.reuse ;  /* 0x00000002236b7824 */ /* 0x102fe200078e0240 */
[----:B------:R1:W-:Y:S01]  /*10450*/  STS.U16 [R115], R30 ;  /* 0x0000001e73007388 */ /* 0x0003e20000000400 */
[--C-:B------:R-:W-:Y:S02]  /*10460*/  IMAD R24, R89, 0x2, R64.reuse ;  /* 0x0000000259187824 */ /* 0x100fe400078e0240 */
[--C-:B--2---:R-:W-:Y:S01]  /*10470*/  IMAD R109, R33, 0x2, R64.reuse ;  /* 0x00000002216d7824 */ /* 0x104fe200078e0240 */
[----:B------:R2:W-:Y:S01]  /*10480*/  STS.U16 [R121], R34 ;  /* 0x0000002279007388 */ /* 0x0005e20000000400 */
[----:B0-----:R-:W-:-:S03]  /*10490*/  IMAD R111, R39, 0x2, R64 ;  /* 0x00000002276f7824 */ /* 0x001fc600078e0240 */
[----:B------:R0:W-:Y:S01]  /*104a0*/  STS.U16 [R97], R40 ;  /* 0x0000002861007388 */ /* 0x0001e20000000400 */
[----:B-1----:R-:W-:-:S03]  /*104b0*/  IMAD R115, R37, 0x2, R64 ;  /* 0x0000000225737824 */ /* 0x002fc600078e0240 */
[----:B------:R1:W-:Y:S01]  /*104c0*/  STS.U16 [R101], R48 ;  /* 0x0000003065007388 */ /* 0x0003e20000000400 */
[----:B--2---:R-:W-:-:S03]  /*104d0*/  IMAD R121, R43, 0x2, R64 ;  /* 0x000000022b797824 */ /* 0x004fc600078e0240 */
[----:B------:R2:W-:Y:S01]  /*104e0*/  STS.U16 [R103], R54 ;  /* 0x0000003667007388 */ /* 0x0005e20000000400 */
[----:B0-----:R-:W-:-:S03]  /*104f0*/  IMAD R97, R41, 0x2, R64 ;  /* 0x0000000229617824 */ /* 0x001fc600078e0240 */
[----:B------:R0:W-:Y:S01]  /*10500*/  STS.U16 [R105], R60 ;  /* 0x0000003c69007388 */ /* 0x0001e20000000400 */
[----:B-1----:R-:W-:-:S03]  /*10510*/  IMAD R101, R45, 0x2, R64 ;  /* 0x000000022d657824 */ /* 0x002fc600078e0240 */
[----:B------:R-:W-:Y:S01]  /*10520*/  STS.U16 [R131], R66 ;  /* 0x0000004283007388 */ /* 0x000fe20000000400 */
[----:B--2---:R-:W-:-:S03]  /*10530*/  IMAD R103, R55, 0x2, R64 ;  /* 0x0000000237677824 */ /* 0x004fc600078e0240 */
[----:B------:R1:W-:Y:S01]  /*10540*/  STS.U16 [R107], R70 ;  /* 0x000000466b007388 */ /* 0x0003e20000000400 */
[----:B0-----:R-:W-:-:S03]  /*10550*/  IMAD R105, R53, 0x2, R64 ;  /* 0x0000000235697824 */ /* 0x001fc600078e0240 */
[----:B------:R0:W-:Y:S04]  /*10560*/  STS.U16 [R109], R72 ;  /* 0x000000486d007388 */ /* 0x0001e80000000400 */
[----:B------:R2:W-:Y:S01]  /*10570*/  STS.U16 [R111], R58 ;  /* 0x0000003a6f007388 */ /* 0x0005e20000000400 */
[----:B-1----:R-:W-:-:S03]  /*10580*/  IMAD R107, R59, 0x2, R64 ;  /* 0x000000023b6b7824 */ /* 0x002fc600078e0240 */
[----:B------:R1:W-:Y:S01]  /*10590*/  STS.U16 [R115], R78 ;  /* 0x0000004e73007388 */ /* 0x0003e20000000400 */
[----:B0-----:R-:W-:-:S03]  /*105a0*/  IMAD R109, R69, 0x2, R64 ;  /* 0x00000002456d7824 */ /* 0x001fc600078e0240 */
[----:B------:R-:W-:Y:S01]  /*105b0*/  STS.U16 [R121], R80 ;  /* 0x0000005079007388 */ /* 0x000fe20000000400 */
[----:B--2---:R-:W-:-:S03]  /*105c0*/  IMAD R111, R61, 0x2, R64 ;  /* 0x000000023d6f7824 */ /* 0x004fc600078e0240 */
[----:B------:R0:W-:Y:S01]  /*105d0*/  STS.U16 [R97], R52 ;  /* 0x0000003461007388 */ /* 0x0001e20000000400 */
[----:B-1----:R-:W-:-:S03]  /*105e0*/  IMAD R115, R67, 0x2, R64 ;  /* 0x0000000243737824 */ /* 0x002fc600078e0240 */
[----:B------:R1:W-:Y:S04]  /*105f0*/  STS.U16 [R4], R51 ;  /* 0x0000003304007388 */ /* 0x0003e80000000400 */
[----:B------:R-:W-:Y:S01]  /*10600*/  STS.U16 [R101], R88 ;  /* 0x0000005865007388 */ /* 0x000fe20000000400 */
[----:B0-----:R-:W-:-:S03]  /*10610*/  IMAD R97, R73, 0x2, R64 ;  /* 0x0000000249617824 */ /* 0x001fc600078e0240 */
[----:B------:R-:W-:Y:S01]  /*10620*/  STS.U16 [R103], R92 ;  /* 0x0000005c67007388 */ /* 0x000fe20000000400 */
[----:B-1----:R-:W-:-:S03]  /*10630*/  IMAD R51, R63, 0x2, R64 ;  /* 0x000000023f337824 */ /* 0x002fc600078e0240 */
[----:B------:R-:W-:Y:S01]  /*10640*/  STS.U16 [R105], R44 ;  /* 0x0000002c69007388 */ /* 0x000fe20000000400 */
[----:B------:R-:W-:-:S03]  /*10650*/  IMAD R4, R71, 0x2, R64 ;  /* 0x0000000247047824 */ /* 0x000fc600078e0240 */
[----:B------:R-:W-:Y:S04]  /*10660*/  STS.U16 [R107], R42 ;  /* 0x0000002a6b007388 */ /* 0x000fe80000000400 */
[----:B------:R0:W-:Y:S04]  /*10670*/  STS.U16 [R6], R99 ;  /* 0x0000006306007388 */ /* 0x0001e80000000400 */
[----:B------:R-:W-:Y:S04]  /*10680*/  STS.U16 [R109], R38 ;  /* 0x000000266d007388 */ /* 0x000fe80000000400 */
[----:B------:R-:W-:Y:S01]  /*10690*/  STS.U16 [R111], R36 ;  /* 0x000000246f007388 */ /* 0x000fe20000000400 */
[----:B0-----:R-:W-:-:S03]  /*106a0*/  IMAD R99, R81, 0x2, R64 ;  /* 0x0000000251637824 */ /* 0x001fc600078e0240 */
[----:B------:R-:W-:Y:S01]  /*106b0*/  STS.U16 [R115], R106 ;  /* 0x0000006a73007388 */ /* 0x000fe20000000400 */
[----:B------:R-:W-:-:S03]  /*106c0*/  IMAD R6, R79, 0x2, R64 ;  /* 0x000000024f067824 */ /* 0x000fc600078e0240 */
[----:B------:R-:W-:Y:S04]  /*106d0*/  STS.U16 [R51], R32 ;  /* 0x0000002033007388 */ /* 0x000fe80000000400 */
        /* <DEDUP_REMOVED lines=8> */
[----:B------:R-:W-:Y:S01]  /*10760*/  STS.U16 [R24], R129 ;  /* 0x0000008118007388 */ /* 0x000fe20000000400 */
[----:B------:R-:W-:Y:S06]  /*10770*/  BAR.SYNC.DEFER_BLOCKING 0x0 ;  /* 0x0000000000007b1d */ /* 0x000fec0000010000 */
[----:B------:R-:W0:Y:S04]  /*10780*/  LDS.U16 R4, [R2] ;  /* 0x0000000002047984 */ /* 0x000e280000000400 */
[----:B------:R-:W1:Y:S04]  /*10790*/  LDS.U16 R16, [R2+0x180] ;  /* 0x0001800002107984 */ /* 0x000e680000000400 */
[----:B------:R-:W2:Y:S04]  /*107a0*/  LDS.U16 R26, [R2+0x300] ;  /* 0x00030000021a7984 */ /* 0x000ea80000000400 */
[----:B------:R-:W3:Y:S04]  /*107b0*/  LDS.U16 R28, [R2+0x480] ;  /* 0x00048000021c7984 */ /* 0x000ee80000000400 */
[----:B------:R-:W4:Y:S04]  /*107c0*/  LDS.U16 R24, [R2+0x600] ;  /* 0x0006000002187984 */ /* 0x000f280000000400 */
[----:B------:R-:W5:Y:S04]  /*107d0*/  LDS.U16 R30, [R2+0x780] ;  /* 0x00078000021e7984 */ /* 0x000f680000000400 */
[----:B------:R-:W5:Y:S04]  /*107e0*/  LDS.U16 R36, [R2+0xc00] ;  /* 0x000c000002247984 */ /* 0x000f680000000400 */
[----:B------:R-:W-:Y:S04]  /*107f0*/  LDS.U16 R32, [R2+0x900] ;  /* 0x0009000002207984 */ /* 0x000fe80000000400 */
[----:B------:R-:W-:Y:S04]  /*10800*/  LDS.U16 R34, [R2+0xa80] ;  /* 0x000a800002227984 */ /* 0x000fe80000000400 */
[----:B------:R-:W-:Y:S01]  /*10810*/  LDS.U16 R38, [R2+0xd80] ;  /* 0x000d800002267984 */ /* 0x000fe20000000400 */
[----:B0-----:R-:W-:-:S03]  /*10820*/  PRMT R44, R4, 0x9910, RZ ;  /* 0x00009910042c7816 */ /* 0x001fc600000000ff */
[----:B------:R-:W-:Y:S01]  /*10830*/  LDS.U16 R40, [R2+0xf00] ;  /* 0x000f000002287984 */ /* 0x000fe20000000400 */
[----:B-1----:R-:W-:-:S03]  /*10840*/  PRMT R46, R16, 0x9910, RZ ;  /* 0x00009910102e7816 */ /* 0x002fc600000000ff */
[----:B------:R-:W-:Y:S01]  /*10850*/  LDS.U16 R42, [R2+0x1080] ;  /* 0x00108000022a7984 */ /* 0x000fe20000000400 */
[----:B------:R-:W-:Y:S02]  /*10860*/  ISETP.NE.AND P0, PT, R44, 0x7fff, PT ;  /* 0x00007fff2c00780c */ /* 0x000fe40003f05270 */
[----:B------:R-:W-:Y:S02]  /*10870*/  ISETP.NE.AND P2, PT, R46, 0x7fff, PT ;  /* 0x00007fff2e00780c */ /* 0x000fe40003f45270 */
[----:B------:R-:W-:Y:S02]  /*10880*/  SEL R6, R4, 0x8000, P0 ;  /* 0x0000800004067807 */ /* 0x000fe40000000000 */
[----:B------:R-:W-:Y:S02]  /*10890*/  SEL R18, R16, 0x8000, P2 ;  /* 0x0000800010127807 */ /* 0x000fe40001000000 */
[----:B--2---:R-:W-:Y:S02]  /*108a0*/  PRMT R52, R26, 0x9910, RZ ;  /* 0x000099101a347816 */ /* 0x004fe400000000ff */
[----:B------:R-:W-:-:S02]  /*108b0*/  SHF.R.U32.HI R6, RZ, UR10, R6 ;  /* 0x0000000aff067c19 */ /* 0x000fc40008011606 */
[----:B------:R-:W-:Y:S02]  /*108c0*/  SHF.R.U32.HI R18, RZ, UR10, R18 ;  /* 0x0000000aff127c19 */ /* 0x000fe40008011612 */
[----:B---3--:R-:W-:Y:S02]  /*108d0*/  PRMT R54, R28, 0x9910, RZ ;  /* 0x000099101c367816 */ /* 0x008fe400000000ff */
[----:B------:R-:W-:Y:S02]  /*108e0*/  ISETP.NE.AND P3, PT, R52, 0x7fff, PT ;  /* 0x00007fff3400780c */ /* 0x000fe40003f65270 */
[----:B------:R-:W-:Y:S02]  /*108f0*/  LOP3.LUT R6, R6, UR12, RZ, 0xc0, !PT ;  /* 0x0000000c06067c12 */ /* 0x000fe4000f8ec0ff */
[----:B------:R-:W-:Y:S02]  /*10900*/  LOP3.LUT R18, R18, UR12, RZ, 0xc0, !PT ;  /* 0x0000000c12127c12 */ /* 0x000fe4000f8ec0ff */
[----:B------:R-:W-:Y:S01]  /*10910*/  ISETP.NE.AND P4, PT, R54, 0x7fff, PT ;  /* 0x00007fff3600780c */ /* 0x000fe20003f85270 */
[----:B------:R-:W-:Y:S01]  /*10920*/  IMAD.SHL.U32 R6, R6, 0x4, RZ ;  /* 0x0000000406067824 */ /* 0x000fe200078e00ff */
[----:B------:R-:W-:Y:S01]  /*10930*/  SEL R20, R26, 0x8000, P3 ;  /* 0x000080001a147807 */ /* 0x000fe20001800000 */
[----:B------:R-:W-:Y:S01]  /*10940*/  IMAD.SHL.U32 R18, R18, 0x4, RZ ;  /* 0x0000000412127824 */ /* 0x000fe200078e00ff */
[----:B------:R-:W-:-:S02]  /*10950*/  SEL R22, R28, 0x8000, P4 ;  /* 0x000080001c167807 */ /* 0x000fc40002000000 */
[----:B------:R-:W-:Y:S02]  /*10960*/  SHF.R.U32.HI R20, RZ, UR10, R20 ;  /* 0x0000000aff147c19 */ /* 0x000fe40008011614 */
[----:B------:R-:W-:Y:S02]  /*10970*/  LOP3.LUT R51, R6, 0x3fffc, RZ, 0xc0, !PT ;  /* 0x0003fffc06337812 */ /* 0x000fe400078ec0ff */
[----:B------:R-:W-:Y:S02]  /*10980*/  LOP3.LUT R97, R18, 0x3fffc, RZ, 0xc0, !PT ;  /* 0x0003fffc12617812 */ /* 0x000fe400078ec0ff */
[----:B------:R-:W-:Y:S01]  /*10990*/  SHF.R.U32.HI R22, RZ, UR10, R22 ;  /* 0x0000000aff167c19 */ /* 0x000fe20008011616 */
[----:B------:R-:W-:Y:S01]  /*109a0*/  IMAD.IADD R6, R64, 0x1, R51 ;  /* 0x0000000140067824 */ /* 0x000fe200078e0233 */
[----:B------:R-:W-:Y:S01]  /*109b0*/  LOP3.LUT R20, R20, UR12, RZ, 0xc0, !PT ;  /* 0x0000000c14147c12 */ /* 0x000fe2000f8ec0ff */
[----:B------:R-:W-:Y:S01]  /*109c0*/  IMAD.IADD R18, R64, 0x1, R97 ;  /* 0x0000000140127824 */ /* 0x000fe200078e0261 */
[----:B------:R-:W-:Y:S01]  /*109d0*/  LOP3.LUT R22, R22, UR12, RZ, 0xc0, !PT ;  /* 0x0000000c16167c12 */ /* 0x000fe2000f8ec0ff */
[----:B------:R-:W0:Y:S01]  /*109e0*/  LDC.64 R50, c[0x0][0x218] ;  /* 0x00008600ff327b82 */ /* 0x000e220000000a00 */
[----:B------:R-:W-:Y:S01]  /*109f0*/  ISETP.GE.AND P0, PT, R44, RZ, PT ;  /* 0x000000ff2c00720c */ /* 0x000fe20003f06270 */
[----:B------:R-:W-:Y:S01]  /*10a00*/  IMAD.SHL.U32 R20, R20, 0x4, RZ ;  /* 0x0000000414147824 */ /* 0x000fe200078e00ff */
[----:B------:R-:W1:Y:S01]  /*10a10*/  LDS R6, [R6+0x3a80] ;  /* 0x003a800006067984 */ /* 0x000e620000000800 */
[----:B------:R-:W-:Y:S01]  /*10a20*/  IMAD.SHL.U32 R22, R22, 0x4, RZ ;  /* 0x0000000416167824 */ /* 0x000fe200078e00ff */
[----:B------:R-:W-:-:S02]  /*10a30*/  LEA R48, P2, R14, UR14, 0x2 ;  /* 0x0000000e0e307c11 */ /* 0x000fc4000f8410ff */
[----:B------:R-:W2:Y:S01]  /*10a40*/  LDS R18, [R18+0x3a80] ;  /* 0x003a800012127984 */ /* 0x000ea20000000800 */
[----:B------:R-:W-:Y:S02]  /*10a50*/  LOP3.LUT R99, R20, 0x3fffc, RZ, 0xc0, !PT ;  /* 0x0003fffc14637812 */ /* 0x000fe400078ec0ff */
[----:B------:R-:W-:Y:S02]  /*10a60*/  LOP3.LUT R101, R22, 0x3fffc, RZ, 0xc0, !PT ;  /* 0x0003fffc16657812 */ /* 0x000fe400078ec0ff */
[----:B------:R-:W-:Y:S01]  /*10a70*/  SEL R97, R12, 0xffff, !P0 ;  /* 0x0000ffff0c617807 */ /* 0x000fe20004000000 */
[----:B------:R-:W-:Y:S01]  /*10a80*/  IMAD.IADD R20, R64, 0x1, R99 ;  /* 0x0000000140147824 */ /* 0x000fe200078e0263 */
[----:B------:R-:W-:Y:S01]  /*10a90*/  ISETP.GE.AND P0, PT, R54, RZ, PT ;  /* 0x000000ff3600720c */ /* 0x000fe20003f06270 */
[----:B------:R-:W-:Y:S01]  /*10aa0*/  IMAD.IADD R22, R64, 0x1, R101 ;  /* 0x0000000140167824 */ /* 0x000fe200078e0265 */
[----:B------:R-:W-:Y:S02]  /*10ab0*/  LEA.HI.X R49, R14, UR15, R49, 0x2, P2 ;  /* 0x0000000f0e317c11 */ /* 0x000fe400090f1431 */
[----:B------:R-:W-:Y:S01]  /*10ac0*/  ISETP.GE.AND P2, PT, R46, RZ, PT ;  /* 0x000000ff2e00720c */ /* 0x000fe20003f46270 */
[----:B------:R-:W3:Y:S01]  /*10ad0*/  LDS R20, [R20+0x3a80] ;  /* 0x003a800014147984 */ /* 0x000ee20000000800 */
[----:B------:R-:W-:-:S02]  /*10ae0*/  LOP3.LUT R113, R97, R4, RZ, 0x3c, !PT ;  /* 0x0000000461717212 */ /* 0x000fc400078e3cff */
[----:B------:R-:W-:Y:S01]  /*10af0*/  SEL R97, R12, 0xffff, !P0 ;  /* 0x0000ffff0c617807 */ /* 0x000fe20004000000 */
[----:B------:R-:W3:Y:S01]  /*10b00*/  LDS R22, [R22+0x3a80] ;  /* 0x003a800016167984 */ /* 0x000ee20000000800 */
[----:B----4-:R-:W-:Y:S02]  /*10b10*/  PRMT R4, R24, 0x9910, RZ ;  /* 0x0000991018047816 */ /* 0x010fe400000000ff */
[----:B------:R-:W-:Y:S02]  /*10b20*/  SEL R99, R12, 0xffff, !P2 ;  /* 0x0000ffff0c637807 */ /* 0x000fe40005000000 */
[----:B------:R-:W-:Y:S02]  /*10b30*/  ISETP.GE.AND P3, PT, R52, RZ, PT ;  /* 0x000000ff3400720c */ /* 0x000fe40003f66270 */
[----:B------:R-:W-:Y:S02]  /*10b40*/  LOP3.LUT R119, R97, R28, RZ, 0x3c, !PT ;  /* 0x0000001c61777212 */ /* 0x000fe400078e3cff */
[----:B------:R-:W-:-:S02]  /*10b50*/  ISETP.NE.AND P4, PT, R4, 0x7fff, PT ;  /* 0x00007fff0400780c */ /* 0x000fc40003f85270 */
[----:B-----5:R-:W-:Y:S02]  /*10b60*/  PRMT R28, R30, 0x9910, RZ ;  /* 0x000099101e1c7816 */ /* 0x020fe400000000ff */
[----:B------:R-:W-:Y:S02]  /*10b70*/  PRMT R52, R36, 0x9910, RZ ;  /* 0x0000991024347816 */ /* 0x000fe400000000ff */
[----:B------:R-:W-:Y:S02]  /*10b80*/  LOP3.LUT R115, R99, R16, RZ, 0x3c, !PT ;  /* 0x0000001063737212 */ /* 0x000fe400078e3cff */
[----:B------:R-:W-:Y:S02]  /*10b90*/  ISETP.GE.AND P5, PT, R4, RZ, PT ;  /* 0x000000ff0400720c */ /* 0x000fe40003fa6270 */
[----:B------:R-:W-:Y:S01]  /*10ba0*/  SEL R4, R24, 0x8000, P4 ;  /* 0x0000800018047807 */ /* 0x000fe20002000000 */
[----:B-1----:R-:W-:Y:S01]  /*10bb0*/  IMAD.IADD R99, R6, 0x1, R65 ;  /* 0x0000000106637824 */ /* 0x002fe200078e0241 */
[----:B------:R-:W-:-:S02]  /*10bc0*/  PRMT R44, R32, 0x9910, RZ ;  /* 0x00009910202c7816 */ /* 0x000fc400000000ff */
[----:B------:R-:W-:Y:S01]  /*10bd0*/  ISETP.NE.AND P0, PT, R28, 0x7fff, PT ;  /* 0x00007fff1c00780c */ /* 0x000fe20003f05270 */
[----:B0-----:R-:W-:Y:S01]  /*10be0*/  IMAD.WIDE.U32 R104, R99, 0x2, R50 ;  /* 0x0000000263687825 */ /* 0x001fe200078e0032 */
[----:B--2---:R-:W-:Y:S02]  /*10bf0*/  IADD3 R103, R65, 0xc0, R18 ;  /* 0x000000c041677810 */ /* 0x004fe40007ffe012 */
[----:B------:R-:W-:Y:S02]  /*10c00*/  ISETP.NE.AND P4, PT, R52, 0x7fff, PT ;  /* 0x00007fff3400780c */ /* 0x000fe40003f85270 */
[----:B------:R-:W-:Y:S01]  /*10c10*/  PRMT R46, R34, 0x9910, RZ ;  /* 0x00009910222e7816 */ /* 0x000fe200000000ff */
[----:B------:R-:W-:Y:S01]  /*10c20*/  IMAD.WIDE.U32 R106, R103, 0x2, R50 ;  /* 0x00000002676a7825 */ /* 0x000fe200078e0032 */
[----:B------:R-:W-:Y:S01]  /*10c30*/  SEL R101, R12, 0xffff, !P3 ;  /* 0x0000ffff0c657807 */ /* 0x000fe20005800000 */
[----:B------:R-:W-:Y:S01]  /*10c40*/  STG.E.U16 desc[UR8][R104.64], R113 ;  /* 0x0000007168007986 */ /* 0x000fe2000c101508 */
[----:B------:R-:W-:-:S02]  /*10c50*/  ISETP.NE.AND P2, PT, R44, 0x7fff, PT ;  /* 0x00007fff2c00780c */ /* 0x000fc40003f45270 */
[----:B------:R-:W-:Y:S01]  /*10c60*/  SEL R6, R30, 0x8000, P0 ;  /* 0x000080001e067807 */ /* 0x000fe20000000000 */
[----:B------:R0:W-:Y:S01]  /*10c70*/  STG.E.U16 desc[UR8][R106.64], R115 ;  /* 0x000000736a007986 */ /* 0x0001e2000c101508 */
[----:B------:R-:W-:Y:S02]  /*10c80*/  SEL R18, R36, 0x8000, P4 ;  /* 0x0000800024127807 */ /* 0x000fe40002000000 */
[----:B------:R-:W-:Y:S02]  /*10c90*/  ISETP.NE.AND P3, PT, R46, 0x7fff, PT ;  /* 0x00007fff2e00780c */ /* 0x000fe40003f65270 */
[----:B------:R-:W-:Y:S02]  /*10ca0*/  PRMT R54, R38, 0x9910, RZ ;  /* 0x0000991026367816 */ /* 0x000fe400000000ff */
[----:B------:R-:W-:Y:S02]  /*10cb0*/  SHF.R.U32.HI R4, RZ, UR10, R4 ;  /* 0x0000000aff047c19 */ /* 0x000fe40008011604 */
[----:B------:R-:W-:-:S02]  /*10cc0*/  SEL R14, R32, 0x8000, P2 ;  /* 0x00008000200e7807 */ /* 0x000fc40001000000 */
[----:B------:R-:W-:Y:S02]  /*10cd0*/  SHF.R.U32.HI R6, RZ, UR10, R6 ;  /* 0x0000000aff067c19 */ /* 0x000fe40008011606 */
[----:B------:R-:W-:Y:S02]  /*10ce0*/  SHF.R.U32.HI R18, RZ, UR10, R18 ;  /* 0x0000000aff127c19 */ /* 0x000fe40008011612 */
[----:B------:R-:W-:Y:S02]  /*10cf0*/  SEL R16, R34, 0x8000, P3 ;  /* 0x0000800022107807 */ /* 0x000fe40001800000 */
[----:B------:R-:W-:Y:S02]  /*10d00*/  LOP3.LUT R117, R101, R26, RZ, 0x3c, !PT ;  /* 0x0000001a65757212 */ /* 0x000fe400078e3cff */
[----:B0-----:R-:W-:Y:S02]  /*10d10*/  SEL R107, R12, 0xffff, !P5 ;  /* 0x0000ffff0c6b7807 */ /* 0x001fe40006800000 */
[----:B---3--:R-:W-:-:S02]  /*10d20*/  IADD3 R101, R65, 0x180, R20 ;  /* 0x0000018041657810 */ /* 0x008fc40007ffe014 */
[----:B------:R-:W-:Y:S02]  /*10d30*/  ISETP.NE.AND P5, PT, R54, 0x7fff, PT ;  /* 0x00007fff3600780c */ /* 0x000fe40003fa5270 */
[----:B------:R-:W-:Y:S01]  /*10d40*/  LOP3.LUT R4, R4, UR12, RZ, 0xc0, !PT ;  /* 0x0000000c04047c12 */ /* 0x000fe2000f8ec0ff */
[----:B------:R-:W-:Y:S01]  /*10d50*/  IMAD.WIDE.U32 R108, R101, 0x2, R50 ;  /* 0x00000002656c7825 */ /* 0x000fe200078e0032 */
[----:B------:R-:W-:Y:S02]  /*10d60*/  SHF.R.U32.HI R14, RZ, UR10, R14 ;  /* 0x0000000aff0e7c19 */ /* 0x000fe4000801160e */
[----:B------:R-:W-:Y:S01]  /*10d70*/  LOP3.LUT R6, R6, UR12, RZ, 0xc0, !PT ;  /* 0x0000000c06067c12 */ /* 0x000fe2000f8ec0ff */
[----:B------:R-:W-:Y:S01]  /*10d80*/  IMAD.SHL.U32 R4, R4, 0x4, RZ ;  /* 0x0000000404047824 */ /* 0x000fe200078e00ff */
[----:B------:R-:W-:Y:S01]  /*10d90*/  LOP3.LUT R18, R18, UR12, RZ, 0xc0, !PT ;  /* 0x0000000c12127c12 */ /* 0x000fe2000f8ec0ff */
[----:B------:R0:W-:Y:S01]  /*10da0*/  STG.E.U16 desc[UR8][R108.64], R117 ;  /* 0x000000756c007986 */ /* 0x0001e2000c101508 */
[----:B------:R-:W-:Y:S01]  /*10db0*/  SHF.R.U32.HI R16, RZ, UR10, R16 ;  /* 0x0000000aff107c19 */ /* 0x000fe20008011610 */
[----:B------:R-:W-:Y:S01]  /*10dc0*/  IMAD.SHL.U32 R6, R6, 0x4, RZ ;  /* 0x0000000406067824 */ /* 0x000fe200078e00ff */
[----:B------:R-:W-:Y:S01]  /*10dd0*/  IADD3 R97, R65, 0x240, R22 ;  /* 0x0000024041617810 */ /* 0x000fe20007ffe016 */
[----:B------:R-:W-:Y:S01]  /*10de0*/  IMAD.SHL.U32 R18, R18, 0x4, RZ ;  /* 0x0000000412127824 */ /* 0x000fe200078e00ff */
[----:B------:R-:W-:-:S02]  /*10df0*/  SEL R20, R38, 0x8000, P5 ;  /* 0x0000800026147807 */ /* 0x000fc40002800000 */
[----:B------:R-:W-:Y:S01]  /*10e00*/  LOP3.LUT R14, R14, UR12, RZ, 0xc0, !PT ;  /* 0x0000000c0e0e7c12 */ /* 0x000fe2000f8ec0ff */
[----:B------:R-:W-:Y:S01]  /*10e10*/  IMAD.WIDE.U32 R110, R97, 0x2, R50 ;  /* 0x00000002616e7825 */ /* 0x000fe200078e0032 */
[----:B------:R-:W-:Y:S02]  /*10e20*/  LOP3.LUT R16, R16, UR12, RZ, 0xc0, !PT ;  /* 0x0000000c10107c12 */ /* 0x000fe4000f8ec0ff */
[----:B------:R-:W-:Y:S01]  /*10e30*/  PRMT R56, R40, 0x9910, RZ ;  /* 0x0000991028387816 */ /* 0x000fe200000000ff */
[----:B------:R-:W-:Y:S01]  /*10e40*/  IMAD.SHL.U32 R14, R14, 0x4, RZ ;  /* 0x000000040e0e7824 */ /* 0x000fe200078e00ff */
[----:B------:R-:W-:Y:S01]  /*10e50*/  SHF.R.U32.HI R20, RZ, UR10, R20 ;  /* 0x0000000aff147c19 */ /* 0x000fe20008011614 */
[----:B------:R-:W-:Y:S01]  /*10e60*/  IMAD.SHL.U32 R16, R16, 0x4, RZ ;  /* 0x0000000410107824 */ /* 0x000fe200078e00ff */
[----:B------:R-:W-:Y:S01]  /*10e70*/  PRMT R58, R42, 0x9910, RZ ;  /* 0x000099102a3a7816 */ /* 0x000fe200000000ff */
[----:B------:R1:W-:Y:S01]  /*10e80*/  STG.E.U16 desc[UR8][R110.64], R119 ;  /* 0x000000776e007986 */ /* 0x0003e2000c101508 */
[----:B------:R-:W-:-:S02]  /*10e90*/  LOP3.LUT R105, R4, 0x3fffc, RZ, 0xc0, !PT ;  /* 0x0003fffc04697812 */ /* 0x000fc400078ec0ff */
[----:B0-----:R-:W-:Y:S02]  /*10ea0*/  LOP3.LUT R109, R6, 0x3fffc, RZ, 0xc0, !PT ;  /* 0x0003fffc066d7812 */ /* 0x001fe400078ec0ff */
[----:B------:R-:W-:Y:S01]  /*10eb0*/  LOP3.LUT R115, R18, 0x3fffc, RZ, 0xc0, !PT ;  /* 0x0003fffc12737812 */ /* 0x000fe200078ec0ff */
[----:B------:R-:W-:Y:S01]  /*10ec0*/  IMAD.IADD R4, R64, 0x1, R105 ;  /* 0x0000000140047824 */ /* 0x000fe200078e0269 */
[----:B------:R-:W-:Y:S01]  /*10ed0*/  ISETP.NE.AND P0, PT, R56, 0x7fff, PT ;  /* 0x00007fff3800780c */ /* 0x000fe20003f05270 */
[----:B------:R-:W-:Y:S01]  /*10ee0*/  IMAD.IADD R6, R64, 0x1, R109 ;  /* 0x0000000140067824 */ /* 0x000fe200078e026d */
[----:B------:R-:W-:Y:S01]  /*10ef0*/  LOP3.LUT R20, R20, UR12, RZ, 0xc0, !PT ;  /* 0x0000000c14147c12 */ /* 0x000fe2000f8ec0ff */
[----:B------:R-:W-:Y:S01]  /*10f00*/  IMAD.IADD R18, R64, 0x1, R115 ;  /* 0x0000000140127824 */ /* 0x000fe200078e0273 */
[----:B------:R-:W-:Y:S01]  /*10f10*/  ISETP.NE.AND P2, PT, R58, 0x7fff, PT ;  /* 0x00007fff3a00780c */ /* 0x000fe20003f45270 */
[----:B------:R-:W0:Y:S01]  /*10f20*/  LDS R4, [R4+0x3a80] ;  /* 0x003a800004047984 */ /* 0x000e220000000800 */
[----:B-1----:R-:W-:Y:S01]  /*10f30*/  LOP3.LUT R111, R14, 0x3fffc, RZ, 0xc0, !PT ;  /* 0x0003fffc0e6f7812 */ /* 0x002fe200078ec0ff */
[----:B------:R-:W-:Y:S01]  /*10f40*/  IMAD.SHL.U32 R20, R20, 0x4, RZ ;  /* 0x0000000414147824 */ /* 0x000fe200078e00ff */
[----:B------:R-:W-:Y:S01]  /*10f50*/  SEL R22, R40, 0x8000, P0 ;  /* 0x0000800028167807 */ /* 0x000fe20000000000 */
[----:B------:R-:W1:Y:S01]  /*10f60*/  LDS R6, [R6+0x3a80] ;  /* 0x003a800006067984 */ /* 0x000e620000000800 */
[----:B------:R-:W-:Y:S01]  /*10f70*/  LOP3.LUT R113, R16, 0x3fffc, RZ, 0xc0, !PT ;  /* 0x0003fffc10717812 */ /* 0x000fe200078ec0ff */
[----:B------:R-:W-:Y:S01]  /*10f80*/  IMAD.IADD R14, R64, 0x1, R111 ;  /* 0x00000001400e7824 */ /* 0x000fe200078e026f */
[----:B------:R-:W-:Y:S01]  /*10f90*/  SEL R26, R42, 0x8000, P2 ;  /* 0x000080002a1a7807 */ /* 0x000fe20001000000 */
[----:B------:R-:W2:Y:S01]  /*10fa0*/  LDS R18, [R18+0x3a80] ;  /* 0x003a800012127984 */ /* 0x000ea20000000800 */
[----:B------:R-:W-:Y:S01]  /*10fb0*/  SHF.R.U32.HI R22, RZ, UR10, R22 ;  /* 0x0000000aff167c19 */ /* 0x000fe20008011616 */
[----:B------:R-:W-:Y:S01]  /*10fc0*/  IMAD.IADD R16, R64, 0x1, R113 ;  /* 0x0000000140107824 */ /* 0x000fe200078e0271 */
[----:B------:R-:W-:Y:S01]  /*10fd0*/  LOP3.LUT R125, R107, R24, RZ, 0x3c, !PT ;  /* 0x000000186b7d7212 */ /* 0x000fe200078e3cff */
[----:B------:R-:W3:Y:S01]  /*10fe0*/  LDS R14, [R14+0x3a80] ;  /* 0x003a80000e0e7984 */ /* 0x000ee20000000800 */
[----:B------:R-:W-:-:S02]  /*10ff0*/  SHF.R.U32.HI R26, RZ, UR10, R26 ;  /* 0x0000000aff1a7c19 */ /* 0x000fc4000801161a */
[----:B------:R-:W-:Y:S01]  /*11000*/  LOP3.LUT R107, R20, 0x3fffc, RZ, 0xc0, !PT ;  /* 0x0003fffc146b7812 */ /* 0x000fe200078ec0ff */
[----:B------:R-:W4:Y:S01]  /*11010*/  LDS R16, [R16+0x3a80] ;  /* 0x003a800010107984 */ /* 0x000f220000000800 */
[----:B------:R-:W-:Y:S02]  /*11020*/  LOP3.LUT R22, R22, UR12, RZ, 0xc0, !PT ;  /* 0x0000000c16167c12 */ /* 0x000fe4000f8ec0ff */
[----:B------:R-:W-:Y:S01]  /*11030*/  LOP3.LUT R26, R26, UR12, RZ, 0xc0, !PT ;  /* 0x0000000c1a1a7c12 */ /* 0x000fe2000f8ec0ff */
[----:B------:R-:W-:Y:S01]  /*11040*/  IMAD.IADD R20, R64, 0x1, R107 ;  /* 0x0000000140147824 */ /* 0x000fe200078e026b */
[----:B------:R-:W-:Y:S01]  /*11050*/  ISETP.GE.AND P0, PT, R28, RZ, PT ;  /* 0x000000ff1c00720c */ /* 0x000fe20003f06270 */
[----:B------:R-:W-:Y:S01]  /*11060*/  IMAD.SHL.U32 R22, R22, 0x4, RZ ;  /* 0x0000000416167824 */ /* 0x000fe200078e00ff */
[----:B------:R-:W-:Y:S01]  /*11070*/  LDS.U16 R28, [R2+0x1380] ;  /* 0x00138000021c7984 */ /* 0x000fe20000000400 */
[----:B------:R-:W-:Y:S01]  /*11080*/  IMAD.SHL.U32 R26, R26, 0x4, RZ ;  /* 0x000000041a1a7824 */ /* 0x000fe200078e00ff */
[----:B------:R-:W-:-:S02]  /*11090*/  SEL R105, R12, 0xffff, !P0 ;  /* 0x0000ffff0c697807 */ /* 0x000fc40004000000 */
[----:B------:R-:W-:Y:S01]  /*110a0*/  LDS R20, [R20+0x3a80] ;  /* 0x003a800014147984 */ /* 0x000fe20000000800 */
[----:B------:R-:W-:Y:S02]  /*110b0*/  LOP3.LUT R109, R22, 0x3fffc, RZ, 0xc0, !PT ;  /* 0x0003fffc166d7812 */ /* 0x000fe400078ec0ff */
[----:B------:R-:W-:Y:S02]  /*110c0*/  LOP3.LUT R127, R105, R30, RZ, 0x3c, !PT ;  /* 0x0000001e697f7212 */ /* 0x000fe400078e3cff */
[----:B------:R-:W-:Y:S01]  /*110d0*/  LOP3.LUT R105, R26, 0x3fffc, RZ, 0xc0, !PT ;  /* 0x0003fffc1a697812 */ /* 0x000fe200078ec0ff */
[----:B------:R-:W-:Y:S01]  /*110e0*/  IMAD.IADD R22, R64, 0x1, R109 ;  /* 0x0000000140167824 */ /* 0x000fe200078e026d */
[----:B------:R-:W5:Y:S01]  /*110f0*/  LDS.U16 R26, [R2+0x1200] ;  /* 0x00120000021a7984 */ /* 0x000f620000000400 */
[----:B------:R-:W-:Y:S02]  /*11100*/  ISETP.GE.AND P0, PT, R44, RZ, PT ;  /* 0x000000ff2c00720c */ /* 0x000fe40003f06270 */
[----:B------:R-:W-:Y:S01]  /*11110*/  IMAD.IADD R24, R64, 0x1, R105 ;  /* 0x0000000140187824 */ /* 0x000fe200078e0269 */
[----:B------:R-:W5:Y:S01]  /*11120*/  LDS.U16 R30, [R2+0x1500] ;  /* 0x00150000021e7984 */ /* 0x000f620000000400 */
[----:B------:R-:W-:-:S02]  /*11130*/  SEL R105, R12, 0xffff, !P0 ;  /* 0x0000ffff0c697807 */ /* 0x000fc40004000000 */
[----:B------:R-:W-:Y:S01]  /*11140*/  ISETP.GE.AND P3, PT, R52, RZ, PT ;  /* 0x000000ff3400720c */ /* 0x000fe20003f66270 */
[----:B------:R-:W5:Y:S01]  /*11150*/  LDS R22, [R22+0x3a80] ;  /* 0x003a800016167984 */ /* 0x000f620000000800 */
[----:B------:R-:W-:Y:S02]  /*11160*/  LOP3.LUT R129, R105, R32, RZ, 0x3c, !PT ;  /* 0x0000002069817212 */ /* 0x000fe400078e3cff */
[----:B------:R-:W-:Y:S01]  /*11170*/  ISETP.GE.AND P2, PT, R46, RZ, PT ;  /* 0x000000ff2e00720c */ /* 0x000fe20003f46270 */
[----:B------:R-:W5:Y:S01]  /*11180*/  LDS.U16 R32, [R2+0x1680] ;  /* 0x0016800002207984 */ /* 0x000f620000000400 */
[C---:B------:R-:W-:Y:S02]  /*11190*/  SEL R109, R12.reuse, 0xffff, !P3 ;  /* 0x0000ffff0c6d7807 */ /* 0x040fe40005800000 */
[----:B0-----:R-:W-:Y:S01]  /*111a0*/  IADD3 R113, R65, 0x300, R4 ;  /* 0x0000030041717810 */ /* 0x001fe20007ffe004 */
[----:B------:R-:W-:Y:S01]  /*111b0*/  LDS R24, [R24+0x3a80] ;  /* 0x003a800018187984 */ /* 0x000fe20000000800 */
[----:B------:R-:W-:-:S02]  /*111c0*/  SEL R107, R12, 0xffff, !P2 ;  /* 0x0000ffff0c6b7807 */ /* 0x000fc40005000000 */
[----:B-1----:R-:W-:Y:S01]  /*111d0*/  IADD3 R111, R65, 0x3c0, R6 ;  /* 0x000003c0416f7810 */ /* 0x002fe20007ffe006 */
[----:B------:R-:W-:Y:S01]  /*111e0*/  IMAD.WIDE.U32 R114, R113, 0x2, R50 ;  /* 0x0000000271727825 */ /* 0x000fe200078e0032 */
[----:B--2---:R-:W-:Y:S01]  /*111f0*/  IADD3 R105, R65, 0x600, R18 ;  /* 0x0000060041697810 */ /* 0x004fe20007ffe012 */
[----:B------:R-:W-:Y:S01]  /*11200*/  LDS.U16 R44, [R2+0x1c80] ;  /* 0x001c8000022c7984 */ /* 0x000fe20000000400 */
[----:B------:R-:W-:Y:S01]  /*11210*/  LOP3.LUT R133, R109, R36, RZ, 0x3c, !PT ;  /* 0x000000246d857212 */ /* 0x000fe200078e3cff */
[----:B------:R-:W-:Y:S01]  /*11220*/  IMAD.WIDE.U32 R116, R111, 0x2, R50 ;  /* 0x000000026f747825 */ /* 0x000fe200078e0032 */
[----:B------:R-:W-:Y:S01]  /*11230*/  LOP3.LUT R131, R107, R34, RZ, 0x3c, !PT ;  /* 0x000000226b837212 */ /* 0x000fe200078e3cff */
[----:B------:R-:W0:Y:S01]  /*11240*/  LDS.U16 R18, [R2+0x1800] ;  /* 0x0018000002127984 */ /* 0x000e220000000400 */
[----:B---3--:R-:W-:Y:S01]  /*11250*/  IADD3 R109, R65, 0x480, R14 ;  /* 0x00000480416d7810 */ /* 0x008fe20007ffe00e */
[----:B------:R-:W-:Y:S01]  /*11260*/  IMAD.WIDE.U32 R122, R105, 0x2, R50 ;  /* 0x00000002697a7825 */ /* 0x000fe200078e0032 */
[----:B----4-:R-:W-:Y:S01]  /*11270*/  IADD3 R107, R65, 0x540, R16 ;  /* 0x00000540416b7810 */ /* 0x010fe20007ffe010 */
[----:B------:R-:W-:Y:S01]  /*11280*/  STG.E.U16 desc[UR8][R114.64], R125 ;  /* 0x0000007d72007986 */ /* 0x000fe2000c101508 */
[----:B------:R-:W-:Y:S01]  /*11290*/  ISETP.GE.AND P0, PT, R54, RZ, PT ;  /* 0x000000ff3600720c */ /* 0x000fe20003f06270 */
[--C-:B------:R-:W-:Y:S01]  /*112a0*/  IMAD.WIDE.U32 R118, R109, 0x2, R50.reuse ;  /* 0x000000026d767825 */ /* 0x100fe200078e0032 */
[----:B------:R-:W-:Y:S01]  /*112b0*/  ISETP.GE.AND P2, PT, R56, RZ, PT ;  /* 0x000000ff3800720c */ /* 0x000fe20003f46270 */
[----:B------:R1:W-:Y:S01]  /*112c0*/  STG.E.U16 desc[UR8][R116.64], R127 ;  /* 0x0000007f74007986 */ /* 0x0003e2000c101508 */
[----:B------:R-:W-:Y:S01]  /*112d0*/  SEL R135, R12, 0xffff, !P0 ;  /* 0x0000ffff0c877807 */ /* 0x000fe20004000000 */
[----:B------:R-:W-:Y:S01]  /*112e0*/  IMAD.WIDE.U32 R120, R107, 0x2, R50 ;  /* 0x000000026b787825 */ /* 0x000fe200078e0032 */
[----:B------:R-:W-:Y:S01]  /*112f0*/  ISETP.GE.AND P0, PT, R58, RZ, PT ;  /* 0x000000ff3a00720c */ /* 0x000fe20003f06270 */
[----:B------:R2:W-:Y:S01]  /*11300*/  STG.E.U16 desc[UR8][R118.64], R129 ;  /* 0x0000008176007986 */ /* 0x0005e2000c101508 */
[----:B------:R-:W-:-:S02]  /*11310*/  LOP3.LUT R135, R135, R38, RZ, 0x3c, !PT ;  /* 0x0000002687877212 */ /* 0x000fc400078e3cff */
[----:B-----5:R-:W-:Y:S01]  /*11320*/  PRMT R4, R26, 0x9910, RZ ;  /* 0x000099101a047816 */ /* 0x020fe200000000ff */
[----:B------:R3:W-:Y:S01]  /*11330*/  STG.E.U16 desc[UR8][R120.64], R131 ;  /* 0x0000008378007986 */ /* 0x0007e2000c101508 */
[----:B------:R-:W-:Y:S02]  /*11340*/  PRMT R6, R28, 0x9910, RZ ;  /* 0x000099101c067816 */ /* 0x000fe400000000ff */
[----:B------:R-:W-:Y:S01]  /*11350*/  PRMT R14, R30, 0x9910, RZ ;  /* 0x000099101e0e7816 */ /* 0x000fe200000000ff */
[----:B------:R4:W-:Y:S01]  /*11360*/  STG.E.U16 desc[UR8][R122.64], R133 ;  /* 0x000000857a007986 */ /* 0x0009e2000c101508 */
[C---:B-1----:R-:W-:Y:S02]  /*11370*/  IADD3 R117, R65.reuse, 0x6c0, R20 ;  /* 0x000006c041757810 */ /* 0x042fe40007ffe014 */
[----:B------:R-:W-:Y:S01]  /*11380*/  IADD3 R115, R65, 0x780, R22 ;  /* 0x0000078041737810 */ /* 0x000fe20007ffe016 */
[----:B------:R-:W1:Y:S01]  /*11390*/  LDS.U16 R36, [R2+0x1b00] ;  /* 0x001b000002247984 */ /* 0x000e620000000400 */
[----:B--2---:R-:W-:-:S02]  /*113a0*/  SEL R119, R12, 0xffff, !P2 ;  /* 0x0000ffff0c777807 */ /* 0x004fc40005000000 */
[C---:B------:R-:W-:Y:S01]  /*113b0*/  ISETP.GE.AND P2, PT, R4.reuse, RZ, PT ;  /* 0x000000ff0400720c */ /* 0x040fe20003f46270 */
[----:B---3--:R-:W-:Y:S01]  /*113c0*/  IMAD.WIDE.U32 R120, R117, 0x2, R50 ;  /* 0x0000000275787825 */ /* 0x008fe200078e0032 */
[----:B------:R-:W-:Y:S01]  /*113d0*/  ISETP.NE.AND P3, PT, R4, 0x7fff, PT ;  /* 0x00007fff0400780c */ /* 0x000fe20003f65270 */
[----:B------:R-:W2:Y:S01]  /*113e0*/  LDS.U16 R46, [R2+0x1e00] ;  /* 0x001e0000022e7984 */ /* 0x000ea20000000400 */
[----:B------:R-:W-:Y:S01]  /*113f0*/  LOP3.LUT R127, R119, R40, RZ, 0x3c, !PT ;  /* 0x00000028777f7212 */ /* 0x000fe200078e3cff */
[----:B------:R-:W-:Y:S01]  /*11400*/  IMAD.MOV.U32 R4, RZ, RZ, R14 ;  /* 0x000000ffff047224 */ /* 0x000fe200078e000e */
[----:B------:R-:W-:Y:S01]  /*11410*/  PRMT R16, R32, 0x9910, RZ ;  /* 0x0000991020107816 */ /* 0x000fe200000000ff */
[----:B------:R3:W-:Y:S01]  /*11420*/  STG.E.U16 desc[UR8][R120.64], R135 ;  /* 0x0000008778007986 */ /* 0x0007e2000c101508 */
[----:B----4-:R-:W-:Y:S01]  /*11430*/  IMAD.WIDE.U32 R122, R115, 0x2, R50 ;  /* 0x00000002737a7825 */ /* 0x010fe200078e0032 */
[----:B------:R-:W-:Y:S02]  /*11440*/  SEL R125, R12, 0xffff, !P0 ;  /* 0x0000ffff0c7d7807 */ /* 0x000fe40004000000 */
[----:B------:R-:W-:Y:S01]  /*11450*/  ISETP.GE.AND P5, PT, R4, RZ, PT ;  /* 0x000000ff0400720c */ /* 0x000fe20003fa6270 */
[----:B------:R-:W4:Y:S01]  /*11460*/  LDS.U16 R34, [R2+0x1980] ;  /* 0x0019800002227984 */ /* 0x000f220000000400 */
[----:B------:R-:W-:-:S02]  /*11470*/  ISETP.GE.AND P4, PT, R6, RZ, PT ;  /* 0x000000ff0600720c */ /* 0x000fc40003f86270 */
[----:B------:R-:W-:Y:S01]  /*11480*/  ISETP.NE.AND P0, PT, R6, 0x7fff, PT ;  /* 0x00007fff0600780c */ /* 0x000fe20003f05270 */
[----:B------:R5:W-:Y:S01]  /*11490*/  STG.E.U16 desc[UR8][R122.64], R127 ;  /* 0x0000007f7a007986 */ /* 0x000be2000c101508 */
[----:B------:R-:W-:Y:S01]  /*114a0*/  IMAD.MOV.U32 R6, RZ, RZ, R16 ;  /* 0x000000ffff067224 */ /* 0x000fe200078e0010 */
[----:B0-----:R-:W-:Y:S02]  /*114b0*/  PRMT R38, R18, 0x9910, RZ ;  /* 0x0000991012267816 */ /* 0x001fe400000000ff */
[----:B---3--:R-:W-:Y:S02]  /*114c0*/  SEL R121, R12, 0xffff, !P2 ;  /* 0x0000ffff0c797807 */ /* 0x008fe40005000000 */
[----:B------:R-:W-:Y:S02]  /*114d0*/  ISETP.NE.AND P2, PT, R4, 0x7fff, PT ;  /* 0x00007fff0400780c */ /* 0x000fe40003f45270 */
[----:B------:R-:W-:Y:S02]  /*114e0*/  LOP3.LUT R137, R121, R26, RZ, 0x3c, !PT ;  /* 0x0000001a79897212 */ /* 0x000fe400078e3cff */
[----:B------:R-:W-:-:S02]  /*114f0*/  SEL R26, R26, 0x8000, P3 ;  /* 0x000080001a1a7807 */ /* 0x000fc40001800000 */
[C---:B-----5:R-:W-:Y:S02]  /*11500*/  SEL R123, R12.reuse, 0xffff, !P5 ;  /* 0x0000ffff0c7b7807 */ /* 0x060fe40006800000 */
[----:B------:R-:W-:Y:S02]  /*11510*/  SHF.R.U32.HI R26, RZ, UR10, R26 ;  /* 0x0000000aff1a7c19 */ /* 0x000fe4000801161a */
[----:B------:R-:W-:Y:S02]  /*11520*/  SEL R121, R12, 0xffff, !P4 ;  /* 0x0000ffff0c797807 */ /* 0x000fe40006000000 */
[----:B------:R-:W-:Y:S02]  /*11530*/  LOP3.LUT R26, R26, UR12, RZ, 0xc0, !PT ;  /* 0x0000000c1a1a7c12 */ /* 0x000fe4000f8ec0ff */
[----:B------:R-:W-:Y:S02]  /*11540*/  LOP3.LUT R141, R123, R30, RZ, 0x3c, !PT ;  /* 0x0000001e7b8d7212 */ /* 0x000fe400078e3cff */
[----:B------:R-:W-:Y:S01]  /*11550*/  SEL R30, R30, 0x8000, P2 ;  /* 0x000080001e1e7807 */ /* 0x000fe20001000000 */
[----:B------:R-:W-:Y:S01]  /*11560*/  IMAD.SHL.U32 R26, R26, 0x4, RZ ;  /* 0x000000041a1a7824 */ /* 0x000fe200078e00ff */
[----:B------:R-:W-:-:S02]  /*11570*/  ISETP.NE.AND P3, PT, R6, 0x7fff, PT ;  /* 0x00007fff0600780c */ /* 0x000fc40003f65270 */
[----:B------:R-:W-:Y:S02]  /*11580*/  LOP3.LUT R139, R121, R28, RZ, 0x3c, !PT ;  /* 0x0000001c798b7212 */ /* 0x000fe400078e3cff */
[----:B------:R-:W-:Y:S02]  /*11590*/  SEL R28, R28, 0x8000, P0 ;  /* 0x000080001c1c7807 */ /* 0x000fe40000000000 */
[----:B------:R-:W-:Y:S02]  /*115a0*/  SHF.R.U32.HI R30, RZ, UR10, R30 ;  /* 0x0000000aff1e7c19 */ /* 0x000fe4000801161e */
[----:B------:R-:W-:Y:S02]  /*115b0*/  ISETP.NE.AND P5, PT, R38, 0x7fff, PT ;  /* 0x00007fff2600780c */ /* 0x000fe40003fa5270 */
[----:B------:R-:W-:Y:S02]  /*115c0*/  SEL R4, R32, 0x8000, P3 ;  /* 0x0000800020047807 */ /* 0x000fe40001800000 */
[----:B------:R-:W-:-:S02]  /*115d0*/  LOP3.LUT R121, R26, 0x3fffc, RZ, 0xc0, !PT ;  /* 0x0003fffc1a797812 */ /* 0x000fc400078ec0ff */
[----:B------:R-:W-:Y:S02]  /*115e0*/  IADD3 R119, R65, 0x840, R24 ;  /* 0x0000084041777810 */ /* 0x000fe40007ffe018 */
[----:B------:R-:W-:Y:S01]  /*115f0*/  SHF.R.U32.HI R28, RZ, UR10, R28 ;  /* 0x0000000aff1c7c19 */ /* 0x000fe2000801161c */
[----:B------:R-:W-:Y:S01]  /*11600*/  IMAD.IADD R22, R64, 0x1, R121 ;  /* 0x0000000140167824 */ /* 0x000fe200078e0279 */
[----:B------:R-:W-:Y:S02]  /*11610*/  LOP3.LUT R30, R30, UR12, RZ, 0xc0, !PT ;  /* 0x0000000c1e1e7c12 */ /* 0x000fe4000f8ec0ff */
[----:B------:R-:W-:Y:S02]  /*11620*/  ISETP.GE.AND P4, PT, R6, RZ, PT ;  /* 0x000000ff0600720c */ /* 0x000fe40003f86270 */
[----:B------:R-:W-:Y:S01]  /*11630*/  SEL R6, R18, 0x8000, P5 ;  /* 0x0000800012067807 */ /* 0x000fe20002800000 */
[----:B------:R-:W-:Y:S01]  /*11640*/  IMAD.SHL.U32 R30, R30, 0x4, RZ ;  /* 0x000000041e1e7824 */ /* 0x000fe200078e00ff */
[----:B------:R-:W-:-:S02]  /*11650*/  SHF.R.U32.HI R4, RZ, UR10, R4 ;  /* 0x0000000aff047c19 */ /* 0x000fc40008011604 */
[----:B------:R-:W-:Y:S01]  /*11660*/  LOP3.LUT R129, R125, R42, RZ, 0x3c, !PT ;  /* 0x0000002a7d817212 */ /* 0x000fe200078e3cff */
[----:B------:R-:W-:Y:S01]  /*11670*/  IMAD.WIDE.U32 R124, R119, 0x2, R50 ;  /* 0x00000002777c7825 */ /* 0x000fe200078e0032 */
[----:B------:R-:W-:Y:S02]  /*11680*/  LOP3.LUT R28, R28, UR12, RZ, 0xc0, !PT ;  /* 0x0000000c1c1c7c12 */ /* 0x000fe4000f8ec0ff */
[----:B------:R-:W-:Y:S02]  /*11690*/  SHF.R.U32.HI R14, RZ, UR10, R6 ;  /* 0x0000000aff0e7c19 */ /* 0x000fe40008011606 */
[----:B------:R-:W-:Y:S01]  /*116a0*/  LOP3.LUT R6, R4, UR12, RZ, 0xc0, !PT ;  /* 0x0000000c04067c12 */ /* 0x000fe2000f8ec0ff */
[----:B------:R0:W-:Y:S01]  /*116b0*/  STG.E.U16 desc[UR8][R124.64], R129 ;  /* 0x000000817c007986 */ /* 0x0001e2000c101508 */
[----:B------:R-:W-:Y:S01]  /*116c0*/  IMAD.SHL.U32 R28, R28, 0x4, RZ ;  /* 0x000000041c1c7824 */ /* 0x000fe200078e00ff */
[----:B------:R-:W-:Y:S02]  /*116d0*/  LOP3.LUT R20, R14, UR12, RZ, 0xc0, !PT ;  /* 0x0000000c0e147c12 */ /* 0x000fe4000f8ec0ff */
[----:B------:R-:W3:Y:S01]  /*116e0*/  LDS R4, [R22+0x3a80] ;  /* 0x003a800016047984 */ /* 0x000ee20000000800 */
[----:B-1----:R-:W-:Y:S01]  /*116f0*/  PRMT R42, R36, 0x9910, RZ ;  /* 0x00009910242a7816 */ /* 0x002fe200000000ff */
[----:B------:R-:W-:Y:S01]  /*11700*/  IMAD.SHL.U32 R16, R6, 0x4, RZ ;  /* 0x0000000406107824 */ /* 0x000fe200078e00ff */
[----:B------:R-:W-:Y:S01]  /*11710*/  LOP3.LUT R123, R28, 0x3fffc, RZ, 0xc0, !PT ;  /* 0x0003fffc1c7b7812 */ /* 0x000fe200078ec0ff */
[----:B------:R-:W-:Y:S01]  /*11720*/  IMAD.SHL.U32 R20, R20, 0x4, RZ ;  /* 0x0000000414147824 */ /* 0x000fe200078e00ff */
[----:B------:R-:W-:-:S02]  /*11730*/  PRMT R52, R44, 0x9910, RZ ;  /* 0x000099102c347816 */ /* 0x000fc400000000ff */
[----:B--2---:R-:W-:Y:S01]  /*11740*/  PRMT R54, R46, 0x9910, RZ ;  /* 0x000099102e367816 */ /* 0x004fe200000000ff */
[----:B------:R-:W-:Y:S01]  /*11750*/  IMAD.IADD R24, R64, 0x1, R123 ;  /* 0x0000000140187824 */ /* 0x000fe200078e027b */
[----:B0-----:R-:W-:Y:S02]  /*11760*/  LOP3.LUT R125, R30, 0x3fffc, RZ, 0xc0, !PT ;  /* 0x0003fffc1e7d7812 */ /* 0x001fe400078ec0ff */
[----:B------:R-:W-:Y:S02]  /*11770*/  ISETP.NE.AND P2, PT, R42, 0x7fff, PT ;  /* 0x00007fff2a00780c */ /* 0x000fe40003f45270 */
[----:B------:R-:W-:Y:S01]  /*11780*/  ISETP.NE.AND P3, PT, R52, 0x7fff, PT ;  /* 0x00007fff3400780c */ /* 0x000fe20003f65270 */
[----:B------:R-:W-:Y:S01]  /*11790*/  IMAD.IADD R125, R64, 0x1, R125 ;  /* 0x00000001407d7824 */ /* 0x000fe200078e027d */
[----:B------:R-:W-:Y:S01]  /*117a0*/  LOP3.LUT R123, R20, 0x3fffc, RZ, 0xc0, !PT ;  /* 0x0003fffc147b7812 */ /* 0x000fe200078ec0ff */
[----:B------:R0:W1:Y:S01]  /*117b0*/  LDS R6, [R24+0x3a80] ;  /* 0x003a800018067984 */ /* 0x0000620000000800 */
[----:B------:R-:W-:-:S02]  /*117c0*/  ISETP.NE.AND P5, PT, R54, 0x7fff, PT ;  /* 0x00007fff3600780c */ /* 0x000fc40003fa5270 */
[----:B------:R-:W-:Y:S01]  /*117d0*/  SEL R20, R36, 0x8000, P2 ;  /* 0x0000800024147807 */ /* 0x000fe20001000000 */
[----:B------:R-:W2:Y:S01]  /*117e0*/  LDS R14, [R125+0x3a80] ;  /* 0x003a80007d0e7984 */ /* 0x000ea20000000800 */
[----:B------:R-:W-:Y:S01]  /*117f0*/  SEL R26, R44, 0x8000, P3 ;  /* 0x000080002c1a7807 */ /* 0x000fe20001800000 */
[----:B------:R-:W-:Y:S01]  /*11800*/  IMAD.IADD R123, R64, 0x1, R123 ;  /* 0x00000001407b7824 */ /* 0x000fe200078e027b */
[----:B------:R-:W-:Y:S02]  /*11810*/  SEL R28, R46, 0x8000, P5 ;  /* 0x000080002e1c7807 */ /* 0x000fe40002800000 */
[----:B0-----:R-:W-:Y:S02]  /*11820*/  SHF.R.U32.HI R24, RZ, UR10, R20 ;  /* 0x0000000aff187c19 */ /* 0x001fe40008011614 */
[----:B----4-:R-:W-:Y:S01]  /*11830*/  PRMT R40, R34, 0x9910, RZ ;  /* 0x0000991022287816 */ /* 0x010fe200000000ff */
[----:B------:R0:W4:Y:S01]  /*11840*/  LDS R20, [R123+0x3a80] ;  /* 0x003a80007b147984 */ /* 0x0001220000000800 */
[----:B------:R-:W-:-:S02]  /*11850*/  SHF.R.U32.HI R26, RZ, UR10, R26 ;  /* 0x0000000aff1a7c19 */ /* 0x000fc4000801161a */
[----:B------:R-:W-:Y:S02]  /*11860*/  SHF.R.U32.HI R28, RZ, UR10, R28 ;  /* 0x0000000aff1c7c19 */ /* 0x000fe4000801161c */
[----:B------:R-:W-:Y:S02]  /*11870*/  LOP3.LUT R24, R24, UR12, RZ, 0xc0, !PT ;  /* 0x0000000c18187c12 */ /* 0x000fe4000f8ec0ff */
[----:B------:R-:W-:Y:S02]  /*11880*/  ISETP.NE.AND P0, PT, R40, 0x7fff, PT ;  /* 0x00007fff2800780c */ /* 0x000fe40003f05270 */
[----:B------:R-:W-:Y:S01]  /*11890*/  LOP3.LUT R26, R26, UR12, RZ, 0xc0, !PT ;  /* 0x0000000c1a1a7c12 */ /* 0x000fe2000f8ec0ff */
[----:B------:R-:W-:Y:S01]  /*118a0*/  IMAD.SHL.U32 R24, R24, 0x4, RZ ;  /* 0x0000000418187824 */ /* 0x000fe200078e00ff */
[----:B------:R-:W-:Y:S02]  /*118b0*/  LOP3.LUT R28, R28, UR12, RZ, 0xc0, !PT ;  /* 0x0000000c1c1c7c12 */ /* 0x000fe4000f8ec0ff */
[----:B------:R-:W-:Y:S01]  /*118c0*/  LOP3.LUT R121, R16, 0x3fffc, RZ, 0xc0, !PT ;  /* 0x0003fffc10797812 */ /* 0x000fe200078ec0ff */
[----:B------:R-:W-:Y:S01]  /*118d0*/  IMAD.SHL.U32 R26, R26, 0x4, RZ ;  /* 0x000000041a1a7824 */ /* 0x000fe200078e00ff */
[----:B------:R-:W-:Y:S01]  /*118e0*/  SEL R16, R34, 0x8000, P0 ;  /* 0x0000800022107807 */ /* 0x000fe20000000000 */
[----:B------:R-:W-:Y:S01]  /*118f0*/  IMAD.SHL.U32 R28, R28, 0x4, RZ ;  /* 0x000000041c1c7824 */ /* 0x000fe200078e00ff */
[----:B0-----:R-:W-:Y:S01]  /*11900*/  LOP3.LUT R123, R24, 0x3fffc, RZ, 0xc0, !PT ;  /* 0x0003fffc187b7812 */ /* 0x001fe200078ec0ff */
[----:B------:R-:W-:Y:S01]  /*11910*/  IMAD.IADD R121, R64, 0x1, R121 ;  /* 0x0000000140797824 */ /* 0x000fe200078e0279 */
[----:B------:R-:W-:-:S02]  /*11920*/  SHF.R.U32.HI R22, RZ, UR10, R16 ;  /* 0x0000000aff167c19 */ /* 0x000fc40008011610 */
[----:B------:R-:W-:Y:S02]  /*11930*/  LOP3.LUT R125, R26, 0x3fffc, RZ, 0xc0, !PT ;  /* 0x0003fffc1a7d7812 */ /* 0x000fe400078ec0ff */
[----:B------:R-:W-:Y:S01]  /*11940*/  LOP3.LUT R127, R28, 0x3fffc, RZ, 0xc0, !PT ;  /* 0x0003fffc1c7f7812 */ /* 0x000fe200078ec0ff */
[----:B------:R-:W-:Y:S01]  /*11950*/  IMAD.IADD R28, R64, 0x1, R123 ;  /* 0x00000001401c7824 */ /* 0x000fe200078e027b */
[----:B------:R-:W-:Y:S01]  /*11960*/  LOP3.LUT R22, R22, UR12, RZ, 0xc0, !PT ;  /* 0x0000000c16167c12 */ /* 0x000fe2000f8ec0ff */
[C---:B------:R-:W-:Y:S01]  /*11970*/  IMAD.IADD R24, R64.reuse, 0x1, R125 ;  /* 0x0000000140187824 */ /* 0x040fe200078e027d */
[C---:B---3--:R-:W-:Y:S01]  /*11980*/  IADD3 R125, R65.reuse, 0x900, R4 ;  /* 0x00000900417d7810 */ /* 0x048fe20007ffe004 */
[----:B------:R0:W3:Y:S01]  /*11990*/  LDS R16, [R121+0x3a80] ;  /* 0x003a800079107984 */ /* 0x0000e20000000800 */
[----:B------:R-:W-:Y:S01]  /*119a0*/  IMAD.IADD R30, R64, 0x1, R127 ;  /* 0x00000001401e7824 */ /* 0x000fe200078e027f */
[----:B-1----:R-:W-:Y:S01]  /*119b0*/  IADD3 R123, R65, 0x9c0, R6 ;  /* 0x000009c0417b7810 */ /* 0x002fe20007ffe006 */
[----:B------:R-:W-:Y:S01]  /*119c0*/  IMAD.SHL.U32 R22, R22, 0x4, RZ ;  /* 0x0000000416167824 */ /* 0x000fe200078e00ff */
[----:B------:R-:W1:Y:S01]  /*119d0*/  LDS R4, [R28+0x3a80] ;  /* 0x003a80001c047984 */ /* 0x000e620000000800 */
[----:B------:R-:W-:Y:S01]  /*119e0*/  ISETP.GE.AND P0, PT, R38, RZ, PT ;  /* 0x000000ff2600720c */ /* 0x000fe20003f06270 */
[--C-:B------:R-:W-:Y:S01]  /*119f0*/  IMAD.WIDE.U32 R130, R125, 0x2, R50.reuse ;  /* 0x000000027d827825 */ /* 0x100fe200078e0032 */
[----:B------:R-:W-:Y:S01]  /*11a00*/  SEL R127, R12, 0xffff, !P4 ;  /* 0x0000ffff0c7f7807 */ /* 0x000fe20006000000 */
[----:B------:R-:W5:Y:S01]  /*11a10*/  LDS.U16 R26, [R2+0x1f80] ;  /* 0x001f8000021a7984 */ /* 0x000f620000000400 */
[----:B0-----:R-:W-:Y:S01]  /*11a20*/  LOP3.LUT R121, R22, 0x3fffc, RZ, 0xc0, !PT ;  /* 0x0003fffc16797812 */ /* 0x001fe200078ec0ff */
[----:B------:R-:W-:Y:S01]  /*11a30*/  IMAD.WIDE.U32 R132, R123, 0x2, R50 ;  /* 0x000000027b847825 */ /* 0x000fe200078e0032 */
[----:B------:R-:W-:Y:S01]  /*11a40*/  SEL R129, R12, 0xffff, !P0 ;  /* 0x0000ffff0c817807 */ /* 0x000fe20004000000 */
[----:B------:R-:W-:Y:S01]  /*11a50*/  LDS R6, [R30+0x3a80] ;  /* 0x003a80001e067984 */ /* 0x000fe20000000800 */
[----:B------:R-:W-:Y:S01]  /*11a60*/  ISETP.GE.AND P0, PT, R40, RZ, PT ;  /* 0x000000ff2800720c */ /* 0x000fe20003f06270 */
[----:B------:R-:W-:Y:S01]  /*11a70*/  IMAD.IADD R22, R64, 0x1, R121 ;  /* 0x0000000140167824 */ /* 0x000fe200078e0279 */
[----:B--2---:R-:W-:Y:S01]  /*11a80*/  IADD3 R121, R65, 0xa80, R14 ;  /* 0x00000a8041797810 */ /* 0x004fe20007ffe00e */
[----:B------:R0:W-:Y:S01]  /*11a90*/  STG.E.U16 desc[UR8][R130.64], R137 ;  /* 0x0000008982007986 */ /* 0x0001e2000c101508 */
[----:B------:R-:W-:-:S02]  /*11aa0*/  LOP3.LUT R145, R129, R18, RZ, 0x3c, !PT ;  /* 0x0000001281917212 */ /* 0x000fc400078e3cff */
[----:B------:R-:W-:Y:S01]  /*11ab0*/  ISETP.GE.AND P2, PT, R42, RZ, PT ;  /* 0x000000ff2a00720c */ /* 0x000fe20003f46270 */
[----:B------:R-:W2:Y:S01]  /*11ac0*/  LDS.U16 R14, [R2+0x2100] ;  /* 0x00210000020e7984 */ /* 0x000ea20000000400 */
[----:B------:R-:W-:Y:S01]  /*11ad0*/  IMAD.WIDE.U32 R134, R121, 0x2, R50 ;  /* 0x0000000279867825 */ /* 0x000fe200078e0032 */
[----:B------:R-:W-:Y:S02]  /*11ae0*/  LOP3.LUT R143, R127, R32, RZ, 0x3c, !PT ;  /* 0x000000207f8f7212 */ /* 0x000fe400078e3cff */
[----:B------:R-:W2:Y:S01]  /*11af0*/  LDS R22, [R22+0x3a80] ;  /* 0x003a800016167984 */ /* 0x000ea20000000800 */
[----:B----4-:R-:W-:Y:S02]  /*11b00*/  IADD3 R127, R65, 0xc00, R20 ;  /* 0x00000c00417f7810 */ /* 0x010fe40007ffe014 */
[----:B------:R-:W-:Y:S01]  /*11b10*/  ISETP.GE.AND P3, PT, R52, RZ, PT ;  /* 0x000000ff3400720c */ /* 0x000fe20003f66270 */
[----:B------:R4:W-:Y:S01]  /*11b20*/  STG.E.U16 desc[UR8][R132.64], R139 ;  /* 0x0000008b84007986 */ /* 0x0009e2000c101508 */
[----:B0-----:R-:W-:-:S02]  /*11b30*/  SEL R137, R12, 0xffff, !P2 ;  /* 0x0000ffff0c897807 */ /* 0x001fc40005000000 */
[----:B------:R-:W-:Y:S01]  /*11b40*/  ISETP.GE.AND P4, PT, R54, RZ, PT ;  /* 0x000000ff3600720c */ /* 0x000fe20003f86270 */
[----:B------:R0:W-:Y:S01]  /*11b50*/  STG.E.U16 desc[UR8][R134.64], R141 ;  /* 0x0000008d86007986 */ /* 0x0001e2000c101508 */
[----:B------:R-:W-:-:S03]  /*11b60*/  LOP3.LUT R149, R137, R36, RZ, 0x3c, !PT ;  /* 0x0000002489957212 */ /* 0x000fc600078e3cff */
[----:B------:R-:W2:Y:S01]  /*11b70*/  LDS.U16 R30, [R2+0x2700] ;  /* 0x00270000021e7984 */ /* 0x000ea20000000400 */
[----:B---3--:R-:W-:-:S03]  /*11b80*/  IADD3 R129, R65, 0xb40, R16 ;  /* 0x00000b4041817810 */ /* 0x008fc60007ffe010 */
[----:B------:R-:W-:Y:S01]  /*11b90*/  LDS.U16 R20, [R2+0x2400] ;  /* 0x0024000002147984 */ /* 0x000fe20000000400 */
[C---:B----4-:R-:W-:Y:S01]  /*11ba0*/  SEL R139, R12.reuse, 0xffff, !P3 ;  /* 0x0000ffff0c8b7807 */ /* 0x050fe20005800000 */
[--C-:B------:R-:W-:Y:S01]  /*11bb0*/  IMAD.WIDE.U32 R132, R127, 0x2, R50.reuse ;  /* 0x000000027f847825 */ /* 0x100fe200078e0032 */
[----:B0-----:R-:W-:Y:S01]  /*11bc0*/  SEL R135, R12, 0xffff, !P0 ;  /* 0x0000ffff0c877807 */ /* 0x001fe20004000000 */
[----:B------:R-:W0:Y:S01]  /*11bd0*/  LDS.U16 R16, [R2+0x2280] ;  /* 0x0022800002107984 */ /* 0x000e220000000400 */
[----:B------:R-:W-:Y:S01]  /*11be0*/  LOP3.LUT R151, R139, R44, RZ, 0x3c, !PT ;  /* 0x0000002c8b977212 */ /* 0x000fe200078e3cff */
[----:B------:R-:W-:Y:S01]  /*11bf0*/  IMAD.WIDE.U32 R130, R129, 0x2, R50 ;  /* 0x0000000281827825 */ /* 0x000fe200078e0032 */
[----:B------:R-:W-:Y:S01]  /*11c00*/  LOP3.LUT R147, R135, R34, RZ, 0x3c, !PT ;  /* 0x0000002287937212 */ /* 0x000fe200078e3cff */
[----:B------:R-:W3:Y:S01]  /*11c10*/  LDS.U16 R28, [R2+0x2580] ;  /* 0x00258000021c7984 */ /* 0x000ee20000000400 */
[----:B-1----:R-:W-:Y:S02]  /*11c20*/  IADD3 R135, R65, 0xd80, R4 ;  /* 0x00000d8041877810 */ /* 0x002fe40007ffe004 */
[----:B-----5:R-:W-:Y:S01]  /*11c30*/  PRMT R4, R26, 0x9910, RZ ;  /* 0x000099101a047816 */ /* 0x020fe200000000ff */
[----:B------:R-:W1:Y:S01]  /*11c40*/  LDS.U16 R32, [R2+0x2880] ;  /* 0x0028800002207984 */ /* 0x000e620000000400 */
[----:B------:R-:W-:-:S02]  /*11c50*/  SEL R141, R12, 0xffff, !P4 ;  /* 0x0000ffff0c8d7807 */ /* 0x000fc40006000000 */
[C---:B------:R-:W-:Y:S01]  /*11c60*/  ISETP.GE.AND P2, PT, R4.reuse, RZ, PT ;  /* 0x000000ff0400720c */ /* 0x040fe20003f46270 */
[----:B------:R-:W4:Y:S01]  /*11c70*/  LDS R24, [R24+0x3a80] ;  /* 0x003a800018187984 */ /* 0x000f220000000800 */
[----:B------:R-:W-:Y:S02]  /*11c80*/  ISETP.NE.AND P0, PT, R4, 0x7fff, PT ;  /* 0x00007fff0400780c */ /* 0x000fe40003f05270 */
[----:B------:R-:W-:Y:S01]  /*11c90*/  SEL R155, R12, 0xffff, !P2 ;  /* 0x0000ffff0c9b7807 */ /* 0x000fe20005000000 */
[----:B------:R-:W5:Y:S01]  /*11ca0*/  LDS.U16 R38, [R2+0x2a00] ;  /* 0x002a000002267984 */ /* 0x000f620000000400 */
[----:B--2---:R-:W-:Y:S02]  /*11cb0*/  PRMT R40, R14, 0x9910, RZ ;  /* 0x000099100e287816 */ /* 0x004fe400000000ff */
[----:B------:R-:W-:Y:S01]  /*11cc0*/  LOP3.LUT R155, R155, R26, RZ, 0x3c, !PT ;  /* 0x0000001a9b9b7212 */ /* 0x000fe200078e3cff */
[----:B------:R2:W-:Y:S01]  /*11cd0*/  STG.E.U16 desc[UR8][R130.64], R143 ;  /* 0x0000008f82007986 */ /* 0x0005e2000c101508 */
[----:B------:R-:W-:-:S02]  /*11ce0*/  SEL R26, R26, 0x8000, P0 ;  /* 0x000080001a1a7807 */ /* 0x000fc40000000000 */
[----:B------:R-:W-:Y:S01]  /*11cf0*/  ISETP.NE.AND P0, PT, R40, 0x7fff, PT ;  /* 0x00007fff2800780c */ /* 0x000fe20003f05270 */
[----:B------:R0:W-:Y:S01]  /*11d00*/  STG.E.U16 desc[UR8][R132.64], R145 ;  /* 0x0000009184007986 */ /* 0x0001e2000c101508 */
[----:B------:R-:W-:Y:S02]  /*11d10*/  SHF.R.U32.HI R26, RZ, UR10, R26 ;  /* 0x0000000aff1a7c19 */ /* 0x000fe4000801161a */
[----:B------:R-:W-:Y:S02]  /*11d20*/  SEL R4, R14, 0x8000, P0 ;  /* 0x000080000e047807 */ /* 0x000fe40000000000 */
[----:B------:R-:W-:Y:S02]  /*11d30*/  IADD3 R137, R65, 0xcc0, R22 ;  /* 0x00000cc041897810 */ /* 0x000fe40007ffe016 */
[----:B------:R-:W-:Y:S02]  /*11d40*/  LOP3.LUT R26, R26, UR12, RZ, 0xc0, !PT ;  /* 0x0000000c1a1a7c12 */ /* 0x000fe4000f8ec0ff */
[----:B------:R-:W-:Y:S01]  /*11d50*/  SHF.R.U32.HI R4, RZ, UR10, R4 ;  /* 0x0000000aff047c19 */ /* 0x000fe20008011604 */
[----:B------:R-:W-:Y:S01]  /*11d60*/  IMAD.WIDE.U32 R138, R137, 0x2, R50 ;  /* 0x00000002898a7825 */ /* 0x000fe200078e0032 */
[----:B--2---:R-:W-:-:S02]  /*11d70*/  IADD3 R131, R65, 0xf00, R6 ;  /* 0x00000f0041837810 */ /* 0x004fc40007ffe006 */
[----:B------:R-:W-:Y:S01]  /*11d80*/  LOP3.LUT R6, R4, UR12, RZ, 0xc0, !PT ;  /* 0x0000000c04067c12 */ /* 0x000fe2000f8ec0ff */
[----:B------:R-:W-:Y:S01]  /*11d90*/  IMAD.SHL.U32 R26, R26, 0x4, RZ ;  /* 0x000000041a1a7824 */ /* 0x000fe200078e00ff */
[----:B------:R2:W-:Y:S01]  /*11da0*/  STG.E.U16 desc[UR8][R138.64], R147 ;  /* 0x000000938a007986 */ /* 0x0005e2000c101508 */
[----:B------:R-:W-:Y:S01]  /*11db0*/  PRMT R52, R30, 0x9910, RZ ;  /* 0x000099101e347816 */ /* 0x000fe200000000ff */
[--C-:B0-----:R-:W-:Y:S01]  /*11dc0*/  IMAD.WIDE.U32 R144, R131, 0x2, R50.reuse ;  /* 0x0000000283907825 */ /* 0x101fe200078e0032 */
[----:B------:R-:W-:Y:S02]  /*11dd0*/  PRMT R42, R16, 0x9910, RZ ;  /* 0x00009910102a7816 */ /* 0x000fe400000000ff */
[----:B------:R-:W-:Y:S01]  /*11de0*/  ISETP.NE.AND P4, PT, R52, 0x7fff, PT ;  /* 0x00007fff3400780c */ /* 0x000fe20003f85270 */
[----:B------:R-:W-:Y:S01]  /*11df0*/  IMAD.SHL.U32 R6, R6, 0x4, RZ ;  /* 0x0000000406067824 */ /* 0x000fe200078e00ff */
[----:B------:R-:W-:Y:S02]  /*11e00*/  PRMT R44, R20, 0x9910, RZ ;  /* 0x00009910142c7816 */ /* 0x000fe400000000ff */
[----:B------:R-:W-:Y:S01]  /*11e10*/  LOP3.LUT R153, R141, R46, RZ, 0x3c, !PT ;  /* 0x0000002e8d997212 */ /* 0x000fe200078e3cff */
[----:B------:R-:W-:Y:S01]  /*11e20*/  IMAD.WIDE.U32 R140, R135, 0x2, R50 ;  /* 0x00000002878c7825 */ /* 0x000fe200078e0032 */
[----:B------:R-:W-:-:S02]  /*11e30*/  ISETP.NE.AND P0, PT, R42, 0x7fff, PT ;  /* 0x00007fff2a00780c */ /* 0x000fc40003f05270 */
[----:B--2---:R-:W-:Y:S02]  /*11e40*/  LOP3.LUT R139, R26, 0x3fffc, RZ, 0xc0, !PT ;  /* 0x0003fffc1a8b7812 */ /* 0x004fe400078ec0ff */
[----:B---3--:R-:W-:Y:S01]  /*11e50*/  PRMT R46, R28, 0x9910, RZ ;  /* 0x000099101c2e7816 */ /* 0x008fe200000000ff */
[----:B------:R-:W-:Y:S01]  /*11e60*/  STG.E.U16 desc[UR8][R140.64], R149 ;  /* 0x000000958c007986 */ /* 0x000fe2000c101508 */
[----:B------:R-:W-:Y:S01]  /*11e70*/  ISETP.NE.AND P2, PT, R44, 0x7fff, PT ;  /* 0x00007fff2c00780c */ /* 0x000fe20003f45270 */
[----:B------:R-:W-:Y:S01]  /*11e80*/  IMAD.IADD R26, R64, 0x1, R139 ;  /* 0x00000001401a7824 */ /* 0x000fe200078e028b */
[----:B------:R-:W-:Y:S02]  /*11e90*/  LOP3.LUT R139, R6, 0x3fffc, RZ, 0xc0, !PT ;  /* 0x0003fffc068b7812 */ /* 0x000fe400078ec0ff */
[----:B------:R-:W-:Y:S02]  /*11ea0*/  SEL R6, R30, 0x8000, P4 ;  /* 0x000080001e067807 */ /* 0x000fe40002000000 */
[----:B------:R0:W2:Y:S01]  /*11eb0*/  LDS R4, [R26+0x3a80] ;  /* 0x003a80001a047984 */ /* 0x0000a20000000800 */
[----:B------:R-:W-:Y:S01]  /*11ec0*/  IMAD.IADD R58, R64, 0x1, R139 ;  /* 0x00000001403a7824 */ /* 0x000fe200078e028b */
[----:B------:R-:W-:-:S02]  /*11ed0*/  SEL R18, R16, 0x8000, P0 ;  /* 0x0000800010127807 */ /* 0x000fc40000000000 */
[----:B------:R-:W-:Y:S02]  /*11ee0*/  ISETP.NE.AND P3, PT, R46, 0x7fff, PT ;  /* 0x00007fff2e00780c */ /* 0x000fe40003f65270 */
[----:B-1----:R-:W-:Y:S02]  /*11ef0*/  PRMT R54, R32, 0x9910, RZ ;  /* 0x0000991020367816 */ /* 0x002fe400000000ff */
[----:B0-----:R-:W-:Y:S02]  /*11f00*/  SHF.R.U32.HI R26, RZ, UR10, R6 ;  /* 0x0000000aff1a7c19 */ /* 0x001fe40008011606 */
[----:B------:R-:W0:Y:S01]  /*11f10*/  LDS R6, [R58+0x3a80] ;  /* 0x003a80003a067984 */ /* 0x000e220000000800 */
[----:B------:R-:W-:Y:S02]  /*11f20*/  SEL R22, R20, 0x8000, P2 ;  /* 0x0000800014167807 */ /* 0x000fe40001000000 */
[----:B----4-:R-:W-:Y:S02]  /*11f30*/  IADD3 R133, R65, 0xe40, R24 ;  /* 0x00000e4041857810 */ /* 0x010fe40007ffe018 */
[----:B-----5:R-:W-:-:S02]  /*11f40*/  PRMT R56, R38, 0x9910, RZ ;  /* 0x0000991026387816 */ /* 0x020fc400000000ff */
[----:B------:R-:W-:Y:S01]  /*11f50*/  SHF.R.U32.HI R18, RZ, UR10, R18 ;  /* 0x0000000aff127c19 */ /* 0x000fe20008011612 */
[----:B------:R-:W-:Y:S01]  /*11f60*/  IMAD.WIDE.U32 R142, R133, 0x2, R50 ;  /* 0x00000002858e7825 */ /* 0x000fe200078e0032 */
[----:B------:R-:W-:Y:S02]  /*11f70*/  SEL R24, R28, 0x8000, P3 ;  /* 0x000080001c187807 */ /* 0x000fe40001800000 */
[----:B------:R-:W-:Y:S02]  /*11f80*/  ISETP.NE.AND P5, PT, R54, 0x7fff, PT ;  /* 0x00007fff3600780c */ /* 0x000fe40003fa5270 */
[----:B------:R-:W-:Y:S01]  /*11f90*/  SHF.R.U32.HI R22, RZ, UR10, R22 ;  /* 0x0000000aff167c19 */ /* 0x000fe20008011616 */
[----:B------:R1:W-:Y:S01]  /*11fa0*/  STG.E.U16 desc[UR8][R142.64], R151 ;  /* 0x000000978e007986 */ /* 0x0003e2000c101508 */
[----:B------:R-:W-:Y:S02]  /*11fb0*/  ISETP.NE.AND P0, PT, R56, 0x7fff, PT ;  /* 0x00007fff3800780c */ /* 0x000fe40003f05270 */
[----:B------:R-:W-:Y:S01]  /*11fc0*/  LOP3.LUT R18, R18, UR12, RZ, 0xc0, !PT ;  /* 0x0000000c12127c12 */ /* 0x000fe2000f8ec0ff */
[----:B------:R3:W-:Y:S01]  /*11fd0*/  STG.E.U16 desc[UR8][R144.64], R153 ;  /* 0x0000009990007986 */ /* 0x0007e2000c101508 */
[----:B------:R-:W-:-:S02]  /*11fe0*/  SHF.R.U32.HI R24, RZ, UR10, R24 ;  /* 0x0000000aff187c19 */ /* 0x000fc40008011618 */
[----:B------:R-:W-:Y:S01]  /*11ff0*/  SEL R34, R32, 0x8000, P5 ;  /* 0x0000800020227807 */ /* 0x000fe20002800000 */
[----:B------:R-:W-:Y:S01]  /*12000*/  IMAD.SHL.U32 R18, R18, 0x4, RZ ;  /* 0x0000000412127824 */ /* 0x000fe200078e00ff */
[----:B------:R-:W-:Y:S02]  /*12010*/  LOP3.LUT R22, R22, UR12, RZ, 0xc0, !PT ;  /* 0x0000000c16167c12 */ /* 0x000fe4000f8ec0ff */
[----:B------:R-:W-:Y:S02]  /*12020*/  SEL R36, R38, 0x8000, P0 ;  /* 0x0000800026247807 */ /* 0x000fe40000000000 */
[----:B------:R-:W-:Y:S01]  /*12030*/  LOP3.LUT R24, R24, UR12, RZ, 0xc0, !PT ;  /* 0x0000000c18187c12 */ /* 0x000fe2000f8ec0ff */
[----:B------:R-:W-:Y:S01]  /*12040*/  IMAD.SHL.U32 R22, R22, 0x4, RZ ;  /* 0x0000000416167824 */ /* 0x000fe200078e00ff */
[----:B------:R-:W-:Y:S02]  /*12050*/  SHF.R.U32.HI R34, RZ, UR10, R34 ;  /* 0x0000000aff227c19 */ /* 0x000fe40008011622 */
[----:B------:R-:W-:Y:S01]  /*12060*/  SHF.R.U32.HI R36, RZ, UR10, R36 ;  /* 0x0000000aff247c19 */ /* 0x000fe20008011624 */
[----:B------:R-:W-:Y:S01]  /*12070*/  IMAD.SHL.U32 R24, R24, 0x4, RZ ;  /* 0x0000000418187824 */ /* 0x000fe200078e00ff */
[----:B------:R-:W-:-:S02]  /*12080*/  LOP3.LUT R26, R26, UR12, RZ, 0xc0, !PT ;  /* 0x0000000c1a1a7c12 */ /* 0x000fc4000f8ec0ff */
[----:B------:R-:W-:Y:S02]  /*12090*/  LOP3.LUT R139, R18, 0x3fffc, RZ, 0xc0, !PT ;  /* 0x0003fffc128b7812 */ /* 0x000fe400078ec0ff */
[----:B------:R-:W-:Y:S01]  /*120a0*/  LOP3.LUT R34, R34, UR12, RZ, 0xc0, !PT ;  /* 0x0000000c22227c12 */ /* 0x000fe2000f8ec0ff */
[----:B------:R-:W-:Y:S01]  /*120b0*/  IMAD.SHL.U32 R26, R26, 0x4, RZ ;  /* 0x000000041a1a7824 */ /* 0x000fe200078e00ff */
[----:B------:R-:W-:Y:S01]  /*120c0*/  LOP3.LUT R36, R36, UR12, RZ, 0xc0, !PT ;  /* 0x0000000c24247c12 */ /* 0x000fe2000f8ec0ff */
[----:B------:R-:W-:Y:S01]  /*120d0*/  IMAD.IADD R18, R64, 0x1, R139 ;  /* 0x0000000140127824 */ /* 0x000fe200078e028b */
[----:B------:R-:W-:Y:S01]  /*120e0*/  LOP3.LUT R141, R22, 0x3fffc, RZ, 0xc0, !PT ;  /* 0x0003fffc168d7812 */ /* 0x000fe200078ec0ff */
[----:B------:R-:W-:Y:S01]  /*120f0*/  IMAD.SHL.U32 R34, R34, 0x4, RZ ;  /* 0x0000000422227824 */ /* 0x000fe200078e00ff */
[----:B-1----:R-:W-:Y:S01]  /*12100*/  LOP3.LUT R143, R24, 0x3fffc, RZ, 0xc0, !PT ;  /* 0x0003fffc188f7812 */ /* 0x002fe200078ec0ff */
[----:B------:R-:W-:Y:S01]  /*12110*/  IMAD.SHL.U32 R36, R36, 0x4, RZ ;  /* 0x0000000424247824 */ /* 0x000fe200078e00ff */
[----:B------:R-:W-:Y:S01]  /*12120*/  ISETP.GE.AND P0, PT, R40, RZ, PT ;  /* 0x000000ff2800720c */ /* 0x000fe20003f06270 */
[----:B------:R-:W-:Y:S01]  /*12130*/  IMAD.IADD R22, R64, 0x1, R141 ;  /* 0x0000000140167824 */ /* 0x000fe200078e028d */
[----:B------:R-:W-:Y:S01]  /*12140*/  LOP3.LUT R141, R26, 0x3fffc, RZ, 0xc0, !PT ;  /* 0x0003fffc1a8d7812 */ /* 0x000fe200078ec0ff */
[----:B------:R-:W-:Y:S01]  /*12150*/  IMAD.IADD R24, R64, 0x1, R143 ;  /* 0x0000000140187824 */ /* 0x000fe200078e028f */
[----:B------:R-:W1:Y:S01]  /*12160*/  LDS R18, [R18+0x3a80] ;  /* 0x003a800012127984 */ /* 0x000e620000000800 */
[----:B---3--:R-:W-:-:S02]  /*12170*/  LOP3.LUT R145, R34, 0x3fffc, RZ, 0xc0, !PT ;  /* 0x0003fffc22917812 */ /* 0x008fc400078ec0ff */
[----:B------:R-:W-:Y:S01]  /*12180*/  LOP3.LUT R147, R36, 0x3fffc, RZ, 0xc0, !PT ;  /* 0x0003fffc24937812 */ /* 0x000fe200078ec0ff */
[C---:B------:R-:W-:Y:S01]  /*12190*/  IMAD.IADD R26, R64.reuse, 0x1, R141 ;  /* 0x00000001401a7824 */ /* 0x040fe200078e028d */
[----:B------:R-:W3:Y:S01]  /*121a0*/  LDS R22, [R22+0x3a80] ;  /* 0x003a800016167984 */ /* 0x000ee20000000800 */
[----:B--2---:R-:W-:Y:S01]  /*121b0*/  IADD3 R139, R65, 0xfc0, R4 ;  /* 0x00000fc0418b7810 */ /* 0x004fe20007ffe004 */
[----:B------:R-:W-:Y:S01]  /*121c0*/  IMAD.IADD R4, R64, 0x1, R145 ;  /* 0x0000000140047824 */ /* 0x000fe200078e0291 */
[----:B------:R-:W-:Y:S01]  /*121d0*/  SEL R141, R12, 0xffff, !P0 ;  /* 0x0000ffff0c8d7807 */ /* 0x000fe20004000000 */
[----:B------:R-:W-:Y:S01]  /*121e0*/  LDS R24, [R24+0x3a80] ;  /* 0x003a800018187984 */ /* 0x000fe20000000800 */
[----:B------:R-:W-:Y:S01]  /*121f0*/  IMAD.IADD R58, R64, 0x1, R147 ;  /* 0x00000001403a7824 */ /* 0x000fe200078e0293 */
[----:B------:R-:W-:Y:S01]  /*12200*/  ISETP.GE.AND P2, PT, R44, RZ, PT ;  /* 0x000000ff2c00720c */ /* 0x000fe20003f46270 */
[----:B------:R-:W-:Y:S01]  /*12210*/  IMAD.WIDE.U32 R142, R139, 0x2, R50 ;  /* 0x000000028b8e7825 */ /* 0x000fe200078e0032 */
[----:B------:R-:W-:Y:S01]  /*12220*/  LDS R26, [R26+0x3a80] ;  /* 0x003a80001a1a7984 */ /* 0x000fe20000000800 */
[----:B------:R-:W-:-:S02]  /*12230*/  LOP3.LUT R149, R141, R14, RZ, 0x3c, !PT ;  /* 0x0000000e8d957212 */ /* 0x000fc400078e3cff */
[----:B0-----:R-:W-:Y:S01]  /*12240*/  IADD3 R141, R65, 0x1080, R6 ;  /* 0x00001080418d7810 */ /* 0x001fe20007ffe006 */
[----:B------:R-:W0:Y:S01]  /*12250*/  LDS R14, [R4+0x3a80] ;  /* 0x003a8000040e7984 */ /* 0x000e220000000800 */
[----:B------:R-:W-:Y:S02]  /*12260*/  SEL R147, R12, 0xffff, !P2 ;  /* 0x0000ffff0c937807 */ /* 0x000fe40005000000 */
[----:B------:R-:W-:Y:S01]  /*12270*/  ISETP.GE.AND P0, PT, R42, RZ, PT ;  /* 0x000000ff2a00720c */ /* 0x000fe20003f06270 */
[----:B------:R-:W-:Y:S01]  /*12280*/  LDS R6, [R58+0x3a80] ;  /* 0x003a80003a067984 */ /* 0x000fe20000000800 */
[----:B------:R-:W-:Y:S02]  /*12290*/  LOP3.LUT R163, R147, R20, RZ, 0x3c, !PT ;  /* 0x0000001493a37212 */ /* 0x000fe400078e3cff */
[----:B------:R-:W-:Y:S01]  /*122a0*/  ISETP.GE.AND P3, PT, R46, RZ, PT ;  /* 0x000000ff2e00720c */ /* 0x000fe20003f66270 */
[----:B------:R-:W-:Y:S01]  /*122b0*/  LDS.U16 R34, [R2+0x2b80] ;  /* 0x002b800002227984 */ /* 0x000fe20000000400 */
[----:B------:R-:W-:-:S02]  /*122c0*/  SEL R145, R12, 0xffff, !P0 ;  /* 0x0000ffff0c917807 */ /* 0x000fc40004000000 */
[----:B------:R-:W-:Y:S01]  /*122d0*/  SEL R151, R12, 0xffff, !P3 ;  /* 0x0000ffff0c977807 */ /* 0x000fe20005800000 */
[----:B------:R-:W2:Y:S01]  /*122e0*/  LDS.U16 R36, [R2+0x2d00] ;  /* 0x002d000002247984 */ /* 0x000ea20000000400 */
[----:B------:R-:W-:Y:S02]  /*122f0*/  ISETP.GE.AND P0, PT, R52, RZ, PT ;  /* 0x000000ff3400720c */ /* 0x000fe40003f06270 */
[----:B------:R-:W-:Y:S01]  /*12300*/  LOP3.LUT R165, R151, R28, RZ, 0x3c, !PT ;  /* 0x0000001c97a57212 */ /* 0x000fe200078e3cff */
[----:B------:R-:W4:Y:S01]  /*12310*/  LDS.U16 R40, [R2+0x2e80] ;  /* 0x002e800002287984 */ /* 0x000f220000000400 */
[----:B------:R-:W-:Y:S02]  /*12320*/  SEL R151, R12, 0xffff, !P0 ;  /* 0x0000ffff0c977807 */ /* 0x000fe40004000000 */
[----:B------:R-:W-:Y:S01]  /*12330*/  LOP3.LUT R161, R145, R16, RZ, 0x3c, !PT ;  /* 0x0000001091a17212 */ /* 0x000fe200078e3cff */
[----:B------:R-:W5:Y:S01]  /*12340*/  LDS.U16 R20, [R2+0x3000] ;  /* 0x0030000002147984 */ /* 0x000f620000000400 */
[----:B------:R-:W-:-:S02]  /*12350*/  ISETP.GE.AND P0, PT, R54, RZ, PT ;  /* 0x000000ff3600720c */ /* 0x000fc40003f06270 */
[----:B-1----:R-:W-:Y:S01]  /*12360*/  IADD3 R147, R65, 0x1140, R18 ;  /* 0x0000114041937810 */ /* 0x002fe20007ffe012 */
[----:B------:R1:W-:Y:S01]  /*12370*/  STG.E.U16 desc[UR8][R142.64], R155 ;  /* 0x0000009b8e007986 */ /* 0x0003e2000c101508 */
[----:B------:R-:W-:Y:S02]  /*12380*/  SEL R169, R12, 0xffff, !P0 ;  /* 0x0000ffff0ca97807 */ /* 0x000fe40004000000 */
[----:B------:R-:W-:Y:S01]  /*12390*/  ISETP.GE.AND P0, PT, R56, RZ, PT ;  /* 0x000000ff3800720c */ /* 0x000fe20003f06270 */
[----:B------:R-:W-:Y:S01]  /*123a0*/  IMAD.WIDE.U32 R152, R147, 0x2, R50 ;  /* 0x0000000293987825 */ /* 0x000fe200078e0032 */
[----:B---3--:R-:W-:Y:S01]  /*123b0*/  IADD3 R145, R65, 0x1200, R22 ;  /* 0x0000120041917810 */ /* 0x008fe20007ffe016 */
[----:B------:R-:W3:Y:S01]  /*123c0*/  LDS.U16 R28, [R2+0x3180] ;  /* 0x00318000021c7984 */ /* 0x000ee20000000400 */
[----:B------:R-:W-:Y:S02]  /*123d0*/  LOP3.LUT R167, R151, R30, RZ, 0x3c, !PT ;  /* 0x0000001e97a77212 */ /* 0x000fe400078e3cff */
[----:B------:R-:W-:Y:S01]  /*123e0*/  LOP3.LUT R169, R169, R32, RZ, 0x3c, !PT ;  /* 0x00000020a9a97212 */ /* 0x000fe200078e3cff */
[----:B------:R-:W3:Y:S01]  /*123f0*/  LDS.U16 R42, [R2+0x3300] ;  /* 0x00330000022a7984 */ /* 0x000ee20000000400 */
[----:B-1----:R-:W-:-:S03]  /*12400*/  IMAD.WIDE.U32 R142, R141, 0x2, R50 ;  /* 0x000000028d8e7825 */ /* 0x002fc600078e0032 */
[----:B------:R-:W1:Y:S01]  /*12410*/  LDS.U16 R44, [R2+0x3480] ;  /* 0x00348000022c7984 */ /* 0x000e620000000400 */
[----:B------:R-:W-:Y:S01]  /*12420*/  IMAD.WIDE.U32 R154, R145, 0x2, R50 ;  /* 0x00000002919a7825 */ /* 0x000fe200078e0032 */
[----:B0-----:R-:W-:Y:S02]  /*12430*/  IADD3 R151, R65, 0x1440, R14 ;  /* 0x0000144041977810 */ /* 0x001fe40007ffe00e */
[----:B------:R0:W-:Y:S04]  /*12440*/  STG.E.U16 desc[UR8][R142.64], R149 ;  /* 0x000000958e007986 */ /* 0x0001e8000c101508 */
[----:B------:R4:W-:Y:S04]  /*12450*/  STG.E.U16 desc[UR8][R152.64], R161 ;  /* 0x000000a198007986 */ /* 0x0009e8000c101508 */
[----:B------:R5:W-:Y:S01]  /*12460*/  STG.E.U16 desc[UR8][R154.64], R163 ;  /* 0x000000a39a007986 */ /* 0x000be2000c101508 */
[----:B--2---:R-:W-:-:S02]  /*12470*/  PRMT R14, R36, 0x9910, RZ ;  /* 0x00009910240e7816 */ /* 0x004fc400000000ff */
[C---:B0-----:R-:W-:Y:S01]  /*12480*/  IADD3 R143, R65.reuse, 0x12c0, R24 ;  /* 0x000012c0418f7810 */ /* 0x041fe20007ffe018 */
[----:B------:R-:W0:Y:S01]  /*12490*/  LDS.U16 R46, [R2+0x3600] ;  /* 0x00360000022e7984 */ /* 0x000e220000000400 */
[C---:B------:R-:W-:Y:S02]  /*124a0*/  IADD3 R149, R65.reuse, 0x1380, R26 ;  /* 0x0000138041957810 */ /* 0x040fe40007ffe01a */
[----:B----4-:R-:W-:Y:S01]  /*124b0*/  IADD3 R153, R65, 0x1500, R6 ;  /* 0x0000150041997810 */ /* 0x010fe20007ffe006 */
[--C-:B------:R-:W-:Y:S01]  /*124c0*/  IMAD.WIDE.U32 R156, R143, 0x2, R50.reuse ;  /* 0x000000028f9c7825 */ /* 0x100fe200078e0032 */
[----:B------:R-:W-:Y:S01]  /*124d0*/  SEL R161, R12, 0xffff, !P0 ;  /* 0x0000ffff0ca17807 */ /* 0x000fe20004000000 */
[----:B------:R-:W2:Y:S01]  /*124e0*/  LDS.U16 R52, [R2+0x3780] ;  /* 0x0037800002347984 */ /* 0x000ea20000000400 */
[----:B------:R-:W-:Y:S01]  /*124f0*/  PRMT R6, R34, 0x9910, RZ ;  /* 0x0000991022067816 */ /* 0x000fe200000000ff */
[--C-:B------:R-:W-:Y:S01]  /*12500*/  IMAD.WIDE.U32 R158, R149, 0x2, R50.reuse ;  /* 0x00000002959e7825 */ /* 0x100fe200078e0032 */
[----:B------:R-:W-:Y:S01]  /*12510*/  LOP3.LUT R161, R161, R38, RZ, 0x3c, !PT ;  /* 0x00000026a1a17212 */ /* 0x000fe200078e3cff */
[----:B------:R4:W-:Y:S01]  /*12520*/  STG.E.U16 desc[UR8][R156.64], R165 ;  /* 0x000000a59c007986 */ /* 0x0009e2000c101508 */
[----:B------:R-:W-:Y:S01]  /*12530*/  ISETP.GE.AND P2, PT, R6, RZ, PT ;  /* 0x000000ff0600720c */ /* 0x000fe20003f46270 */
[----:B-----5:R-:W-:Y:S01]  /*12540*/  IMAD.WIDE.U32 R154, R151, 0x2, R50 ;  /* 0x00000002979a7825 */ /* 0x020fe200078e0032 */
[----:B------:R-:W-:Y:S01]  /*12550*/  ISETP.GE.AND P3, PT, R14, RZ, PT ;  /* 0x000000ff0e00720c */ /* 0x000fe20003f66270 */
[----:B------:R-:W-:Y:S01]  /*12560*/  STG.E.U16 desc[UR8][R158.64], R167 ;  /* 0x000000a79e007986 */ /* 0x000fe2000c101508 */
[----:B------:R-:W-:-:S02]  /*12570*/  ISETP.NE.AND P4, PT, R6, 0x7fff, PT ;  /* 0x00007fff0600780c */ /* 0x000fc40003f85270 */
[----:B------:R-:W-:Y:S01]  /*12580*/  ISETP.NE.AND P5, PT, R14, 0x7fff, PT ;  /* 0x00007fff0e00780c */ /* 0x000fe20003fa5270 */
[----:B------:R5:W-:Y:S01]  /*12590*/  STG.E.U16 desc[UR8][R154.64], R169 ;  /* 0x000000a99a007986 */ /* 0x000be2000c101508 */
[----:B------:R-:W-:Y:S02]  /*125a0*/  PRMT R16, R40, 0x9910, RZ ;  /* 0x0000991028107816 */ /* 0x000fe400000000ff */
[----:B------:R-:W-:Y:S01]  /*125b0*/  PRMT R38, R20, 0x9910, RZ ;  /* 0x0000991014267816 */ /* 0x000fe200000000ff */
[----:B----4-:R-:W-:Y:S01]  /*125c0*/  IMAD.WIDE.U32 R156, R153, 0x2, R50 ;  /* 0x00000002999c7825 */ /* 0x010fe200078e0032 */
[----:B------:R-:W4:Y:S01]  /*125d0*/  LDS.U16 R4, [R2+0x3900] ;  /* 0x0039000002047984 */ /* 0x000f220000000400 */
[----:B------:R-:W-:Y:S02]  /*125e0*/  ISETP.NE.AND P0, PT, R16, 0x7fff, PT ;  /* 0x00007fff1000780c */ /* 0x000fe40003f05270 */
[----:B---3--:R-:W-:Y:S01]  /*125f0*/  PRMT R54, R28, 0x9910, RZ ;  /* 0x000099101c367816 */ /* 0x008fe200000000ff */
[----:B------:R3:W-:Y:S01]  /*12600*/  STG.E.U16 desc[UR8][R156.64], R161 ;  /* 0x000000a19c007986 */ /* 0x0007e2000c101508 */
[----:B------:R-:W-:-:S02]  /*12610*/  SEL R6, R40, 0x8000, P0 ;  /* 0x0000800028067807 */ /* 0x000fc40000000000 */
[----:B-----5:R-:W-:Y:S02]  /*12620*/  SEL R155, R12, 0xffff, !P2 ;  /* 0x0000ffff0c9b7807 */ /* 0x020fe40005000000 */
[----:B------:R-:W-:Y:S02]  /*12630*/  SHF.R.U32.HI R6, RZ, UR10, R6 ;  /* 0x0000000aff067c19 */ /* 0x000fe40008011606 */
[----:B------:R-:W-:Y:S02]  /*12640*/  LOP3.LUT R169, R155, R34, RZ, 0x3c, !PT ;  /* 0x000000229ba97212 */ /* 0x000fe400078e3cff */
[----:B------:R-:W-:Y:S02]  /*12650*/  SEL R34, R34, 0x8000, P4 ;  /* 0x0000800022227807 */ /* 0x000fe40002000000 */
[----:B------:R-:W-:Y:S02]  /*12660*/  LOP3.LUT R6, R6, UR12, RZ, 0xc0, !PT ;  /* 0x0000000c06067c12 */ /* 0x000fe4000f8ec0ff */
[----:B---3--:R-:W-:-:S02]  /*12670*/  SEL R157, R12, 0xffff, !P3 ;  /* 0x0000ffff0c9d7807 */ /* 0x008fc40005800000 */
[----:B------:R-:W-:Y:S02]  /*12680*/  SHF.R.U32.HI R34, RZ, UR10, R34 ;  /* 0x0000000aff227c19 */ /* 0x000fe40008011622 */
[----:B------:R-:W-:Y:S02]  /*12690*/  LOP3.LUT R171, R157, R36, RZ, 0x3c, !PT ;  /* 0x000000249dab7212 */ /* 0x000fe400078e3cff */
[----:B------:R-:W-:Y:S02]  /*126a0*/  SEL R36, R36, 0x8000, P5 ;  /* 0x0000800024247807 */ /* 0x000fe40002800000 */
[----:B------:R-:W-:Y:S02]  /*126b0*/  LOP3.LUT R34, R34, UR12, RZ, 0xc0, !PT ;  /* 0x0000000c22227c12 */ /* 0x000fe4000f8ec0ff */
[----:B------:R-:W-:Y:S02]  /*126c0*/  SHF.R.U32.HI R36, RZ, UR10, R36 ;  /* 0x0000000aff247c19 */ /* 0x000fe40008011624 */
[----:B------:R-:W-:Y:S01]  /*126d0*/  ISETP.NE.AND P3, PT, R38, 0x7fff, PT ;  /* 0x00007fff2600780c */ /* 0x000fe20003f65270 */
[----:B------:R-:W-:Y:S01]  /*126e0*/  IMAD.SHL.U32 R34, R34, 0x4, RZ ;  /* 0x0000000422227824 */ /* 0x000fe200078e00ff */
[----:B------:R-:W-:-:S02]  /*126f0*/  LOP3.LUT R36, R36, UR12, RZ, 0xc0, !PT ;  /* 0x0000000c24247c12 */ /* 0x000fc4000f8ec0ff */
[----:B------:R-:W-:Y:S02]  /*12700*/  SEL R14, R20, 0x8000, P3 ;  /* 0x00008000140e7807 */ /* 0x000fe40001800000 */
[----:B------:R-:W-:Y:S01]  /*12710*/  LOP3.LUT R155, R34, 0x3fffc, RZ, 0xc0, !PT ;  /* 0x0003fffc229b7812 */ /* 0x000fe200078ec0ff */
[----:B------:R-:W-:Y:S01]  /*12720*/  IMAD.SHL.U32 R36, R36, 0x4, RZ ;  /* 0x0000000424247824 */ /* 0x000fe200078e00ff */
[----:B------:R-:W-:Y:S02]  /*12730*/  SHF.R.U32.HI R14, RZ, UR10, R14 ;  /* 0x0000000aff0e7c19 */ /* 0x000fe4000801160e */
[----:B------:R-:W-:Y:S01]  /*12740*/  ISETP.GE.AND P2, PT, R16, RZ, PT ;  /* 0x000000ff1000720c */ /* 0x000fe20003f46270 */
[----:B------:R-:W-:Y:S01]  /*12750*/  IMAD.IADD R32, R64, 0x1, R155 ;  /* 0x0000000140207824 */ /* 0x000fe200078e029b */
[----:B------:R-:W-:Y:S02]  /*12760*/  LOP3.LUT R157, R36, 0x3fffc, RZ, 0xc0, !PT ;  /* 0x0003fffc249d7812 */ /* 0x000fe400078ec0ff */
[----:B------:R-:W-:Y:S01]  /*12770*/  LOP3.LUT R16, R14, UR12, RZ, 0xc0, !PT ;  /* 0x0000000c0e107c12 */ /* 0x000fe2000f8ec0ff */
[----:B------:R-:W-:Y:S01]  /*12780*/  IMAD.SHL.U32 R14, R6, 0x4, RZ ;  /* 0x00000004060e7824 */ /* 0x000fe200078e00ff */
[----:B------:R-:W-:Y:S01]  /*12790*/  PRMT R56, R42, 0x9910, RZ ;  /* 0x000099102a387816 */ /* 0x000fe200000000ff */
[----:B------:R-:W-:Y:S01]  /*127a0*/  IMAD.IADD R36, R64, 0x1, R157 ;  /* 0x0000000140247824 */ /* 0x000fe200078e029d */
[----:B------:R3:W5:Y:S01]  /*127b0*/  LDS R6, [R32+0x3a80] ;  /* 0x003a800020067984 */ /* 0x0007620000000800 */
[----:B------:R-:W-:Y:S01]  /*127c0*/  ISETP.NE.AND P4, PT, R54, 0x7fff, PT ;  /* 0x00007fff3600780c */ /* 0x000fe20003f85270 */
[----:B------:R-:W-:Y:S01]  /*127d0*/  IMAD.SHL.U32 R16, R16, 0x4, RZ ;  /* 0x0000000410107824 */ /* 0x000fe200078e00ff */
[----:B------:R-:W-:-:S02]  /*127e0*/  LOP3.LUT R155, R14, 0x3fffc, RZ, 0xc0, !PT ;  /* 0x0003fffc0e9b7812 */ /* 0x000fc400078ec0ff */
[----:B------:R3:W5:Y:S01]  /*127f0*/  LDS R14, [R36+0x3a80] ;  /* 0x003a8000240e7984 */ /* 0x0007620000000800 */
[----:B------:R-:W-:Y:S02]  /*12800*/  ISETP.NE.AND P5, PT, R56, 0x7fff, PT ;  /* 0x00007fff3800780c */ /* 0x000fe40003fa5270 */
[----:B-1----:R-:W-:Y:S02]  /*12810*/  PRMT R58, R44, 0x9910, RZ ;  /* 0x000099102c3a7816 */ /* 0x002fe400000000ff */
[----:B------:R-:W-:Y:S02]  /*12820*/  SEL R18, R28, 0x8000, P4 ;  /* 0x000080001c127807 */ /* 0x000fe40002000000 */
[----:B0-----:R-:W-:Y:S02]  /*12830*/  PRMT R60, R46, 0x9910, RZ ;  /* 0x000099102e3c7816 */ /* 0x001fe400000000ff */
[----:B--2---:R-:W-:Y:S02]  /*12840*/  PRMT R62, R52, 0x9910, RZ ;  /* 0x00009910343e7816 */ /* 0x004fe400000000ff */
[----:B----4-:R-:W-:-:S02]  /*12850*/  PRMT R66, R4, 0x9910, RZ ;  /* 0x0000991004427816 */ /* 0x010fc400000000ff */
[----:B------:R-:W-:Y:S02]  /*12860*/  SEL R22, R42, 0x8000, P5 ;  /* 0x000080002a167807 */ /* 0x000fe40002800000 */
[----:B------:R-:W-:Y:S02]  /*12870*/  ISETP.NE.AND P0, PT, R58, 0x7fff, PT ;  /* 0x00007fff3a00780c */ /* 0x000fe40003f05270 */
[----:B------:R-:W-:Y:S02]  /*12880*/  SHF.R.U32.HI R18, RZ, UR10, R18 ;  /* 0x0000000aff127c19 */ /* 0x000fe40008011612 */
[----:B------:R-:W-:Y:S02]  /*12890*/  ISETP.NE.AND P3, PT, R60, 0x7fff, PT ;  /* 0x00007fff3c00780c */ /* 0x000fe40003f65270 */
[----:B------:R-:W-:Y:S02]  /*128a0*/  ISETP.NE.AND P4, PT, R62, 0x7fff, PT ;  /* 0x00007fff3e00780c */ /* 0x000fe40003f85270 */
[----:B------:R-:W-:-:S02]  /*128b0*/  ISETP.NE.AND P5, PT, R66, 0x7fff, PT ;  /* 0x00007fff4200780c */ /* 0x000fc40003fa5270 */
[----:B------:R-:W-:Y:S02]  /*128c0*/  SHF.R.U32.HI R22, RZ, UR10, R22 ;  /* 0x0000000aff167c19 */ /* 0x000fe40008011616 */
[----:B------:R-:W-:Y:S02]  /*128d0*/  SEL R24, R44, 0x8000, P0 ;  /* 0x000080002c187807 */ /* 0x000fe40000000000 */
[----:B------:R-:W-:Y:S02]  /*128e0*/  LOP3.LUT R18, R18, UR12, RZ, 0xc0, !PT ;  /* 0x0000000c12127c12 */ /* 0x000fe4000f8ec0ff */
[----:B------:R-:W-:Y:S02]  /*128f0*/  SEL R26, R46, 0x8000, P3 ;  /* 0x000080002e1a7807 */ /* 0x000fe40001800000 */
[----:B------:R-:W-:Y:S01]  /*12900*/  SEL R30, R52, 0x8000, P4 ;  /* 0x00008000341e7807 */ /* 0x000fe20002000000 */
[----:B------:R-:W-:Y:S01]  /*12910*/  IMAD.SHL.U32 R18, R18, 0x4, RZ ;  /* 0x0000000412127824 */ /* 0x000fe200078e00ff */
[----:B------:R-:W-:-:S02]  /*12920*/  SEL R34, R4, 0x8000, P5 ;  /* 0x0000800004227807 */ /* 0x000fc40002800000 */
[----:B------:R-:W-:Y:S02]  /*12930*/  LOP3.LUT R22, R22, UR12, RZ, 0xc0, !PT ;  /* 0x0000000c16167c12 */ /* 0x000fe4000f8ec0ff */
[----:B------:R-:W-:Y:S01]  /*12940*/  LOP3.LUT R157, R16, 0x3fffc, RZ, 0xc0, !PT ;  /* 0x0003fffc109d7812 */ /* 0x000fe200078ec0ff */
[----:B------:R-:W-:Y:S01]  /*12950*/  IMAD.IADD R16, R64, 0x1, R155 ;  /* 0x0000000140107824 */ /* 0x000fe200078e029b */
[----:B------:R-:W-:Y:S01]  /*12960*/  SHF.R.U32.HI R24, RZ, UR10, R24 ;  /* 0x0000000aff187c19 */ /* 0x000fe20008011618 */
[----:B------:R-:W-:Y:S01]  /*12970*/  IMAD.SHL.U32 R22, R22, 0x4, RZ ;  /* 0x0000000416167824 */ /* 0x000fe200078e00ff */
[----:B------:R-:W-:Y:S01]  /*12980*/  SHF.R.U32.HI R26, RZ, UR10, R26 ;  /* 0x0000000aff1a7c19 */ /* 0x000fe2000801161a */
[----:B------:R-:W-:Y:S01]  /*12990*/  IMAD.IADD R68, R64, 0x1, R157 ;  /* 0x0000000140447824 */ /* 0x000fe200078e029d */
[----:B---3--:R-:W-:Y:S01]  /*129a0*/  SHF.R.U32.HI R32, RZ, UR10, R30 ;  /* 0x0000000aff207c19 */ /* 0x008fe2000801161e */
[----:B------:R-:W0:Y:S01]  /*129b0*/  LDS R16, [R16+0x3a80] ;  /* 0x003a800010107984 */ /* 0x000e220000000800 */
[----:B------:R-:W-:-:S02]  /*129c0*/  SHF.R.U32.HI R34, RZ, UR10, R34 ;  /* 0x0000000aff227c19 */ /* 0x000fc40008011622 */
[----:B------:R-:W-:Y:S02]  /*129d0*/  LOP3.LUT R24, R24, UR12, RZ, 0xc0, !PT ;  /* 0x0000000c18187c12 */ /* 0x000fe4000f8ec0ff */
[----:B------:R-:W-:Y:S02]  /*129e0*/  LOP3.LUT R30, R26, UR12, RZ, 0xc0, !PT ;  /* 0x0000000c1a1e7c12 */ /* 0x000fe4000f8ec0ff */
[----:B------:R-:W-:Y:S01]  /*129f0*/  LOP3.LUT R32, R32, UR12, RZ, 0xc0, !PT ;  /* 0x0000000c20207c12 */ /* 0x000fe2000f8ec0ff */
[----:B------:R-:W-:Y:S01]  /*12a00*/  IMAD.SHL.U32 R26, R24, 0x4, RZ ;  /* 0x00000004181a7824 */ /* 0x000fe200078e00ff */
[----:B------:R-:W-:Y:S01]  /*12a10*/  LOP3.LUT R155, R18, 0x3fffc, RZ, 0xc0, !PT ;  /* 0x0003fffc129b7812 */ /* 0x000fe200078ec0ff */
[----:B------:R-:W-:Y:S01]  /*12a20*/  IMAD.SHL.U32 R30, R30, 0x4, RZ ;  /* 0x000000041e1e7824 */ /* 0x000fe200078e00ff */
[----:B------:R-:W-:Y:S01]  /*12a30*/  LOP3.LUT R34, R34, UR12, RZ, 0xc0, !PT ;  /* 0x0000000c22227c12 */ /* 0x000fe2000f8ec0ff */
[----:B------:R-:W1:Y:S01]  /*12a40*/  LDS R18, [R68+0x3a80] ;  /* 0x003a800044127984 */ /* 0x000e620000000800 */
[----:B------:R-:W-:Y:S01]  /*12a50*/  LOP3.LUT R157, R22, 0x3fffc, RZ, 0xc0, !PT ;  /* 0x0003fffc169d7812 */ /* 0x000fe200078ec0ff */
[----:B------:R-:W-:Y:S01]  /*12a60*/  IMAD.SHL.U32 R32, R32, 0x4, RZ ;  /* 0x0000000420207824 */ /* 0x000fe200078e00ff */
[----:B------:R-:W-:Y:S01]  /*12a70*/  ISETP.GE.AND P0, PT, R38, RZ, PT ;  /* 0x000000ff2600720c */ /* 0x000fe20003f06270 */
[----:B------:R-:W-:Y:S01]  /*12a80*/  IMAD.IADD R22, R64, 0x1, R155 ;  /* 0x0000000140167824 */ /* 0x000fe200078e029b */
[----:B------:R-:W-:Y:S01]  /*12a90*/  LOP3.LUT R155, R26, 0x3fffc, RZ, 0xc0, !PT ;  /* 0x0003fffc1a9b7812 */ /* 0x000fe200078ec0ff */
[----:B------:R-:W-:Y:S01]  /*12aa0*/  IMAD.SHL.U32 R34, R34, 0x4, RZ ;  /* 0x0000000422227824 */ /* 0x000fe200078e00ff */
[----:B------:R-:W-:Y:S01]  /*12ab0*/  LOP3.LUT R159, R32, 0x3fffc, RZ, 0xc0, !PT ;  /* 0x0003fffc209f7812 */ /* 0x000fe200078ec0ff */
[----:B------:R-:W-:Y:S01]  /*12ac0*/  IMAD.IADD R36, R64, 0x1, R157 ;  /* 0x0000000140247824 */ /* 0x000fe200078e029d */
[----:B------:R-:W-:Y:S01]  /*12ad0*/  LOP3.LUT R157, R30, 0x3fffc, RZ, 0xc0, !PT ;  /* 0x0003fffc1e9d7812 */ /* 0x000fe200078ec0ff */
[----:B------:R-:W2:Y:S01]  /*12ae0*/  LDS R22, [R22+0x3a80] ;  /* 0x003a800016167984 */ /* 0x000ea20000000800 */
[----:B------:R-:W-:Y:S01]  /*12af0*/  LOP3.LUT R161, R34, 0x3fffc, RZ, 0xc0, !PT ;  /* 0x0003fffc22a17812 */ /* 0x000fe200078ec0ff */
[C---:B------:R-:W-:Y:S01]  /*12b00*/  IMAD.IADD R32, R64.reuse, 0x1, R155 ;  /* 0x0000000140207824 */ /* 0x040fe200078e029b */
[C---:B-----5:R-:W-:Y:S01]  /*12b10*/  IADD3 R155, R65.reuse, 0x15c0, R6 ;  /* 0x000015c0419b7810 */ /* 0x060fe20007ffe006 */
[----:B------:R-:W3:Y:S01]  /*12b20*/  LDS R24, [R36+0x3a80] ;  /* 0x003a800024187984 */ /* 0x000ee20000000800 */
[C---:B------:R-:W-:Y:S01]  /*12b30*/  IMAD.IADD R34, R64.reuse, 0x1, R157 ;  /* 0x0000000140227824 */ /* 0x040fe200078e029d */
[----:B------:R-:W-:Y:S01]  /*12b40*/  IADD3 R157, R65, 0x1680, R14 ;  /* 0x00001680419d7810 */ /* 0x000fe20007ffe00e */
[C---:B------:R-:W-:Y:S01]  /*12b50*/  IMAD.IADD R26, R64.reuse, 0x1, R159 ;  /* 0x00000001401a7824 */ /* 0x040fe200078e029f */
[----:B------:R-:W4:Y:S01]  /*12b60*/  LDS R6, [R32+0x3a80] ;  /* 0x003a800020067984 */ /* 0x000f220000000800 */
[----:B------:R-:W-:Y:S01]  /*12b70*/  IMAD.IADD R30, R64, 0x1, R161 ;  /* 0x00000001401e7824 */ /* 0x000fe200078e02a1 */
[----:B------:R-:W-:Y:S01]  /*12b80*/  SEL R161, R12, 0xffff, !P2 ;  /* 0x0000ffff0ca17807 */ /* 0x000fe20005000000 */
[----:B------:R-:W-:Y:S01]  /*12b90*/  IMAD.WIDE.U32 R162, R155, 0x2, R50 ;  /* 0x000000029ba27825 */ /* 0x000fe200078e0032 */
[----:B------:R-:W5:Y:S01]  /*12ba0*/  LDS R14, [R34+0x3a80] ;  /* 0x003a8000220e7984 */ /* 0x000f620000000800 */
[----:B------:R-:W-:-:S02]  /*12bb0*/  ISETP.GE.AND P2, PT, R56, RZ, PT ;  /* 0x000000ff3800720c */ /* 0x000fc40003f46270 */
[----:B------:R-:W-:Y:S01]  /*12bc0*/  IMAD.WIDE.U32 R164, R157, 0x2, R50 ;  /* 0x000000029da47825 */ /* 0x000fe200078e0032 */
[----:B------:R-:W5:Y:S01]  /*12bd0*/  LDS R26, [R26+0x3a80] ;  /* 0x003a80001a1a7984 */ /* 0x000f620000000800 */
[----:B------:R-:W-:Y:S02]  /*12be0*/  LOP3.LUT R173, R161, R40, RZ, 0x3c, !PT ;  /* 0x00000028a1ad7212 */ /* 0x000fe400078e3cff */
[----:B0-----:R-:W-:Y:S01]  /*12bf0*/  IADD3 R159, R65, 0x1740, R16 ;  /* 0x00001740419f7810 */ /* 0x001fe20007ffe010 */
[----:B------:R-:W0:Y:S01]  /*12c00*/  LDS R30, [R30+0x3a80] ;  /* 0x003a80001e1e7984 */ /* 0x000e220000000800 */
[----:B------:R-:W-:Y:S02]  /*12c10*/  SEL R175, R12, 0xffff, !P0 ;  /* 0x0000ffff0caf7807 */ /* 0x000fe40004000000 */
[----:B------:R-:W-:Y:S01]  /*12c20*/  ISETP.GE.AND P0, PT, R54, RZ, PT ;  /* 0x000000ff3600720c */ /* 0x000fe20003f06270 */
[----:B------:R2:W-:Y:S01]  /*12c30*/  STG.E.U16 desc[UR8][R162.64], R169 ;  /* 0x000000a9a2007986 */ /* 0x0005e2000c101508 */
[----:B------:R-:W-:Y:S01]  /*12c40*/  IMAD.WIDE.U32 R166, R159, 0x2, R50 ;  /* 0x000000029fa67825 */ /* 0x000fe200078e0032 */
[----:B------:R-:W-:-:S02]  /*12c50*/  LOP3.LUT R179, R175, R20, RZ, 0x3c, !PT ;  /* 0x00000014afb37212 */ /* 0x000fc400078e3cff */
[----:B------:R2:W-:Y:S01]  /*12c60*/  STG.E.U16 desc[UR8][R164.64], R171 ;  /* 0x000000aba4007986 */ /* 0x0005e2000c101508 */
[----:B------:R-:W-:Y:S02]  /*12c70*/  ISETP.GE.AND P3, PT, R62, RZ, PT ;  /* 0x000000ff3e00720c */ /* 0x000fe40003f66270 */
[----:B-1----:R-:W-:Y:S01]  /*12c80*/  IADD3 R161, R65, 0x1800, R18 ;  /* 0x0000180041a17810 */ /* 0x002fe20007ffe012 */
[----:B------:R1:W-:Y:S01]  /*12c90*/  STG.E.U16 desc[UR8][R166.64], R173 ;  /* 0x000000ada6007986 */ /* 0x0003e2000c101508 */
[----:B------:R-:W-:Y:S02]  /*12ca0*/  SEL R175, R12, 0xffff, !P0 ;  /* 0x0000ffff0caf7807 */ /* 0x000fe40004000000 */
[----:B------:R-:W-:Y:S01]  /*12cb0*/  ISETP.GE.AND P0, PT, R58, RZ, PT ;  /* 0x000000ff3a00720c */ /* 0x000fe20003f06270 */
[----:B--2---:R-:W-:Y:S01]  /*12cc0*/  IMAD.WIDE.U32 R168, R161, 0x2, R50 ;  /* 0x00000002a1a87825 */ /* 0x004fe200078e0032 */
[----:B------:R-:W-:Y:S02]  /*12cd0*/  LOP3.LUT R181, R175, R28, RZ, 0x3c, !PT ;  /* 0x0000001cafb57212 */ /* 0x000fe400078e3cff */
[----:B------:R-:W-:-:S02]  /*12ce0*/  SEL R165, R12, 0xffff, !P2 ;  /* 0x0000ffff0ca57807 */ /* 0x000fc40005000000 */
[----:B------:R2:W-:Y:S01]  /*12cf0*/  STG.E.U16 desc[UR8][R168.64], R179 ;  /* 0x000000b3a8007986 */ /* 0x0005e2000c101508 */
[----:B------:R-:W-:Y:S02]  /*12d00*/  IADD3 R163, R65, 0x18c0, R22 ;  /* 0x000018c041a37810 */ /* 0x000fe40007ffe016 */
[----:B------:R-:W-:Y:S02]  /*12d10*/  ISETP.GE.AND P2, PT, R60, RZ, PT ;  /* 0x000000ff3c00720c */ /* 0x000fe40003f46270 */
[----:B------:R-:W-:Y:S01]  /*12d20*/  LOP3.LUT R183, R165, R42, RZ, 0x3c, !PT ;  /* 0x0000002aa5b77212 */ /* 0x000fe200078e3cff */
[----:B------:R-:W-:Y:S01]  /*12d30*/  IMAD.WIDE.U32 R174, R163, 0x2, R50 ;  /* 0x00000002a3ae7825 */ /* 0x000fe200078e0032 */
[----:B---3--:R-:W-:Y:S02]  /*12d40*/  IADD3 R165, R65, 0x1980, R24 ;  /* 0x0000198041a57810 */ /* 0x008fe40007ffe018 */
[C---:B------:R-:W-:Y:S02]  /*12d50*/  SEL R171, R12.reuse, 0xffff, !P3 ;  /* 0x0000ffff0cab7807 */ /* 0x040fe40005800000 */
[C---:B-1----:R-:W-:Y:S01]  /*12d60*/  SEL R167, R12.reuse, 0xffff, !P0 ;  /* 0x0000ffff0ca77807 */ /* 0x042fe20004000000 */
[----:B------:R-:W-:Y:S01]  /*12d70*/  IMAD.WIDE.U32 R176, R165, 0x2, R50 ;  /* 0x00000002a5b07825 */ /* 0x000fe200078e0032 */
[----:B--2---:R-:W-:Y:S01]  /*12d80*/  SEL R169, R12, 0xffff, !P2 ;  /* 0x0000ffff0ca97807 */ /* 0x004fe20005000000 */
[----:B------:R1:W-:Y:S01]  /*12d90*/  STG.E.U16 desc[UR8][R174.64], R181 ;  /* 0x000000b5ae007986 */ /* 0x0003e2000c101508 */
[----:B------:R-:W-:-:S02]  /*12da0*/  LOP3.LUT R189, R171, R52, RZ, 0x3c, !PT ;  /* 0x00000034abbd7212 */ /* 0x000fc400078e3cff */
[----:B------:R-:W-:Y:S01]  /*12db0*/  ISETP.GE.AND P0, PT, R66, RZ, PT ;  /* 0x000000ff4200720c */ /* 0x000fe20003f06270 */
[----:B------:R2:W-:Y:S01]  /*12dc0*/  STG.E.U16 desc[UR8][R176.64], R183 ;  /* 0x000000b7b0007986 */ /* 0x0005e2000c101508 */
[----:B----4-:R-:W-:Y:S02]  /*12dd0*/  IADD3 R173, R65, 0x1a40, R6 ;  /* 0x00001a4041ad7810 */ /* 0x010fe40007ffe006 */
[----:B------:R-:W-:Y:S02]  /*12de0*/  LOP3.LUT R187, R169, R46, RZ, 0x3c, !PT ;  /* 0x0000002ea9bb7212 */ /* 0x000fe400078e3cff */
[----:B-----5:R-:W-:Y:S02]  /*12df0*/  IADD3 R171, R65, 0x1b00, R14 ;  /* 0x00001b0041ab7810 */ /* 0x020fe40007ffe00e */
[----:B------:R-:W-:Y:S01]  /*12e00*/  LOP3.LUT R185, R167, R44, RZ, 0x3c, !PT ;  /* 0x0000002ca7b97212 */ /* 0x000fe200078e3cff */
[----:B-1----:R-:W-:Y:S01]  /*12e10*/  IMAD.WIDE.U32 R174, R173, 0x2, R50 ;  /* 0x00000002adae7825 */ /* 0x002fe200078e0032 */
[----:B------:R-:W-:-:S02]  /*12e20*/  IADD3 R169, R65, 0x1bc0, R26 ;  /* 0x00001bc041a97810 */ /* 0x000fc40007ffe01a */
[----:B0-----:R-:W-:Y:S01]  /*12e30*/  IADD3 R167, R65, 0x1c80, R30 ;  /* 0x00001c8041a77810 */ /* 0x001fe20007ffe01e */
[--C-:B--2---:R-:W-:Y:S01]  /*12e40*/  IMAD.WIDE.U32 R176, R171, 0x2, R50.reuse ;  /* 0x00000002abb07825 */ /* 0x104fe200078e0032 */
[----:B------:R-:W-:Y:S01]  /*12e50*/  SEL R181, R12, 0xffff, !P0 ;  /* 0x0000ffff0cb57807 */ /* 0x000fe20004000000 */
[----:B------:R0:W-:Y:S02]  /*12e60*/  STG.E.U16 desc[UR8][R174.64], R185 ;  /* 0x000000b9ae007986 */ /* 0x0001e4000c101508 */
[--C-:B------:R-:W-:Y:S01]  /*12e70*/  IMAD.WIDE.U32 R178, R169, 0x2, R50.reuse ;  /* 0x00000002a9b27825 */ /* 0x100fe200078e0032 */
[----:B------:R-:W-:Y:S01]  /*12e80*/  LOP3.LUT R181, R181, R4, RZ, 0x3c, !PT ;  /* 0x00000004b5b57212 */ /* 0x000fe200078e3cff */
[----:B------:R1:W-:Y:S02]  /*12e90*/  STG.E.U16 desc[UR8][R176.64], R187 ;  /* 0x000000bbb0007986 */ /* 0x0003e4000c101508 */
[----:B------:R-:W-:Y:S02]  /*12ea0*/  IMAD.WIDE.U32 R50, R167, 0x2, R50 ;  /* 0x00000002a7327825 */ /* 0x000fe400078e0032 */
        /* <DEDUP_REMOVED lines=13> */
[----:B------:R-:W3:Y:S04]  /*12f80*/  LDG.E R181, desc[UR8][R48.64+0x1e00] ;  /* 0x001e000830b57981 */ /* 0x000ee8000c1e1900 */
        /* <DEDUP_REMOVED lines=28> */
[----:B------:R-:W-:-:S02]  /*13150*/  IMAD R4, R65, 0x9c, R64 ;  /* 0x0000009c41047824 */ /* 0x000fc400078e0240 */
[--C-:B------:R-:W-:Y:S02]  /*13160*/  IMAD R6, R95, 0x4, R64.reuse ;  /* 0x000000045f067824 */ /* 0x100fe400078e0240 */
[--C-:B------:R-:W-:Y:S02]  /*13170*/  IMAD R5, R5, 0x4, R64.reuse ;  /* 0x0000000405057824 */ /* 0x100fe400078e0240 */
[--C-:B------:R-:W-:Y:S02]  /*13180*/  IMAD R12, R13, 0x4, R64.reuse ;  /* 0x000000040d0c7824 */ /* 0x100fe400078e0240 */
[--C-:B------:R-:W-:Y:S02]  /*13190*/  IMAD R7, R7, 0x4, R64.reuse ;  /* 0x0000000407077824 */ /* 0x100fe400078e0240 */
[--C-:B------:R-:W-:Y:S02]  /*131a0*/  IMAD R19, R19, 0x4, R64.reuse ;  /* 0x0000000413137824 */ /* 0x100fe400078e0240 */
        /* <DEDUP_REMOVED lines=27> */
[----:B------:R-:W-:Y:S02]  /*13360*/  VIADD R84, R84, 0x1d40 ;  /* 0x00001d4054547836 */ /* 0x000fe40000000000 */
[----:B------:R-:W-:Y:S01]  /*13370*/  @!P1 IMAD.IADD R85, R10, 0x1, R17 ;  /* 0x000000010a559824 */ /* 0x000fe200078e0211 */
        /* <DEDUP_REMOVED lines=8> */
[----:B--2---:R-:W-:Y:S01]  /*13400*/  STS [R0+0x1800], R179 ;  /* 0x001800b300007388 */ /* 0x004fe20000000800 */
[----:B0-----:R-:W-:-:S03]  /*13410*/  IMAD R175, R91, 0x4, R64 ;  /* 0x000000045baf7824 */ /* 0x001fc600078e0240 */
[----:B---3--:R-:W-:Y:S01]  /*13420*/  STS [R0+0x1b00], R51 ;  /* 0x001b003300007388 */ /* 0x008fe20000000800 */
[----:B-1----:R-:W-:-:S03]  /*13430*/  IMAD R177, R93, 0x4, R64 ;  /* 0x000000045db17824 */ /* 0x002fc600078e0240 */
        /* <DEDUP_REMOVED lines=68> */
[----:B------:R0:W5:Y:S02]  /*13880*/  LDS R40, [R4+0x98] ;  /* 0x0000980004287984 */ /* 0x0001640000000800 */
[--C-:B0-----:R-:W-:Y:S01]  /*13890*/  IMAD R4, R15, 0x4, R64.reuse ;  /* 0x000000040f047824 */ /* 0x101fe200078e0240 */
[----:B------:R-:W-:Y:S08]  /*138a0*/  BAR.SYNC.DEFER_BLOCKING 0x0 ;  /* 0x0000000000007b1d */ /* 0x000ff00000010000 */
[----:B------:R-:W-:Y:S06]  /*138b0*/  BAR.SYNC.DEFER_BLOCKING 0x0 ;  /* 0x0000000000007b1d */ /* 0x000fec0000010000 */
[----:B------:R-:W-:Y:S04]  /*138c0*/  STS [R175], R102 ;  /* 0x00000066af007388 */ /* 0x000fe80000000800 */
[----:B-1----:R-:W-:Y:S04]  /*138d0*/  STS [R177], R98 ;  /* 0x00000062b1007388 */ /* 0x002fe80000000800 */
[----:B--2---:R0:W-:Y:S04]  /*138e0*/  STS [R6], R95 ;  /* 0x0000005f06007388 */ /* 0x0041e80000000800 */
[----:B---3--:R-:W-:Y:S04]  /*138f0*/  STS [R5], R94 ;  /* 0x0000005e05007388 */ /* 0x008fe80000000800 */
[----:B----4-:R1:W-:Y:S01]  /*13900*/  STS [R12], R93 ;  /* 0x0000005d0c007388 */ /* 0x0103e20000000800 */
[----:B0-----:R-:W-:-:S03]  /*13910*/  IMAD R6, R61, 0x4, R64 ;  /* 0x000000043d067824 */ /* 0x001fc600078e0240 */
[----:B-----5:R-:W-:Y:S04]  /*13920*/  STS [R7], R92 ;  /* 0x0000005c07007388 */ /* 0x020fe80000000800 */
[----:B------:R-:W-:Y:S01]  /*13930*/  STS [R19], R76 ;  /* 0x0000004c13007388 */ /* 0x000fe20000000800 */
[----:B-1----:R-:W-:-:S03]  /*13940*/  IMAD R12, R63, 0x4, R64 ;  /* 0x000000043f0c7824 */ /* 0x002fc600078e0240 */
[----:B------:R0:W-:Y:S04]  /*13950*/  STS [R4], R91 ;  /* 0x0000005b04007388 */ /* 0x0001e80000000800 */
[----:B------:R1:W-:Y:S04]  /*13960*/  STS [R23], R74 ;  /* 0x0000004a17007388 */ /* 0x0003e80000000800 */
[----:B------:R-:W-:Y:S01]  /*13970*/  STS [R21], R88 ;  /* 0x0000005815007388 */ /* 0x000fe20000000800 */
[----:B0-----:R-:W0:Y:S03]  /*13980*/  LDC.64 R4, c[0x0][0x228] ;  /* 0x00008a00ff047b82 */ /* 0x001e260000000a00 */
[----:B------:R-:W-:Y:S01]  /*13990*/  STS [R27], R72 ;  /* 0x000000481b007388 */ /* 0x000fe20000000800 */
[----:B-1----:R-:W-:-:S03]  /*139a0*/  IMAD R23, R79, 0x4, R64 ;  /* 0x000000044f177824 */ /* 0x002fc600078e0240 */
[----:B------:R1:W-:Y:S04]  /*139b0*/  STS [R25], R86 ;  /* 0x0000005619007388 */ /* 0x0003e80000000800 */
[----:B------:R-:W-:Y:S04]  /*139c0*/  STS [R31], R70 ;  /* 0x000000461f007388 */ /* 0x000fe80000000800 */
[----:B------:R-:W-:Y:S01]  /*139d0*/  STS [R29], R66 ;  /* 0x000000421d007388 */ /* 0x000fe20000000800 */
[----:B-1----:R-:W-:-:S03]  /*139e0*/  IMAD R25, R83, 0x4, R64 ;  /* 0x0000000453197824 */ /* 0x002fc600078e0240 */
[----:B------:R-:W-:Y:S04]  /*139f0*/  STS [R35], R68 ;  /* 0x0000004423007388 */ /* 0x000fe80000000800 */
[----:B------:R-:W-:Y:S01]  /*13a00*/  STS [R33], R38 ;  /* 0x0000002621007388 */ /* 0x000fe20000000800 */
[----:B0-----:R-:W-:-:S03]  /*13a10*/  IMAD.WIDE.U32 R14, R101, 0x4, R4 ;  /* 0x00000004650e7825 */ /* 0x001fc600078e0004 */
[----:B------:R-:W-:Y:S01]  /*13a20*/  STS [R39], R62 ;  /* 0x0000003e27007388 */ /* 0x000fe20000000800 */
[----:B------:R-:W-:-:S03]  /*13a30*/  IMAD.WIDE.U32 R18, R97, 0x4, R4 ;  /* 0x0000000461127825 */ /* 0x000fc600078e0004 */
        /* <DEDUP_REMOVED lines=20> */
[----:B------:R0:W-:Y:S01]  /*13b80*/  STS [R6], R51 ;  /* 0x0000003306007388 */ /* 0x0001e20000000800 */
[----:B------:R-:W-:-:S03]  /*13b90*/  IMAD.WIDE.U32 R136, R149, 0x4, R4 ;  /* 0x0000000495887825 */ /* 0x000fc600078e0004 */
[----:B------:R-:W-:Y:S01]  /*13ba0*/  STS [R67], R50 ;  /* 0x0000003243007388 */ /* 0x000fe20000000800 */
[----:B------:R-:W-:-:S03]  /*13bb0*/  IMAD.WIDE.U32 R20, R113, 0x4, R4 ;  /* 0x0000000471147825 */ /* 0x000fc600078e0004 */
[----:B------:R1:W-:Y:S01]  /*13bc0*/  STS [R12], R49 ;  /* 0x000000310c007388 */ /* 0x0003e20000000800 */
[----:B0-----:R-:W-:-:S03]  /*13bd0*/  IMAD.WIDE.U32 R6, R99, 0x4, R4 ;  /* 0x0000000463067825 */ /* 0x001fc600078e0004 */
[----:B------:R-:W-:Y:S01]  /*13be0*/  STS [R73], R48 ;  /* 0x0000003049007388 */ /* 0x000fe20000000800 */
[----:B------:R-:W-:-:S03]  /*13bf0*/  IMAD.WIDE.U32 R110, R123, 0x4, R4 ;  /* 0x000000047b6e7825 */ /* 0x000fc600078e0004 */
[----:B------:R-:W-:Y:S01]  /*13c00*/  STS [R71], R26 ;  /* 0x0000001a47007388 */ /* 0x000fe20000000800 */
[----:B-1----:R-:W-:-:S03]  /*13c10*/  IMAD.WIDE.U32 R12, R103, 0x4, R4 ;  /* 0x00000004670c7825 */ /* 0x002fc600078e0004 */
        /* <DEDUP_REMOVED lines=8> */
[----:B------:R-:W-:Y:S01]  /*13ca0*/  STS [R87], R42 ;  /* 0x0000002a57007388 */ /* 0x000fe20000000800 */
[----:B0-----:R-:W-:-:S03]  /*13cb0*/  IMAD.WIDE.U32 R80, R109, 0x4, R4 ;  /* 0x000000046d507825 */ /* 0x001fc600078e0004 */
[----:B------:R-:W-:Y:S01]  /*13cc0*/  STS [R25], R16 ;  /* 0x0000001019007388 */ /* 0x000fe20000000800 */
[----:B------:R-:W-:-:S03]  /*13cd0*/  IMAD.WIDE.U32 R108, R125, 0x4, R4 ;  /* 0x000000047d6c7825 */ /* 0x000fc600078e0004 */
[----:B------:R-:W-:Y:S01]  /*13ce0*/  STS [R89], R40 ;  /* 0x0000002859007388 */ /* 0x000fe20000000800 */
[--C-:B------:R-:W-:Y:S01]  /*13cf0*/  IMAD.WIDE.U32 R124, R131, 0x4, R4.reuse ;  /* 0x00000004837c7825 */ /* 0x100fe200078e0004 */
[----:B------:R-:W-:Y:S03]  /*13d00*/  BAR.SYNC.DEFER_BLOCKING 0x0 ;  /* 0x0000000000007b1d */ /* 0x000fe60000010000 */
[----:B------:R-:W-:-:S04]  /*13d10*/  IMAD.WIDE.U32 R122, R133, 0x4, R4 ;  /* 0x00000004857a7825 */ /* 0x000fc800078e0004 */
[----:B------:R-:W-:-:S04]  /*13d20*/  IMAD.WIDE.U32 R130, R147, 0x4, R4 ;  /* 0x0000000493827825 */ /* 0x000fc800078e0004 */
[----:B------:R-:W-:-:S04]  /*13d30*/  IMAD.WIDE.U32 R140, R153, 0x4, R4 ;  /* 0x00000004998c7825 */ /* 0x000fc800078e0004 */
[----:B------:R-:W-:-:S04]  /*13d40*/  IMAD.WIDE.U32 R150, R163, 0x4, R4 ;  /* 0x00000004a3967825 */ /* 0x000fc800078e0004 */
[----:B------:R-:W-:-:S04]  /*13d50*/  IMAD.WIDE.U32 R120, R135, 0x4, R4 ;  /* 0x0000000487787825 */ /* 0x000fc800078e0004 */
[--C-:B------:R-:W-:Y:S01]  /*13d60*/  IMAD.WIDE.U32 R132, R145, 0x4, R4.reuse ;  /* 0x0000000491847825 */ /* 0x100fe200078e0004 */
[----:B------:R-:W0:Y:S03]  /*13d70*/  LDS R23, [R0] ;  /* 0x0000000000177984 */ /* 0x000e260000000800 */
[--C-:B------:R-:W-:Y:S01]  /*13d80*/  IMAD.WIDE.U32 R146, R159, 0x4, R4.reuse ;  /* 0x000000049f927825 */ /* 0x100fe200078e0004 */
[----:B------:R-:W1:Y:S03]  /*13d90*/  LDS R25, [R0+0x300] ;  /* 0x0003000000197984 */ /* 0x000e660000000800 */
[--C-:B------:R-:W-:Y:S01]  /*13da0*/  IMAD.WIDE.U32 R152, R165, 0x4, R4.reuse ;  /* 0x00000004a5987825 */ /* 0x100fe200078e0004 */
[----:B------:R-:W2:Y:S03]  /*13db0*/  LDS R27, [R0+0x600] ;  /* 0x00060000001b7984 */ /* 0x000ea60000000800 */
[--C-:B------:R-:W-:Y:S01]  /*13dc0*/  IMAD.WIDE.U32 R134, R143, 0x4, R4.reuse ;  /* 0x000000048f867825 */ /* 0x100fe200078e0004 */
[----:B------:R-:W3:Y:S03]  /*13dd0*/  LDS R29, [R0+0x900] ;  /* 0x00090000001d7984 */ /* 0x000ee60000000800 */
[--C-:B------:R-:W-:Y:S01]  /*13de0*/  IMAD.WIDE.U32 R144, R157, 0x4, R4.reuse ;  /* 0x000000049d907825 */ /* 0x100fe200078e0004 */
[----:B------:R-:W4:Y:S03]  /*13df0*/  LDS R31, [R0+0xc00] ;  /* 0x000c0000001f7984 */ /* 0x000f260000000800 */
[--C-:B------:R-:W-:Y:S01]  /*13e00*/  IMAD.WIDE.U32 R158, R169, 0x4, R4.reuse ;  /* 0x00000004a99e7825 */ /* 0x100fe200078e0004 */
[----:B------:R-:W5:Y:S03]  /*13e10*/  LDS R33, [R0+0xf00] ;  /* 0x000f000000217984 */ /* 0x000f660000000800 */
[--C-:B------:R-:W-:Y:S01]  /*13e20*/  IMAD.WIDE.U32 R142, R155, 0x4, R4.reuse ;  /* 0x000000049b8e7825 */ /* 0x100fe200078e0004 */
[----:B------:R-:W5:Y:S03]  /*13e30*/  LDS R35, [R0+0x1200] ;  /* 0x0012000000237984 */ /* 0x000f660000000800 */
[--C-:B------:R-:W-:Y:S01]  /*13e40*/  IMAD.WIDE.U32 R156, R171, 0x4, R4.reuse ;  /* 0x00000004ab9c7825 */ /* 0x100fe200078e0004 */
[----:B------:R-:W5:Y:S03]  /*13e50*/  LDS R37, [R0+0x1500] ;  /* 0x0015000000257984 */ /* 0x000f660000000800 */
[--C-:B------:R-:W-:Y:S01]  /*13e60*/  IMAD.WIDE.U32 R154, R173, 0x4, R4.reuse ;  /* 0x00000004ad9a7825 */ /* 0x100fe200078e0004 */
[----:B------:R-:W5:Y:S03]  /*13e70*/  LDS R39, [R0+0x1800] ;  /* 0x0018000000277984 */ /* 0x000f660000000800 */
[----:B------:R-:W-:Y:S01]  /*13e80*/  IMAD.WIDE.U32 R4, R167, 0x4, R4 ;  /* 0x00000004a7047825 */ /* 0x000fe200078e0004 */
        /* <DEDUP_REMOVED lines=30> */
[----:B0-----:R-:W-:Y:S04]  /*14070*/  STG.E desc[UR8][R6.64], R23 ;  /* 0x0000001706007986 */ /* 0x001fe8000c101908 */
[----:B-1----:R-:W-:Y:S04]  /*14080*/  STG.E desc[UR8][R12.64], R25 ;  /* 0x000000190c007986 */ /* 0x002fe8000c101908 */
[----:B--2---:R-:W-:Y:S04]  /*14090*/  STG.E desc[UR8][R14.64], R27 ;  /* 0x0000001b0e007986 */ /* 0x004fe8000c101908 */
[----:B---3--:R-:W-:Y:S04]  /*140a0*/  STG.E desc[UR8][R18.64], R29 ;  /* 0x0000001d12007986 */ /* 0x008fe8000c101908 */
[----:B----4-:R-:W-:Y:S04]  /*140b0*/  STG.E desc[UR8][R20.64], R31 ;  /* 0x0000001f14007986 */ /* 0x010fe8000c101908 */
        /* <DEDUP_REMOVED lines=17> */
[----:B------:R0:W-:Y:S04]  /*141d0*/  STG.E desc[UR8][R128.64], R73 ;  /* 0x0000004980007986 */ /* 0x0001e8000c101908 */
[----:B------:R1:W-:Y:S04]  /*141e0*/  STG.E desc[UR8][R130.64], R75 ;  /* 0x0000004b82007986 */ /* 0x0003e8000c101908 */
[----:B------:R1:W-:Y:S01]  /*141f0*/  STG.E desc[UR8][R132.64], R77 ;  /* 0x0000004d84007986 */ /* 0x0003e2000c101908 */
[----:B0-----:R-:W-:-:S03]  /*14200*/  IMAD.IADD R128, R3, 0x1, -R84 ;  /* 0x0000000103807824 */ /* 0x001fc600078e0a54 */
[----:B------:R1:W-:Y:S04]  /*14210*/  STG.E desc[UR8][R134.64], R87 ;  /* 0x0000005786007986 */ /* 0x0003e8000c101908 */
[----:B------:R1:W-:Y:S01]  /*14220*/  STG.E desc[UR8][R136.64], R89 ;  /* 0x0000005988007986 */ /* 0x0003e2000c101908 */
[----:B------:R-:W-:-:S03]  /*14230*/  ISETP.GT.AND P0, PT, R128, 0x1d3f, PT ;  /* 0x00001d3f8000780c */ /* 0x000fc60003f04270 */
        /* <DEDUP_REMOVED lines=17> */
[----:B------:R-:W-:Y:S02]  /*14350*/  IMAD.MOV.U32 R79, RZ, RZ, R94 ;  /* 0x000000ffff4f7224 */ /* 0x000fe400078e005e */
[----:B------:R-:W-:Y:S02]  /*14360*/  IMAD.MOV.U32 R78, RZ, RZ, R93 ;  /* 0x000000ffff4e7224 */ /* 0x000fe400078e005d */
[----:B-1----:R-:W-:-:S02]  /*14370*/  IMAD.MOV.U32 R77, RZ, RZ, R92 ;  /* 0x000000ffff4d7224 */ /* 0x002fc400078e005c */
[----:B------:R-:W-:Y:S02]  /*14380*/  IMAD.MOV.U32 R75, RZ, RZ, R91 ;  /* 0x000000ffff4b7224 */ /* 0x000fe400078e005b */
[----:B------:R-:W-:Y:S02]  /*14390*/  IMAD.MOV.U32 R73, RZ, RZ, R88 ;  /* 0x000000ffff497224 */ /* 0x000fe400078e0058 */
[----:B------:R-:W-:Y:S02]  /*143a0*/  IMAD.MOV.U32 R71, RZ, RZ, R86 ;  /* 0x000000ffff477224 */ /* 0x000fe400078e0056 */
[----:B------:R-:W-:Y:S02]  /*143b0*/  IMAD.MOV.U32 R69, RZ, RZ, R66 ;  /* 0x000000ffff457224 */ /* 0x000fe400078e0042 */
[----:B------:R-:W-:Y:S02]  /*143c0*/  IMAD.MOV.U32 R63, RZ, RZ, R38 ;  /* 0x000000ffff3f7224 */ /* 0x000fe400078e0026 */
[----:B------:R-:W-:-:S02]  /*143d0*/  IMAD.MOV.U32 R61, RZ, RZ, R36 ;  /* 0x000000ffff3d7224 */ /* 0x000fc400078e0024 */
[----:B------:R-:W-:Y:S02]  /*143e0*/  IMAD.MOV.U32 R59, RZ, RZ, R34 ;  /* 0x000000ffff3b7224 */ /* 0x000fe400078e0022 */
[----:B------:R-:W-:Y:S02]  /*143f0*/  IMAD.MOV.U32 R57, RZ, RZ, R32 ;  /* 0x000000ffff397224 */ /* 0x000fe400078e0020 */
[----:B------:R-:W-:Y:S02]  /*14400*/  IMAD.MOV.U32 R55, RZ, RZ, R30 ;  /* 0x000000ffff377224 */ /* 0x000fe400078e001e */
[----:B------:R-:W-:Y:S02]  /*14410*/  IMAD.MOV.U32 R53, RZ, RZ, R28 ;  /* 0x000000ffff357224 */ /* 0x000fe400078e001c */
[----:B------:R-:W-:Y:S02]  /*14420*/  IMAD.MOV.U32 R47, RZ, RZ, R26 ;  /* 0x000000ffff2f7224 */ /* 0x000fe400078e001a */
[----:B------:R-:W-:-:S02]  /*14430*/  IMAD.MOV.U32 R45, RZ, RZ, R24 ;  /* 0x000000ffff2d7224 */ /* 0x000fc400078e0018 */
[----:B------:R-:W-:Y:S02]  /*14440*/  IMAD.MOV.U32 R43, RZ, RZ, R22 ;  /* 0x000000ffff2b7224 */ /* 0x000fe400078e0016 */
[----:B------:R-:W-:-:S07]  /*14450*/  IMAD.MOV.U32 R41, RZ, RZ, R16 ;  /* 0x000000ffff297224 */ /* 0x000fce00078e0010 */
.L_x_1693:
[----:B------:R-:W-:-:S13]  /*14460*/  ISETP.GT.AND P0, PT, R3, R84, PT ;  /* 0x000000540300720c */ /* 0x000fda0003f04270 */
[----:B------:R-:W-:Y:S05]  /*14470*/  @!P0 EXIT ;  /* 0x000000000000894d */ /* 0x000fea0003800000 */
[----:B------:R-:W-:Y:S05]  /*14480*/  WARPSYNC.ALL ;  /* 0x0000000000007948 */ /* 0x000fea0003800000 */
[----:B------:R-:W4:Y:S01]  /*14490*/  SHFL.IDX PT, R92, R128, RZ, 0x1f ;  /* 0x00001fff805c7589 */ /* 0x000f2200000e0000 */
[C---:B-1-3--:R-:W-:Y:S01]  /*144a0*/  VIADD R19, R65.reuse, 0xc0 ;  /* 0x000000c041137836 */ /* 0x04afe20000000000 */
[----:B------:R-:W-:Y:S01]  /*144b0*/  SHF.R.S32.HI R88, RZ, 0x1f, R84 ;  /* 0x0000001fff587819 */ /* 0x000fe20000011454 */
[C---:B------:R-:W-:Y:S01]  /*144c0*/  VIADD R31, R65.reuse, 0x180 ;  /* 0x00000180411f7836 */ /* 0x040fe20000000000 */
[----:B------:R-:W-:Y:S01]  /*144d0*/  ULDC.64 UR4, c[0x0][0x210] ;  /* 0x0000840000047ab9 */ /* 0x000fe20000000a00 */
[----:B------:R-:W-:Y:S01]  /*144e0*/  VIADD R22, R65, 0x240 ;  /* 0x0000024041167836 */ /* 0x000fe20000000000 */
[C---:B------:R-:W-:Y:S01]  /*144f0*/  IADD3 R91, P2, R19.reuse, R84, RZ ;  /* 0x00000054135b7210 */ /* 0x040fe20007f5e0ff */
[----:B------:R-:W-:Y:S01]  /*14500*/  IMAD.MOV.U32 R89, RZ, RZ, 0xffff ;  /* 0x0000ffffff597424 */ /* 0x000fe200078e00ff */
[----:B------:R-:W-:Y:S01]  /*14510*/  ULDC UR7, c[0x0][0x244] ;  /* 0x0000910000077ab9 */ /* 0x000fe20000000800 */
[----:B------:R-:W-:Y:S01]  /*14520*/  IMAD.MOV.U32 R87, RZ, RZ, 0xffff ;  /* 0x0000ffffff577424 */ /* 0x000fe200078e00ff */
[----:B------:R-:W-:-:S02]  /*14530*/  LEA.HI.X.SX32 R86, R19, R88, 0x1, P2 ;  /* 0x0000005813567211 */ /* 0x000fc400010f0eff */
[C---:B------:R-:W-:Y:S01]  /*14540*/  LEA R66, P2, R91.reuse, UR4, 0x1 ;  /* 0x000000045b427c11 */ /* 0x040fe2000f8408ff */
[----:B------:R-:W-:Y:S02]  /*14550*/  IMAD.MOV.U32 R95, RZ, RZ, 0xffff ;  /* 0x0000ffffff5f7424 */ /* 0x000fe400078e00ff */
[----:B------:R-:W-:Y:S01]  /*14560*/  IMAD.MOV.U32 R93, RZ, RZ, 0xffff ;  /* 0x0000ffffff5d7424 */ /* 0x000fe200078e00ff */
[----:B------:R-:W-:Y:S02]  /*14570*/  LEA.HI.X R67, R91, UR5, R86, 0x1, P2 ;  /* 0x000000055b437c11 */ /* 0x000fe400090f0c56 */
[-C--:B----4-:R-:W-:Y:S02]  /*14580*/  ISETP.GE.AND P0, PT, R65, R92.reuse, PT ;  /* 0x0000005c4100720c */ /* 0x090fe40003f06270 */
[-C--:B------:R-:W-:Y:S02]  /*14590*/  ISETP.GE.AND P3, PT, R19, R92.reuse, PT ;  /* 0x0000005c1300720c */ /* 0x080fe40003f66270 */
[----:B------:R-:W-:-:S02]  /*145a0*/  ISETP.GE.AND P6, PT, R31, R92, PT ;  /* 0x0000005c1f00720c */ /* 0x000fc40003fc6270 */
[----:B------:R-:W-:-:S07]  /*145b0*/  ISETP.GE.AND P5, PT, R22, R92, PT ;  /* 0x0000005c1600720c */ /* 0x000fce0003fa6270 */
[C---:B------:R-:W-:Y:S01]  /*145c0*/  @!P0 IADD3 R3, P1, R65.reuse, R84, RZ ;  /* 0x0000005441038210 */ /* 0x040fe20007f3e0ff */
[C---:B------:R-:W-:Y:S01]  /*145d0*/  VIADD R5, R65.reuse, 0x300 ;  /* 0x0000030041057836 */ /* 0x040fe20000000000 */
[----:B------:R-:W3:Y:S02]  /*145e0*/  @!P3 LDG.E.U16 R87, desc[UR8][R66.64] ;  /* 0x000000084257b981 */ /* 0x000ee4000c1e1500 */
[----:B------:R-:W-:Y:S02]  /*145f0*/  @!P0 LEA.HI.X.SX32 R4, R65, R88, 0x1, P1 ;  /* 0x0000005841048211 */ /* 0x000fe400008f0eff */
[----:B------:R-:W-:Y:S01]  /*14600*/  @!P0 LEA R2, P1, R3, UR4, 0x1 ;  /* 0x0000000403028c11 */ /* 0x000fe2000f8208ff */
[C---:B------:R-:W-:Y:S01]  /*14610*/  VIADD R33, R65.reuse, 0x3c0 ;  /* 0x000003c041217836 */ /* 0x040fe20000000000 */
[----:B------:R-:W4:Y:S01]  /*14620*/  @!P6 LDG.E.U16 R95, desc[UR8][R66.64+0x180] ;  /* 0x00018008425fe981 */ /* 0x000f22000c1e1500 */
[----:B------:R-:W-:Y:S01]  /*14630*/  VIADD R15, R65, 0x480 ;  /* 0x00000480410f7836 */ /* 0x000fe20000000000 */
[----:B------:R-:W-:Y:S01]  /*14640*/  @!P0 LEA.HI.X R3, R3, UR5, R4, 0x1, P1 ;  /* 0x0000000503038c11 */ /* 0x000fe200088f0c04 */
[C---:B------:R-:W-:Y:S01]  /*14650*/  VIADD R7, R65.reuse, 0x540 ;  /* 0x0000054041077836 */ /* 0x040fe20000000000 */
[----:B------:R-:W5:Y:S01]  /*14660*/  @!P5 LDG.E.U16 R93, desc[UR8][R66.64+0x300] ;  /* 0x00030008425dd981 */ /* 0x000f62000c1e1500 */
[----:B------:R-:W-:-:S02]  /*14670*/  VIADD R32, R65, 0x600 ;  /* 0x0000060041207836 */ /* 0x000fc40000000000 */
[C---:B------:R-:W-:Y:S01]  /*14680*/  VIADD R13, R65.reuse, 0x6c0 ;  /* 0x000006c0410d7836 */ /* 0x040fe20000000000 */
[----:B------:R1:W2:Y:S01]  /*14690*/  @!P0 LDG.E.U16 R89, desc[UR8][R2.64] ;  /* 0x0000000802598981 */ /* 0x0002a2000c1e1500 */
[----:B------:R-:W-:Y:S01]  /*146a0*/  VIADD R11, R65, 0x780 ;  /* 0x00000780410b7836 */ /* 0x000fe20000000000 */
[-C--:B------:R-:W-:Y:S01]  /*146b0*/  ISETP.GE.AND P2, PT, R5, R92.reuse, PT ;  /* 0x0000005c0500720c */ /* 0x080fe20003f46270 */
[----:B------:R-:W-:Y:S01]  /*146c0*/  IMAD.MOV.U32 R99, RZ, RZ, 0xffff ;  /* 0x0000ffffff637424 */ /* 0x000fe200078e00ff */
        /* <DEDUP_REMOVED lines=10> */
[----:B------:R-:W-:Y:S01]  /*14770*/  ISETP.GE.AND P5, PT, R11, R92, PT ;  /* 0x0000005c0b00720c */ /* 0x000fe20003fa6270 */
[----:B------:R-:W-:Y:S01]  /*14780*/  IMAD.MOV.U32 R111, RZ, RZ, 0xffff ;  /* 0x0000ffffff6f7424 */ /* 0x000fe200078e00ff */
[----:B------:R-:W2:Y:S01]  /*14790*/  @!P2 LDG.E.U16 R99, desc[UR8][R66.64+0x480] ;  /* 0x000480084263a981 */ /* 0x000ea2000c1e1500 */
[C---:B-1----:R-:W-:Y:S01]  /*147a0*/  VIADD R3, R65.reuse, 0x840 ;  /* 0x0000084041037836 */ /* 0x042fe20000000000 */
[----:B------:R-:W-:Y:S01]  /*147b0*/  ULDC UR4, c[0x0][0x248] ;  /* 0x0000920000047ab9 */ /* 0x000fe20000000800 */
[C---:B------:R-:W-:Y:S01]  /*147c0*/  VIADD R21, R65.reuse, 0x900 ;  /* 0x0000090041157836 */ /* 0x040fe20000000000 */
[----:B------:R-:W2:Y:S01]  /*147d0*/  @!P1 LDG.E.U16 R97, desc[UR8][R66.64+0x600] ;  /* 0x0006000842619981 */ /* 0x000ea2000c1e1500 */
[----:B------:R-:W-:-:S02]  /*147e0*/  VIADD R24, R65, 0x9c0 ;  /* 0x000009c041187836 */ /* 0x000fc40000000000 */
[C---:B------:R-:W-:Y:S01]  /*147f0*/  VIADD R34, R65.reuse, 0xa80 ;  /* 0x00000a8041227836 */ /* 0x040fe20000000000 */
[----:B------:R-:W2:Y:S01]  /*14800*/  @!P0 LDG.E.U16 R103, desc[UR8][R66.64+0x780] ;  /* 0x0007800842678981 */ /* 0x000ea2000c1e1500 */
[C---:B------:R-:W-:Y:S02]  /*14810*/  VIADD R10, R65.reuse, 0xb40 ;  /* 0x00000b40410a7836 */ /* 0x040fe40000000000 */
[C---:B------:R-:W-:Y:S01]  /*14820*/  VIADD R20, R65.reuse, 0xc00 ;  /* 0x00000c0041147836 */ /* 0x040fe20000000000 */
[----:B------:R-:W2:Y:S01]  /*14830*/  @!P4 LDG.E.U16 R101, desc[UR8][R66.64+0x900] ;  /* 0x000900084265c981 */ /* 0x000ea2000c1e1500 */
[----:B------:R-:W-:Y:S01]  /*14840*/  VIADD R28, R65, 0xcc0 ;  /* 0x00000cc0411c7836 */ /* 0x000fe20000000000 */
[-C--:B------:R-:W-:Y:S01]  /*14850*/  ISETP.GE.AND P2, PT, R3, R92.reuse, PT ;  /* 0x0000005c0300720c */ /* 0x080fe20003f46270 */
[----:B------:R-:W-:Y:S01]  /*14860*/  IMAD.MOV.U32 R109, RZ, RZ, 0xffff ;  /* 0x0000ffffff6d7424 */ /* 0x000fe200078e00ff */
[----:B------:R-:W2:Y:S01]  /*14870*/  @!P3 LDG.E.U16 R107, desc[UR8][R66.64+0xa80] ;  /* 0x000a8008426bb981 */ /* 0x000ea2000c1e1500 */
[-C--:B------:R-:W-:Y:S01]  /*14880*/  ISETP.GE.AND P1, PT, R21, R92.reuse, PT ;  /* 0x0000005c1500720c */ /* 0x080fe20003f26270 */
[----:B------:R-:W-:Y:S01]  /*14890*/  IMAD.MOV.U32 R115, RZ, RZ, 0xffff ;  /* 0x0000ffffff737424 */ /* 0x000fe200078e00ff */
[-C--:B------:R-:W-:Y:S01]  /*148a0*/  ISETP.GE.AND P0, PT, R24, R92.reuse, PT ;  /* 0x0000005c1800720c */ /* 0x080fe20003f06270 */
[----:B------:R-:W2:Y:S01]  /*148b0*/  @!P6 LDG.E.U16 R105, desc[UR8][R66.64+0xc00] ;  /* 0x000c00084269e981 */ /* 0x000ea2000c1e1500 */
[-C--:B------:R-:W-:Y:S01]  /*148c0*/  ISETP.GE.AND P4, PT, R34, R92.reuse, PT ;  /* 0x0000005c2200720c */ /* 0x080fe20003f86270 */
[----:B------:R-:W-:Y:S01]  /*148d0*/  IMAD.MOV.U32 R113, RZ, RZ, 0xffff ;  /* 0x0000ffffff717424 */ /* 0x000fe200078e00ff */
[-C--:B------:R-:W-:Y:S01]  /*148e0*/  ISETP.GE.AND P3, PT, R10, R92.reuse, PT ;  /* 0x0000005c0a00720c */ /* 0x080fe20003f66270 */
[----:B------:R-:W2:Y:S01]  /*148f0*/  @!P5 LDG.E.U16 R111, desc[UR8][R66.64+0xd80] ;  /* 0x000d8008426fd981 */ /* 0x000ea2000c1e1500 */
[-C--:B------:R-:W-:Y:S01]  /*14900*/  ISETP.GE.AND P6, PT, R20, R92.reuse, PT ;  /* 0x0000005c1400720c */ /* 0x080fe20003fc6270 */
[----:B------:R-:W-:Y:S01]  /*14910*/  IMAD.MOV.U32 R119, RZ, RZ, 0xffff ;  /* 0x0000ffffff777424 */ /* 0x000fe200078e00ff */
[----:B------:R-:W-:Y:S01]  /*14920*/  ISETP.GE.AND P5, PT, R28, R92, PT ;  /* 0x0000005c1c00720c */ /* 0x000fe20003fa6270 */
[----:B------:R-:W-:Y:S01]  /*14930*/  IMAD.MOV.U32 R117, RZ, RZ, 0xffff ;  /* 0x0000ffffff757424 */ /* 0x000fe200078e00ff */
[----:B------:R-:W2:Y:S01]  /*14940*/  @!P2 LDG.E.U16 R109, desc[UR8][R66.64+0xf00] ;  /* 0x000f0008426da981 */ /* 0x000ea2000c1e1500 */
[----:B------:R-:W-:-:S02]  /*14950*/  IMAD.MOV.U32 R123, RZ, RZ, 0xffff ;  /* 0x0000ffffff7b7424 */ /* 0x000fc400078e00ff */
[----:B------:R-:W-:Y:S01]  /*14960*/  IMAD.MOV.U32 R121, RZ, RZ, 0xffff ;  /* 0x0000ffffff797424 */ /* 0x000fe200078e00ff */
[----:B------:R-:W2:Y:S01]  /*14970*/  @!P1 LDG.E.U16 R115, desc[UR8][R66.64+0x1080] ;  /* 0x0010800842739981 */ /* 0x000ea2000c1e1500 */
[C---:B------:R-:W-:Y:S02]  /*14980*/  VIADD R26, R65.reuse, 0xd80 ;  /* 0x00000d80411a7836 */ /* 0x040fe40000000000 */
[C---:B------:R-:W-:Y:S01]  /*14990*/  VIADD R29, R65.reuse, 0xe40 ;  /* 0x00000e40411d7836 */ /* 0x040fe20000000000 */
[----:B------:R-:W2:Y:S01]  /*149a0*/  @!P0 LDG.E.U16 R113, desc[UR8][R66.64+0x1200] ;  /* 0x0012000842718981 */ /* 0x000ea2000c1e1500 */
[C---:B------:R-:W-:Y:S02]  /*149b0*/  VIADD R17, R65.reuse, 0xf00 ;  /* 0x00000f0041117836 */ /* 0x040fe40000000000 */
[C---:B------:R-:W-:Y:S01]  /*149c0*/  VIADD R27, R65.reuse, 0xfc0 ;  /* 0x00000fc0411b7836 */ /* 0x040fe20000000000 */
[----:B------:R-:W2:Y:S01]  /*149d0*/  @!P4 LDG.E.U16 R119, desc[UR8][R66.64+0x1380] ;  /* 0x001380084277c981 */ /* 0x000ea2000c1e1500 */
[----:B------:R-:W-:-:S02]  /*149e0*/  VIADD R8, R65, 0x1080 ;  /* 0x0000108041087836 */ /* 0x000fc40000000000 */
        /* <DEDUP_REMOVED lines=19> */
[----:B------:R-:W-:-:S02]  /*14b20*/  IMAD.MOV.U32 R139, RZ, RZ, 0xffff ;  /* 0x0000ffffff8b7424 */ /* 0x000fc400078e00ff */
[C---:B------:R-:W-:Y:S01]  /*14b30*/  VIADD R14, R65.reuse, 0x12c0 ;  /* 0x000012c0410e7836 */ /* 0x040fe20000000000 */
        /* <DEDUP_REMOVED lines=8> */
[----:B------:R-:W-:Y:S01]  /*14bc0*/  VIADD R30, R65, 0x1740 ;  /* 0x00001740411e7836 */ /* 0x000fe20000000000 */
        /* <DEDUP_REMOVED lines=29> */
[-C--:B------:R-:W-:Y:S02]  /*14da0*/  ISETP.GE.AND P2, PT, R18, R92.reuse, PT ;  /* 0x0000005c1200720c */ /* 0x080fe40003f46270 */
[----:B------:R-:W2:Y:S01]  /*14db0*/  @!P6 LDG.E.U16 R151, desc[UR8][R66.64+0x2b80] ;  /* 0x002b80084297e981 */ /* 0x000ea2000c1e1500 */
[-C--:B------:R-:W-:Y:S02]  /*14dc0*/  ISETP.GE.AND P1, PT, R37, R92.reuse, PT ;  /* 0x0000005c2500720c */ /* 0x080fe40003f26270 */
[-C--:B------:R-:W-:Y:S01]  /*14dd0*/  ISETP.GE.AND P0, PT, R38, R92.reuse, PT ;  /* 0x0000005c2600720c */ /* 0x080fe20003f06270 */
[----:B------:R-:W2:Y:S01]  /*14de0*/  @!P5 LDG.E.U16 R149, desc[UR8][R66.64+0x2d00] ;  /* 0x002d00084295d981 */ /* 0x000ea2000c1e1500 */
[----:B------:R-:W-:-:S02]  /*14df0*/  ISETP.GE.AND P4, PT, R12, R92, PT ;  /* 0x0000005c0c00720c */ /* 0x000fc40003f86270 */
[-C--:B------:R-:W-:Y:S02]  /*14e00*/  ISETP.GE.AND P3, PT, R39, R92.reuse, PT ;  /* 0x0000005c2700720c */ /* 0x080fe40003f66270 */
[-C--:B------:R-:W-:Y:S02]  /*14e10*/  ISETP.GE.AND P6, PT, R6, R92.reuse, PT ;  /* 0x0000005c0600720c */ /* 0x080fe40003fc6270 */
[----:B------:R-:W-:Y:S01]  /*14e20*/  ISETP.GE.AND P5, PT, R83, R92, PT ;  /* 0x0000005c5300720c */ /* 0x000fe20003fa6270 */
[----:B------:R-:W-:Y:S02]  /*14e30*/  IMAD.MOV.U32 R155, RZ, RZ, 0xffff ;  /* 0x0000ffffff9b7424 */ /* 0x000fe400078e00ff */
[----:B------:R-:W-:Y:S02]  /*14e40*/  IMAD.MOV.U32 R153, RZ, RZ, 0xffff ;  /* 0x0000ffffff997424 */ /* 0x000fe400078e00ff */
[----:B------:R-:W-:Y:S02]  /*14e50*/  IMAD.MOV.U32 R159, RZ, RZ, 0xffff ;  /* 0x0000ffffff9f7424 */ /* 0x000fe400078e00ff */
[----:B------:R-:W-:Y:S01]  /*14e60*/  IMAD.MOV.U32 R157, RZ, RZ, 0xffff ;  /* 0x0000ffffff9d7424 */ /* 0x000fe200078e00ff */
[----:B------:R-:W2:Y:S01]  /*14e70*/  @!P2 LDG.E.U16 R155, desc[UR8][R66.64+0x2e80] ;  /* 0x002e8008429ba981 */ /* 0x000ea2000c1e1500 */
[----:B------:R-:W-:-:S02]  /*14e80*/  IMAD.MOV.U32 R163, RZ, RZ, 0xffff ;  /* 0x0000ffffffa37424 */ /* 0x000fc400078e00ff */
[----:B------:R-:W-:Y:S01]  /*14e90*/  IMAD.MOV.U32 R161, RZ, RZ, 0xffff ;  /* 0x0000ffffffa17424 */ /* 0x000fe200078e00ff */
[----:B------:R-:W2:Y:S01]  /*14ea0*/  @!P1 LDG.E.U16 R153, desc[UR8][R66.64+0x3000] ;  /* 0x0030000842999981 */ /* 0x000ea2000c1e1500 */
[----:B------:R-:W-:-:S03]  /*14eb0*/  IMAD.MOV.U32 R165, RZ, RZ, 0xffff ;  /* 0x0000ffffffa57424 */ /* 0x000fc600078e00ff */
[----:B------:R-:W2:Y:S04]  /*14ec0*/  @!P0 LDG.E.U16 R159, desc[UR8][R66.64+0x3180] ;  /* 0x00318008429f8981 */ /* 0x000ea8000c1e1500 */
[----:B------:R-:W2:Y:S04]  /*14ed0*/  @!P4 LDG.E.U16 R157, desc[UR8][R66.64+0x3300] ;  /* 0x00330008429dc981 */ /* 0x000ea8000c1e1500 */
[----:B------:R-:W2:Y:S04]  /*14ee0*/  @!P3 LDG.E.U16 R163, desc[UR8][R66.64+0x3480] ;  /* 0x0034800842a3b981 */ /* 0x000ea8000c1e1500 */
[----:B------:R-:W2:Y:S04]  /*14ef0*/  @!P6 LDG.E.U16 R161, desc[UR8][R66.64+0x3600] ;  /* 0x0036000842a1e981 */ /* 0x000ea8000c1e1500 */
[----:B------:R-:W2:Y:S01]  /*14f00*/  @!P5 LDG.E.U16 R165, desc[UR8][R66.64+0x3780] ;  /* 0x0037800842a5d981 */ /* 0x000ea2000c1e1500 */
[----:B------:R-:W-:-:S02]  /*14f10*/  IMAD R238, R65, 0x2, R64 ;  /* 0x0000000241ee7824 */ /* 0x000fc400078e0240 */
[----:B------:R-:W-:Y:S02]  /*14f20*/  IMAD R130, R65, 0x4e, R64 ;  /* 0x0000004e41827824 */ /* 0x000fe400078e0240 */
[----:B------:R-:W-:Y:S01]  /*14f30*/  IMAD.MOV.U32 R2, RZ, RZ, 0xffff ;  /* 0x0000ffffff027424 */ /* 0x000fe200078e00ff */
[----:B------:R-:W-:Y:S01]  /*14f40*/  UBMSK UR4, URZ, UR4 ;  /* 0x000000043f04729b */ /* 0x000fe20008000000 */
[----:B---3--:R-:W-:Y:S04]  /*14f50*/  STS.U16 [R238+0x180], R87 ;  /* 0x00018057ee007388 */ /* 0x008fe80000000400 */
[----:B----4-:R-:W-:Y:S04]  /*14f60*/  STS.U16 [R238+0x300], R95 ;  /* 0x0003005fee007388 */ /* 0x010fe80000000400 */
[----:B-----5:R-:W-:Y:S04]  /*14f70*/  STS.U16 [R238+0x480], R93 ;  /* 0x0004805dee007388 */ /* 0x020fe80000000400 */
[----:B--2---:R-:W-:Y:S04]  /*14f80*/  STS.U16 [R238], R89 ;  /* 0x00000059ee007388 */ /* 0x004fe80000000400 */
        /* <DEDUP_REMOVED lines=36> */
[----:B------:R-:W1:Y:S04]  /*151d0*/  LDS.U16 R129, [R130] ;  /* 0x0000000082817984 */ /* 0x000e680000000400 */
[----:B------:R-:W2:Y:S04]  /*151e0*/  LDS.U16 R127, [R130+0x2] ;  /* 0x00000200827f7984 */ /* 0x000ea80000000400 */
[----:B------:R-:W3:Y:S04]  /*151f0*/  LDS.U16 R126, [R130+0x4] ;  /* 0x00000400827e7984 */ /* 0x000ee80000000400 */
[----:B------:R-:W-:Y:S04]  /*15200*/  LDS.U16 R125, [R130+0x6] ;  /* 0x00000600827d7984 */ /* 0x000fe80000000400 */
[----:B------:R-:W-:Y:S04]  /*15210*/  LDS.U16 R124, [R130+0x8] ;  /* 0x00000800827c7984 */ /* 0x000fe80000000400 */
[----:B------:R-:W-:Y:S04]  /*15220*/  LDS.U16 R123, [R130+0xa] ;  /* 0x00000a00827b7984 */ /* 0x000fe80000000400 */
[----:B------:R-:W-:Y:S04]  /*15230*/  LDS.U16 R122, [R130+0xc] ;  /* 0x00000c00827a7984 */ /* 0x000fe80000000400 */
[----:B------:R-:W-:Y:S04]  /*15240*/  LDS.U16 R121, [R130+0xe] ;  /* 0x00000e0082797984 */ /* 0x000fe80000000400 */
[----:B------:R-:W-:Y:S04]  /*15250*/  LDS.U16 R120, [R130+0x10] ;  /* 0x0000100082787984 */ /* 0x000fe80000000400 */
[----:B------:R-:W-:Y:S01]  /*15260*/  LDS.U16 R119, [R130+0x12] ;  /* 0x0000120082777984 */ /* 0x000fe20000000400 */
[----:B-1----:R-:W-:-:S03]  /*15270*/  PRMT R66, R129, 0x9910, RZ ;  /* 0x0000991081427816 */ /* 0x002fc600000000ff */
[----:B------:R-:W-:Y:S01]  /*15280*/  LDS.U16 R118, [R130+0x14] ;  /* 0x0000140082767984 */ /* 0x000fe20000000400 */
[----:B------:R-:W-:-:S03]  /*15290*/  ISETP.GE.AND P0, PT, R66, RZ, PT ;  /* 0x000000ff4200720c */ /* 0x000fc60003f06270 */
[----:B------:R-:W-:Y:S01]  /*152a0*/  LDS.U16 R117, [R130+0x16] ;  /* 0x0000160082757984 */ /* 0x000fe20000000400 */
[----:B--2---:R-:W-:Y:S02]  /*152b0*/  PRMT R67, R127, 0x9910, RZ ;  /* 0x000099107f437816 */ /* 0x004fe400000000ff */
[----:B------:R-:W-:Y:S01]  /*152c0*/  SEL R66, R2, 0x8000, !P0 ;  /* 0x0000800002427807 */ /* 0x000fe20004000000 */
[----:B------:R-:W-:Y:S03]  /*152d0*/  LDS.U16 R116, [R130+0x18] ;  /* 0x0000180082747984 */ /* 0x000fe60000000400 */
[----:B------:R-:W-:Y:S01]  /*152e0*/  LOP3.LUT R129, R66, R129, RZ, 0x3c, !PT ;  /* 0x0000008142817212 */ /* 0x000fe200078e3cff */
[----:B------:R-:W-:Y:S01]  /*152f0*/  IMAD.MOV.U32 R66, RZ, RZ, R67 ;  /* 0x000000ffff427224 */ /* 0x000fe200078e0043 */
[----:B------:R-:W-:Y:S02]  /*15300*/  LDS.U16 R115, [R130+0x1a] ;  /* 0x00001a0082737984 */ /* 0x000fe40000000400 */
[----:B------:R-:W-:-:S02]  /*15310*/  PRMT R67, R129, 0x9910, RZ ;  /* 0x0000991081437816 */ /* 0x000fc400000000ff */
[----:B------:R-:W-:Y:S01]  /*15320*/  ISETP.GE.AND P0, PT, R66, RZ, PT ;  /* 0x000000ff4200720c */ /* 0x000fe20003f06270 */
[----:B------:R-:W-:Y:S03]  /*15330*/  LDS.U16 R114, [R130+0x1c] ;  /* 0x00001c0082727984 */ /* 0x000fe60000000400 */
[----:B------:R-:W-:Y:S01]  /*15340*/  SEL R66, R2, 0x8000, !P0 ;  /* 0x0000800002427807 */ /* 0x000fe20004000000 */
[----:B------:R-:W-:Y:S01]  /*15350*/  LDS.U16 R113, [R130+0x1e] ;  /* 0x00001e0082717984 */ /* 0x000fe20000000400 */
[----:B------:R-:W-:Y:S02]  /*15360*/  ISETP.NE.AND P0, PT, R67, 0x7fff, PT ;  /* 0x00007fff4300780c */ /* 0x000fe40003f05270 */
[----:B------:R-:W-:Y:S01]  /*15370*/  LOP3.LUT R127, R66, R127, RZ, 0x3c, !PT ;  /* 0x0000007f427f7212 */ /* 0x000fe200078e3cff */
[----:B------:R-:W-:Y:S01]  /*15380*/  LDS.U16 R112, [R130+0x20] ;  /* 0x0000200082707984 */ /* 0x000fe20000000400 */
[----:B------:R-:W-:-:S03]  /*15390*/  SEL R66, R129, 0x8000, P0 ;  /* 0x0000800081427807 */ /* 0x000fc60000000000 */
[----:B------:R-:W-:Y:S01]  /*153a0*/  LDS.U16 R111, [R130+0x22] ;  /* 0x00002200826f7984 */ /* 0x000fe20000000400 */
[----:B------:R-:W-:-:S03]  /*153b0*/  SHF.R.U32.HI R66, RZ, UR7, R66 ;  /* 0x00000007ff427c19 */ /* 0x000fc60008011642 */
[----:B------:R-:W-:Y:S01]  /*153c0*/  LDS.U16 R110, [R130+0x24] ;  /* 0x00002400826e7984 */ /* 0x000fe20000000400 */
[----:B------:R-:W-:-:S03]  /*153d0*/  LOP3.LUT R66, R66, UR4, RZ, 0xc0, !PT ;  /* 0x0000000442427c12 */ /* 0x000fc6000f8ec0ff */
[----:B------:R-:W-:Y:S01]  /*153e0*/  LDS.U16 R109, [R130+0x26] ;  /* 0x00002600826d7984 */ /* 0x000fe20000000400 */
[C---:B------:R-:W-:Y:S02]  /*153f0*/  LOP3.LUT R87, R66.reuse, 0x1f, RZ, 0xc, !PT ;  /* 0x0000001f42577812 */ /* 0x040fe400078e0cff */
[----:B------:R-:W-:Y:S01]  /*15400*/  LOP3.LUT R67, R66, 0xffe0, RZ, 0xc0, !PT ;  /* 0x0000ffe042437812 */ /* 0x000fe200078ec0ff */
[----:B------:R-:W-:Y:S02]  /*15410*/  LDS.U16 R108, [R130+0x28] ;  /* 0x00002800826c7984 */ /* 0x000fe40000000400 */
[----:B------:R-:W-:Y:S02]  /*15420*/  IMAD R66, R87, 0x300, R64 ;  /* 0x0000030057427824 */ /* 0x000fe400078e0240 */
        /* <DEDUP_REMOVED lines=17> */
[----:B------:R3:W-:Y:S01]  /*15540*/  LDS.U16 R87, [R130+0x4c] ;  /* 0x00004c0082577984 */ /* 0x0007e20000000400 */
[----:B------:R-:W-:Y:S01]  /*15550*/  BAR.SYNC.DEFER_BLOCKING 0x0 ;  /* 0x0000000000007b1d */ /* 0x000fe20000010000 */
[----:B------:R-:W-:Y:S01]  /*15560*/  SHF.R.U32.HI R67, RZ, 0x5, R67 ;  /* 0x00000005ff437819 */ /* 0x000fe20000011643 */
[----:B------:R-:W-:-:S03]  /*15570*/  IMAD R66, R65, 0x4, R66 ;  /* 0x0000000441427824 */ /* 0x000fc600078e0242 */
[----:B------:R-:W-:-:S05]  /*15580*/  IADD3 R67, -R67, 0x1, RZ ;  /* 0x0000000143437810 */ /* 0x000fca0007ffe1ff */
[----:B------:R-:W-:Y:S01]  /*15590*/  IMAD R201, R67, 0x2, R66 ;  /* 0x0000000243c97824 */ /* 0x000fe200078e0242 */
[----:B------:R-:W-:Y:S01]  /*155a0*/  PRMT R66, R127, 0x9910, RZ ;  /* 0x000099107f427816 */ /* 0x000fe200000000ff */
        /* <DEDUP_REMOVED lines=36> */
[----:B------:R-:W-:-:S04]  /*157f0*/  SHF.R.U32.HI R66, RZ, UR7, R66 ;  /* 0x00000007ff427c19 */ /* 0x000fc80008011642 */
[----:B------:R-:W-:-:S04]  /*15800*/  LOP3.LUT R66, R66, UR4, RZ, 0xc0, !PT ;  /* 0x0000000442427c12 */ /* 0x000fc8000f8ec0ff */
[C---:B------:R-:W-:Y:S02]  /*15810*/  LOP3.LUT R67, R66.reuse, 0xffe0, RZ, 0xc0, !PT ;  /* 0x0000ffe042437812 */ /* 0x040fe400078ec0ff */
[----:B------:R-:W-:Y:S02]  /*15820*/  LOP3.LUT R131, R66, 0x1f, RZ, 0xc, !PT ;  /* 0x0000001f42837812 */ /* 0x000fe400078e0cff */
[----:B---3--:R-:W-:Y:S02]  /*15830*/  PRMT R130, R126, 0x9910, RZ ;  /* 0x000099107e827816 */ /* 0x008fe400000000ff */
[----:B------:R-:W-:Y:S01]  /*15840*/  SHF.R.U32.HI R67, RZ, 0x5, R67 ;  /* 0x00000005ff437819 */ /* 0x000fe20000011643 */
[----:B------:R-:W-:Y:S01]  /*15850*/  IMAD R66, R131, 0x300, R64 ;  /* 0x0000030083427824 */ /* 0x000fe200078e0240 */
[----:B------:R-:W-:Y:S02]  /*15860*/  ISETP.GE.AND P0, PT, R130, RZ, PT ;  /* 0x000000ff8200720c */ /* 0x000fe40003f06270 */
[----:B------:R-:W-:Y:S01]  /*15870*/  IADD3 R199, -R67, 0x1, RZ ;  /* 0x0000000143c77810 */ /* 0x000fe20007ffe1ff */
[----:B------:R-:W-:-:S04]  /*15880*/  IMAD R130, R65, 0x4, R66 ;  /* 0x0000000441827824 */ /* 0x000fc800078e0242 */
[----:B------:R-:W-:Y:S01]  /*15890*/  IMAD R199, R199, 0x2, R130 ;  /* 0x00000002c7c77824 */ /* 0x000fe200078e0282 */
[----:B------:R-:W-:Y:S01]  /*158a0*/  SEL R67, R2, 0x8000, !P0 ;  /* 0x0000800002437807 */ /* 0x000fe20004000000 */
[----:B-1----:R-:W-:-:S03]  /*158b0*/  VIADD R66, R200, 0x1 ;  /* 0x00000001c8427836 */ /* 0x002fc60000000000 */
[----:B------:R-:W-:Y:S02]  /*158c0*/  LOP3.LUT R126, R67, R126, RZ, 0x3c, !PT ;  /* 0x0000007e437e7212 */ /* 0x000fe400078e3cff */
[----:B------:R1:W-:Y:S04]  /*158d0*/  STS.U16 [R201], R66 ;  /* 0x00000042c9007388 */ /* 0x0003e80000000400 */
[----:B------:R-:W2:Y:S01]  /*158e0*/  LDS.U16 R133, [R199] ;  /* 0x00000000c7857984 */ /* 0x000ea20000000400 */
        /* <DEDUP_REMOVED lines=8> */
[----:B-1----:R-:W-:Y:S01]  /*15970*/  IMAD R66, R67, 0x300, R64 ;  /* 0x0000030043427824 */ /* 0x002fe200078e0240 */
[----:B------:R-:W-:Y:S02]  /*15980*/  IADD3 R198, -R130, 0x1, RZ ;  /* 0x0000000182c67810 */ /* 0x000fe40007ffe1ff */
[----:B------:R-:W-:Y:S01]  /*15990*/  PRMT R131, R125, 0x9910, RZ ;  /* 0x000099107d837816 */ /* 0x000fe200000000ff */
[----:B------:R-:W-:-:S03]  /*159a0*/  IMAD R67, R65, 0x4, R66 ;  /* 0x0000000441437824 */ /* 0x000fc600078e0242 */
[----:B------:R-:W-:Y:S01]  /*159b0*/  ISETP.GE.AND P0, PT, R131, RZ, PT ;  /* 0x000000ff8300720c */ /* 0x000fe20003f06270 */
[----:B------:R-:W-:Y:S02]  /*159c0*/  IMAD R198, R198, 0x2, R67 ;  /* 0x00000002c6c67824 */ /* 0x000fe400078e0243 */
[----:B--2---:R-:W-:Y:S01]  /*159d0*/  VIADD R130, R133, 0x1 ;  /* 0x0000000185827836 */ /* 0x004fe20000000000 */
[----:B------:R-:W-:-:S04]  /*159e0*/  SEL R66, R2, 0x8000, !P0 ;  /* 0x0000800002427807 */ /* 0x000fc80004000000 */
[----:B------:R1:W-:Y:S04]  /*159f0*/  STS.U16 [R199], R130 ;  /* 0x00000082c7007388 */ /* 0x0003e80000000400 */
[----:B------:R-:W2:Y:S01]  /*15a00*/  LDS.U16 R140, [R198] ;  /* 0x00000000c68c7984 */ /* 0x000ea20000000400 */
        /* <DEDUP_REMOVED lines=8> */
[----:B------:R-:W-:Y:S02]  /*15a90*/  PRMT R132, R124, 0x9910, RZ ;  /* 0x000099107c847816 */ /* 0x000fe400000000ff */
[----:B------:R-:W-:Y:S01]  /*15aa0*/  SHF.R.U32.HI R67, RZ, 0x5, R67 ;  /* 0x00000005ff437819 */ /* 0x000fe20000011643 */
[----:B------:R-:W-:Y:S02]  /*15ab0*/  IMAD R66, R131, 0x300, R64 ;  /* 0x0000030083427824 */ /* 0x000fe400078e0240 */
[----:B-1----:R-:W-:Y:S01]  /*15ac0*/  IMAD.MOV.U32 R130, RZ, RZ, R132 ;  /* 0x000000ffff827224 */ /* 0x002fe200078e0084 */
[----:B------:R-:W-:Y:S01]  /*15ad0*/  IADD3 R197, -R67, 0x1, RZ ;  /* 0x0000000143c57810 */ /* 0x000fe20007ffe1ff */
[----:B------:R-:W-:-:S02]  /*15ae0*/  IMAD R66, R65, 0x4, R66 ;  /* 0x0000000441427824 */ /* 0x000fc400078e0242 */
[----:B--2---:R-:W-:Y:S01]  /*15af0*/  VIADD R131, R140, 0x1 ;  /* 0x000000018c837836 */ /* 0x004fe20000000000 */
[----:B------:R-:W-:Y:S01]  /*15b00*/  ISETP.GE.AND P0, PT, R130, RZ, PT ;  /* 0x000000ff8200720c */ /* 0x000fe20003f06270 */
[----:B------:R-:W-:-:S03]  /*15b10*/  IMAD R197, R197, 0x2, R66 ;  /* 0x00000002c5c57824 */ /* 0x000fc600078e0242 */
[----:B------:R-:W-:Y:S01]  /*15b20*/  STS.U16 [R198], R131 ;  /* 0x00000083c6007388 */ /* 0x000fe20000000400 */
[----:B------:R-:W-:-:S03]  /*15b30*/  SEL R67, R2, 0x8000, !P0 ;  /* 0x0000800002437807 */ /* 0x000fc60004000000 */
[----:B------:R-:W1:Y:S01]  /*15b40*/  LDS.U16 R139, [R197] ;  /* 0x00000000c58b7984 */ /* 0x000e620000000400 */
        /* <DEDUP_REMOVED lines=10> */
[----:B------:R-:W-:Y:S02]  /*15bf0*/  PRMT R130, R123, 0x9910, RZ ;  /* 0x000099107b827816 */ /* 0x000fe400000000ff */
[----:B------:R-:W-:Y:S01]  /*15c00*/  IADD3 R67, -R67, 0x1, RZ ;  /* 0x0000000143437810 */ /* 0x000fe20007ffe1ff */
[----:B------:R-:W-:Y:S01]  /*15c10*/  IMAD R196, R65, 0x4, R66 ;  /* 0x0000000441c47824 */ /* 0x000fe200078e0242 */
[----:B------:R-:W-:Y:S01]  /*15c20*/  ISETP.GE.AND P0, PT, R130, RZ, PT ;  /* 0x000000ff8200720c */ /* 0x000fe20003f06270 */
[----:B-1----:R-:W-:Y:S02]  /*15c30*/  VIADD R130, R139, 0x1 ;  /* 0x000000018b827836 */ /* 0x002fe40000000000 */
[----:B------:R-:W-:Y:S01]  /*15c40*/  IMAD R196, R67, 0x2, R196 ;  /* 0x0000000243c47824 */ /* 0x000fe200078e02c4 */
[----:B------:R-:W-:Y:S02]  /*15c50*/  SEL R66, R2, 0x8000, !P0 ;  /* 0x0000800002427807 */ /* 0x000fe40004000000 */
        /* <DEDUP_REMOVED lines=475> */
[----:B------:R-:W-:Y:S02]  /*17a10*/  LOP3.LUT R66, R66, UR4, RZ, 0xc0, !PT ;  /* 0x0000000442427c12 */ /* 0x000fe4000f8ec0ff */
[----:B------:R-:W-:Y:S02]  /*17a20*/  PRMT R132, R98, 0x9910, RZ ;  /* 0x0000991062847816 */ /* 0x000fe400000000ff */
[C---:B------:R-:W-:Y:S02]  /*17a30*/  LOP3.LUT R67, R66.reuse, 0xffe0, RZ, 0xc0, !PT ;  /* 0x0000ffe042437812 */ /* 0x040fe400078ec0ff */
[----:B------:R-:W-:Y:S02]  /*17a40*/  LOP3.LUT R131, R66, 0x1f, RZ, 0xc, !PT ;  /* 0x0000001f42837812 */ /* 0x000fe400078e0cff */
[----:B------:R-:W-:Y:S01]  /*17a50*/  SHF.R.U32.HI R67, RZ, 0x5, R67 ;  /* 0x00000005ff437819 */ /* 0x000fe20000011643 */
[----:B-1----:R-:W-:Y:S02]  /*17a60*/  IMAD.MOV.U32 R130, RZ, RZ, R132 ;  /* 0x000000ffff827224 */ /* 0x002fe400078e0084 */
[----:B------:R-:W-:Y:S01]  /*17a70*/  IMAD R66, R131, 0x300, R64 ;  /* 0x0000030083427824 */ /* 0x000fe200078e0240 */
[----:B------:R-:W-:-:S03]  /*17a80*/  IADD3 R132, -R67, 0x1, RZ ;  /* 0x0000000143847810 */ /* 0x000fc60007ffe1ff */
[----:B------:R-:W-:Y:S01]  /*17a90*/  IMAD R131, R65, 0x4, R66 ;  /* 0x0000000441837824 */ /* 0x000fe200078e0242 */
[----:B------:R-:W-:Y:S01]  /*17aa0*/  ISETP.GE.AND P0, PT, R130, RZ, PT ;  /* 0x000000ff8200720c */ /* 0x000fe20003f06270 */
[----:B--2---:R-:W-:Y:S02]  /*17ab0*/  VIADD R66, R158, 0x1 ;  /* 0x000000019e427836 */ /* 0x004fe40000000000 */
        /* <DEDUP_REMOVED lines=14> */
[----:B-1----:R-:W-:Y:S01]  /*17ba0*/  IMAD R66, R67, 0x300, R64 ;  /* 0x0000030043427824 */ /* 0x002fe200078e0240 */
[----:B------:R-:W-:Y:S02]  /*17bb0*/  ISETP.GE.AND P0, PT, R131, RZ, PT ;  /* 0x000000ff8300720c */ /* 0x000fe40003f06270 */
[----:B------:R-:W-:Y:S01]  /*17bc0*/  IADD3 R130, -R130, 0x1, RZ ;  /* 0x0000000182827810 */ /* 0x000fe20007ffe1ff */
[----:B------:R-:W-:-:S02]  /*17bd0*/  IMAD R131, R65, 0x4, R66 ;  /* 0x0000000441837824 */ /* 0x000fc400078e0242 */
        /* <DEDUP_REMOVED lines=18> */
[----:B------:R-:W-:-:S03]  /*17d00*/  IMAD R203, R65, 0x4, R66 ;  /* 0x0000000441cb7824 */ /* 0x000fc600078e0242 */
        /* <DEDUP_REMOVED lines=18> */
[----:B------:R-:W-:Y:S02]  /*17e30*/  IMAD R203, R65, 0x4, R66 ;  /* 0x0000000441cb7824 */ /* 0x000fe400078e0242 */
[----:B--2---:R-:W-:Y:S01]  /*17e40*/  VIADD R67, R152, 0x1 ;  /* 0x0000000198437836 */ /* 0x004fe20000000000 */
[----:B------:R-:W-:Y:S01]  /*17e50*/  ISETP.GE.AND P0, PT, R138, RZ, PT ;  /* 0x000000ff8a00720c */ /* 0x000fe20003f06270 */
[----:B------:R-:W-:-:S03]  /*17e60*/  IMAD R202, R136, 0x2, R203 ;  /* 0x0000000288ca7824 */ /* 0x000fc600078e02cb */
[----:B------:R1:W-:Y:S01]  /*17e70*/  STS.U16 [R130], R67 ;  /* 0x0000004382007388 */ /* 0x0003e20000000400 */
[----:B------:R-:W-:-:S03]  /*17e80*/  SEL R66, R2, 0x8000, !P0 ;  /* 0x0000800002427807 */ /* 0x000fc60004000000 */
        /* <DEDUP_REMOVED lines=110> */
[----:B-1----:R-:W-:Y:S02]  /*18570*/  IMAD R67, R65, 0x4, R2 ;  /* 0x0000000441437824 */ /* 0x002fe400078e0202 */
[----:B--2---:R-:W-:Y:S02]  /*18580*/  VIADD R2, R138, 0x1 ;  /* 0x000000018a027836 */ /* 0x004fe40000000000 */
[----:B------:R-:W-:-:S03]  /*18590*/  IMAD R208, R66, 0x2, R67 ;  /* 0x0000000242d07824 */ /* 0x000fc600078e0243 */
        /* <DEDUP_REMOVED lines=18> */
[----:B------:R-:W0:Y:S04]  /*186c0*/  LDS R228, [R209+0x30] ;  /* 0x00003000d1e47984 */ /* 0x000e280000000800 */
[----:B------:R-:W-:Y:S04]  /*186d0*/  LDS R172, [R209+0x34] ;  /* 0x00003400d1ac7984 */ /* 0x000fe80000000800 */
[----:B------:R-:W0:Y:S04]  /*186e0*/  LDS R229, [R209+0x38] ;  /* 0x00003800d1e57984 */ /* 0x000e280000000800 */
[----:B------:R-:W-:Y:S04]  /*186f0*/  LDS R210, [R209+0x3c] ;  /* 0x00003c00d1d27984 */ /* 0x000fe80000000800 */
[----:B------:R-:W0:Y:S04]  /*18700*/  LDS R211, [R209+0x40] ;  /* 0x00004000d1d37984 */ /* 0x000e280000000800 */
[----:B------:R-:W-:Y:S04]  /*18710*/  LDS R212, [R209+0x44] ;  /* 0x00004400d1d47984 */ /* 0x000fe80000000800 */
[----:B------:R-:W0:Y:S04]  /*18720*/  LDS R213, [R209+0x48] ;  /* 0x00004800d1d57984 */ /* 0x000e280000000800 */
        /* <DEDUP_REMOVED lines=20> */
[----:B------:R-:W-:-:S04]  /*18870*/  IADD3 R2, R229, R172, R2 ;  /* 0x000000ace5027210 */ /* 0x000fc80007ffe002 */
[----:B------:R-:W-:-:S04]  /*18880*/  IADD3 R2, R211, R210, R2 ;  /* 0x000000d2d3027210 */ /* 0x000fc80007ffe002 */
[----:B------:R-:W-:-:S04]  /*18890*/  IADD3 R2, R213, R212, R2 ;  /* 0x000000d4d5027210 */ /* 0x000fc80007ffe002 */
[----:B------:R-:W-:-:S04]  /*188a0*/  IADD3 R2, R215, R214, R2 ;  /* 0x000000d6d7027210 */ /* 0x000fc80007ffe002 */
[----:B-1----:R-:W-:-:S04]  /*188b0*/  IADD3 R2, R217, R216, R2 ;  /* 0x000000d8d9027210 */ /* 0x002fc80007ffe002 */
[----:B--2---:R-:W-:-:S04]  /*188c0*/  IADD3 R2, R219, R218, R2 ;  /* 0x000000dadb027210 */ /* 0x004fc80007ffe002 */
[----:B---3--:R-:W-:-:S04]  /*188d0*/  IADD3 R2, R221, R220, R2 ;  /* 0x000000dcdd027210 */ /* 0x008fc80007ffe002 */
[----:B----4-:R-:W-:-:S04]  /*188e0*/  IADD3 R2, R223, R222, R2 ;  /* 0x000000dedf027210 */ /* 0x010fc80007ffe002 */
[----:B-----5:R-:W-:-:S04]  /*188f0*/  IADD3 R65, R225, R224, R2 ;  /* 0x000000e0e1417210 */ /* 0x020fc80007ffe002 */
[----:B0-----:R-:W-:-:S05]  /*18900*/  IADD3 R242, R242, R226, R65 ;  /* 0x000000e2f2f27210 */ /* 0x001fca0007ffe041 */
        /* <DEDUP_REMOVED lines=8> */
[----:B------:R-:W2:Y:S01]  /*18990*/  S2R R2, SR_TID.X ;  /* 0x0000000000027919 */ /* 0x000ea20000002100 */
[----:B-1----:R-:W-:Y:S01]  /*189a0*/  ISETP.NE.AND P1, PT, R236, 0x1f, PT ;  /* 0x0000001fec00780c */ /* 0x002fe20003f25270 */
[----:B0-----:R-:W-:-:S05]  /*189b0*/  @P0 IMAD.IADD R246, R67, 0x1, R246 ;  /* 0x0000000143f60824 */ /* 0x001fca00078e02f6 */
[----:B------:R-:W0:Y:S01]  /*189c0*/  SHFL.UP P0, R243, R246, 0x10, RZ ;  /* 0x06000000f6f37989 */ /* 0x000e2200000000ff */
[----:B------:R-:W1:Y:S06]  /*189d0*/  S2UR UR6, SR_CgaCtaId ;  /* 0x00000000000679c3 */ /* 0x000e6c0000008800 */
[----:B--2---:R-:W-:-:S04]  /*189e0*/  @!P1 SHF.R.U32.HI R65, RZ, 0x3, R2 ;  /* 0x00000003ff419819 */ /* 0x004fc80000011602 */
[----:B------:R-:W-:-:S05]  /*189f0*/  @!P1 LOP3.LUT R65, R65, 0x1ffffffc, RZ, 0xc0, !PT ;  /* 0x1ffffffc41419812 */ /* 0x000fca00078ec0ff */
[----:B------:R-:W-:Y:S02]  /*18a00*/  @!P1 IMAD.IADD R248, R64, 0x1, R65 ;  /* 0x0000000140f89824 */ /* 0x000fe400078e0241 */
[----:B0-----:R-:W-:-:S05]  /*18a10*/  @P0 IMAD.IADD R243, R246, 0x1, R243 ;  /* 0x00000001f6f30824 */ /* 0x001fca00078e02f3 */
[----:B------:R-:W-:Y:S01]  /*18a20*/  @!P1 STS [R248+0x6300], R243 ;  /* 0x006300f3f8009388 */ /* 0x000fe20000000800 */
[----:B------:R-:W-:Y:S02]  /*18a30*/  UMOV UR5, 0x400 ;  /* 0x0000040000057882 */ /* 0x000fe40000000000 */
[----:B-1----:R-:W-:Y:S01]  /*18a40*/  ULEA UR5, UR6, UR5, 0x18 ;  /* 0x0000000506057291 */ /* 0x002fe2000f8ec03f */
[----:B------:R-:W-:Y:S08]  /*18a50*/  BAR.SYNC.DEFER_BLOCKING 0x0 ;  /* 0x0000000000007b1d */ /* 0x000ff00000010000 */
[----:B------:R-:W0:Y:S04]  /*18a60*/  LDS.128 R64, [UR5+0x6300] ;  /* 0x00630005ff407984 */ /* 0x000e280008000c00 */
[----:B------:R-:W1:Y:S04]  /*18a70*/  LDS R246, [UR5+0x6308] ;  /* 0x00630805fff67984 */ /* 0x000e680008000800 */
[----:B------:R-:W2:Y:S01]  /*18a80*/  LDS R245, [UR5+0x6310] ;  /* 0x00631005fff57984 */ /* 0x000ea20008000800 */
[----:B------:R-:W-:-:S04]  /*18a90*/  SHF.R.U32.HI R247, RZ, 0x5, R2 ;  /* 0x00000005fff77819 */ /* 0x000fc80000011602 */
[C---:B------:R-:W-:Y:S02]  /*18aa0*/  ISETP.NE.AND P0, PT, R247.reuse, 0x2, PT ;  /* 0x00000002f700780c */ /* 0x040fe40003f05270 */
[----:B------:R-:W-:Y:S01]  /*18ab0*/  ISETP.NE.AND P2, PT, R247, RZ, PT ;  /* 0x000000fff700720c */ /* 0x000fe20003f45270 */
[----:B------:R-:W-:Y:S01]  /*18ac0*/  IMAD.IADD R242, R243, 0x1, -R242 ;  /* 0x00000001f3f27824 */ /* 0x000fe200078e0af2 */
[----:B------:R-:W-:Y:S01]  /*18ad0*/  ISETP.NE.AND P1, PT, R247, 0x5, PT ;  /* 0x00000005f700780c */ /* 0x000fe20003f25270 */
[----:B------:R-:W-:Y:S01]  /*18ae0*/  BSSY B0, `(.L_x_1697) ;  /* 0x0000017000007945 */ /* 0x000fe20003800000 */
[----:B0-----:R-:W-:-:S04]  /*18af0*/  IMAD.IADD R65, R64, 0x1, R65 ;  /* 0x0000000140417824 */ /* 0x001fc800078e0241 */
[C---:B-1----:R-:W-:Y:S01]  /*18b00*/  IMAD.IADD R246, R65.reuse, 0x1, R246 ;  /* 0x0000000141f67824 */ /* 0x042fe200078e02f6 */
[----:B------:R-:W-:Y:S02]  /*18b10*/  SEL R64, R65, R64, !P0 ;  /* 0x0000004041407207 */ /* 0x000fe40004000000 */
[----:B------:R-:W-:Y:S01]  /*18b20*/  ISETP.NE.AND P0, PT, R247, 0x3, PT ;  /* 0x00000003f700780c */ /* 0x000fe20003f05270 */
[----:B------:R-:W-:-:S03]  /*18b30*/  IMAD.IADD R67, R67, 0x1, R246 ;  /* 0x0000000143437824 */ /* 0x000fc600078e02f6 */
[----:B------:R-:W-:Y:S02]  /*18b40*/  SEL R64, R246, R64, !P0 ;  /* 0x00000040f6407207 */ /* 0x000fe40004000000 */
[----:B------:R-:W-:Y:S01]  /*18b50*/  ISETP.NE.AND P0, PT, R247, 0x4, PT ;  /* 0x00000004f700780c */ /* 0x000fe20003f05270 */
[----:B--2---:R-:W-:-:S03]  /*18b60*/  IMAD.IADD R245, R67, 0x1, R245 ;  /* 0x0000000143f57824 */ /* 0x004fc600078e02f5 */
[----:B------:R-:W-:Y:S02]  /*18b70*/  SEL R64, R67, R64, !P0 ;  /* 0x0000004043407207 */ /* 0x000fe40004000000 */
[----:B------:R-:W-:Y:S02]  /*18b80*/  ISETP.NE.AND P0, PT, R236, RZ, PT ;  /* 0x000000ffec00720c */ /* 0x000fe40003f05270 */
[----:B------:R-:W-:Y:S02]  /*18b90*/  SEL R64, R245, R64, !P1 ;  /* 0x00000040f5407207 */ /* 0x000fe40004800000 */
[----:B------:R-:W-:Y:S02]  /*18ba0*/  SEL R65, R242, RZ, P0 ;  /* 0x000000fff2417207 */ /* 0x000fe40000000000 */
[----:B------:R-:W-:-:S03]  /*18bb0*/  ISETP.NE.AND P3, PT, R2, RZ, PT ;  /* 0x000000ff0200720c */ /* 0x000fc60003f65270 */
[----:B------:R-:W-:Y:S01]  /*18bc0*/  IMAD.IADD R64, R64, 0x1, R65 ;  /* 0x0000000140407824 */ /* 0x000fe200078e0241 */
[----:B------:R-:W-:Y:S09]  /*18bd0*/  @P2 BRA `(.L_x_1698) ;  /* 0x00000000001c2947 */ /* 0x000ff20003800000 */
[----:B------:R-:W0:Y:S01]  /*18be0*/  LDS R64, [UR5+0x6314] ;  /* 0x00631405ff407984 */ /* 0x000e220008000800 */
[----:B------:R-:W-:Y:S01]  /*18bf0*/  ISETP.NE.AND P0, PT, R236, RZ, PT ;  /* 0x000000ffec00720c */ /* 0x000fe20003f05270 */
[----:B0-----:R-:W-:-:S04]  /*18c00*/  IMAD.IADD R64, R245, 0x1, R64 ;  /* 0x00000001f5407824 */ /* 0x001fc800078e0240 */
[----:B------:R-:W-:Y:S02]  /*18c10*/  IMAD.U32 R65, R64, 0x10000, RZ ;  /* 0x0001000040417824 */ /* 0x000fe400078e00ff */
[----:B------:R-:W-:-:S06]  /*18c20*/  IMAD.MOV.U32 R64, RZ, RZ, R242 ;  /* 0x000000ffff407224 */ /* 0x000fcc00078e00f2 */
[----:B------:R-:W-:Y:S01]  /*18c30*/  @!P0 IMAD.MOV.U32 R64, RZ, RZ, R65 ;  /* 0x000000ffff408224 */ /* 0x000fe200078e0041 */
[----:B------:R0:W-:Y:S06]  /*18c40*/  @!P0 STS [UR5+0x6320], R65 ;  /* 0x00632041ff008988 */ /* 0x0001ec0008000805 */
.L_x_1698:
[----:B------:R-:W-:Y:S05]  /*18c50*/  BSYNC B0 ;  /* 0x0000000000007941 */ /* 0x000fea0003800000 */
.L_x_1697:
[----:B------:R-:W-:Y:S01]  /*18c60*/  BAR.SYNC.DEFER_BLOCKING 0x0 ;  /* 0x0000000000007b1d */ /* 0x000fe20000010000 */
[C---:B------:R-:W-:Y:S02]  /*18c70*/  ISETP.GT.AND P0, PT, R2.reuse, 0x3f, PT ;  /* 0x0000003f0200780c */ /* 0x040fe40003f04270 */
[-C--:B------:R-:W-:Y:S02]  /*18c80*/  ISETP.GE.AND P2, PT, R2, R128.reuse, PT ;  /* 0x000000800200720c */ /* 0x080fe40003f46270 */
[-C--:B------:R-:W-:Y:S01]  /*18c90*/  ISETP.GE.AND P6, PT, R31, R128.reuse, PT ;  /* 0x000000801f00720c */ /* 0x080fe20003fc6270 */
[----:B------:R-:W-:Y:S01]  /*18ca0*/  ULDC.64 UR10, c[0x0][0x220] ;  /* 0x00008800000a7ab9 */ /* 0x000fe20000000a00 */
[-C--:B------:R-:W-:Y:S02]  /*18cb0*/  ISETP.GE.AND P5, PT, R22, R128.reuse, PT ;  /* 0x000000801600720c */ /* 0x080fe40003fa6270 */
[----:B------:R-:W-:-:S07]  /*18cc0*/  ISETP.GE.AND P4, PT, R5, R128, PT ;  /* 0x000000800500720c */ /* 0x000fce0003f86270 */
[----:B------:R-:W-:-:S04]  /*18cd0*/  @!P2 IMAD.MOV.U32 R251, RZ, RZ, 0x8000 ;  /* 0x00008000fffba424 */ /* 0x000fc800078e00ff */
[----:B------:R-:W-:Y:S01]  /*18ce0*/  @!P5 IMAD.MOV.U32 R245, RZ, RZ, 0x8000 ;  /* 0x00008000fff5d424 */ /* 0x000fe200078e00ff */
[----:B0-----:R-:W0:Y:S02]  /*18cf0*/  @P3 LDS R65, [UR5+0x6320] ;  /* 0x00632005ff413984 */ /* 0x001e240008000800 */
[----:B0-----:R-:W-:Y:S01]  /*18d00*/  @P3 IMAD.IADD R64, R64, 0x1, R65 ;  /* 0x0000000140403824 */ /* 0x001fe200078e0241 */
[----:B------:R-:W-:Y:S02]  /*18d10*/  @!P0 IADD3 R65, -R2, 0x3f, RZ ;  /* 0x0000003f02418810 */ /* 0x000fe40007ffe1ff */
[----:B------:R-:W-:Y:S01]  /*18d20*/  ISETP.GE.AND P3, PT, R19, R128, PT ;  /* 0x000000801300720c */ /* 0x000fe20003f66270 */
[----:B------:R-:W-:Y:S01]  /*18d30*/  IMAD.IADD R66, R241, 0x1, R64 ;  /* 0x00000001f1427824 */ /* 0x000fe200078e0240 */
[----:B------:R-:W-:Y:S01]  /*18d40*/  STS [R209], R64 ;  /* 0x00000040d1007388 */ /* 0x000fe20000000800 */
[----:B------:R-:W-:Y:S02]  /*18d50*/  @!P0 LOP3.LUT R67, R65, 0x1f, RZ, 0xc0, !PT ;  /* 0x0000001f41438812 */ /* 0x000fe400078ec0ff */
[----:B------:R-:W-:Y:S01]  /*18d60*/  IMAD.IADD R234, R234, 0x1, R66 ;  /* 0x00000001eaea7824 */ /* 0x000fe200078e0242 */
[----:B------:R-:W-:Y:S01]  /*18d70*/  STS [R209+0x4], R66 ;  /* 0x00000442d1007388 */ /* 0x000fe20000000800 */
[----:B------:R-:W-:-:S02]  /*18d80*/  @!P0 SHF.R.S32.HI R65, RZ, 0x5, R65 ;  /* 0x00000005ff418819 */ /* 0x000fc40000011441 */
        /* <DEDUP_REMOVED lines=14> */
[----:B0-----:R-:W-:-:S02]  /*18e70*/  @!P4 IMAD.MOV.U32 R244, RZ, RZ, 0x8000 ;  /* 0x00008000fff4c424 */ /* 0x001fc400078e00ff */
        /* <DEDUP_REMOVED lines=10> */
[----:B------:R-:W-:-:S02]  /*18f20*/  IMAD.U32 R172, RZ, RZ, UR5 ;  /* 0x00000005ffac7e24 */ /* 0x000fc4000f8e00ff */
[----:B------:R-:W-:Y:S01]  /*18f30*/  IMAD.IADD R229, R229, 0x1, R250 ;  /* 0x00000001e5e57824 */ /* 0x000fe200078e02fa */
[----:B------:R1:W-:Y:S01]  /*18f40*/  STS [R209+0x38], R250 ;  /* 0x000038fad1007388 */ /* 0x0003e20000000800 */
[----:B------:R-:W-:Y:S02]  /*18f50*/  @!P0 IMAD R252, R67, 0x300, R172 ;  /* 0x0000030043fc8824 */ /* 0x000fe400078e02ac */
[----:B------:R-:W-:Y:S01]  /*18f60*/  IMAD.IADD R210, R210, 0x1, R229 ;  /* 0x00000001d2d27824 */ /* 0x000fe200078e02e5 */
[----:B------:R-:W-:Y:S01]  /*18f70*/  STS [R209+0x3c], R229 ;  /* 0x00003ce5d1007388 */ /* 0x000fe20000000800 */
[----:B------:R-:W-:Y:S02]  /*18f80*/  @!P0 IMAD R65, R65, 0x2, R252 ;  /* 0x0000000241418824 */ /* 0x000fe400078e02fc */
[----:B------:R-:W-:Y:S01]  /*18f90*/  IMAD.IADD R211, R211, 0x1, R210 ;  /* 0x00000001d3d37824 */ /* 0x000fe200078e02d2 */
[----:B------:R-:W-:Y:S01]  /*18fa0*/  STS [R209+0x40], R210 ;  /* 0x000040d2d1007388 */ /* 0x000fe20000000800 */
[----:B0-----:R-:W-:-:S02]  /*18fb0*/  @!P6 IMAD.MOV.U32 R248, RZ, RZ, 0x8000 ;  /* 0x00008000fff8e424 */ /* 0x001fc400078e00ff */
[----:B------:R-:W-:Y:S01]  /*18fc0*/  IMAD.IADD R212, R212, 0x1, R211 ;  /* 0x00000001d4d47824 */ /* 0x000fe200078e02d3 */
[----:B------:R-:W-:Y:S01]  /*18fd0*/  STS [R209+0x44], R211 ;  /* 0x000044d3d1007388 */ /* 0x000fe20000000800 */
[----:B-1----:R-:W-:Y:S02]  /*18fe0*/  @!P3 IMAD.MOV.U32 R250, RZ, RZ, 0x8000 ;  /* 0x00008000fffab424 */ /* 0x002fe400078e00ff */
        /* <DEDUP_REMOVED lines=30> */
[----:B------:R-:W0:Y:S04]  /*191d0*/  @!P0 LDS.U16 R90, [R65] ;  /* 0x00000000415a8984 */ /* 0x000e280000000400 */
        /* <DEDUP_REMOVED lines=10> */
[----:B0-----:R-:W-:-:S03]  /*19280*/  @!P0 IMAD.IADD R85, R85, 0x1, -R90 ;  /* 0x0000000155558824 */ /* 0x001fc600078e0a5a */
[----:B------:R-:W0:Y:S01]  /*19290*/  LDS.U16 R222, [R181] ;  /* 0x00000000b5de7984 */ /* 0x000e220000000400 */
[----:B-1----:R-:W-:-:S03]  /*192a0*/  IMAD.IADD R140, R140, 0x1, R67 ;  /* 0x000000018c8c7824 */ /* 0x002fc600078e0243 */
[----:B------:R-:W-:Y:S01]  /*192b0*/  LDS.U16 R201, [R201] ;  /* 0x00000000c9c97984 */ /* 0x000fe20000000400 */
[----:B--2---:R-:W-:Y:S01]  /*192c0*/  IMAD.IADD R133, R133, 0x1, R64 ;  /* 0x0000000185857824 */ /* 0x004fe200078e0240 */
[----:B------:R-:W-:Y:S02]  /*192d0*/  LEA R65, R140, UR5, 0x1 ;  /* 0x000000058c417c11 */ /* 0x000fe4000f8e08ff */
[----:B------:R-:W1:Y:S01]  /*192e0*/  LDS.U16 R196, [R196] ;  /* 0x00000000c4c47984 */ /* 0x000e620000000400 */
[----:B---3--:R-:W-:Y:S01]  /*192f0*/  IMAD.IADD R139, R139, 0x1, R66 ;  /* 0x000000018b8b7824 */ /* 0x008fe200078e0242 */
[----:B------:R-:W-:Y:S02]  /*19300*/  LEA R66, R133, UR5, 0x1 ;  /* 0x0000000585427c11 */ /* 0x000fe4000f8e08ff */
[----:B------:R-:W2:Y:S01]  /*19310*/  LDS.U16 R194, [R194] ;  /* 0x00000000c2c27984 */ /* 0x000ea20000000400 */
[----:B----4-:R-:W-:-:S03]  /*19320*/  IMAD.IADD R147, R147, 0x1, R210 ;  /* 0x0000000193937824 */ /* 0x010fc600078e02d2 */
[----:B------:R-:W3:Y:S01]  /*19330*/  LDS.U16 R192, [R192] ;  /* 0x00000000c0c07984 */ /* 0x000ee20000000400 */
[----:B-----5:R-:W-:-:S03]  /*19340*/  IMAD.IADD R155, R155, 0x1, R212 ;  /* 0x000000019b9b7824 */ /* 0x020fc600078e02d4 */
[----:B------:R-:W4:Y:S01]  /*19350*/  LDS.U16 R190, [R190] ;  /* 0x00000000bebe7984 */ /* 0x000f220000000400 */
[----:B------:R-:W-:-:S03]  /*19360*/  IMAD.IADD R163, R163, 0x1, R214 ;  /* 0x00000001a3a37824 */ /* 0x000fc600078e02d6 */
[----:B------:R-:W5:Y:S01]  /*19370*/  LDS.U16 R188, [R188] ;  /* 0x00000000bcbc7984 */ /* 0x000f620000000400 */
        /* <DEDUP_REMOVED lines=8> */
[----:B0-----:R-:W-:-:S03]  /*19400*/  IMAD.IADD R149, R149, 0x1, R222 ;  /* 0x0000000195957824 */ /* 0x001fc600078e02de */
[----:B------:R-:W0:Y:S04]  /*19410*/  LDS.U16 R179, [R179] ;  /* 0x00000000b3b37984 */ /* 0x000e280000000400 */
[----:B------:R-:W0:Y:S01]  /*19420*/  LDS.U16 R189, [R178] ;  /* 0x00000000b2bd7984 */ /* 0x000e220000000400 */
[----:B-1----:R-:W-:-:S03]  /*19430*/  IMAD.IADD R143, R143, 0x1, R196 ;  /* 0x000000018f8f7824 */ /* 0x002fc600078e02c4 */
[----:B------:R-:W1:Y:S01]  /*19440*/  LDS.U16 R177, [R177] ;  /* 0x00000000b1b17984 */ /* 0x000e620000000400 */
[----:B--2---:R-:W-:Y:S01]  /*19450*/  IMAD.IADD R151, R151, 0x1, R194 ;  /* 0x0000000197977824 */ /* 0x004fe200078e02c2 */
[----:B------:R-:W-:Y:S02]  /*19460*/  LEA R67, R143, UR5, 0x1 ;  /* 0x000000058f437c11 */ /* 0x000fe4000f8e08ff */
[----:B------:R-:W2:Y:S01]  /*19470*/  LDS.U16 R187, [R176] ;  /* 0x00000000b0bb7984 */ /* 0x000ea20000000400 */
[----:B---3--:R-:W-:-:S03]  /*19480*/  IMAD.IADD R159, R159, 0x1, R192 ;  /* 0x000000019f9f7824 */ /* 0x008fc600078e02c0 */
[----:B------:R-:W3:Y:S01]  /*19490*/  LDS.U16 R175, [R175] ;  /* 0x00000000afaf7984 */ /* 0x000ee20000000400 */
[----:B----4-:R-:W-:-:S03]  /*194a0*/  IMAD.IADD R167, R167, 0x1, R190 ;  /* 0x00000001a7a77824 */ /* 0x010fc600078e02be */
[----:B------:R-:W4:Y:S01]  /*194b0*/  LDS.U16 R185, [R174] ;  /* 0x00000000aeb97984 */ /* 0x000f220000000400 */
[----:B-----5:R-:W-:-:S03]  /*194c0*/  IMAD.IADD R145, R145, 0x1, R188 ;  /* 0x0000000191917824 */ /* 0x020fc600078e02bc */
[----:B------:R-:W5:Y:S01]  /*194d0*/  LDS.U16 R173, [R173] ;  /* 0x00000000adad7984 */ /* 0x000f620000000400 */
[----:B------:R-:W-:-:S03]  /*194e0*/  IMAD.IADD R153, R153, 0x1, R186 ;  /* 0x0000000199997824 */ /* 0x000fc600078e02ba */
[----:B------:R0:W5:Y:S01]  /*194f0*/  LDS.U16 R183, [R135] ;  /* 0x0000000087b77984 */ /* 0x0001620000000400 */
[----:B------:R-:W-:-:S03]  /*19500*/  IMAD.IADD R137, R137, 0x1, R184 ;  /* 0x0000000189897824 */ /* 0x000fc600078e02b8 */
[----:B------:R0:W5:Y:S01]  /*19510*/  LDS.U16 R191, [R132] ;  /* 0x0000000084bf7984 */ /* 0x0001620000000400 */
[----:B------:R-:W-:-:S03]  /*19520*/  IMAD.IADD R157, R157, 0x1, R182 ;  /* 0x000000019d9d7824 */ /* 0x000fc600078e02b6 */
[----:B------:R-:W5:Y:S01]  /*19530*/  LDS.U16 R131, [R131] ;  /* 0x0000000083837984 */ /* 0x000f620000000400 */
[----:B0-----:R-:W-:Y:S02]  /*19540*/  IMAD.IADD R135, R200, 0x1, R201 ;  /* 0x00000001c8877824 */ /* 0x001fe400078e02c9 */
[----:B------:R-:W-:Y:S01]  /*19550*/  IMAD.IADD R141, R141, 0x1, R180 ;  /* 0x000000018d8d7824 */ /* 0x000fe200078e02b4 */
[----:B------:R0:W5:Y:S01]  /*19560*/  LDS.U16 R181, [R130] ;  /* 0x0000000082b57984 */ /* 0x0001620000000400 */
[----:B------:R-:W-:Y:S01]  /*19570*/  LEA R132, R155, UR5, 0x1 ;  /* 0x000000059b847c11 */ /* 0x000fe2000f8e08ff */
[----:B------:R-:W-:Y:S01]  /*19580*/  IMAD.IADD R134, R134, 0x1, R179 ;  /* 0x0000000186867824 */ /* 0x000fe200078e02b3 */
[----:B------:R-:W-:Y:S01]  /*19590*/  LEA R64, R135, UR5, 0x1 ;  /* 0x0000000587407c11 */ /* 0x000fe2000f8e08ff */
[----:B------:R-:W5:Y:S01]  /*195a0*/  LDS.U16 R193, [R202] ;  /* 0x00000000cac17984 */ /* 0x000f620000000400 */
[----:B------:R-:W-:-:S03]  /*195b0*/  IMAD.IADD R170, R170, 0x1, R189 ;  /* 0x00000001aaaa7824 */ /* 0x000fc600078e02bd */
[----:B------:R-:W5:Y:S01]  /*195c0*/  LDS.U16 R203, [R203] ;  /* 0x00000000cbcb7984 */ /* 0x000f620000000400 */
[----:B0-----:R-:W-:Y:S01]  /*195d0*/  LEA R130, R139, UR5, 0x1 ;  /* 0x000000058b827c11 */ /* 0x001fe2000f8e08ff */
[----:B-1----:R-:W-:Y:S02]  /*195e0*/  IMAD.IADD R168, R168, 0x1, R177 ;  /* 0x00000001a8a87824 */ /* 0x002fe400078e02b1 */
[----:B------:R-:W0:Y:S01]  /*195f0*/  LDS.U16 R195, [R204] ;  /* 0x00000000ccc37984 */ /* 0x000e220000000400 */
[----:B--2---:R-:W-:-:S03]  /*19600*/  IMAD.IADD R166, R166, 0x1, R187 ;  /* 0x00000001a6a67824 */ /* 0x004fc600078e02bb */
[----:B------:R-:W1:Y:S01]  /*19610*/  LDS.U16 R205, [R205] ;  /* 0x00000000cdcd7984 */ /* 0x000e620000000400 */
[----:B---3--:R-:W-:-:S03]  /*19620*/  IMAD.IADD R164, R164, 0x1, R175 ;  /* 0x00000001a4a47824 */ /* 0x008fc600078e02af */
[----:B------:R-:W2:Y:S01]  /*19630*/  LDS.U16 R197, [R206] ;  /* 0x00000000cec57984 */ /* 0x000ea20000000400 */
[----:B----4-:R-:W-:-:S03]  /*19640*/  IMAD.IADD R162, R162, 0x1, R185 ;  /* 0x00000001a2a27824 */ /* 0x010fc600078e02b9 */
[----:B------:R-:W3:Y:S01]  /*19650*/  LDS.U16 R207, [R207] ;  /* 0x00000000cfcf7984 */ /* 0x000ee20000000400 */
[----:B-----5:R-:W-:-:S03]  /*19660*/  IMAD.IADD R160, R160, 0x1, R173 ;  /* 0x00000001a0a07824 */ /* 0x020fc600078e02ad */
[----:B------:R-:W4:Y:S01]  /*19670*/  LDS.U16 R199, [R208] ;  /* 0x00000000d0c77984 */ /* 0x000f220000000400 */
[----:B------:R-:W-:Y:S01]  /*19680*/  IMAD.IADD R158, R158, 0x1, R183 ;  /* 0x000000019e9e7824 */ /* 0x000fe200078e02b7 */
[----:B------:R-:W-:Y:S01]  /*19690*/  BAR.SYNC.DEFER_BLOCKING 0x0 ;  /* 0x0000000000007b1d */ /* 0x000fe20000010000 */
[----:B------:R-:W-:Y:S02]  /*196a0*/  IMAD.IADD R156, R156, 0x1, R191 ;  /* 0x000000019c9c7824 */ /* 0x000fe400078e02bf */
[----:B------:R-:W-:Y:S01]  /*196b0*/  IMAD.IADD R154, R154, 0x1, R131 ;  /* 0x000000019a9a7824 */ /* 0x000fe200078e0283 */
[----:B------:R-:W-:Y:S01]  /*196c0*/  LEA R131, R159, UR5, 0x1 ;  /* 0x000000059f837c11 */ /* 0x000fe2000f8e08ff */
[----:B------:R-:W-:Y:S01]  /*196d0*/  IMAD.IADD R152, R152, 0x1, R181 ;  /* 0x0000000198987824 */ /* 0x000fe200078e02b5 */
[----:B------:R-:W-:Y:S01]  /*196e0*/  SHFL.IDX PT, R173, R128, RZ, 0x1f ;  /* 0x00001fff80ad7589 */ /* 0x000fe200000e0000 */
[----:B------:R-:W-:Y:S02]  /*196f0*/  IMAD.IADD R150, R150, 0x1, R193 ;  /* 0x0000000196967824 */ /* 0x000fe400078e02c1 */
[----:B------:R-:W-:-:S02]  /*19700*/  IMAD.IADD R148, R148, 0x1, R203 ;  /* 0x0000000194947824 */ /* 0x000fc400078e02cb */
[----:B0-----:R-:W-:Y:S01]  /*19710*/  IMAD.IADD R146, R146, 0x1, R195 ;  /* 0x0000000192927824 */ /* 0x001fe200078e02c3 */
[----:B------:R0:W-:Y:S01]  /*19720*/  @!P0 STS [R0], R90 ;  /* 0x0000005a00008388 */ /* 0x0001e20000000800 */
[----:B-1----:R-:W-:Y:S02]  /*19730*/  IMAD.IADD R144, R144, 0x1, R205 ;  /* 0x0000000190907824 */ /* 0x002fe400078e02cd */
[----:B--2---:R-:W-:Y:S01]  /*19740*/  IMAD.IADD R142, R142, 0x1, R197 ;  /* 0x000000018e8e7824 */ /* 0x004fe200078e02c5 */
[----:B------:R-:W-:Y:S01]  /*19750*/  BAR.SYNC.DEFER_BLOCKING 0x0 ;  /* 0x0000000000007b1d */ /* 0x000fe20000010000 */
[----:B---3--:R-:W-:Y:S01]  /*19760*/  IMAD.IADD R138, R138, 0x1, R207 ;  /* 0x000000018a8a7824 */ /* 0x008fe200078e02cf */
[----:B0-----:R-:W-:Y:S01]  /*19770*/  LEA R90, R147, UR5, 0x1 ;  /* 0x00000005935a7c11 */ /* 0x001fe2000f8e08ff */
[----:B----4-:R-:W-:-:S05]  /*19780*/  IMAD.IADD R136, R136, 0x1, R199 ;  /* 0x0000000188887824 */ /* 0x010fca00078e02c7 */
[----:B------:R-:W-:Y:S06]  /*19790*/  BAR.SYNC.DEFER_BLOCKING 0x0 ;  /* 0x0000000000007b1d */ /* 0x000fec0000010000 */
[----:B------:R0:W-:Y:S02]  /*197a0*/  @!P0 STS [R0+0x3a80], R85 ;  /* 0x003a805500008388 */ /* 0x0001e40000000800 */
[----:B------:R-:W-:Y:S01]  /*197b0*/  BAR.SYNC.DEFER_BLOCKING 0x0 ;  /* 0x0000000000007b1d */ /* 0x000fe20000010000 */
[----:B0-----:R-:W-:-:S05]  /*197c0*/  LEA R85, R151, UR5, 0x1 ;  /* 0x0000000597557c11 */ /* 0x001fca000f8e08ff */
        /* <DEDUP_REMOVED lines=55> */
[----:B------:R0:W-:Y:S01]  /*19b40*/  STS.U16 [R111], R100 ;  /* 0x000000646f007388 */ /* 0x0001e20000000400 */
[----:B--2---:R-:W-:-:S03]  /*19b50*/  LEA R85, R142, UR5, 0x1 ;  /* 0x000000058e557c11 */ /* 0x004fc6000f8e08ff */
[----:B------:R-:W-:Y:S01]  /*19b60*/  STS.U16 [R64], R99 ;  /* 0x0000006340007388 */ /* 0x000fe20000000400 */
[----:B------:R-:W-:-:S03]  /*19b70*/  LEA R102, R136, UR5, 0x1 ;  /* 0x0000000588667c11 */ /* 0x000fc6000f8e08ff */
[----:B------:R-:W-:Y:S01]  /*19b80*/  STS.U16 [R65], R98 ;  /* 0x0000006241007388 */ /* 0x000fe20000000400 */
[----:B0-----:R-:W-:-:S03]  /*19b90*/  LEA R100, R138, UR5, 0x1 ;  /* 0x000000058a647c11 */ /* 0x001fc6000f8e08ff */
[----:B------:R-:W-:Y:S04]  /*19ba0*/  STS.U16 [R66], R97 ;  /* 0x0000006142007388 */ /* 0x000fe80000000400 */
[----:B------:R-:W-:Y:S04]  /*19bb0*/  STS.U16 [R105], R96 ;  /* 0x0000006069007388 */ /* 0x000fe80000000400 */
[----:B------:R-:W-:Y:S04]  /*19bc0*/  STS.U16 [R106], R95 ;  /* 0x0000005f6a007388 */ /* 0x000fe80000000400 */
[----:B------:R-:W-:Y:S04]  /*19bd0*/  STS.U16 [R67], R94 ;  /* 0x0000005e43007388 */ /* 0x000fe80000000400 */
[----:B------:R-:W-:Y:S04]  /*19be0*/  STS.U16 [R90], R93 ;  /* 0x0000005d5a007388 */ /* 0x000fe80000000400 */
[----:B------:R-:W-:Y:S04]  /*19bf0*/  STS.U16 [R85], R92 ;  /* 0x0000005c55007388 */ /* 0x000fe80000000400 */
[----:B------:R0:W-:Y:S04]  /*19c00*/  STS.U16 [R100], R89 ;  /* 0x0000005964007388 */ /* 0x0001e80000000400 */
[----:B------:R1:W-:Y:S01]  /*19c10*/  STS.U16 [R102], R87 ;  /* 0x0000005766007388 */ /* 0x0003e20000000400 */
[----:B------:R-:W-:Y:S01]  /*19c20*/  BAR.SYNC.DEFER_BLOCKING 0x0 ;  /* 0x0000000000007b1d */ /* 0x000fe20000010000 */
[----:B0-----:R-:W-:-:S02]  /*19c30*/  LOP3.LUT R89, R89, 0xfffffffe, RZ, 0xc0, !PT ;  /* 0xfffffffe59597812 */ /* 0x001fc400078ec0ff */
[----:B-1----:R-:W-:-:S04]  /*19c40*/  LOP3.LUT R87, R87, 0xbfffffff, RZ, 0xc0, !PT ;  /* 0xbfffffff57577812 */ /* 0x002fc800078ec0ff */
[----:B------:R-:W-:-:S04]  /*19c50*/  @P2 LOP3.LUT R87, R87, 0x40000000, RZ, 0xfc, !PT ;  /* 0x4000000057572812 */ /* 0x000fc800078efcff */
[----:B------:R-:W-:-:S04]  /*19c60*/  LOP3.LUT R87, R87, 0xdfffffff, RZ, 0xc0, !PT ;  /* 0xdfffffff57577812 */ /* 0x000fc800078ec0ff */
[----:B------:R-:W-:-:S04]  /*19c70*/  @P3 LOP3.LUT R87, R87, 0x20000000, RZ, 0xfc, !PT ;  /* 0x2000000057573812 */ /* 0x000fc800078efcff */
[----:B------:R-:W-:Y:S01]  /*19c80*/  LOP3.LUT R87, R87, 0xefffffff, RZ, 0xc0, !PT ;  /* 0xefffffff57577812 */ /* 0x000fe200078ec0ff */
[----:B------:R-:W0:Y:S03]  /*19c90*/  LDS.U16 R247, [R238+0x180] ;  /* 0x00018000eef77984 */ /* 0x000e260000000400 */
[----:B------:R-:W-:Y:S01]  /*19ca0*/  @P6 LOP3.LUT R87, R87, 0x10000000, RZ, 0xfc, !PT ;  /* 0x1000000057576812 */ /* 0x000fe200078efcff */
[----:B------:R-:W1:Y:S03]  /*19cb0*/  LDS.U16 R252, [R238] ;  /* 0x00000000eefc7984 */ /* 0x000e660000000400 */
[----:B------:R-:W-:Y:S01]  /*19cc0*/  LOP3.LUT R87, R87, 0xf7ffffff, RZ, 0xc0, !PT ;  /* 0xf7ffffff57577812 */ /* 0x000fe200078ec0ff */
[----:B------:R-:W2:Y:S03]  /*19cd0*/  LDS.U16 R249, [R238+0x300] ;  /* 0x00030000eef97984 */ /* 0x000ea60000000400 */
[----:B------:R-:W-:Y:S01]  /*19ce0*/  @P5 LOP3.LUT R87, R87, 0x8000000, RZ, 0xfc, !PT ;  /* 0x0800000057575812 */ /* 0x000fe200078efcff */
[----:B------:R-:W3:Y:S03]  /*19cf0*/  LDS.U16 R122, [R238+0x480] ;  /* 0x00048000ee7a7984 */ /* 0x000ee60000000400 */
[----:B------:R-:W-:Y:S01]  /*19d00*/  LOP3.LUT R87, R87, 0xfbffffff, RZ, 0xc0, !PT ;  /* 0xfbffffff57577812 */ /* 0x000fe200078ec0ff */
[----:B------:R-:W4:Y:S03]  /*19d10*/  LDS.U16 R243, [R238+0x600] ;  /* 0x00060000eef37984 */ /* 0x000f260000000400 */
[----:B------:R-:W-:Y:S01]  /*19d20*/  @P4 LOP3.LUT R87, R87, 0x4000000, RZ, 0xfc, !PT ;  /* 0x0400000057574812 */ /* 0x000fe200078efcff */
[----:B------:R-:W5:Y:S03]  /*19d30*/  LDS.U16 R241, [R238+0x780] ;  /* 0x00078000eef17984 */ /* 0x000f660000000400 */
[----:B------:R-:W-:Y:S01]  /*19d40*/  LOP3.LUT R87, R87, 0xfdffffff, RZ, 0xc0, !PT ;  /* 0xfdffffff57577812 */ /* 0x000fe200078ec0ff */
[----:B------:R-:W5:Y:S04]  /*19d50*/  LDS.U16 R239, [R238+0x900] ;  /* 0x00090000eeef7984 */ /* 0x000f680000000400 */
[----:B------:R-:W5:Y:S04]  /*19d60*/  LDS.U16 R111, [R238+0xa80] ;  /* 0x000a8000ee6f7984 */ /* 0x000f680000000400 */
[----:B------:R-:W5:Y:S04]  /*19d70*/  LDS.U16 R110, [R238+0xc00] ;  /* 0x000c0000ee6e7984 */ /* 0x000f680000000400 */
[----:B------:R-:W5:Y:S01]  /*19d80*/  LDS.U16 R237, [R238+0xd80] ;  /* 0x000d8000eeed7984 */ /* 0x000f620000000400 */
[----:B0-----:R-:W-:-:S03]  /*19d90*/  PRMT R246, R247, 0x9910, RZ ;  /* 0x00009910f7f67816 */ /* 0x001fc600000000ff */
[----:B------:R-:W0:Y:S01]  /*19da0*/  LDS.U16 R235, [R238+0xf00] ;  /* 0x000f0000eeeb7984 */ /* 0x000e220000000400 */
[----:B-1----:R-:W-:-:S03]  /*19db0*/  PRMT R130, R252, 0x9910, RZ ;  /* 0x00009910fc827816 */ /* 0x002fc600000000ff */
[----:B------:R-:W1:Y:S01]  /*19dc0*/  LDS.U16 R228, [R238+0x1080] ;  /* 0x00108000eee47984 */ /* 0x000e620000000400 */
[----:B------:R-:W-:Y:S02]  /*19dd0*/  @!P3 ISETP.GE.AND P0, PT, R246, RZ, PT ;  /* 0x000000fff600b20c */ /* 0x000fe40003f06270 */
[----:B--2---:R-:W-:Y:S01]  /*19de0*/  PRMT R129, R249, 0x9910, RZ ;  /* 0x00009910f9817816 */ /* 0x004fe200000000ff */
[----:B------:R-:W2:Y:S01]  /*19df0*/  LDS.U16 R234, [R238+0x1200] ;  /* 0x00120000eeea7984 */ /* 0x000ea20000000400 */
[----:B------:R-:W-:Y:S02]  /*19e00*/  @!P2 ISETP.GE.AND P1, PT, R130, RZ, PT ;  /* 0x000000ff8200a20c */ /* 0x000fe40003f26270 */
[----:B------:R-:W-:Y:S01]  /*19e10*/  @!P3 SEL R250, R250, 0xffff, !P0 ;  /* 0x0000fffffafab807 */ /* 0x000fe20004000000 */
[----:B------:R-:W2:Y:S01]  /*19e20*/  LDS.U16 R231, [R238+0x1380] ;  /* 0x00138000eee77984 */ /* 0x000ea20000000400 */
[----:B------:R-:W-:Y:S02]  /*19e30*/  @!P6 ISETP.GE.AND P0, PT, R129, RZ, PT ;  /* 0x000000ff8100e20c */ /* 0x000fe40003f06270 */
[----:B---3--:R-:W-:Y:S01]  /*19e40*/  PRMT R229, R122, 0x9910, RZ ;  /* 0x000099107ae57816 */ /* 0x008fe200000000ff */
[----:B------:R-:W3:Y:S01]  /*19e50*/  LDS.U16 R176, [R238+0x1500] ;  /* 0x00150000eeb07984 */ /* 0x000ee20000000400 */
[----:B------:R-:W-:-:S02]  /*19e60*/  @!P2 SEL R251, R251, 0xffff, !P1 ;  /* 0x0000fffffbfba807 */ /* 0x000fc40004800000 */
[----:B------:R-:W-:Y:S01]  /*19e70*/  ISETP.GE.AND P2, PT, R2, R173, PT ;  /* 0x000000ad0200720c */ /* 0x000fe20003f46270 */
[----:B------:R-:W3:Y:S01]  /*19e80*/  LDS.U16 R226, [R238+0x1680] ;  /* 0x00168000eee27984 */ /* 0x000ee20000000400 */
[----:B------:R-:W-:Y:S02]  /*19e90*/  @!P6 SEL R248, R248, 0xffff, !P0 ;  /* 0x0000fffff8f8e807 */ /* 0x000fe40004000000 */
[----:B------:R-:W-:Y:S01]  /*19ea0*/  @!P5 ISETP.GE.AND P0, PT, R229, RZ, PT ;  /* 0x000000ffe500d20c */ /* 0x000fe20003f06270 */
[----:B------:R-:W3:Y:S01]  /*19eb0*/  LDS.U16 R220, [R238+0x1800] ;  /* 0x00180000eedc7984 */ /* 0x000ee20000000400 */
[----:B----4-:R-:W-:Y:S02]  /*19ec0*/  PRMT R123, R243, 0x9910, RZ ;  /* 0x00009910f37b7816 */ /* 0x010fe400000000ff */
[----:B------:R-:W-:Y:S01]  /*19ed0*/  @!P5 SEL R245, R245, 0xffff, !P0 ;  /* 0x0000fffff5f5d807 */ /* 0x000fe20004000000 */
[----:B------:R-:W4:Y:S01]  /*19ee0*/  LDS.U16 R219, [R238+0x1980] ;  /* 0x00198000eedb7984 */ /* 0x000f220000000400 */
[----:B------:R-:W-:-:S02]  /*19ef0*/  @!P4 ISETP.GE.AND P0, PT, R123, RZ, PT ;  /* 0x000000ff7b00c20c */ /* 0x000fc40003f06270 */
[----:B------:R-:W-:Y:S01]  /*19f00*/  ISETP.GE.AND P1, PT, R33, R128, PT ;  /* 0x000000802100720c */ /* 0x000fe20003f26270 */
[----:B------:R-:W4:Y:S01]  /*19f10*/  LDS.U16 R96, [R238+0x1b00] ;  /* 0x001b0000ee607984 */ /* 0x000f220000000400 */
[----:B------:R-:W-:Y:S02]  /*19f20*/  @!P4 SEL R244, R244, 0xffff, !P0 ;  /* 0x0000fffff4f4c807 */ /* 0x000fe40004000000 */
[C---:B------:R-:W-:Y:S01]  /*19f30*/  @!P2 IADD3 R84, P0, R2.reuse, R84, RZ ;  /* 0x000000540254a210 */ /* 0x040fe20007f1e0ff */
[----:B------:R-:W4:Y:S01]  /*19f40*/  LDS.U16 R217, [R238+0x1c80] ;  /* 0x001c8000eed97984 */ /* 0x000f220000000400 */
[----:B-----5:R-:W-:Y:S02]  /*19f50*/  PRMT R121, R241, 0x9910, RZ ;  /* 0x00009910f1797816 */ /* 0x020fe400000000ff */
[----:B------:R-:W-:Y:S01]  /*19f60*/  @!P2 LEA.HI.X.SX32 R65, R2, R88, 0x1, P0 ;  /* 0x000000580241a211 */ /* 0x000fe200000f0eff */
[----:B------:R-:W5:Y:S01]  /*19f70*/  LDS.U16 R202, [R238+0x1e00] ;  /* 0x001e0000eeca7984 */ /* 0x000f620000000400 */
[----:B------:R-:W-:-:S02]  /*19f80*/  @!P2 LEA R126, P0, R84, UR10, 0x2 ;  /* 0x0000000a547eac11 */ /* 0x000fc4000f8010ff */
[----:B------:R-:W-:Y:S01]  /*19f90*/  PRMT R120, R239, 0x9910, RZ ;  /* 0x00009910ef787816 */ /* 0x000fe200000000ff */
[----:B------:R-:W-:Y:S01]  /*19fa0*/  @!P1 IMAD.MOV.U32 R240, RZ, RZ, 0x8000 ;  /* 0x00008000fff09424 */ /* 0x000fe200078e00ff */
[----:B------:R-:W-:Y:S01]  /*19fb0*/  @!P2 LEA.HI.X R127, R84, UR11, R65, 0x2, P0 ;  /* 0x0000000b547fac11 */ /* 0x000fe200080f1441 */
[----:B------:R-:W5:Y:S01]  /*19fc0*/  LDS.U16 R215, [R238+0x1f80] ;  /* 0x001f8000eed77984 */ /* 0x000f620000000400 */
[----:B------:R-:W-:Y:S02]  /*19fd0*/  LEA R124, P0, R91, UR10, 0x2 ;  /* 0x0000000a5b7c7c11 */ /* 0x000fe4000f8010ff */
[----:B------:R-:W-:Y:S01]  /*19fe0*/  @P1 LOP3.LUT R87, R87, 0x2000000, RZ, 0xfc, !PT ;  /* 0x0200000057571812 */ /* 0x000fe200078efcff */
[----:B------:R-:W5:Y:S01]  /*19ff0*/  LDS.U16 R207, [R238+0x2100] ;  /* 0x00210000eecf7984 */ /* 0x000f620000000400 */
[----:B------:R-:W-:Y:S02]  /*1a000*/  LEA.HI.X R125, R91, UR11, R86, 0x2, P0 ;  /* 0x0000000b5b7d7c11 */ /* 0x000fe400080f1456 */
[----:B------:R-:W-:Y:S01]  /*1a010*/  @!P1 ISETP.GE.AND P0, PT, R121, RZ, PT ;  /* 0x000000ff7900920c */ /* 0x000fe20003f06270 */
[----:B------:R-:W5:Y:S01]  /*1a020*/  LDS.U16 R213, [R238+0x2280] ;  /* 0x00228000eed57984 */ /* 0x000f620000000400 */
[----:B------:R-:W-:-:S02]  /*1a030*/  LOP3.LUT R87, R87, 0xfeffffff, RZ, 0xc0, !PT ;  /* 0xfeffffff57577812 */ /* 0x000fc400078ec0ff */
[----:B------:R-:W-:Y:S01]  /*1a040*/  @!P1 SEL R240, R240, 0xffff, !P0 ;  /* 0x0000fffff0f09807 */ /* 0x000fe20004000000 */
[----:B------:R-:W5:Y:S01]  /*1a050*/  LDS.U16 R210, [R238+0x2400] ;  /* 0x00240000eed27984 */ /* 0x000f620000000400 */
[----:B------:R-:W-:Y:S02]  /*1a060*/  ISETP.GE.AND P1, PT, R15, R128, PT ;  /* 0x000000800f00720c */ /* 0x000fe40003f26270 */
[----:B------:R-:W-:Y:S01]  /*1a070*/  PRMT R216, R111, 0x9910, RZ ;  /* 0x000099106fd87816 */ /* 0x000fe200000000ff */
[----:B------:R-:W5:Y:S01]  /*1a080*/  LDS.U16 R195, [R238+0x2580] ;  /* 0x00258000eec37984 */ /* 0x000f620000000400 */
[----:B------:R-:W-:Y:S02]  /*1a090*/  PRMT R112, R110, 0x9910, RZ ;  /* 0x000099106e707816 */ /* 0x000fe400000000ff */
[----:B------:R-:W-:Y:S01]  /*1a0a0*/  PRMT R119, R237, 0x9910, RZ ;  /* 0x00009910ed777816 */ /* 0x000fe200000000ff */
[----:B------:R-:W5:Y:S01]  /*1a0b0*/  LDS.U16 R203, [R238+0x2700] ;  /* 0x00270000eecb7984 */ /* 0x000f620000000400 */
[----:B0-----:R-:W-:-:S02]  /*1a0c0*/  PRMT R208, R235, 0x9910, RZ ;  /* 0x00009910ebd07816 */ /* 0x001fc400000000ff */
[----:B-1----:R-:W-:Y:S01]  /*1a0d0*/  PRMT R117, R228, 0x9910, RZ ;  /* 0x00009910e4757816 */ /* 0x002fe200000000ff */
[----:B------:R-:W0:Y:S01]  /*1a0e0*/  LDS.U16 R197, [R238+0x2880] ;  /* 0x00288000eec57984 */ /* 0x000e220000000400 */
[----:B--2---:R-:W-:Y:S01]  /*1a0f0*/  PRMT R118, R234, 0x9910, RZ ;  /* 0x00009910ea767816 */ /* 0x004fe200000000ff */
[----:B------:R-:W-:Y:S01]  /*1a100*/  @!P1 IMAD.MOV.U32 R242, RZ, RZ, 0x8000 ;  /* 0x00008000fff29424 */ /* 0x000fe200078e00ff */
[----:B------:R-:W-:Y:S01]  /*1a110*/  @!P1 ISETP.GE.AND P0, PT, R120, RZ, PT ;  /* 0x000000ff7800920c */ /* 0x000fe20003f06270 */
[----:B------:R-:W1:Y:S01]  /*1a120*/  LDS.U16 R67, [R238+0x2a00] ;  /* 0x002a0000ee437984 */ /* 0x000e620000000400 */
[----:B------:R-:W-:Y:S02]  /*1a130*/  @P1 LOP3.LUT R87, R87, 0x1000000, RZ, 0xfc, !PT ;  /* 0x0100000057571812 */ /* 0x000fe400078efcff */
[----:B------:R-:W-:Y:S01]  /*1a140*/  @!P1 SEL R242, R242, 0xffff, !P0 ;  /* 0x0000fffff2f29807 */ /* 0x000fe20004000000 */
[----:B------:R-:W2:Y:S01]  /*1a150*/  LDS.U16 R193, [R238+0x2b80] ;  /* 0x002b8000eec17984 */ /* 0x000ea20000000400 */
[----:B------:R-:W-:-:S02]  /*1a160*/  ISETP.GE.AND P1, PT, R7, R128, PT ;  /* 0x000000800700720c */ /* 0x000fc40003f26270 */
[----:B------:R-:W-:Y:S01]  /*1a170*/  LOP3.LUT R87, R87, 0xff7fffff, RZ, 0xc0, !PT ;  /* 0xff7fffff57577812 */ /* 0x000fe200078ec0ff */
[----:B------:R-:W2:Y:S01]  /*1a180*/  LDS.U16 R186, [R238+0x2d00] ;  /* 0x002d0000eeba7984 */ /* 0x000ea20000000400 */
[----:B------:R-:W-:Y:S02]  /*1a190*/  PRMT R115, R231, 0x9910, RZ ;  /* 0x00009910e7737816 */ /* 0x000fe400000000ff */
[----:B---3--:R-:W-:Y:S01]  /*1a1a0*/  PRMT R114, R176, 0x9910, RZ ;  /* 0x00009910b0727816 */ /* 0x008fe200000000ff */
[----:B------:R-:W3:Y:S01]  /*1a1b0*/  LDS.U16 R190, [R238+0x2e80] ;  /* 0x002e8000eebe7984 */ /* 0x000ee20000000400 */
[----:B------:R-:W-:Y:S02]  /*1a1c0*/  PRMT R113, R226, 0x9910, RZ ;  /* 0x00009910e2717816 */ /* 0x000fe400000000ff */
[----:B------:R-:W-:Y:S01]  /*1a1d0*/  PRMT R116, R220, 0x9910, RZ ;  /* 0x00009910dc747816 */ /* 0x000fe200000000ff */
[----:B------:R-:W3:Y:S01]  /*1a1e0*/  LDS.U16 R93, [R238+0x3000] ;  /* 0x00300000ee5d7984 */ /* 0x000ee20000000400 */
[----:B----4-:R-:W-:Y:S01]  /*1a1f0*/  PRMT R108, R219, 0x9910, RZ ;  /* 0x00009910db6c7816 */ /* 0x010fe200000000ff */
[----:B------:R-:W-:Y:S01]  /*1a200*/  @!P1 IMAD.MOV.U32 R236, RZ, RZ, 0x8000 ;  /* 0x00008000ffec9424 */ /* 0x000fe200078e00ff */
[----:B------:R-:W-:Y:S01]  /*1a210*/  @!P1 ISETP.GE.AND P0, PT, R216, RZ, PT ;  /* 0x000000ffd800920c */ /* 0x000fe20003f06270 */
[----:B------:R-:W4:Y:S01]  /*1a220*/  LDS.U16 R185, [R238+0x3180] ;  /* 0x00318000eeb97984 */ /* 0x000f220000000400 */
[----:B------:R-:W-:-:S02]  /*1a230*/  @P1 LOP3.LUT R87, R87, 0x800000, RZ, 0xfc, !PT ;  /* 0x0080000057571812 */ /* 0x000fc400078efcff */
[----:B------:R-:W-:Y:S01]  /*1a240*/  @!P1 SEL R236, R236, 0xffff, !P0 ;  /* 0x0000ffffecec9807 */ /* 0x000fe20004000000 */
[----:B------:R-:W4:Y:S01]  /*1a250*/  LDS.U16 R177, [R238+0x3300] ;  /* 0x00330000eeb17984 */ /* 0x000f220000000400 */
[----:B------:R-:W-:Y:S02]  /*1a260*/  ISETP.GE.AND P1, PT, R32, R128, PT ;  /* 0x000000802000720c */ /* 0x000fe40003f26270 */
[----:B------:R-:W-:Y:S01]  /*1a270*/  LOP3.LUT R87, R87, 0xffbfffff, RZ, 0xc0, !PT ;  /* 0xffbfffff57577812 */ /* 0x000fe200078ec0ff */
[----:B------:R-:W4:Y:S01]  /*1a280*/  LDS.U16 R95, [R238+0x3480] ;  /* 0x00348000ee5f7984 */ /* 0x000f220000000400 */
[----:B------:R-:W-:Y:S02]  /*1a290*/  PRMT R192, R96, 0x9910, RZ ;  /* 0x0000991060c07816 */ /* 0x000fe400000000ff */
[----:B------:R-:W-:Y:S01]  /*1a2a0*/  PRMT R106, R217, 0x9910, RZ ;  /* 0x00009910d96a7816 */ /* 0x000fe200000000ff */
[----:B------:R-:W4:Y:S01]  /*1a2b0*/  LDS.U16 R180, [R238+0x3600] ;  /* 0x00360000eeb47984 */ /* 0x000f220000000400 */
[----:B-----5:R-:W-:-:S02]  /*1a2c0*/  PRMT R103, R202, 0x9910, RZ ;  /* 0x00009910ca677816 */ /* 0x020fc400000000ff */
[----:B------:R-:W-:Y:S01]  /*1a2d0*/  PRMT R109, R215, 0x9910, RZ ;  /* 0x00009910d76d7816 */ /* 0x000fe200000000ff */
[----:B------:R-:W5:Y:S01]  /*1a2e0*/  LDS.U16 R97, [R238+0x3780] ;  /* 0x00378000ee617984 */ /* 0x000f620000000400 */
[----:B------:R-:W-:Y:S01]  /*1a2f0*/  PRMT R104, R207, 0x9910, RZ ;  /* 0x00009910cf687816 */ /* 0x000fe200000000ff */
[----:B------:R-:W-:Y:S01]  /*1a300*/  @!P1 IMAD.MOV.U32 R205, RZ, RZ, 0x8000 ;  /* 0x00008000ffcd9424 */ /* 0x000fe200078e00ff */
[----:B------:R-:W-:Y:S01]  /*1a310*/  @!P1 ISETP.GE.AND P0, PT, R112, RZ, PT ;  /* 0x000000ff7000920c */ /* 0x000fe20003f06270 */
[----:B------:R-:W5:Y:S01]  /*1a320*/  LDS.U16 R99, [R238+0x3900] ;  /* 0x00390000ee637984 */ /* 0x000f620000000400 */
[----:B------:R-:W-:Y:S02]  /*1a330*/  @P1 LOP3.LUT R87, R87, 0x400000, RZ, 0xfc, !PT ;  /* 0x0040000057571812 */ /* 0x000fe400078efcff */
[----:B------:R-:W-:Y:S02]  /*1a340*/  @!P1 SEL R205, R205, 0xffff, !P0 ;  /* 0x0000ffffcdcd9807 */ /* 0x000fe40004000000 */
[----:B------:R-:W-:-:S02]  /*1a350*/  ISETP.GE.AND P1, PT, R13, R128, PT ;  /* 0x000000800d00720c */ /* 0x000fc40003f26270 */
[----:B------:R-:W-:Y:S02]  /*1a360*/  LOP3.LUT R87, R87, 0xffdfffff, RZ, 0xc0, !PT ;  /* 0xffdfffff57577812 */ /* 0x000fe400078ec0ff */
[----:B------:R-:W-:Y:S02]  /*1a370*/  PRMT R187, R213, 0x9910, RZ ;  /* 0x00009910d5bb7816 */ /* 0x000fe400000000ff */
[----:B------:R-:W-:Y:S02]  /*1a380*/  PRMT R105, R210, 0x9910, RZ ;  /* 0x00009910d2697816 */ /* 0x000fe400000000ff */
[----:B------:R-:W-:Y:S02]  /*1a390*/  PRMT R107, R195, 0x9910, RZ ;  /* 0x00009910c36b7816 */ /* 0x000fe400000000ff */
[----:B------:R-:W-:Y:S02]  /*1a3a0*/  PRMT R100, R203, 0x9910, RZ ;  /* 0x00009910cb647816 */ /* 0x000fe400000000ff */
[----:B0-----:R-:W-:Y:S01]  /*1a3b0*/  PRMT R102, R197, 0x9910, RZ ;  /* 0x00009910c5667816 */ /* 0x001fe200000000ff */
[----:B------:R-:W-:Y:S01]  /*1a3c0*/  @!P1 IMAD.MOV.U32 R227, RZ, RZ, 0x8000 ;  /* 0x00008000ffe39424 */ /* 0x000fe200078e00ff */
[----:B------:R-:W-:-:S02]  /*1a3d0*/  @!P1 ISETP.GE.AND P0, PT, R119, RZ, PT ;  /* 0x000000ff7700920c */ /* 0x000fc40003f06270 */
[----:B------:R-:W-:Y:S02]  /*1a3e0*/  @P1 LOP3.LUT R87, R87, 0x200000, RZ, 0xfc, !PT ;  /* 0x0020000057571812 */ /* 0x000fe400078efcff */
[----:B------:R-:W-:Y:S02]  /*1a3f0*/  @!P1 SEL R227, R227, 0xffff, !P0 ;  /* 0x0000ffffe3e39807 */ /* 0x000fe40004000000 */
[----:B------:R-:W-:Y:S02]  /*1a400*/  ISETP.GE.AND P1, PT, R11, R128, PT ;  /* 0x000000800b00720c */ /* 0x000fe40003f26270 */
[----:B------:R-:W-:Y:S02]  /*1a410*/  LOP3.LUT R87, R87, 0xffefffff, RZ, 0xc0, !PT ;  /* 0xffefffff57577812 */ /* 0x000fe400078ec0ff */
[----:B-1----:R-:W-:Y:S02]  /*1a420*/  PRMT R178, R67, 0x9910, RZ ;  /* 0x0000991043b27816 */ /* 0x002fe400000000ff */
[----:B--2---:R-:W-:-:S02]  /*1a430*/  PRMT R88, R193, 0x9910, RZ ;  /* 0x00009910c1587816 */ /* 0x004fc400000000ff */
[----:B------:R-:W-:Y:S02]  /*1a440*/  PRMT R86, R186, 0x9910, RZ ;  /* 0x00009910ba567816 */ /* 0x000fe400000000ff */
[----:B---3--:R-:W-:Y:S02]  /*1a450*/  PRMT R132, R190, 0x9910, RZ ;  /* 0x00009910be847816 */ /* 0x008fe400000000ff */
[----:B------:R-:W-:Y:S01]  /*1a460*/  PRMT R84, R93, 0x9910, RZ ;  /* 0x000099105d547816 */ /* 0x000fe200000000ff */
[----:B------:R-:W-:Y:S01]  /*1a470*/  @!P1 IMAD.MOV.U32 R223, RZ, RZ, 0x8000 ;  /* 0x00008000ffdf9424 */ /* 0x000fe200078e00ff */
[----:B------:R-:W-:Y:S02]  /*1a480*/  @!P1 ISETP.GE.AND P0, PT, R208, RZ, PT ;  /* 0x000000ffd000920c */ /* 0x000fe40003f06270 */
[----:B------:R-:W-:Y:S02]  /*1a490*/  @P1 LOP3.LUT R87, R87, 0x100000, RZ, 0xfc, !PT ;  /* 0x0010000057571812 */ /* 0x000fe400078efcff */
[----:B------:R-:W-:-:S02]  /*1a4a0*/  @!P1 SEL R223, R223, 0xffff, !P0 ;  /* 0x0000ffffdfdf9807 */ /* 0x000fc40004000000 */
[----:B------:R-:W-:Y:S02]  /*1a4b0*/  ISETP.GE.AND P1, PT, R3, R128, PT ;  /* 0x000000800300720c */ /* 0x000fe40003f26270 */
[----:B------:R-:W-:Y:S02]  /*1a4c0*/  LOP3.LUT R87, R87, 0xfff7ffff, RZ, 0xc0, !PT ;  /* 0xfff7ffff57577812 */ /* 0x000fe400078ec0ff */
[----:B------:R-:W-:Y:S02]  /*1a4d0*/  @P2 LOP3.LUT R89, R89, 0x1, RZ, 0xfc, !PT ;  /* 0x0000000159592812 */ /* 0x000fe400078efcff */
[----:B----4-:R-:W-:Y:S02]  /*1a4e0*/  PRMT R90, R185, 0x9910, RZ ;  /* 0x00009910b95a7816 */ /* 0x010fe400000000ff */
[----:B------:R-:W-:Y:S02]  /*1a4f0*/  PRMT R131, R177, 0x9910, RZ ;  /* 0x00009910b1837816 */ /* 0x000fe400000000ff */
[----:B------:R-:W-:-:S02]  /*1a500*/  PRMT R92, R95, 0x9910, RZ ;  /* 0x000099105f5c7816 */ /* 0x000fc400000000ff */
[----:B------:R-:W-:Y:S01]  /*1a510*/  PRMT R65, R180, 0x9910, RZ ;  /* 0x00009910b4417816 */ /* 0x000fe200000000ff */
[----:B------:R-:W-:Y:S01]  /*1a520*/  @!P1 IMAD.MOV.U32 R225, RZ, RZ, 0x8000 ;  /* 0x00008000ffe19424 */ /* 0x000fe200078e00ff */
[----:B------:R-:W-:Y:S02]  /*1a530*/  @!P1 ISETP.GE.AND P0, PT, R117, RZ, PT ;  /* 0x000000ff7500920c */ /* 0x000fe40003f06270 */
[----:B------:R-:W-:Y:S02]  /*1a540*/  @P1 LOP3.LUT R87, R87, 0x80000, RZ, 0xfc, !PT ;  /* 0x0008000057571812 */ /* 0x000fe400078efcff */
[----:B------:R-:W-:Y:S02]  /*1a550*/  @!P1 SEL R225, R225, 0xffff, !P0 ;  /* 0x0000ffffe1e19807 */ /* 0x000fe40004000000 */
[----:B------:R-:W-:Y:S02]  /*1a560*/  ISETP.GE.AND P1, PT, R21, R128, PT ;  /* 0x000000801500720c */ /* 0x000fe40003f26270 */
[----:B------:R-:W-:-:S02]  /*1a570*/  LOP3.LUT R87, R87, 0xfffbffff, RZ, 0xc0, !PT ;  /* 0xfffbffff57577812 */ /* 0x000fc400078ec0ff */
[----:B-----5:R-:W-:Y:S02]  /*1a580*/  PRMT R94, R97, 0x9910, RZ ;  /* 0x00009910615e7816 */ /* 0x020fe400000000ff */
[----:B------:R-:W-:-:S07]  /*1a590*/  PRMT R66, R99, 0x9910, RZ ;  /* 0x0000991063427816 */ /* 0x000fce00000000ff */
[----:B------:R-:W-:Y:S01]  /*1a5a0*/  @!P1 IMAD.MOV.U32 R233, RZ, RZ, 0x8000 ;  /* 0x00008000ffe99424 */ /* 0x000fe200078e00ff */
[----:B------:R-:W-:Y:S02]  /*1a5b0*/  @!P1 ISETP.GE.AND P0, PT, R118, RZ, PT ;  /* 0x000000ff7600920c */ /* 0x000fe40003f06270 */
[----:B------:R-:W-:Y:S02]  /*1a5c0*/  @P1 LOP3.LUT R87, R87, 0x40000, RZ, 0xfc, !PT ;  /* 0x0004000057571812 */ /* 0x000fe400078efcff */
[----:B------:R-:W-:Y:S02]  /*1a5d0*/  @!P1 SEL R233, R233, 0xffff, !P0 ;  /* 0x0000ffffe9e99807 */ /* 0x000fe40004000000 */
[----:B------:R-:W-:Y:S02]  /*1a5e0*/  ISETP.GE.AND P1, PT, R24, R128, PT ;  /* 0x000000801800720c */ /* 0x000fe40003f26270 */
[----:B------:R-:W-:-:S11]  /*1a5f0*/  LOP3.LUT R87, R87, 0xfffdffff, RZ, 0xc0, !PT ;  /* 0xfffdffff57577812 */ /* 0x000fd600078ec0ff */
        /* <DEDUP_REMOVED lines=107> */
[----:B------:R-:W-:Y:S02]  /*1acb0*/  LOP3.LUT R87, R87, 0x7fffffff, RZ, 0xc0, !PT ;  /* 0x7fffffff57577812 */ /* 0x000fe400078ec0ff */
[----:B------:R-:W-:-:S09]  /*1acc0*/  P2R R183, PR, RZ, 0x1 ;  /* 0x00000001ffb77803 */ /* 0x000fd20000000000 */
[----:B------:R-:W-:Y:S01]  /*1acd0*/  @!P0 IMAD.MOV.U32 R189, RZ, RZ, 0x8000 ;  /* 0x00008000ffbd8424 */ /* 0x000fe200078e00ff */
[----:B------:R-:W-:-:S04]  /*1ace0*/  @!P0 ISETP.GE.AND P1, PT, R132, RZ, PT ;  /* 0x000000ff8400820c */ /* 0x000fc80003f26270 */
[----:B------:R-:W-:Y:S02]  /*1acf0*/  @!P0 SEL R189, R189, 0xffff, !P1 ;  /* 0x0000ffffbdbd8807 */ /* 0x000fe40004800000 */
[----:B------:R-:W-:-:S04]  /*1ad00*/  ISETP.GE.AND P1, PT, R18, R128, PT ;  /* 0x000000801200720c */ /* 0x000fc80003f26270 */
[----:B------:R-:W-:-:S09]  /*1ad10*/  P2R R198, PR, RZ, 0x2 ;  /* 0x00000002ffc67803 */ /* 0x000fd20000000000 */
[----:B------:R-:W-:Y:S01]  /*1ad20*/  @!P1 IMAD.MOV.U32 R184, RZ, RZ, 0x8000 ;  /* 0x00008000ffb89424 */ /* 0x000fe200078e00ff */
[----:B------:R-:W-:-:S04]  /*1ad30*/  @!P1 ISETP.GE.AND P2, PT, R84, RZ, PT ;  /* 0x000000ff5400920c */ /* 0x000fc80003f46270 */
[----:B------:R-:W-:Y:S02]  /*1ad40*/  @!P1 SEL R184, R184, 0xffff, !P2 ;  /* 0x0000ffffb8b89807 */ /* 0x000fe40005000000 */
[-C--:B------:R-:W-:Y:S02]  /*1ad50*/  ISETP.GE.AND P2, PT, R37, R128.reuse, PT ;  /* 0x000000802500720c */ /* 0x080fe40003f46270 */
[----:B------:R-:W-:Y:S02]  /*1ad60*/  ISETP.GE.AND P1, PT, R83, R128, PT ;  /* 0x000000805300720c */ /* 0x000fe40003f26270 */
[----:B------:R-:W-:-:S09]  /*1ad70*/  P2R R201, PR, RZ, 0x4 ;  /* 0x00000004ffc97803 */ /* 0x000fd20000000000 */
[----:B------:R-:W-:Y:S01]  /*1ad80*/  @!P2 IMAD.MOV.U32 R175, RZ, RZ, 0x8000 ;  /* 0x00008000ffafa424 */ /* 0x000fe200078e00ff */
[----:B------:R-:W-:Y:S01]  /*1ad90*/  @!P2 ISETP.GE.AND P3, PT, R90, RZ, PT ;  /* 0x000000ff5a00a20c */ /* 0x000fe20003f66270 */
[----:B------:R-:W-:Y:S01]  /*1ada0*/  @!P1 IMAD.MOV.U32 R179, RZ, RZ, 0x8000 ;  /* 0x00008000ffb39424 */ /* 0x000fe200078e00ff */
[----:B------:R-:W-:Y:S02]  /*1adb0*/  @P1 LOP3.LUT R87, R87, 0x80000000, RZ, 0xfc, !PT ;  /* 0x8000000057571812 */ /* 0x000fe400078efcff */
[----:B------:R-:W-:Y:S02]  /*1adc0*/  @!P2 SEL R175, R175, 0xffff, !P3 ;  /* 0x0000ffffafafa807 */ /* 0x000fe40005800000 */
[----:B------:R-:W-:Y:S02]  /*1add0*/  ISETP.GE.AND P3, PT, R38, R128, PT ;  /* 0x000000802600720c */ /* 0x000fe40003f66270 */
[----:B------:R-:W-:Y:S02]  /*1ade0*/  LOP3.LUT P2, RZ, R87, 0x40000000, RZ, 0xc0, !PT ;  /* 0x4000000057ff7812 */ /* 0x000fe4000784c0ff */
[----:B------:R-:W-:-:S09]  /*1adf0*/  P2R R204, PR, RZ, 0x8 ;  /* 0x00000008ffcc7803 */ /* 0x000fd20000000000 */
[----:B------:R-:W-:Y:S01]  /*1ae00*/  @!P3 IMAD.MOV.U32 R188, RZ, RZ, 0x8000 ;  /* 0x00008000ffbcb424 */ /* 0x000fe200078e00ff */
[----:B------:R-:W-:Y:S02]  /*1ae10*/  @!P3 ISETP.GE.AND P4, PT, R131, RZ, PT ;  /* 0x000000ff8300b20c */ /* 0x000fe40003f86270 */
[----:B------:R-:W-:Y:S02]  /*1ae20*/  @!P2 LOP3.LUT R251, R251, R252, RZ, 0x3c, !PT ;  /* 0x000000fcfbfba212 */ /* 0x000fe400078e3cff */
[----:B------:R-:W-:Y:S02]  /*1ae30*/  @!P3 SEL R188, R188, 0xffff, !P4 ;  /* 0x0000ffffbcbcb807 */ /* 0x000fe40006000000 */
[----:B------:R-:W-:Y:S02]  /*1ae40*/  ISETP.GE.AND P4, PT, R12, R128, PT ;  /* 0x000000800c00720c */ /* 0x000fe40003f86270 */
[----:B------:R-:W-:Y:S02]  /*1ae50*/  ISETP.NE.AND P3, PT, R65, 0x7fff, PT ;  /* 0x00007fff4100780c */ /* 0x000fe40003f65270 */
[----:B------:R-:W-:-:S09]  /*1ae60*/  P2R R85, PR, RZ, 0x10 ;  /* 0x00000010ff557803 */ /* 0x000fd20000000000 */
[----:B------:R-:W-:Y:S01]  /*1ae70*/  @!P4 IMAD.MOV.U32 R182, RZ, RZ, 0x8000 ;  /* 0x00008000ffb6c424 */ /* 0x000fe200078e00ff */
[----:B------:R-:W-:-:S04]  /*1ae80*/  @!P4 ISETP.GE.AND P5, PT, R92, RZ, PT ;  /* 0x000000ff5c00c20c */ /* 0x000fc80003fa6270 */
[----:B------:R-:W-:Y:S02]  /*1ae90*/  @!P4 SEL R182, R182, 0xffff, !P5 ;  /* 0x0000ffffb6b6c807 */ /* 0x000fe40006800000 */
[----:B------:R-:W-:Y:S02]  /*1aea0*/  ISETP.GE.AND P5, PT, R39, R128, PT ;  /* 0x000000802700720c */ /* 0x000fe40003fa6270 */
[----:B------:R-:W-:Y:S02]  /*1aeb0*/  LOP3.LUT P4, RZ, R87, 0x200000, RZ, 0xc0, !PT ;  /* 0x0020000057ff7812 */ /* 0x000fe4000788c0ff */
[----:B------:R-:W-:-:S09]  /*1aec0*/  P2R R191, PR, RZ, 0x20 ;  /* 0x00000020ffbf7803 */ /* 0x000fd20000000000 */
[----:B------:R-:W-:Y:S01]  /*1aed0*/  @!P5 IMAD.MOV.U32 R101, RZ, RZ, 0x8000 ;  /* 0x00008000ff65d424 */ /* 0x000fe200078e00ff */
[----:B------:R-:W-:Y:S02]  /*1aee0*/  @!P5 ISETP.GE.AND P6, PT, R65, RZ, PT ;  /* 0x000000ff4100d20c */ /* 0x000fe40003fc6270 */
[----:B------:R-:W-:Y:S02]  /*1aef0*/  SEL R65, R180, 0x8000, P3 ;  /* 0x00008000b4417807 */ /* 0x000fe40001800000 */
[----:B------:R-:W-:Y:S02]  /*1af00*/  @!P5 SEL R101, R101, 0xffff, !P6 ;  /* 0x0000ffff6565d807 */ /* 0x000fe40007000000 */
[----:B------:R-:W-:Y:S02]  /*1af10*/  ISETP.GE.AND P6, PT, R6, R128, PT ;  /* 0x000000800600720c */ /* 0x000fe40003fc6270 */
[----:B------:R-:W-:Y:S02]  /*1af20*/  ISETP.NE.AND P3, PT, R94, 0x7fff, PT ;  /* 0x00007fff5e00780c */ /* 0x000fe40003f65270 */
[----:B------:R-:W-:-:S02]  /*1af30*/  LOP3.LUT P5, RZ, R87, 0x40000, RZ, 0xc0, !PT ;  /* 0x0004000057ff7812 */ /* 0x000fc400078ac0ff */
[----:B------:R-:W-:-:S07]  /*1af40*/  P2R R194, PR, RZ, 0x40 ;  /* 0x00000040ffc27803 */ /* 0x000fce0000000000 */
[----:B------:R-:W-:Y:S01]  /*1af50*/  @!P6 IMAD.MOV.U32 R181, RZ, RZ, 0x8000 ;  /* 0x00008000ffb5e424 */ /* 0x000fe200078e00ff */
[----:B------:R-:W-:Y:S02]  /*1af60*/  @!P6 ISETP.GE.AND P0, PT, R94, RZ, PT ;  /* 0x000000ff5e00e20c */ /* 0x000fe40003f06270 */
[----:B------:R-:W-:Y:S02]  /*1af70*/  SEL R94, R97, 0x8000, P3 ;  /* 0x00008000615e7807 */ /* 0x000fe40001800000 */
[----:B------:R-:W-:Y:S02]  /*1af80*/  @!P6 SEL R181, R181, 0xffff, !P0 ;  /* 0x0000ffffb5b5e807 */ /* 0x000fe40004000000 */
[C---:B------:R-:W-:Y:S02]  /*1af90*/  @!P1 ISETP.GE.AND P0, PT, R66.reuse, RZ, PT ;  /* 0x000000ff4200920c */ /* 0x040fe40003f06270 */
[----:B------:R-:W-:Y:S02]  /*1afa0*/  ISETP.NE.AND P3, PT, R66, 0x7fff, PT ;  /* 0x00007fff4200780c */ /* 0x000fe40003f65270 */
[----:B------:R-:W-:-:S02]  /*1afb0*/  @!P1 SEL R179, R179, 0xffff, !P0 ;  /* 0x0000ffffb3b39807 */ /* 0x000fc40004000000 */
[----:B------:R-:W-:Y:S02]  /*1afc0*/  ISETP.NE.AND P0, PT, R130, 0x7fff, PT ;  /* 0x00007fff8200780c */ /* 0x000fe40003f05270 */
[----:B------:R-:W-:Y:S02]  /*1afd0*/  LOP3.LUT P1, RZ, R87, 0x20000000, RZ, 0xc0, !PT ;  /* 0x2000000057ff7812 */ /* 0x000fe4000782c0ff */
[----:B------:R-:W-:Y:S02]  /*1afe0*/  SEL R130, R252, 0x8000, P0 ;  /* 0x00008000fc827807 */ /* 0x000fe40000000000 */
[----:B------:R-:W-:Y:S02]  /*1aff0*/  ISETP.NE.AND P0, PT, R246, 0x7fff, PT ;  /* 0x00007ffff600780c */ /* 0x000fe40003f05270 */
[----:B------:R-:W-:Y:S02]  /*1b000*/  SHF.R.U32.HI R130, RZ, UR7, R130 ;  /* 0x00000007ff827c19 */ /* 0x000fe40008011682 */
[----:B------:R-:W-:-:S02]  /*1b010*/  SEL R128, R247, 0x8000, P0 ;  /* 0x00008000f7807807 */ /* 0x000fc40000000000 */
[----:B------:R-:W-:Y:S02]  /*1b020*/  ISETP.NE.AND P0, PT, R129, 0x7fff, PT ;  /* 0x00007fff8100780c */ /* 0x000fe40003f05270 */
[----:B------:R-:W-:Y:S02]  /*1b030*/  LOP3.LUT R130, R130, UR4, RZ, 0xc0, !PT ;  /* 0x0000000482827c12 */ /* 0x000fe4000f8ec0ff */
[----:B------:R-:W-:Y:S02]  /*1b040*/  SEL R129, R249, 0x8000, P0 ;  /* 0x00008000f9817807 */ /* 0x000fe40000000000 */
[----:B------:R-:W-:Y:S01]  /*1b050*/  ISETP.NE.AND P0, PT, R229, 0x7fff, PT ;  /* 0x00007fffe500780c */ /* 0x000fe20003f05270 */
[----:B------:R-:W-:Y:S01]  /*1b060*/  IMAD.SHL.U32 R130, R130, 0x4, RZ ;  /* 0x0000000482827824 */ /* 0x000fe200078e00ff */
[----:B------:R-:W-:Y:S02]  /*1b070*/  SHF.R.U32.HI R128, RZ, UR7, R128 ;  /* 0x00000007ff807c19 */ /* 0x000fe40008011680 */
[----:B------:R-:W-:-:S02]  /*1b080*/  SEL R246, R122, 0x8000, P0 ;  /* 0x000080007af67807 */ /* 0x000fc40000000000 */
[----:B------:R-:W-:Y:S02]  /*1b090*/  ISETP.NE.AND P0, PT, R123, 0x7fff, PT ;  /* 0x00007fff7b00780c */ /* 0x000fe40003f05270 */
[----:B------:R-:W-:Y:S02]  /*1b0a0*/  LOP3.LUT R128, R128, UR4, RZ, 0xc0, !PT ;  /* 0x0000000480807c12 */ /* 0x000fe4000f8ec0ff */
        /* <DEDUP_REMOVED lines=14> */
[----:B------:R-:W-:Y:S01]  /*1b190*/  ISETP.NE.AND P0, PT, R119, 0x7fff, PT ;  /* 0x00007fff7700780c */ /* 0x000fe20003f05270 */
[----:B------:R-:W-:Y:S01]  /*1b1a0*/  IMAD.SHL.U32 R123, R123, 0x4, RZ ;  /* 0x000000047b7b7824 */ /* 0x000fe200078e00ff */
[----:B------:R-:W-:Y:S02]  /*1b1b0*/  @!P1 LOP3.LUT R247, R250, R247, RZ, 0x3c, !PT ;  /* 0x000000f7faf79212 */ /* 0x000fe400078e3cff */
[----:B------:R-:W-:-:S02]  /*1b1c0*/  SEL R119, R237, 0x8000, P0 ;  /* 0x00008000ed777807 */ /* 0x000fc40000000000 */
[----:B------:R-:W-:Y:S02]  /*1b1d0*/  ISETP.NE.AND P0, PT, R208, 0x7fff, PT ;  /* 0x00007fffd000780c */ /* 0x000fe40003f05270 */
[----:B------:R-:W-:Y:S02]  /*1b1e0*/  LOP3.LUT R246, R246, 0x3fffc, RZ, 0xc0, !PT ;  /* 0x0003fffcf6f67812 */ /* 0x000fe400078ec0ff */
[----:B------:R-:W-:Y:S02]  /*1b1f0*/  SEL R238, R235, 0x8000, P0 ;  /* 0x00008000ebee7807 */ /* 0x000fe40000000000 */
[----:B------:R-:W-:Y:S02]  /*1b200*/  ISETP.NE.AND P0, PT, R117, 0x7fff, PT ;  /* 0x00007fff7500780c */ /* 0x000fe40003f05270 */
[----:B------:R-:W-:Y:S02]  /*1b210*/  SEL R66, R99, 0x8000, P3 ;  /* 0x0000800063427807 */ /* 0x000fe40001800000 */
[----:B------:R-:W-:-:S02]  /*1b220*/  SEL R117, R228, 0x8000, P0 ;  /* 0x00008000e4757807 */ /* 0x000fc40000000000 */
[----:B------:R-:W-:Y:S02]  /*1b230*/  ISETP.NE.AND P0, PT, R118, 0x7fff, PT ;  /* 0x00007fff7600780c */ /* 0x000fe40003f05270 */
[----:B------:R-:W-:Y:S02]  /*1b240*/  LOP3.LUT P3, RZ, R87, 0x8000000, RZ, 0xc0, !PT ;  /* 0x0800000057ff7812 */ /* 0x000fe4000786c0ff */
[----:B------:R-:W-:Y:S02]  /*1b250*/  SEL R118, R234, 0x8000, P0 ;  /* 0x00008000ea767807 */ /* 0x000fe40000000000 */
[----:B------:R-:W-:Y:S02]  /*1b260*/  ISETP.NE.AND P0, PT, R115, 0x7fff, PT ;  /* 0x00007fff7300780c */ /* 0x000fe40003f05270 */
[----:B------:R-:W-:Y:S02]  /*1b270*/  SHF.R.U32.HI R121, RZ, UR7, R121 ;  /* 0x00000007ff797c19 */ /* 0x000fe40008011679 */
[----:B------:R-:W-:-:S02]  /*1b280*/  SEL R115, R231, 0x8000, P0 ;  /* 0x00008000e7737807 */ /* 0x000fc40000000000 */
[----:B------:R-:W-:Y:S02]  /*1b290*/  ISETP.NE.AND P0, PT, R114, 0x7fff, PT ;  /* 0x00007fff7200780c */ /* 0x000fe40003f05270 */
[----:B------:R-:W-:Y:S02]  /*1b2a0*/  SHF.R.U32.HI R120, RZ, UR7, R120 ;  /* 0x00000007ff787c19 */ /* 0x000fe40008011678 */
[----:B------:R-:W-:Y:S02]  /*1b2b0*/  SEL R114, R176, 0x8000, P0 ;  /* 0x00008000b0727807 */ /* 0x000fe40000000000 */
[----:B------:R-:W-:Y:S02]  /*1b2c0*/  ISETP.NE.AND P0, PT, R113, 0x7fff, PT ;  /* 0x00007fff7100780c */ /* 0x000fe40003f05270 */
[----:B------:R-:W-:Y:S02]  /*1b2d0*/  LOP3.LUT R121, R121, UR4, RZ, 0xc0, !PT ;  /* 0x0000000479797c12 */ /* 0x000fe4000f8ec0ff */
        /* <DEDUP_REMOVED lines=24> */
[----:B------:R-:W-:Y:S02]  /*1b460*/  LOP3.LUT P6, RZ, R87, 0x400000, RZ, 0xc0, !PT ;  /* 0x0040000057ff7812 */ /* 0x000fe400078cc0ff */
[----:B------:R-:W-:-:S02]  /*1b470*/  SEL R216, R213, 0x8000, P0 ;  /* 0x00008000d5d87807 */ /* 0x000fc40000000000 */
[----:B------:R-:W-:Y:S02]  /*1b480*/  ISETP.NE.AND P0, PT, R105, 0x7fff, PT ;  /* 0x00007fff6900780c */ /* 0x000fe40003f05270 */
[----:B------:R-:W-:Y:S02]  /*1b490*/  LOP3.LUT R117, R117, 0x3fffc, RZ, 0xc0, !PT ;  /* 0x0003fffc75757812 */ /* 0x000fe400078ec0ff */
        /* <DEDUP_REMOVED lines=10> */
[----:B------:R-:W-:Y:S01]  /*1b540*/  ISETP.NE.AND P0, PT, R178, 0x7fff, PT ;  /* 0x00007fffb200780c */ /* 0x000fe20003f05270 */
[----:B------:R-:W-:Y:S01]  /*1b550*/  IMAD.SHL.U32 R118, R118, 0x4, RZ ;  /* 0x0000000476767824 */ /* 0x000fe200078e00ff */
[----:B------:R-:W-:Y:S02]  /*1b560*/  LOP3.LUT R114, R114, UR4, RZ, 0xc0, !PT ;  /* 0x0000000472727c12 */ /* 0x000fe4000f8ec0ff */
[----:B------:R-:W-:Y:S02]  /*1b570*/  SEL R192, R67, 0x8000, P0 ;  /* 0x0000800043c07807 */ /* 0x000fe40000000000 */
[----:B------:R-:W-:Y:S01]  /*1b580*/  ISETP.NE.AND P0, PT, R88, 0x7fff, PT ;  /* 0x00007fff5800780c */ /* 0x000fe20003f05270 */
[----:B------:R-:W-:Y:S01]  /*1b590*/  IMAD.SHL.U32 R114, R114, 0x4, RZ ;  /* 0x0000000472727824 */ /* 0x000fe200078e00ff */
[----:B------:R-:W-:Y:S02]  /*1b5a0*/  LOP3.LUT R118, R118, 0x3fffc, RZ, 0xc0, !PT ;  /* 0x0003fffc76767812 */ /* 0x000fe400078ec0ff */
[----:B------:R-:W-:-:S02]  /*1b5b0*/  SEL R88, R193, 0x8000, P0 ;  /* 0x00008000c1587807 */ /* 0x000fc40000000000 */
[----:B------:R-:W-:Y:S02]  /*1b5c0*/  ISETP.NE.AND P0, PT, R86, 0x7fff, PT ;  /* 0x00007fff5600780c */ /* 0x000fe40003f05270 */
[----:B------:R-:W-:Y:S02]  /*1b5d0*/  LOP3.LUT R114, R114, 0x3fffc, RZ, 0xc0, !PT ;  /* 0x0003fffc72727812 */ /* 0x000fe400078ec0ff */
[----:B------:R-:W-:Y:S02]  /*1b5e0*/  SEL R86, R186, 0x8000, P0 ;  /* 0x00008000ba567807 */ /* 0x000fe40000000000 */
[----:B------:R-:W-:Y:S02]  /*1b5f0*/  ISETP.NE.AND P0, PT, R132, 0x7fff, PT ;  /* 0x00007fff8400780c */ /* 0x000fe40003f05270 */
[----:B------:R-:W-:Y:S02]  /*1b600*/  LOP3.LUT R132, R130, 0x3fffc, RZ, 0xc0, !PT ;  /* 0x0003fffc82847812 */ /* 0x000fe400078ec0ff */
[----:B------:R-:W-:-:S02]  /*1b610*/  SEL R178, R190, 0x8000, P0 ;  /* 0x00008000beb27807 */ /* 0x000fc40000000000 */
[----:B------:R-:W-:Y:S02]  /*1b620*/  ISETP.NE.AND P0, PT, R84, 0x7fff, PT ;  /* 0x00007fff5400780c */ /* 0x000fe40003f05270 */
[----:B------:R-:W0:Y:S01]  /*1b630*/  LDS R132, [R132+UR5+0x3a80] ;  /* 0x003a800584847984 */ /* 0x000e220008000800 */
[----:B------:R-:W-:Y:S02]  /*1b640*/  SHF.R.U32.HI R130, RZ, UR7, R129 ;  /* 0x00000007ff827c19 */ /* 0x000fe40008011681 */
[----:B------:R-:W-:Y:S02]  /*1b650*/  SEL R84, R93, 0x8000, P0 ;  /* 0x000080005d547807 */ /* 0x000fe40000000000 */
[----:B------:R-:W-:Y:S02]  /*1b660*/  ISETP.NE.AND P0, PT, R90, 0x7fff, PT ;  /* 0x00007fff5a00780c */ /* 0x000fe40003f05270 */
[----:B------:R-:W-:Y:S02]  /*1b670*/  LOP3.LUT R130, R130, UR4, RZ, 0xc0, !PT ;  /* 0x0000000482827c12 */ /* 0x000fe4000f8ec0ff */
[----:B------:R-:W-:-:S02]  /*1b680*/  SEL R90, R185, 0x8000, P0 ;  /* 0x00008000b95a7807 */ /* 0x000fc40000000000 */
[----:B------:R-:W-:Y:S01]  /*1b690*/  ISETP.NE.AND P0, PT, R131, 0x7fff, PT ;  /* 0x00007fff8300780c */ /* 0x000fe20003f05270 */
[----:B------:R-:W-:Y:S01]  /*1b6a0*/  IMAD.SHL.U32 R131, R128, 0x4, RZ ;  /* 0x0000000480837824 */ /* 0x000fe200078e00ff */
[----:B------:R-:W-:Y:S01]  /*1b6b0*/  SHF.R.U32.HI R108, RZ, UR7, R108 ;  /* 0x00000007ff6c7c19 */ /* 0x000fe2000801166c */
[----:B------:R-:W1:Y:S01]  /*1b6c0*/  @!P2 LDC.64 R128, c[0x0][0x218] ;  /* 0x00008600ff80ab82 */ /* 0x000e620000000a00 */
[----:B------:R-:W-:Y:S01]  /*1b6d0*/  IMAD.SHL.U32 R130, R130, 0x4, RZ ;  /* 0x0000000482827824 */ /* 0x000fe200078e00ff */
[----:B------:R-:W-:Y:S02]  /*1b6e0*/  SEL R187, R177, 0x8000, P0 ;  /* 0x00008000b1bb7807 */ /* 0x000fe40000000000 */
[----:B------:R-:W-:Y:S02]  /*1b6f0*/  LOP3.LUT R131, R131, 0x3fffc, RZ, 0xc0, !PT ;  /* 0x0003fffc83837812 */ /* 0x000fe400078ec0ff */
[----:B------:R-:W-:Y:S02]  /*1b700*/  LOP3.LUT R130, R130, 0x3fffc, RZ, 0xc0, !PT ;  /* 0x0003fffc82827812 */ /* 0x000fe400078ec0ff */
[----:B------:R-:W-:-:S02]  /*1b710*/  ISETP.NE.AND P0, PT, R92, 0x7fff, PT ;  /* 0x00007fff5c00780c */ /* 0x000fc40003f05270 */
[----:B------:R-:W2:Y:S01]  /*1b720*/  LDS R131, [R131+UR5+0x3a80] ;  /* 0x003a800583837984 */ /* 0x000ea20008000800 */
[----:B------:R-:W-:Y:S02]  /*1b730*/  SHF.R.U32.HI R208, RZ, UR7, R208 ;  /* 0x00000007ffd07c19 */ /* 0x000fe400080116d0 */
[----:B------:R-:W-:Y:S01]  /*1b740*/  SEL R92, R95, 0x8000, P0 ;  /* 0x000080005f5c7807 */ /* 0x000fe20000000000 */
[----:B------:R-:W3:Y:S01]  /*1b750*/  LDS R130, [R130+UR5+0x3a80] ;  /* 0x003a800582827984 */ /* 0x000ee20008000800 */
[----:B------:R-:W-:Y:S02]  /*1b760*/  LOP3.LUT P0, RZ, R87, 0x10000000, RZ, 0xc0, !PT ;  /* 0x1000000057ff7812 */ /* 0x000fe4000780c0ff */
[----:B------:R-:W-:Y:S02]  /*1b770*/  LOP3.LUT R108, R108, UR4, RZ, 0xc0, !PT ;  /* 0x000000046c6c7c12 */ /* 0x000fe4000f8ec0ff */
[----:B------:R-:W-:Y:S02]  /*1b780*/  LOP3.LUT R208, R208, UR4, RZ, 0xc0, !PT ;  /* 0x00000004d0d07c12 */ /* 0x000fe4000f8ec0ff */
[----:B------:R-:W-:Y:S01]  /*1b790*/  SHF.R.U32.HI R106, RZ, UR7, R106 ;  /* 0x00000007ff6a7c19 */ /* 0x000fe2000801166a */
[----:B------:R-:W-:Y:S01]  /*1b7a0*/  IMAD.SHL.U32 R108, R108, 0x4, RZ ;  /* 0x000000046c6c7824 */ /* 0x000fe200078e00ff */
[----:B------:R-:W-:Y:S01]  /*1b7b0*/  SHF.R.U32.HI R216, RZ, UR7, R216 ;  /* 0x00000007ffd87c19 */ /* 0x000fe200080116d8 */
[----:B------:R-:W-:Y:S01]  /*1b7c0*/  IMAD.SHL.U32 R208, R208, 0x4, RZ ;  /* 0x00000004d0d07824 */ /* 0x000fe200078e00ff */
[----:B------:R-:W-:Y:S01]  /*1b7d0*/  LOP3.LUT R106, R106, UR4, RZ, 0xc0, !PT ;  /* 0x000000046a6a7c12 */ /* 0x000fe2000f8ec0ff */
[----:B0-----:R-:W-:Y:S01]  /*1b7e0*/  @!P2 IMAD.IADD R252, R132, 0x1, R2 ;  /* 0x0000000184fca824 */ /* 0x001fe200078e0202 */
[----:B------:R-:W-:-:S02]  /*1b7f0*/  LOP3.LUT R108, R108, 0x3fffc, RZ, 0xc0, !PT ;  /* 0x0003fffc6c6c7812 */ /* 0x000fc400078ec0ff */
[----:B------:R-:W-:Y:S01]  /*1b800*/  @!P0 LOP3.LUT R249, R248, R249, RZ, 0x3c, !PT ;  /* 0x000000f9f8f98212 */ /* 0x000fe200078e3cff */
[----:B-1----:R-:W-:Y:S01]  /*1b810*/  @!P2 IMAD.WIDE.U32 R128, R252, 0x2, R128 ;  /* 0x00000002fc80a825 */ /* 0x002fe200078e0080 */
[----:B------:R-:W-:Y:S02]  /*1b820*/  SHF.R.U32.HI R104, RZ, UR7, R104 ;  /* 0x00000007ff687c19 */ /* 0x000fe40008011668 */
[----:B------:R-:W-:Y:S01]  /*1b830*/  SHF.R.U32.HI R105, RZ, UR7, R105 ;  /* 0x00000007ff697c19 */ /* 0x000fe20008011669 */
[----:B------:R-:W-:Y:S01]  /*1b840*/  IMAD.SHL.U32 R106, R106, 0x4, RZ ;  /* 0x000000046a6a7824 */ /* 0x000fe200078e00ff */
[----:B------:R0:W-:Y:S01]  /*1b850*/  @!P2 STG.E.U16 desc[UR8][R128.64], R251 ;  /* 0x000000fb8000a986 */ /* 0x0001e2000c101508 */
[----:B------:R-:W-:Y:S02]  /*1b860*/  LOP3.LUT P2, RZ, R87, 0x4000000, RZ, 0xc0, !PT ;  /* 0x0400000057ff7812 */ /* 0x000fe4000784c0ff */
[----:B------:R-:W-:Y:S02]  /*1b870*/  LOP3.LUT R216, R216, UR4, RZ, 0xc0, !PT ;  /* 0x00000004d8d87c12 */ /* 0x000fe4000f8ec0ff */
[----:B------:R-:W-:-:S02]  /*1b880*/  LOP3.LUT R106, R106, 0x3fffc, RZ, 0xc0, !PT ;  /* 0x0003fffc6a6a7812 */ /* 0x000fc400078ec0ff */
[----:B------:R-:W-:Y:S01]  /*1b890*/  LOP3.LUT R104, R104, UR4, RZ, 0xc0, !PT ;  /* 0x0000000468687c12 */ /* 0x000fe2000f8ec0ff */
[----:B------:R-:W-:Y:S01]  /*1b8a0*/  IMAD.SHL.U32 R216, R216, 0x4, RZ ;  /* 0x00000004d8d87824 */ /* 0x000fe200078e00ff */
[----:B------:R-:W-:Y:S02]  /*1b8b0*/  LOP3.LUT R105, R105, UR4, RZ, 0xc0, !PT ;  /* 0x0000000469697c12 */ /* 0x000fe4000f8ec0ff */
[----:B------:R-:W-:Y:S01]  /*1b8c0*/  SHF.R.U32.HI R103, RZ, UR7, R103 ;  /* 0x00000007ff677c19 */ /* 0x000fe20008011667 */
[----:B0-----:R-:W0:Y:S01]  /*1b8d0*/  @!P1 LDC.64 R128, c[0x0][0x218] ;  /* 0x00008600ff809b82 */ /* 0x001e220000000a00 */
[----:B------:R-:W-:Y:S01]  /*1b8e0*/  IMAD.SHL.U32 R104, R104, 0x4, RZ ;  /* 0x0000000468687824 */ /* 0x000fe200078e00ff */
[----:B------:R-:W-:Y:S01]  /*1b8f0*/  SHF.R.U32.HI R109, RZ, UR7, R109 ;  /* 0x00000007ff6d7c19 */ /* 0x000fe2000801166d */
[----:B------:R-:W-:Y:S01]  /*1b900*/  IMAD.SHL.U32 R105, R105, 0x4, RZ ;  /* 0x0000000469697824 */ /* 0x000fe200078e00ff */
[----:B--2---:R-:W-:Y:S02]  /*1b910*/  @!P1 IADD3 R252, R2, 0xc0, R131 ;  /* 0x000000c002fc9810 */ /* 0x004fe40007ffe083 */
[----:B------:R-:W-:-:S02]  /*1b920*/  LOP3.LUT R103, R103, UR4, RZ, 0xc0, !PT ;  /* 0x0000000467677c12 */ /* 0x000fc4000f8ec0ff */
[----:B------:R-:W1:Y:S01]  /*1b930*/  @!P0 LDC.64 R250, c[0x0][0x218] ;  /* 0x00008600fffa8b82 */ /* 0x000e620000000a00 */
[----:B---3--:R-:W-:Y:S02]  /*1b940*/  @!P0 IADD3 R248, R2, 0x180, R130 ;  /* 0x0000018002f88810 */ /* 0x008fe40007ffe082 */
[----:B------:R-:W-:Y:S01]  /*1b950*/  LOP3.LUT R109, R109, UR4, RZ, 0xc0, !PT ;  /* 0x000000046d6d7c12 */ /* 0x000fe2000f8ec0ff */
[----:B------:R-:W-:Y:S01]  /*1b960*/  IMAD.SHL.U32 R103, R103, 0x4, RZ ;  /* 0x0000000467677824 */ /* 0x000fe200078e00ff */
[----:B------:R-:W-:Y:S02]  /*1b970*/  SHF.R.U32.HI R102, RZ, UR7, R102 ;  /* 0x00000007ff667c19 */ /* 0x000fe40008011666 */
[----:B------:R-:W-:Y:S01]  /*1b980*/  SHF.R.U32.HI R107, RZ, UR7, R107 ;  /* 0x00000007ff6b7c19 */ /* 0x000fe2000801166b */
[----:B------:R-:W-:Y:S01]  /*1b990*/  IMAD.SHL.U32 R109, R109, 0x4, RZ ;  /* 0x000000046d6d7824 */ /* 0x000fe200078e00ff */
[----:B------:R-:W-:Y:S02]  /*1b9a0*/  LOP3.LUT R103, R103, 0x3fffc, RZ, 0xc0, !PT ;  /* 0x0003fffc67677812 */ /* 0x000fe400078ec0ff */
[----:B------:R-:W-:-:S02]  /*1b9b0*/  LOP3.LUT R107, R107, UR4, RZ, 0xc0, !PT ;  /* 0x000000046b6b7c12 */ /* 0x000fc4000f8ec0ff */
[----:B------:R-:W-:Y:S02]  /*1b9c0*/  LOP3.LUT R109, R109, 0x3fffc, RZ, 0xc0, !PT ;  /* 0x0003fffc6d6d7812 */ /* 0x000fe400078ec0ff */
[----:B------:R-:W-:Y:S01]  /*1b9d0*/  SHF.R.U32.HI R192, RZ, UR7, R192 ;  /* 0x00000007ffc07c19 */ /* 0x000fe200080116c0 */
[----:B0-----:R-:W-:Y:S01]  /*1b9e0*/  @!P1 IMAD.WIDE.U32 R128, R252, 0x2, R128 ;  /* 0x00000002fc809825 */ /* 0x001fe200078e0080 */
[----:B------:R-:W-:Y:S02]  /*1b9f0*/  SHF.R.U32.HI R88, RZ, UR7, R88 ;  /* 0x00000007ff587c19 */ /* 0x000fe40008011658 */
[----:B------:R-:W-:Y:S01]  /*1ba00*/  LOP3.LUT R192, R192, UR4, RZ, 0xc0, !PT ;  /* 0x00000004c0c07c12 */ /* 0x000fe2000f8ec0ff */
[----:B------:R-:W-:Y:S01]  /*1ba10*/  IMAD.SHL.U32 R107, R107, 0x4, RZ ;  /* 0x000000046b6b7824 */ /* 0x000fe200078e00ff */
[----:B------:R0:W-:Y:S01]  /*1ba20*/  @!P1 STG.E.U16 desc[UR8][R128.64], R247 ;  /* 0x000000f780009986 */ /* 0x0001e2000c101508 */
[----:B------:R-:W-:Y:S01]  /*1ba30*/  LOP3.LUT P1, RZ, R87, 0x2000000, RZ, 0xc0, !PT ;  /* 0x0200000057ff7812 */ /* 0x000fe2000782c0ff */
[----:B-1----:R-:W-:-:S02]  /*1ba40*/  @!P0 IMAD.WIDE.U32 R250, R248, 0x2, R250 ;  /* 0x00000002f8fa8825 */ /* 0x002fc400078e00fa */
[----:B------:R-:W1:Y:S01]  /*1ba50*/  LDS R129, [R246+UR5+0x3a80] ;  /* 0x003a8005f6817984 */ /* 0x000e620008000800 */
[----:B------:R-:W-:Y:S01]  /*1ba60*/  SHF.R.U32.HI R86, RZ, UR7, R86 ;  /* 0x00000007ff567c19 */ /* 0x000fe20008011656 */
[----:B------:R-:W-:Y:S02]  /*1ba70*/  IMAD.SHL.U32 R248, R120, 0x4, RZ ;  /* 0x0000000478f87824 */ /* 0x000fe400078e00ff */
[----:B------:R2:W-:Y:S01]  /*1ba80*/  @!P0 STG.E.U16 desc[UR8][R250.64], R249 ;  /* 0x000000f9fa008986 */ /* 0x0005e2000c101508 */
[----:B------:R-:W-:Y:S01]  /*1ba90*/  LOP3.LUT P0, RZ, R87, 0x1000000, RZ, 0xc0, !PT ;  /* 0x0100000057ff7812 */ /* 0x000fe2000780c0ff */
[----:B------:R-:W-:Y:S01]  /*1baa0*/  IMAD.SHL.U32 R192, R192, 0x4, RZ ;  /* 0x00000004c0c07824 */ /* 0x000fe200078e00ff */
[----:B------:R-:W-:Y:S02]  /*1bab0*/  LOP3.LUT R88, R88, UR4, RZ, 0xc0, !PT ;  /* 0x0000000458587c12 */ /* 0x000fe4000f8ec0ff */
[----:B0-----:R-:W-:Y:S02]  /*1bac0*/  LOP3.LUT R128, R123, 0x3fffc, RZ, 0xc0, !PT ;  /* 0x0003fffc7b807812 */ /* 0x001fe400078ec0ff */
[----:B------:R-:W-:Y:S01]  /*1bad0*/  @!P3 LOP3.LUT R247, R245, R122, RZ, 0x3c, !PT ;  /* 0x0000007af5f7b212 */ /* 0x000fe200078e3cff */
[----:B------:R-:W-:Y:S01]  /*1bae0*/  IMAD.SHL.U32 R245, R121, 0x4, RZ ;  /* 0x0000000479f57824 */ /* 0x000fe200078e00ff */
[----:B------:R-:W0:Y:S01]  /*1baf0*/  @!P3 LDC.64 R122, c[0x0][0x218] ;  /* 0x00008600ff7abb82 */ /* 0x000e220000000a00 */
[----:B------:R-:W-:Y:S01]  /*1bb00*/  LOP3.LUT R86, R86, UR4, RZ, 0xc0, !PT ;  /* 0x0000000456567c12 */ /* 0x000fe2000f8ec0ff */
[----:B------:R-:W3:Y:S01]  /*1bb10*/  LDS R128, [R128+UR5+0x3a80] ;  /* 0x003a800580807984 */ /* 0x000ee20008000800 */
[----:B--2---:R-:W-:Y:S01]  /*1bb20*/  @!P6 LOP3.LUT R251, R205, R110, RZ, 0x3c, !PT ;  /* 0x0000006ecdfbe212 */ /* 0x004fe200078e3cff */
[----:B------:R-:W-:Y:S01]  /*1bb30*/  IMAD.SHL.U32 R88, R88, 0x4, RZ ;  /* 0x0000000458587824 */ /* 0x000fe200078e00ff */
[----:B------:R-:W-:Y:S01]  /*1bb40*/  LOP3.LUT R246, R245, 0x3fffc, RZ, 0xc0, !PT ;  /* 0x0003fffcf5f67812 */ /* 0x000fe200078ec0ff */
[----:B------:R-:W-:Y:S01]  /*1bb50*/  IMAD.SHL.U32 R86, R86, 0x4, RZ ;  /* 0x0000000456567824 */ /* 0x000fe200078e00ff */
[----:B------:R-:W-:Y:S01]  /*1bb60*/  LOP3.LUT R245, R248, 0x3fffc, RZ, 0xc0, !PT ;  /* 0x0003fffcf8f57812 */ /* 0x000fe200078ec0ff */
[----:B------:R-:W2:Y:S01]  /*1bb70*/  @!P2 LDC.64 R120, c[0x0][0x218] ;  /* 0x00008600ff78ab82 */ /* 0x000ea20000000a00 */
[----:B------:R-:W-:-:S02]  /*1bb80*/  @!P0 LOP3.LUT R239, R242, R239, RZ, 0x3c, !PT ;  /* 0x000000eff2ef8212 */ /* 0x000fc400078e3cff */
[----:B------:R-:W4:Y:S01]  /*1bb90*/  LDS R246, [R246+UR5+0x3a80] ;  /* 0x003a8005f6f67984 */ /* 0x000f220008000800 */
[----:B------:R-:W-:Y:S02]  /*1bba0*/  LOP3.LUT R88, R88, 0x3fffc, RZ, 0xc0, !PT ;  /* 0x0003fffc58587812 */ /* 0x000fe400078ec0ff */
[----:B------:R-:W-:Y:S01]  /*1bbb0*/  LOP3.LUT R86, R86, 0x3fffc, RZ, 0xc0, !PT ;  /* 0x0003fffc56567812 */ /* 0x000fe200078ec0ff */
[----:B------:R-:W5:Y:S01]  /*1bbc0*/  LDS R245, [R245+UR5+0x3a80] ;  /* 0x003a8005f5f57984 */ /* 0x000f620008000800 */
[----:B------:R-:W-:Y:S02]  /*1bbd0*/  SHF.R.U32.HI R178, RZ, UR7, R178 ;  /* 0x00000007ffb27c19 */ /* 0x000fe400080116b2 */
[----:B------:R-:W-:Y:S02]  /*1bbe0*/  SHF.R.U32.HI R84, RZ, UR7, R84 ;  /* 0x00000007ff547c19 */ /* 0x000fe40008011654 */
[----:B------:R-:W-:Y:S02]  /*1bbf0*/  LOP3.LUT R178, R178, UR4, RZ, 0xc0, !PT ;  /* 0x00000004b2b27c12 */ /* 0x000fe4000f8ec0ff */
[----:B------:R-:W-:-:S02]  /*1bc00*/  LOP3.LUT R84, R84, UR4, RZ, 0xc0, !PT ;  /* 0x0000000454547c12 */ /* 0x000fc4000f8ec0ff */
[----:B------:R-:W-:Y:S01]  /*1bc10*/  SHF.R.U32.HI R187, RZ, UR7, R187 ;  /* 0x00000007ffbb7c19 */ /* 0x000fe200080116bb */
[----:B------:R-:W-:Y:S01]  /*1bc20*/  IMAD.SHL.U32 R178, R178, 0x4, RZ ;  /* 0x00000004b2b27824 */ /* 0x000fe200078e00ff */
[----:B------:R-:W-:Y:S01]  /*1bc30*/  SHF.R.U32.HI R90, RZ, UR7, R90 ;  /* 0x00000007ff5a7c19 */ /* 0x000fe2000801165a */
[----:B------:R-:W-:Y:S01]  /*1bc40*/  IMAD.SHL.U32 R84, R84, 0x4, RZ ;  /* 0x0000000454547824 */ /* 0x000fe200078e00ff */
[----:B-1----:R-:W-:Y:S02]  /*1bc50*/  @!P3 IADD3 R249, R2, 0x240, R129 ;  /* 0x0000024002f9b810 */ /* 0x002fe40007ffe081 */
[----:B------:R-:W-:Y:S02]  /*1bc60*/  LOP3.LUT R178, R178, 0x3fffc, RZ, 0xc0, !PT ;  /* 0x0003fffcb2b27812 */ /* 0x000fe400078ec0ff */
[----:B------:R-:W-:Y:S01]  /*1bc70*/  LOP3.LUT R84, R84, 0x3fffc, RZ, 0xc0, !PT ;  /* 0x0003fffc54547812 */ /* 0x000fe200078ec0ff */
[----:B0-----:R-:W-:Y:S01]  /*1bc80*/  @!P3 IMAD.WIDE.U32 R122, R249, 0x2, R122 ;  /* 0x00000002f97ab825 */ /* 0x001fe200078e007a */
[----:B------:R-:W-:-:S02]  /*1bc90*/  @!P2 LOP3.LUT R249, R244, R243, RZ, 0x3c, !PT ;  /* 0x000000f3f4f9a212 */ /* 0x000fc400078e3cff */
[----:B------:R-:W-:Y:S02]  /*1bca0*/  SHF.R.U32.HI R92, RZ, UR7, R92 ;  /* 0x00000007ff5c7c19 */ /* 0x000fe4000801165c */
[----:B------:R0:W-:Y:S01]  /*1bcb0*/  @!P3 STG.E.U16 desc[UR8][R122.64], R247 ;  /* 0x000000f77a00b986 */ /* 0x0001e2000c101508 */
[----:B------:R-:W-:Y:S02]  /*1bcc0*/  LOP3.LUT P3, RZ, R87, 0x4000, RZ, 0xc0, !PT ;  /* 0x0000400057ff7812 */ /* 0x000fe4000786c0ff */
[----:B------:R-:W-:Y:S02]  /*1bcd0*/  LOP3.LUT R90, R90, UR4, RZ, 0xc0, !PT ;  /* 0x000000045a5a7c12 */ /* 0x000fe4000f8ec0ff */
[----:B---3--:R-:W-:Y:S02]  /*1bce0*/  @!P2 IADD3 R243, R2, 0x300, R128 ;  /* 0x0000030002f3a810 */ /* 0x008fe40007ffe080 */
[----:B------:R-:W-:Y:S01]  /*1bcf0*/  LOP3.LUT R92, R92, UR4, RZ, 0xc0, !PT ;  /* 0x000000045c5c7c12 */ /* 0x000fe2000f8ec0ff */
[----:B------:R-:W-:Y:S01]  /*1bd00*/  IMAD.SHL.U32 R90, R90, 0x4, RZ ;  /* 0x000000045a5a7824 */ /* 0x000fe200078e00ff */
[----:B------:R-:W-:Y:S01]  /*1bd10*/  SHF.R.U32.HI R94, RZ, UR7, R94 ;  /* 0x00000007ff5e7c19 */ /* 0x000fe2000801165e */
[----:B--2---:R-:W-:Y:S01]  /*1bd20*/  @!P2 IMAD.WIDE.U32 R120, R243, 0x2, R120 ;  /* 0x00000002f378a825 */ /* 0x004fe200078e0078 */
[----:B------:R-:W-:Y:S01]  /*1bd30*/  @!P1 LOP3.LUT R243, R240, R241, RZ, 0x3c, !PT ;  /* 0x000000f1f0f39212 */ /* 0x000fe200078e3cff */
[----:B0-----:R-:W0:Y:S01]  /*1bd40*/  @!P1 LDC.64 R122, c[0x0][0x218] ;  /* 0x00008600ff7a9b82 */ /* 0x001e220000000a00 */
[----:B------:R-:W-:Y:S01]  /*1bd50*/  SHF.R.U32.HI R66, RZ, UR7, R66 ;  /* 0x00000007ff427c19 */ /* 0x000fe20008011642 */
[----:B------:R-:W-:Y:S01]  /*1bd60*/  IMAD.SHL.U32 R240, R229, 0x4, RZ ;  /* 0x00000004e5f07824 */ /* 0x000fe200078e00ff */
[----:B------:R1:W-:Y:S01]  /*1bd70*/  @!P2 STG.E.U16 desc[UR8][R120.64], R249 ;  /* 0x000000f97800a986 */ /* 0x0003e2000c101508 */
[----:B----4-:R-:W-:Y:S01]  /*1bd80*/  @!P1 IADD3 R229, R2, 0x3c0, R246 ;  /* 0x000003c002e59810 */ /* 0x010fe20007ffe0f6 */
[----:B------:R-:W-:Y:S01]  /*1bd90*/  IMAD.SHL.U32 R92, R92, 0x4, RZ ;  /* 0x000000045c5c7824 */ /* 0x000fe200078e00ff */
[----:B-----5:R-:W-:-:S02]  /*1bda0*/  @!P0 IADD3 R241, R2, 0x480, R245 ;  /* 0x0000048002f18810 */ /* 0x020fc40007ffe0f5 */
[----:B------:R-:W-:Y:S02]  /*1bdb0*/  LOP3.LUT R242, R240, 0x3fffc, RZ, 0xc0, !PT ;  /* 0x0003fffcf0f27812 */ /* 0x000fe400078ec0ff */
[----:B------:R-:W-:Y:S02]  /*1bdc0*/  LOP3.LUT R240, R112, UR4, RZ, 0xc0, !PT ;  /* 0x0000000470f07c12 */ /* 0x000fe4000f8ec0ff */
[----:B------:R-:W-:Y:S02]  /*1bdd0*/  LOP3.LUT P2, RZ, R87, 0x20000, RZ, 0xc0, !PT ;  /* 0x0002000057ff7812 */ /* 0x000fe4000784c0ff */
[----:B------:R-:W-:Y:S01]  /*1bde0*/  LOP3.LUT R94, R94, UR4, RZ, 0xc0, !PT ;  /* 0x000000045e5e7c12 */ /* 0x000fe2000f8ec0ff */
[----:B-1----:R-:W1:Y:S01]  /*1bdf0*/  @!P0 LDC.64 R120, c[0x0][0x218] ;  /* 0x00008600ff788b82 */ /* 0x002e620000000a00 */
[----:B------:R-:W-:Y:S02]  /*1be00*/  LOP3.LUT R66, R66, UR4, RZ, 0xc0, !PT ;  /* 0x0000000442427c12 */ /* 0x000fe4000f8ec0ff */
[----:B------:R-:W-:Y:S01]  /*1be10*/  LOP3.LUT R90, R90, 0x3fffc, RZ, 0xc0, !PT ;  /* 0x0003fffc5a5a7812 */ /* 0x000fe200078ec0ff */
[----:B------:R-:W-:Y:S01]  /*1be20*/  IMAD.SHL.U32 R94, R94, 0x4, RZ ;  /* 0x000000045e5e7824 */ /* 0x000fe200078e00ff */
[----:B------:R-:W-:Y:S01]  /*1be30*/  LOP3.LUT R92, R92, 0x3fffc, RZ, 0xc0, !PT ;  /* 0x0003fffc5c5c7812 */ /* 0x000fe200078ec0ff */
[----:B------:R-:W-:-:S02]  /*1be40*/  IMAD.SHL.U32 R66, R66, 0x4, RZ ;  /* 0x0000000442427824 */ /* 0x000fc400078e00ff */
[----:B0-----:R-:W-:Y:S01]  /*1be50*/  @!P1 IMAD.WIDE.U32 R122, R229, 0x2, R122 ;  /* 0x00000002e57a9825 */ /* 0x001fe200078e007a */
[----:B------:R-:W-:Y:S01]  /*1be60*/  LOP3.LUT R94, R94, 0x3fffc, RZ, 0xc0, !PT ;  /* 0x0003fffc5e5e7812 */ /* 0x000fe200078ec0ff */
[----:B------:R-:W0:Y:S04]  /*1be70*/  LDS R229, [R242+UR5+0x3a80] ;  /* 0x003a8005f2e57984 */ /* 0x000e280008000800 */
[----:B------:R2:W-:Y:S01]  /*1be80*/  @!P1 STG.E.U16 desc[UR8][R122.64], R243 ;  /* 0x000000f37a009986 */ /* 0x0005e2000c101508 */
[----:B------:R-:W-:-:S03]  /*1be90*/  LOP3.LUT P1, RZ, R87, 0x10000, RZ, 0xc0, !PT ;  /* 0x0001000057ff7812 */ /* 0x000fc6000782c0ff */
[----:B------:R-:W-:Y:S01]  /*1bea0*/  LDS R242, [R117+UR5+0x3a80] ;  /* 0x003a800575f27984 */ /* 0x000fe20008000800 */
[----:B-1----:R-:W-:Y:S01]  /*1beb0*/  @!P0 IMAD.WIDE.U32 R120, R241, 0x2, R120 ;  /* 0x00000002f1788825 */ /* 0x002fe200078e0078 */
[----:B------:R-:W-:Y:S02]  /*1bec0*/  SHF.R.U32.HI R241, RZ, UR7, R119 ;  /* 0x00000007fff17c19 */ /* 0x000fe40008011677 */
[----:B------:R-:W-:Y:S01]  /*1bed0*/  P2R R119, PR, RZ, 0x20 ;  /* 0x00000020ff777803 */ /* 0x000fe20000000000 */
[----:B--2---:R-:W1:Y:S01]  /*1bee0*/  @!P6 LDC.64 R122, c[0x0][0x218] ;  /* 0x00008600ff7aeb82 */ /* 0x004e620000000a00 */
[----:B------:R-:W-:Y:S01]  /*1bef0*/  LOP3.LUT P5, RZ, R87, 0x80000, RZ, 0xc0, !PT ;  /* 0x0008000057ff7812 */ /* 0x000fe200078ac0ff */
[----:B------:R2:W-:Y:S01]  /*1bf00*/  @!P0 STG.E.U16 desc[UR8][R120.64], R239 ;  /* 0x000000ef78008986 */ /* 0x0005e2000c101508 */
[----:B------:R-:W-:Y:S02]  /*1bf10*/  LOP3.LUT R247, R241, UR4, RZ, 0xc0, !PT ;  /* 0x00000004f1f77c12 */ /* 0x000fe4000f8ec0ff */
[----:B------:R-:W-:-:S02]  /*1bf20*/  P2R R244, PR, RZ, 0x20 ;  /* 0x00000020fff47803 */ /* 0x000fc40000000000 */
[----:B------:R-:W-:Y:S01]  /*1bf30*/  LOP3.LUT P5, RZ, R87, 0x100000, RZ, 0xc0, !PT ;  /* 0x0010000057ff7812 */ /* 0x000fe200078ac0ff */
[----:B------:R-:W-:Y:S01]  /*1bf40*/  IMAD.SHL.U32 R247, R247, 0x4, RZ ;  /* 0x00000004f7f77824 */ /* 0x000fe200078e00ff */
[C---:B------:R-:W-:Y:S02]  /*1bf50*/  LOP3.LUT P0, RZ, R87.reuse, 0x8000, RZ, 0xc0, !PT ;  /* 0x0000800057ff7812 */ /* 0x040fe4000780c0ff */
[----:B------:R-:W-:Y:S02]  /*1bf60*/  P2R R112, PR, RZ, 0x20 ;  /* 0x00000020ff707803 */ /* 0x000fe40000000000 */
[----:B------:R-:W-:Y:S01]  /*1bf70*/  LOP3.LUT P5, RZ, R87, 0x800000, RZ, 0xc0, !PT ;  /* 0x0080000057ff7812 */ /* 0x000fe200078ac0ff */
[----:B--2---:R-:W2:Y:S01]  /*1bf80*/  @!P4 LDC.64 R120, c[0x0][0x218] ;  /* 0x00008600ff78cb82 */ /* 0x004ea20000000a00 */
[----:B------:R-:W-:Y:S02]  /*1bf90*/  SHF.R.U32.HI R239, RZ, UR7, R115 ;  /* 0x00000007ffef7c19 */ /* 0x000fe40008011673 */
[----:B------:R-:W-:-:S02]  /*1bfa0*/  LOP3.LUT R247, R247, 0x3fffc, RZ, 0xc0, !PT ;  /* 0x0003fffcf7f77812 */ /* 0x000fc400078ec0ff */
[----:B------:R-:W-:-:S05]  /*1bfb0*/  LOP3.LUT R239, R239, UR4, RZ, 0xc0, !PT ;  /* 0x00000004efef7c12 */ /* 0x000fca000f8ec0ff */
[----:B------:R-:W-:Y:S02]  /*1bfc0*/  IMAD.SHL.U32 R239, R239, 0x4, RZ ;  /* 0x00000004efef7824 */ /* 0x000fe400078e00ff */
[----:B------:R-:W-:Y:S01]  /*1bfd0*/  @!P5 LOP3.LUT R249, R236, R111, RZ, 0x3c, !PT ;  /* 0x0000006fecf9d212 */ /* 0x000fe200078e3cff */
[----:B------:R-:W-:Y:S02]  /*1bfe0*/  IMAD.SHL.U32 R111, R240, 0x4, RZ ;  /* 0x00000004f06f7824 */ /* 0x000fe400078e00ff */
[----:B------:R-:W3:Y:S01]  /*1bff0*/  @!P5 LDC.64 R240, c[0x0][0x218] ;  /* 0x00008600fff0db82 */ /* 0x000ee20000000a00 */
[----:B------:R-:W-:Y:S02]  /*1c000*/  LOP3.LUT R248, R239, 0x3fffc, RZ, 0xc0, !PT ;  /* 0x0003fffceff87812 */ /* 0x000fe400078ec0ff */
[----:B------:R-:W-:Y:S01]  /*1c010*/  LOP3.LUT R236, R111, 0x3fffc, RZ, 0xc0, !PT ;  /* 0x0003fffc6fec7812 */ /* 0x000fe200078ec0ff */
[----:B------:R-:W-:Y:S01]  /*1c020*/  LDS R239, [R118+UR5+0x3a80] ;  /* 0x003a800576ef7984 */ /* 0x000fe20008000800 */
[----:B------:R-:W-:-:S03]  /*1c030*/  SHF.R.U32.HI R111, RZ, UR7, R238 ;  /* 0x00000007ff6f7c19 */ /* 0x000fc600080116ee */
[----:B------:R-:W4:Y:S01]  /*1c040*/  LDS R238, [R247+UR5+0x3a80] ;  /* 0x003a8005f7ee7984 */ /* 0x000f220008000800 */
[----:B------:R-:W-:-:S03]  /*1c050*/  LOP3.LUT R111, R111, UR4, RZ, 0xc0, !PT ;  /* 0x000000046f6f7c12 */ /* 0x000fc6000f8ec0ff */
[----:B------:R-:W5:Y:S02]  /*1c060*/  LDS R236, [R236+UR5+0x3a80] ;  /* 0x003a8005ecec7984 */ /* 0x000f640008000800 */
[----:B------:R-:W-:Y:S01]  /*1c070*/  IMAD.SHL.U32 R115, R111, 0x4, RZ ;  /* 0x000000046f737824 */ /* 0x000fe200078e00ff */
[----:B------:R-:W-:Y:S01]  /*1c080*/  SHF.R.U32.HI R111, RZ, UR7, R116 ;  /* 0x00000007ff6f7c19 */ /* 0x000fe20008011674 */
[----:B------:R-:W-:Y:S01]  /*1c090*/  LDS R248, [R248+UR5+0x3a80] ;  /* 0x003a8005f8f87984 */ /* 0x000fe20008000800 */
[----:B------:R-:W-:Y:S02]  /*1c0a0*/  LOP3.LUT R116, R113, UR4, RZ, 0xc0, !PT ;  /* 0x0000000471747c12 */ /* 0x000fe4000f8ec0ff */
[----:B0-----:R-:W-:Y:S01]  /*1c0b0*/  @!P5 IADD3 R113, R2, 0x540, R229 ;  /* 0x000005400271d810 */ /* 0x001fe20007ffe0e5 */
[----:B------:R-:W-:Y:S01]  /*1c0c0*/  LDS R247, [R114+UR5+0x3a80] ;  /* 0x003a800572f77984 */ /* 0x000fe20008000800 */
[----:B------:R-:W-:Y:S01]  /*1c0d0*/  LOP3.LUT R115, R115, 0x3fffc, RZ, 0xc0, !PT ;  /* 0x0003fffc73737812 */ /* 0x000fe200078ec0ff */
[----:B------:R-:W-:Y:S01]  /*1c0e0*/  IMAD.SHL.U32 R116, R116, 0x4, RZ ;  /* 0x0000000474747824 */ /* 0x000fe200078e00ff */
[----:B------:R-:W-:Y:S01]  /*1c0f0*/  LOP3.LUT R111, R111, UR4, RZ, 0xc0, !PT ;  /* 0x000000046f6f7c12 */ /* 0x000fe2000f8ec0ff */
[----:B---3--:R-:W-:-:S02]  /*1c100*/  @!P5 IMAD.WIDE.U32 R240, R113, 0x2, R240 ;  /* 0x0000000271f0d825 */ /* 0x008fc400078e00f0 */
[----:B------:R5:W0:Y:S01]  /*1c110*/  LDS R243, [R115+UR5+0x3a80] ;  /* 0x003a800573f37984 */ /* 0x000a220008000800 */
[----:B------:R-:W-:Y:S01]  /*1c120*/  LOP3.LUT R250, R116, 0x3fffc, RZ, 0xc0, !PT ;  /* 0x0003fffc74fa7812 */ /* 0x000fe200078ec0ff */
[----:B------:R-:W-:Y:S02]  /*1c130*/  IMAD.SHL.U32 R111, R111, 0x4, RZ ;  /* 0x000000046f6f7824 */ /* 0x000fe400078e00ff */
[----:B------:R-:W-:Y:S01]  /*1c140*/  @!P5 STG.E.U16 desc[UR8][R240.64], R249 ;  /* 0x000000f9f000d986 */ /* 0x000fe2000c101508 */
[----:B------:R-:W-:Y:S02]  /*1c150*/  ISETP.NE.AND P5, PT, R112, RZ, PT ;  /* 0x000000ff7000720c */ /* 0x000fe40003fa5270 */
[----:B------:R-:W-:Y:S01]  /*1c160*/  LOP3.LUT R252, R111, 0x3fffc, RZ, 0xc0, !PT ;  /* 0x0003fffc6ffc7812 */ /* 0x000fe200078ec0ff */
[----:B------:R-:W3:Y:S04]  /*1c170*/  LDS R240, [R250+UR5+0x3a80] ;  /* 0x003a8005faf07984 */ /* 0x000ee80008000800 */
[----:B------:R-:W3:Y:S06]  /*1c180*/  LDS R205, [R252+UR5+0x3a80] ;  /* 0x003a8005fccd7984 */ /* 0x000eec0008000800 */
[----:B------:R-:W3:Y:S01]  /*1c190*/  @!P5 LDC.64 R112, c[0x0][0x218] ;  /* 0x00008600ff70db82 */ /* 0x000ee20000000a00 */
[----:B------:R-:W-:-:S02]  /*1c1a0*/  ISETP.NE.AND P5, PT, R244, RZ, PT ;  /* 0x000000fff400720c */ /* 0x000fc40003fa5270 */
[----:B------:R-:W-:Y:S02]  /*1c1b0*/  @!P4 LOP3.LUT R244, R227, R237, RZ, 0x3c, !PT ;  /* 0x000000ede3f4c212 */ /* 0x000fe400078e3cff */
[C---:B----4-:R-:W-:Y:S02]  /*1c1c0*/  @!P4 IADD3 R117, R2.reuse, 0x6c0, R238 ;  /* 0x000006c00275c810 */ /* 0x050fe40007ffe0ee */
[----:B------:R-:W-:Y:S02]  /*1c1d0*/  P2R R237, PR, RZ, 0x4 ;  /* 0x00000004ffed7803 */ /* 0x000fe40000000000 */
[----:B-----5:R-:W-:Y:S01]  /*1c1e0*/  @!P6 IADD3 R115, R2, 0x600, R236 ;  /* 0x000006000273e810 */ /* 0x020fe20007ffe0ec */
[----:B--2---:R-:W-:Y:S02]  /*1c1f0*/  @!P4 IMAD.WIDE.U32 R116, R117, 0x2, R120 ;  /* 0x000000027574c825 */ /* 0x004fe400078e0078 */
[----:B------:R-:W2:Y:S01]  /*1c200*/  @!P2 LDC.64 R120, c[0x0][0x218] ;  /* 0x00008600ff78ab82 */ /* 0x000ea20000000a00 */
[----:B------:R-:W-:Y:S01]  /*1c210*/  LOP3.LUT P2, RZ, R87, 0x80000, RZ, 0xc0, !PT ;  /* 0x0008000057ff7812 */ /* 0x000fe2000784c0ff */
[----:B-1----:R-:W-:-:S05]  /*1c220*/  @!P6 IMAD.WIDE.U32 R122, R115, 0x2, R122 ;  /* 0x00000002737ae825 */ /* 0x002fca00078e007a */
[----:B------:R-:W-:Y:S01]  /*1c230*/  @!P6 STG.E.U16 desc[UR8][R122.64], R251 ;  /* 0x000000fb7a00e986 */ /* 0x000fe2000c101508 */
[----:B------:R-:W1:Y:S01]  /*1c240*/  @!P5 LDC.64 R110, c[0x0][0x218] ;  /* 0x00008600ff6edb82 */ /* 0x000e620000000a00 */
[----:B------:R-:W-:Y:S02]  /*1c250*/  ISETP.NE.AND P5, PT, R119, RZ, PT ;  /* 0x000000ff7700720c */ /* 0x000fe40003fa5270 */
[----:B------:R4:W-:Y:S01]  /*1c260*/  @!P4 STG.E.U16 desc[UR8][R116.64], R244 ;  /* 0x000000f47400c986 */ /* 0x0009e2000c101508 */
[----:B------:R-:W-:Y:S02]  /*1c270*/  LOP3.LUT P6, RZ, R87, 0x2000, RZ, 0xc0, !PT ;  /* 0x0000200057ff7812 */ /* 0x000fe400078cc0ff */
[----:B------:R-:W-:Y:S02]  /*1c280*/  P2R R227, PR, RZ, 0x20 ;  /* 0x00000020ffe37803 */ /* 0x000fe40000000000 */
[----:B------:R-:W-:Y:S01]  /*1c290*/  @!P2 LOP3.LUT R225, R225, R228, RZ, 0x3c, !PT ;  /* 0x000000e4e1e1a212 */ /* 0x000fe200078e3cff */
[----:B------:R-:W5:Y:S01]  /*1c2a0*/  @!P1 LDC.64 R118, c[0x0][0x218] ;  /* 0x00008600ff769b82 */ /* 0x000f620000000a00 */
[----:B------:R-:W-:-:S07]  /*1c2b0*/  LOP3.LUT P4, RZ, R87, 0x1000, RZ, 0xc0, !PT ;  /* 0x0000100057ff7812 */ /* 0x000fce000788c0ff */
[----:B------:R-:W2:Y:S01]  /*1c2c0*/  @!P5 LDC.64 R114, c[0x0][0x218] ;  /* 0x00008600ff72db82 */ /* 0x000ea20000000a00 */
[----:B------:R-:W-:Y:S02]  /*1c2d0*/  LOP3.LUT P5, RZ, R87, 0x100000, RZ, 0xc0, !PT ;  /* 0x0010000057ff7812 */ /* 0x000fe400078ac0ff */
[----:B------:R-:W-:-:S05]  /*1c2e0*/  @!P6 LOP3.LUT R219, R98, R219, RZ, 0x3c, !PT ;  /* 0x000000db62dbe212 */ /* 0x000fca00078e3cff */
[----:B----4-:R-:W4:Y:S06]  /*1c2f0*/  @!P0 LDC.64 R116, c[0x0][0x218] ;  /* 0x00008600ff748b82 */ /* 0x010f2c0000000a00 */
[C---:B0-----:R-:W-:Y:S02]  /*1c300*/  @!P5 IADD3 R241, R2.reuse, 0x780, R243 ;  /* 0x0000078002f1d810 */ /* 0x041fe40007ffe0f3 */
[----:B------:R-:W-:Y:S01]  /*1c310*/  @!P5 LOP3.LUT R223, R223, R235, RZ, 0x3c, !PT ;  /* 0x000000ebdfdfd212 */ /* 0x000fe200078e3cff */
[----:B------:R-:W0:Y:S01]  /*1c320*/  @!P3 LDC.64 R122, c[0x0][0x218] ;  /* 0x00008600ff7abb82 */ /* 0x000e220000000a00 */
[C---:B------:R-:W-:Y:S01]  /*1c330*/  @!P2 IADD3 R235, R2.reuse, 0x840, R242 ;  /* 0x0000084002eba810 */ /* 0x040fe20007ffe0f2 */
[----:B---3--:R-:W-:Y:S01]  /*1c340*/  @!P5 IMAD.WIDE.U32 R112, R241, 0x2, R112 ;  /* 0x00000002f170d825 */ /* 0x008fe200078e0070 */
[----:B------:R-:W-:-:S03]  /*1c350*/  @!P0 IADD3 R241, R2, 0xb40, R240 ;  /* 0x00000b4002f18810 */ /* 0x000fc60007ffe0f0 */
[----:B-1----:R-:W-:Y:S01]  /*1c360*/  @!P2 IMAD.WIDE.U32 R110, R235, 0x2, R110 ;  /* 0x00000002eb6ea825 */ /* 0x002fe200078e006e */
[----:B------:R1:W-:Y:S01]  /*1c370*/  @!P5 STG.E.U16 desc[UR8][R112.64], R223 ;  /* 0x000000df7000d986 */ /* 0x0003e2000c101508 */
[----:B------:R-:W-:-:S03]  /*1c380*/  ISETP.NE.AND P5, PT, R227, RZ, PT ;  /* 0x000000ffe300720c */ /* 0x000fc60003fa5270 */
[----:B------:R3:W-:Y:S01]  /*1c390*/  @!P2 STG.E.U16 desc[UR8][R110.64], R225 ;  /* 0x000000e16e00a986 */ /* 0x0007e2000c101508 */
[----:B------:R-:W-:Y:S02]  /*1c3a0*/  ISETP.NE.AND P2, PT, R237, RZ, PT ;  /* 0x000000ffed00720c */ /* 0x000fe40003f45270 */
[----:B------:R-:W-:Y:S01]  /*1c3b0*/  @!P1 IADD3 R237, R2, 0xa80, R247 ;  /* 0x00000a8002ed9810 */ /* 0x000fe20007ffe0f7 */
[----:B----4-:R-:W-:-:S04]  /*1c3c0*/  @!P0 IMAD.WIDE.U32 R116, R241, 0x2, R116 ;  /* 0x00000002f1748825 */ /* 0x010fc800078e0074 */
[----:B-----5:R-:W-:Y:S01]  /*1c3d0*/  @!P1 IMAD.WIDE.U32 R118, R237, 0x2, R118 ;  /* 0x00000002ed769825 */ /* 0x020fe200078e0076 */
[----:B-1----:R-:W-:Y:S02]  /*1c3e0*/  @!P0 LOP3.LUT R223, R230, R226, RZ, 0x3c, !PT ;  /* 0x000000e2e6df8212 */ /* 0x002fe400078e3cff */
[C---:B------:R-:W-:Y:S02]  /*1c3f0*/  @!P5 IADD3 R227, R2.reuse, 0x900, R239 ;  /* 0x0000090002e3d810 */ /* 0x040fe40007ffe0ef */
[----:B------:R-:W-:Y:S02]  /*1c400*/  @!P5 LOP3.LUT R233, R233, R234, RZ, 0x3c, !PT ;  /* 0x000000eae9e9d212 */ /* 0x000fe400078e3cff */
[----:B------:R-:W-:Y:S01]  /*1c410*/  @!P2 IADD3 R235, R2, 0x9c0, R248 ;  /* 0x000009c002eba810 */ /* 0x000fe20007ffe0f8 */
[----:B--2---:R-:W-:Y:S01]  /*1c420*/  @!P5 IMAD.WIDE.U32 R114, R227, 0x2, R114 ;  /* 0x00000002e372d825 */ /* 0x004fe200078e0072 */
[----:B------:R-:W-:Y:S02]  /*1c430*/  @!P2 LOP3.LUT R231, R224, R231, RZ, 0x3c, !PT ;  /* 0x000000e7e0e7a212 */ /* 0x000fe400078e3cff */
[----:B------:R-:W-:Y:S01]  /*1c440*/  @!P1 LOP3.LUT R227, R232, R176, RZ, 0x3c, !PT ;  /* 0x000000b0e8e39212 */ /* 0x000fe200078e3cff */
[----:B------:R-:W-:Y:S01]  /*1c450*/  @!P2 IMAD.WIDE.U32 R120, R235, 0x2, R120 ;  /* 0x00000002eb78a825 */ /* 0x000fe200078e0078 */
[----:B------:R1:W-:Y:S01]  /*1c460*/  @!P5 STG.E.U16 desc[UR8][R114.64], R233 ;  /* 0x000000e97200d986 */ /* 0x0003e2000c101508 */
[----:B------:R-:W-:-:S02]  /*1c470*/  LOP3.LUT P5, RZ, R87, 0x80, RZ, 0xc0, !PT ;  /* 0x0000008057ff7812 */ /* 0x000fc400078ac0ff */
[----:B---3--:R-:W-:Y:S01]  /*1c480*/  @!P3 IADD3 R111, R2, 0xc00, R205 ;  /* 0x00000c00026fb810 */ /* 0x008fe20007ffe0cd */
[----:B------:R2:W-:Y:S01]  /*1c490*/  @!P2 STG.E.U16 desc[UR8][R120.64], R231 ;  /* 0x000000e77800a986 */ /* 0x0005e2000c101508 */
[C---:B------:R-:W-:Y:S02]  /*1c4a0*/  LOP3.LUT P2, RZ, R87.reuse, 0x20, RZ, 0xc0, !PT ;  /* 0x0000002057ff7812 */ /* 0x040fe4000784c0ff */
[C---:B------:R-:W-:Y:S01]  /*1c4b0*/  LOP3.LUT P3, RZ, R87.reuse, 0x40, RZ, 0xc0, !PT ;  /* 0x0000004057ff7812 */ /* 0x040fe2000786c0ff */
[----:B------:R3:W-:Y:S01]  /*1c4c0*/  @!P1 STG.E.U16 desc[UR8][R118.64], R227 ;  /* 0x000000e376009986 */ /* 0x0007e2000c101508 */
[----:B------:R-:W-:-:S03]  /*1c4d0*/  LOP3.LUT P1, RZ, R87, 0x10, RZ, 0xc0, !PT ;  /* 0x0000001057ff7812 */ /* 0x000fc6000782c0ff */
[----:B------:R4:W-:Y:S01]  /*1c4e0*/  @!P0 STG.E.U16 desc[UR8][R116.64], R223 ;  /* 0x000000df74008986 */ /* 0x0009e2000c101508 */
[----:B-1----:R-:W1:Y:S01]  /*1c4f0*/  @!P4 LDC.64 R114, c[0x0][0x218] ;  /* 0x00008600ff72cb82 */ /* 0x002e620000000a00 */
[C---:B------:R-:W-:Y:S02]  /*1c500*/  LOP3.LUT P0, RZ, R87.reuse, 0x8, RZ, 0xc0, !PT ;  /* 0x0000000857ff7812 */ /* 0x040fe4000780c0ff */
[----:B--2---:R-:W-:Y:S01]  /*1c510*/  LOP3.LUT R121, R208, 0x3fffc, RZ, 0xc0, !PT ;  /* 0x0003fffcd0797812 */ /* 0x004fe200078ec0ff */
[----:B------:R-:W2:Y:S01]  /*1c520*/  LDS R120, [R108+UR5+0x3a80] ;  /* 0x003a80056c787984 */ /* 0x000ea20008000800 */
[----:B------:R-:W-:Y:S02]  /*1c530*/  SHF.R.U32.HI R208, RZ, UR7, R100 ;  /* 0x00000007ffd07c19 */ /* 0x000fe40008011664 */
[----:B---3--:R-:W-:Y:S01]  /*1c540*/  P2R R118, PR, RZ, 0x8 ;  /* 0x00000008ff767803 */ /* 0x008fe20000000000 */
[----:B------:R3:W-:Y:S01]  /*1c550*/  LDS R100, [R106+UR5+0x3a80] ;  /* 0x003a80056a647984 */ /* 0x0007e20008000800 */
[----:B------:R-:W-:-:S02]  /*1c560*/  LOP3.LUT P3, RZ, R87, 0x800, RZ, 0xc0, !PT ;  /* 0x0000080057ff7812 */ /* 0x000fc4000786c0ff */
[----:B----4-:R-:W-:Y:S01]  /*1c570*/  P2R R117, PR, RZ, 0x4 ;  /* 0x00000004ff757803 */ /* 0x010fe20000000000 */
[----:B------:R-:W4:Y:S01]  /*1c580*/  LDS R121, [R121+UR5+0x3a80] ;  /* 0x003a800579797984 */ /* 0x000f220008000800 */
[C---:B------:R-:W-:Y:S02]  /*1c590*/  LOP3.LUT P2, RZ, R87.reuse, 0x100, RZ, 0xc0, !PT ;  /* 0x0000010057ff7812 */ /* 0x040fe4000784c0ff */
[----:B------:R-:W-:Y:S01]  /*1c5a0*/  P2R R116, PR, RZ, 0x20 ;  /* 0x00000020ff747803 */ /* 0x000fe20000000000 */
[----:B------:R-:W5:Y:S01]  /*1c5b0*/  LDS R224, [R103+UR5+0x3a80] ;  /* 0x003a800567e07984 */ /* 0x000f620008000800 */
[----:B------:R-:W-:Y:S02]  /*1c5c0*/  P2R R119, PR, RZ, 0x4 ;  /* 0x00000004ff777803 */ /* 0x000fe40000000000 */
[C---:B------:R-:W-:Y:S01]  /*1c5d0*/  LOP3.LUT P2, RZ, R87.reuse, 0x200, RZ, 0xc0, !PT ;  /* 0x0000020057ff7812 */ /* 0x040fe2000784c0ff */
[----:B------:R2:W5:Y:S01]  /*1c5e0*/  LDS R223, [R109+UR5+0x3a80] ;  /* 0x003a80056ddf7984 */ /* 0x0005620008000800 */
[----:B------:R-:W-:Y:S01]  /*1c5f0*/  LOP3.LUT P5, RZ, R87, 0x4000, RZ, 0xc0, !PT ;  /* 0x0000400057ff7812 */ /* 0x000fe200078ac0ff */
[----:B------:R-:W5:Y:S01]  /*1c600*/  @!P3 LDC.64 R112, c[0x0][0x218] ;  /* 0x00008600ff70bb82 */ /* 0x000f620000000a00 */
[----:B------:R-:W-:-:S02]  /*1c610*/  P2R R176, PR, RZ, 0x4 ;  /* 0x00000004ffb07803 */ /* 0x000fc40000000000 */
[----:B------:R-:W-:Y:S02]  /*1c620*/  LOP3.LUT P2, RZ, R87, 0x400, RZ, 0xc0, !PT ;  /* 0x0000040057ff7812 */ /* 0x000fe4000784c0ff */
[----:B------:R-:W-:Y:S02]  /*1c630*/  LOP3.LUT R208, R208, UR4, RZ, 0xc0, !PT ;  /* 0x00000004d0d07c12 */ /* 0x000fe4000f8ec0ff */
[----:B---3--:R-:W-:Y:S02]  /*1c640*/  LOP3.LUT R106, R102, UR4, RZ, 0xc0, !PT ;  /* 0x00000004666a7c12 */ /* 0x008fe4000f8ec0ff */
[----:B------:R-:W-:Y:S01]  /*1c650*/  @!P3 LOP3.LUT R217, R214, R217, RZ, 0x3c, !PT ;  /* 0x000000d9d6d9b212 */ /* 0x000fe200078e3cff */
[----:B------:R-:W-:Y:S01]  /*1c660*/  IMAD.SHL.U32 R102, R208, 0x4, RZ ;  /* 0x00000004d0667824 */ /* 0x000fe200078e00ff */
[----:B------:R-:W-:Y:S01]  /*1c670*/  LOP3.LUT R208, R107, 0x3fffc, RZ, 0xc0, !PT ;  /* 0x0003fffc6bd07812 */ /* 0x000fe200078ec0ff */
[----:B0-----:R-:W-:Y:S01]  /*1c680*/  @!P5 IMAD.WIDE.U32 R122, R111, 0x2, R122 ;  /* 0x000000026f7ad825 */ /* 0x001fe200078e007a */
[----:B------:R-:W-:Y:S01]  /*1c690*/  @!P5 LOP3.LUT R225, R218, R220, RZ, 0x3c, !PT ;  /* 0x000000dcdae1d212 */ /* 0x000fe200078e3cff */
[----:B------:R-:W0:Y:S01]  /*1c6a0*/  @!P6 LDC.64 R110, c[0x0][0x218] ;  /* 0x00008600ff6eeb82 */ /* 0x000e220000000a00 */
[----:B------:R-:W-:Y:S01]  /*1c6b0*/  LOP3.LUT R218, R216, 0x3fffc, RZ, 0xc0, !PT ;  /* 0x0003fffcd8da7812 */ /* 0x000fe200078ec0ff */
[----:B------:R-:W-:Y:S01]  /*1c6c0*/  IMAD.SHL.U32 R106, R106, 0x4, RZ ;  /* 0x000000046a6a7824 */ /* 0x000fe200078e00ff */
[----:B------:R-:W-:Y:S01]  /*1c6d0*/  LOP3.LUT R220, R104, 0x3fffc, RZ, 0xc0, !PT ;  /* 0x0003fffc68dc7812 */ /* 0x000fe200078ec0ff */
[----:B------:R-:W-:Y:S01]  /*1c6e0*/  @!P5 STG.E.U16 desc[UR8][R122.64], R225 ;  /* 0x000000e17a00d986 */ /* 0x000fe2000c101508 */
[----:B------:R-:W-:-:S02]  /*1c6f0*/  LOP3.LUT R216, R105, 0x3fffc, RZ, 0xc0, !PT ;  /* 0x0003fffc69d87812 */ /* 0x000fc400078ec0ff */
[----:B------:R-:W-:Y:S01]  /*1c700*/  LOP3.LUT R226, R106, 0x3fffc, RZ, 0xc0, !PT ;  /* 0x0003fffc6ae27812 */ /* 0x000fe200078ec0ff */
[----:B------:R-:W3:Y:S01]  /*1c710*/  @!P2 LDC.64 R104, c[0x0][0x218] ;  /* 0x00008600ff68ab82 */ /* 0x000ee20000000a00 */
[----:B------:R-:W-:Y:S01]  /*1c720*/  ISETP.NE.AND P2, PT, R176, RZ, PT ;  /* 0x000000ffb000720c */ /* 0x000fe20003f45270 */
[----:B------:R-:W3:Y:S01]  /*1c730*/  LDS R220, [R220+UR5+0x3a80] ;  /* 0x003a8005dcdc7984 */ /* 0x000ee20008000800 */
[----:B------:R-:W-:Y:S02]  /*1c740*/  LOP3.LUT R176, R102, 0x3fffc, RZ, 0xc0, !PT ;  /* 0x0003fffc66b07812 */ /* 0x000fe400078ec0ff */
[----:B--2---:R-:W-:Y:S01]  /*1c750*/  @!P6 IADD3 R109, R2, 0xcc0, R120 ;  /* 0x00000cc0026de810 */ /* 0x004fe20007ffe078 */
[----:B------:R-:W-:Y:S01]  /*1c760*/  LDS R218, [R218+UR5+0x3a80] ;  /* 0x003a8005dada7984 */ /* 0x000fe20008000800 */
[----:B------:R-:W-:Y:S02]  /*1c770*/  ISETP.NE.AND P5, PT, R116, RZ, PT ;  /* 0x000000ff7400720c */ /* 0x000fe40003fa5270 */
[----:B----4-:R-:W-:Y:S01]  /*1c780*/  @!P4 IADD3 R227, R2, 0xd80, R121 ;  /* 0x00000d8002e3c810 */ /* 0x010fe20007ffe079 */
[----:B------:R-:W-:Y:S01]  /*1c790*/  LDS R216, [R216+UR5+0x3a80] ;  /* 0x003a8005d8d87984 */ /* 0x000fe20008000800 */
[----:B------:R-:W-:-:S02]  /*1c7a0*/  @!P1 LOP3.LUT R209, R209, R203, RZ, 0x3c, !PT ;  /* 0x000000cbd1d19212 */ /* 0x000fc400078e3cff */
[----:B------:R-:W-:Y:S01]  /*1c7b0*/  @!P0 LOP3.LUT R203, R196, R197, RZ, 0x3c, !PT ;  /* 0x000000c5c4cb8212 */ /* 0x000fe200078e3cff */
[----:B------:R-:W2:Y:S01]  /*1c7c0*/  @!P2 LDC.64 R102, c[0x0][0x218] ;  /* 0x00008600ff66ab82 */ /* 0x000ea20000000a00 */
[----:B------:R-:W-:Y:S01]  /*1c7d0*/  ISETP.NE.AND P2, PT, R119, RZ, PT ;  /* 0x000000ff7700720c */ /* 0x000fe20003f45270 */
[----:B0-----:R-:W-:Y:S01]  /*1c7e0*/  @!P6 IMAD.WIDE.U32 R110, R109, 0x2, R110 ;  /* 0x000000026d6ee825 */ /* 0x001fe200078e006e */
[----:B------:R-:W-:Y:S01]  /*1c7f0*/  @!P4 LOP3.LUT R119, R222, R96, RZ, 0x3c, !PT ;  /* 0x00000060de77c212 */ /* 0x000fe200078e3cff */
[----:B------:R-:W0:Y:S02]  /*1c800*/  LDS R208, [R208+UR5+0x3a80] ;  /* 0x003a8005d0d07984 */ /* 0x000e240008000800 */
[----:B-1----:R-:W-:Y:S02]  /*1c810*/  @!P4 IMAD.WIDE.U32 R114, R227, 0x2, R114 ;  /* 0x00000002e372c825 */ /* 0x002fe400078e0072 */
[----:B------:R1:W-:Y:S01]  /*1c820*/  @!P6 STG.E.U16 desc[UR8][R110.64], R219 ;  /* 0x000000db6e00e986 */ /* 0x0003e2000c101508 */
[----:B------:R-:W4:Y:S01]  /*1c830*/  @!P5 LDC.64 R108, c[0x0][0x218] ;  /* 0x00008600ff6cdb82 */ /* 0x000f220000000a00 */
[----:B------:R-:W-:-:S02]  /*1c840*/  LOP3.LUT P5, RZ, R87, 0x1, RZ, 0xc0, !PT ;  /* 0x0000000157ff7812 */ /* 0x000fc400078ac0ff */
[----:B------:R3:W-:Y:S01]  /*1c850*/  @!P4 STG.E.U16 desc[UR8][R114.64], R119 ;  /* 0x000000777200c986 */ /* 0x0007e2000c101508 */
[C---:B------:R-:W-:Y:S02]  /*1c860*/  LOP3.LUT P4, RZ, R87.reuse, 0x4, RZ, 0xc0, !PT ;  /* 0x0000000457ff7812 */ /* 0x040fe4000788c0ff */
[----:B------:R-:W-:Y:S01]  /*1c870*/  LOP3.LUT P6, RZ, R87, 0x2, RZ, 0xc0, !PT ;  /* 0x0000000257ff7812 */ /* 0x000fe200078cc0ff */
[----:B------:R-:W-:Y:S01]  /*1c880*/  LDS R98, [R226+UR5+0x3a80] ;  /* 0x003a8005e2627984 */ /* 0x000fe20008000800 */
[----:B------:R-:W0:Y:S01]  /*1c890*/  @!P2 LDC.64 R106, c[0x0][0x218] ;  /* 0x00008600ff6aab82 */ /* 0x000e220000000a00 */
[----:B------:R-:W-:Y:S02]  /*1c8a0*/  ISETP.NE.AND P2, PT, R117, RZ, PT ;  /* 0x000000ff7500720c */ /* 0x000fe40003f45270 */
[----:B------:R-:W-:Y:S01]  /*1c8b0*/  @!P3 IADD3 R117, R2, 0xe40, R100 ;  /* 0x00000e400275b810 */ /* 0x000fe20007ffe064 */
[----:B------:R-:W4:Y:S01]  /*1c8c0*/  LDS R176, [R176+UR5+0x3a80] ;  /* 0x003a8005b0b07984 */ /* 0x000f220008000800 */
[----:B------:R-:W-:-:S02]  /*1c8d0*/  P2R R96, PR, RZ, 0x10 ;  /* 0x00000010ff607803 */ /* 0x000fc40000000000 */
[----:B------:R-:W-:Y:S01]  /*1c8e0*/  LOP3.LUT P4, RZ, R87, 0x80, RZ, 0xc0, !PT ;  /* 0x0000008057ff7812 */ /* 0x000fe2000788c0ff */
[----:B-----5:R-:W-:Y:S01]  /*1c8f0*/  @!P3 IMAD.WIDE.U32 R116, R117, 0x2, R112 ;  /* 0x000000027574b825 */ /* 0x020fe200078e0070 */
[----:B------:R-:W-:Y:S01]  /*1c900*/  ISETP.NE.AND P3, PT, R118, RZ, PT ;  /* 0x000000ff7600720c */ /* 0x000fe20003f65270 */
[----:B-1----:R-:W1:Y:S01]  /*1c910*/  @!P1 LDC.64 R110, c[0x0][0x218] ;  /* 0x00008600ff6e9b82 */ /* 0x002e620000000a00 */
[----:B------:R-:W-:Y:S01]  /*1c920*/  P2R R225, PR, RZ, 0x10 ;  /* 0x00000010ffe17803 */ /* 0x000fe20000000000 */
[----:B------:R-:W-:Y:S01]  /*1c930*/  LDS R197, [R88+UR5+0x3a80] ;  /* 0x003a800558c57984 */ /* 0x000fe20008000800 */
[C---:B------:R-:W-:Y:S02]  /*1c940*/  LOP3.LUT P4, RZ, R87.reuse, 0x400, RZ, 0xc0, !PT ;  /* 0x0000040057ff7812 */ /* 0x040fe4000788c0ff */
[----:B------:R-:W-:Y:S02]  /*1c950*/  P2R R214, PR, RZ, 0x8 ;  /* 0x00000008ffd67803 */ /* 0x000fe40000000000 */
[----:B------:R-:W-:Y:S01]  /*1c960*/  P2R R222, PR, RZ, 0x20 ;  /* 0x00000020ffde7803 */ /* 0x000fe20000000000 */
[----:B------:R-:W5:Y:S01]  /*1c970*/  @!P2 LDC.64 R112, c[0x0][0x218] ;  /* 0x00008600ff70ab82 */ /* 0x000f620000000a00 */
[----:B------:R-:W-:-:S02]  /*1c980*/  LOP3.LUT P5, RZ, R87, 0x200, RZ, 0xc0, !PT ;  /* 0x0000020057ff7812 */ /* 0x000fc400078ac0ff */
[----:B------:R-:W-:Y:S02]  /*1c990*/  P2R R122, PR, RZ, 0x40 ;  /* 0x00000040ff7a7803 */ /* 0x000fe40000000000 */
[----:B------:R-:W-:Y:S02]  /*1c9a0*/  LOP3.LUT P6, RZ, R87, 0x100, RZ, 0xc0, !PT ;  /* 0x0000010057ff7812 */ /* 0x000fe400078cc0ff */
[----:B------:R-:W-:Y:S01]  /*1c9b0*/  @!P2 LOP3.LUT R211, R211, R195, RZ, 0x3c, !PT ;  /* 0x000000c3d3d3a212 */ /* 0x000fe200078e3cff */
[----:B---3--:R-:W3:Y:S01]  /*1c9c0*/  @!P3 LDC.64 R114, c[0x0][0x218] ;  /* 0x00008600ff72bb82 */ /* 0x008ee20000000a00 */
[----:B------:R-:W-:Y:S01]  /*1c9d0*/  LOP3.LUT P3, RZ, R87, 0x800, RZ, 0xc0, !PT ;  /* 0x0000080057ff7812 */ /* 0x000fe2000786c0ff */
[----:B------:R-:W3:Y:S01]  /*1c9e0*/  LDS R195, [R86+UR5+0x3a80] ;  /* 0x003a800556c37984 */ /* 0x000ee20008000800 */
[----:B------:R-:W-:Y:S02]  /*1c9f0*/  @!P4 IADD3 R227, R2, 0xf00, R224 ;  /* 0x00000f0002e3c810 */ /* 0x000fe40007ffe0e0 */
[----:B------:R-:W-:-:S02]  /*1ca00*/  @!P4 LOP3.LUT R199, R199, R202, RZ, 0x3c, !PT ;  /* 0x000000cac7c7c212 */ /* 0x000fc400078e3cff */
[C---:B------:R-:W-:Y:S01]  /*1ca10*/  @!P5 IADD3 R123, R2.reuse, 0xfc0, R223 ;  /* 0x00000fc0027bd810 */ /* 0x040fe20007ffe0df */
[----:B------:R-:W-:Y:S01]  /*1ca20*/  @!P4 IMAD.WIDE.U32 R104, R227, 0x2, R104 ;  /* 0x00000002e368c825 */ /* 0x000fe200078e0068 */
[----:B------:R-:W-:Y:S01]  /*1ca30*/  @!P5 LOP3.LUT R221, R221, R215, RZ, 0x3c, !PT ;  /* 0x000000d7ddddd212 */ /* 0x000fe200078e3cff */
[----:B------:R-:W3:Y:S01]  /*1ca40*/  @!P0 LDC.64 R118, c[0x0][0x218] ;  /* 0x00008600ff768b82 */ /* 0x000ee20000000a00 */
[----:B------:R-:W-:Y:S01]  /*1ca50*/  @!P6 IADD3 R219, R2, 0x1080, R220 ;  /* 0x0000108002dbe810 */ /* 0x000fe20007ffe0dc */
[----:B--2---:R-:W-:Y:S01]  /*1ca60*/  @!P5 IMAD.WIDE.U32 R102, R123, 0x2, R102 ;  /* 0x000000027b66d825 */ /* 0x004fe200078e0066 */
[----:B------:R-:W-:Y:S01]  /*1ca70*/  @!P6 LOP3.LUT R207, R206, R207, RZ, 0x3c, !PT ;  /* 0x000000cfcecfe212 */ /* 0x000fe200078e3cff */
[----:B------:R-:W-:Y:S01]  /*1ca80*/  @!P3 STG.E.U16 desc[UR8][R116.64], R217 ;  /* 0x000000d97400b986 */ /* 0x000fe2000c101508 */
[----:B------:R-:W-:Y:S01]  /*1ca90*/  ISETP.NE.AND P3, PT, R214, RZ, PT ;  /* 0x000000ffd600720c */ /* 0x000fe20003f65270 */
[----:B0-----:R-:W-:Y:S01]  /*1caa0*/  @!P6 IMAD.WIDE.U32 R106, R219, 0x2, R106 ;  /* 0x00000002db6ae825 */ /* 0x001fe200078e006a */
[----:B------:R-:W-:Y:S01]  /*1cab0*/  @!P2 IADD3 R219, R2, 0x12c0, R208 ;  /* 0x000012c002dba810 */ /* 0x000fe20007ffe0d0 */
[----:B------:R-:W-:Y:S01]  /*1cac0*/  @!P4 STG.E.U16 desc[UR8][R104.64], R199 ;  /* 0x000000c76800c986 */ /* 0x000fe2000c101508 */
[----:B------:R-:W-:-:S02]  /*1cad0*/  ISETP.NE.AND P4, PT, R225, RZ, PT ;  /* 0x000000ffe100720c */ /* 0x000fc40003f85270 */
[----:B----4-:R-:W-:Y:S01]  /*1cae0*/  @!P1 IADD3 R225, R2, 0x1380, R176 ;  /* 0x0000138002e19810 */ /* 0x010fe20007ffe0b0 */
[----:B-----5:R-:W-:Y:S01]  /*1caf0*/  @!P2 IMAD.WIDE.U32 R112, R219, 0x2, R112 ;  /* 0x00000002db70a825 */ /* 0x020fe200078e0070 */
[----:B------:R0:W-:Y:S01]  /*1cb00*/  @!P5 STG.E.U16 desc[UR8][R102.64], R221 ;  /* 0x000000dd6600d986 */ /* 0x0001e2000c101508 */
[----:B------:R-:W-:Y:S02]  /*1cb10*/  ISETP.NE.AND P5, PT, R222, RZ, PT ;  /* 0x000000ffde00720c */ /* 0x000fe40003fa5270 */
[----:B-1----:R-:W-:Y:S01]  /*1cb20*/  @!P1 IMAD.WIDE.U32 R110, R225, 0x2, R110 ;  /* 0x00000002e16e9825 */ /* 0x002fe200078e006e */
[----:B------:R-:W-:Y:S01]  /*1cb30*/  @!P6 STG.E.U16 desc[UR8][R106.64], R207 ;  /* 0x000000cf6a00e986 */ /* 0x000fe2000c101508 */
[----:B------:R-:W-:Y:S02]  /*1cb40*/  @!P3 IADD3 R215, R2, 0x1200, R216 ;  /* 0x0000120002d7b810 */ /* 0x000fe40007ffe0d8 */
[----:B------:R-:W-:Y:S01]  /*1cb50*/  ISETP.NE.AND P6, PT, R122, RZ, PT ;  /* 0x000000ff7a00720c */ /* 0x000fe20003fc5270 */
[----:B------:R1:W-:Y:S01]  /*1cb60*/  LDS R117, [R84+UR5+0x3a80] ;  /* 0x003a800554757984 */ /* 0x0003e20008000800 */
[----:B------:R-:W-:Y:S01]  /*1cb70*/  @!P4 IADD3 R123, R2, 0x1140, R218 ;  /* 0x00001140027bc810 */ /* 0x000fe20007ffe0da */
[----:B---3--:R-:W-:Y:S01]  /*1cb80*/  @!P3 IMAD.WIDE.U32 R114, R215, 0x2, R114 ;  /* 0x00000002d772b825 */ /* 0x008fe200078e0072 */
[----:B------:R-:W-:-:S02]  /*1cb90*/  @!P4 LOP3.LUT R213, R212, R213, RZ, 0x3c, !PT ;  /* 0x000000d5d4d5c212 */ /* 0x000fc400078e3cff */
[----:B0-----:R-:W-:Y:S01]  /*1cba0*/  @!P0 IADD3 R103, R2, 0x1440, R98 ;  /* 0x0000144002678810 */ /* 0x001fe20007ffe062 */
[----:B------:R-:W-:Y:S01]  /*1cbb0*/  @!P4 IMAD.WIDE.U32 R108, R123, 0x2, R108 ;  /* 0x000000027b6cc825 */ /* 0x000fe200078e006c */
[----:B------:R-:W-:Y:S02]  /*1cbc0*/  @!P3 LOP3.LUT R123, R200, R210, RZ, 0x3c, !PT ;  /* 0x000000d2c87bb212 */ /* 0x000fe400078e3cff */
[----:B-1----:R-:W-:Y:S01]  /*1cbd0*/  LOP3.LUT R84, R66, 0x3fffc, RZ, 0xc0, !PT ;  /* 0x0003fffc42547812 */ /* 0x002fe200078ec0ff */
[----:B------:R-:W-:Y:S01]  /*1cbe0*/  @!P0 IMAD.WIDE.U32 R118, R103, 0x2, R118 ;  /* 0x0000000267768825 */ /* 0x000fe200078e0076 */
[----:B------:R-:W-:Y:S01]  /*1cbf0*/  @!P4 STG.E.U16 desc[UR8][R108.64], R213 ;  /* 0x000000d56c00c986 */ /* 0x000fe2000c101508 */
[----:B------:R-:W-:Y:S01]  /*1cc00*/  ISETP.NE.AND P4, PT, R96, RZ, PT ;  /* 0x000000ff6000720c */ /* 0x000fe20003f85270 */
[----:B------:R-:W0:Y:S01]  /*1cc10*/  @!P6 LDC.64 R104, c[0x0][0x218] ;  /* 0x00008600ff68eb82 */ /* 0x000e220000000a00 */
[----:B------:R-:W-:Y:S01]  /*1cc20*/  SHF.R.U32.HI R96, RZ, UR7, R65 ;  /* 0x00000007ff607c19 */ /* 0x000fe20008011641 */
[----:B------:R-:W-:Y:S01]  /*1cc30*/  @!P3 STG.E.U16 desc[UR8][R114.64], R123 ;  /* 0x0000007b7200b986 */ /* 0x000fe2000c101508 */
[----:B------:R-:W-:-:S02]  /*1cc40*/  LOP3.LUT R65, R187, UR4, RZ, 0xc0, !PT ;  /* 0x00000004bb417c12 */ /* 0x000fc4000f8ec0ff */
[----:B------:R-:W-:Y:S01]  /*1cc50*/  LOP3.LUT R96, R96, UR4, RZ, 0xc0, !PT ;  /* 0x0000000460607c12 */ /* 0x000fe2000f8ec0ff */
[----:B------:R1:W-:Y:S01]  /*1cc60*/  @!P2 STG.E.U16 desc[UR8][R112.64], R211 ;  /* 0x000000d37000a986 */ /* 0x0003e2000c101508 */
[----:B------:R-:W-:Y:S01]  /*1cc70*/  ISETP.NE.AND P2, PT, R201, RZ, PT ;  /* 0x000000ffc900720c */ /* 0x000fe20003f45270 */
[----:B------:R-:W2:Y:S01]  /*1cc80*/  @!P5 LDC.64 R102, c[0x0][0x218] ;  /* 0x00008600ff66db82 */ /* 0x000ea20000000a00 */
[----:B------:R-:W-:Y:S01]  /*1cc90*/  IMAD.SHL.U32 R65, R65, 0x4, RZ ;  /* 0x0000000441417824 */ /* 0x000fe200078e00ff */
[----:B------:R-:W3:Y:S01]  /*1cca0*/  LDS R187, [R178+UR5+0x3a80] ;  /* 0x003a8005b2bb7984 */ /* 0x000ee20008000800 */
[----:B------:R-:W-:Y:S01]  /*1ccb0*/  IMAD.SHL.U32 R96, R96, 0x4, RZ ;  /* 0x0000000460607824 */ /* 0x000fe200078e00ff */
[----:B------:R-:W-:Y:S02]  /*1ccc0*/  @!P4 LOP3.LUT R207, R64, R67, RZ, 0x3c, !PT ;  /* 0x0000004340cfc212 */ /* 0x000fe400078e3cff */
[----:B------:R4:W-:Y:S01]  /*1ccd0*/  @!P1 STG.E.U16 desc[UR8][R110.64], R209 ;  /* 0x000000d16e009986 */ /* 0x0009e2000c101508 */
[----:B------:R-:W-:Y:S01]  /*1cce0*/  ISETP.NE.AND P1, PT, R198, RZ, PT ;  /* 0x000000ffc600720c */ /* 0x000fe20003f25270 */
[----:B------:R-:W5:Y:S01]  /*1ccf0*/  @!P4 LDC.64 R106, c[0x0][0x218] ;  /* 0x00008600ff6acb82 */ /* 0x000f620000000a00 */
[----:B------:R-:W-:Y:S01]  /*1cd00*/  LOP3.LUT R65, R65, 0x3fffc, RZ, 0xc0, !PT ;  /* 0x0003fffc41417812 */ /* 0x000fe200078ec0ff */
[----:B------:R-:W-:Y:S01]  /*1cd10*/  @!P0 STG.E.U16 desc[UR8][R118.64], R203 ;  /* 0x000000cb76008986 */ /* 0x000fe2000c101508 */
[----:B-1----:R-:W-:-:S02]  /*1cd20*/  LOP3.LUT R113, R192, 0x3fffc, RZ, 0xc0, !PT ;  /* 0x0003fffcc0717812 */ /* 0x002fc400078ec0ff */
[----:B------:R-:W-:Y:S01]  /*1cd30*/  ISETP.NE.AND P0, PT, R183, RZ, PT ;  /* 0x000000ffb700720c */ /* 0x000fe20003f05270 */
[----:B------:R-:W-:Y:S01]  /*1cd40*/  LDS R115, [R90+UR5+0x3a80] ;  /* 0x003a80055a737984 */ /* 0x000fe20008000800 */
[----:B------:R-:W-:Y:S01]  /*1cd50*/  LOP3.LUT R96, R96, 0x3fffc, RZ, 0xc0, !PT ;  /* 0x0003fffc60607812 */ /* 0x000fe200078ec0ff */
[----:B------:R-:W1:Y:S01]  /*1cd60*/  @!P2 LDC.64 R66, c[0x0][0x218] ;  /* 0x00008600ff42ab82 */ /* 0x000e620000000a00 */
[C---:B------:R-:W-:Y:S01]  /*1cd70*/  @!P5 IADD3 R211, R2.reuse, 0x1680, R195 ;  /* 0x0000168002d3d810 */ /* 0x040fe20007ffe0c3 */
[----:B------:R-:W5:Y:S01]  /*1cd80*/  LDS R113, [R113+UR5+0x3a80] ;  /* 0x003a800571717984 */ /* 0x000f620008000800 */
[----:B----4-:R-:W-:Y:S02]  /*1cd90*/  @!P6 IADD3 R209, R2, 0x15c0, R197 ;  /* 0x000015c002d1e810 */ /* 0x010fe40007ffe0c5 */
[----:B------:R-:W-:Y:S01]  /*1cda0*/  @!P6 LOP3.LUT R193, R174, R193, RZ, 0x3c, !PT ;  /* 0x000000c1aec1e212 */ /* 0x000fe200078e3cff */
[----:B------:R-:W-:Y:S01]  /*1cdb0*/  LDS R183, [R92+UR5+0x3a80] ;  /* 0x003a80055cb77984 */ /* 0x000fe20008000800 */
[----:B------:R-:W-:Y:S01]  /*1cdc0*/  ISETP.NE.AND P3, PT, R204, RZ, PT ;  /* 0x000000ffcc00720c */ /* 0x000fe20003f65270 */
[----:B------:R-:W4:Y:S01]  /*1cdd0*/  @!P1 LDC.64 R110, c[0x0][0x218] ;  /* 0x00008600ff6e9b82 */ /* 0x000f220000000a00 */
[----:B0-----:R-:W-:Y:S01]  /*1cde0*/  @!P6 IMAD.WIDE.U32 R104, R209, 0x2, R104 ;  /* 0x00000002d168e825 */ /* 0x001fe200078e0068 */
[----:B------:R0:W1:Y:S01]  /*1cdf0*/  LDS R123, [R65+UR5+0x3a80] ;  /* 0x003a8005417b7984 */ /* 0x0000620008000800 */
[----:B------:R-:W-:-:S02]  /*1ce00*/  P2R R86, PR, RZ, 0x4 ;  /* 0x00000004ff567803 */ /* 0x000fc40000000000 */
[----:B--2---:R-:W-:Y:S01]  /*1ce10*/  @!P5 IMAD.WIDE.U32 R102, R211, 0x2, R102 ;  /* 0x00000002d366d825 */ /* 0x004fe200078e0066 */
[----:B------:R-:W-:Y:S01]  /*1ce20*/  LDS R199, [R96+UR5+0x3a80] ;  /* 0x003a800560c77984 */ /* 0x000fe20008000800 */
[----:B------:R-:W-:Y:S01]  /*1ce30*/  LOP3.LUT P2, RZ, R87, 0x80000000, RZ, 0xc0, !PT ;  /* 0x8000000057ff7812 */ /* 0x000fe2000784c0ff */
[----:B------:R-:W2:Y:S01]  /*1ce40*/  @!P0 LDC.64 R108, c[0x0][0x218] ;  /* 0x00008600ff6c8b82 */ /* 0x000ea20000000a00 */
[----:B------:R-:W-:Y:S01]  /*1ce50*/  @!P0 LOP3.LUT R189, R189, R190, RZ, 0x3c, !PT ;  /* 0x000000bebdbd8212 */ /* 0x000fe200078e3cff */
[----:B------:R-:W4:Y:S01]  /*1ce60*/  LDS R201, [R94+UR5+0x3a80] ;  /* 0x003a80055ec97984 */ /* 0x000f220008000800 */
[----:B------:R-:W-:Y:S02]  /*1ce70*/  @!P1 LOP3.LUT R93, R184, R93, RZ, 0x3c, !PT ;  /* 0x0000005db85d9212 */ /* 0x000fe400078e3cff */
[----:B------:R-:W-:Y:S01]  /*1ce80*/  P2R R88, PR, RZ, 0x2 ;  /* 0x00000002ff587803 */ /* 0x000fe20000000000 */
[----:B------:R-:W4:Y:S01]  /*1ce90*/  LDS R119, [R84+UR5+0x3a80] ;  /* 0x003a800554777984 */ /* 0x000f220008000800 */
[----:B------:R-:W-:Y:S01]  /*1cea0*/  @!P3 LOP3.LUT R177, R188, R177, RZ, 0x3c, !PT ;  /* 0x000000b1bcb1b212 */ /* 0x000fe200078e3cff */
[----:B0-----:R-:W0:Y:S01]  /*1ceb0*/  @!P3 LDC.64 R64, c[0x0][0x218] ;  /* 0x00008600ff40bb82 */ /* 0x001e220000000a00 */
[----:B---3--:R-:W-:-:S05]  /*1cec0*/  @!P0 IADD3 R209, R2, 0x1740, R187 ;  /* 0x0000174002d18810 */ /* 0x008fca0007ffe0bb */
[----:B--2---:R-:W-:Y:S01]  /*1ced0*/  @!P0 IMAD.WIDE.U32 R108, R209, 0x2, R108 ;  /* 0x00000002d16c8825 */ /* 0x004fe200078e006c */
[----:B-----5:R-:W-:-:S05]  /*1cee0*/  @!P4 IADD3 R203, R2, 0x1500, R113 ;  /* 0x0000150002cbc810 */ /* 0x020fca0007ffe071 */
[----:B------:R-:W-:Y:S01]  /*1cef0*/  @!P4 IMAD.WIDE.U32 R106, R203, 0x2, R106 ;  /* 0x00000002cb6ac825 */ /* 0x000fe200078e006a */
[----:B------:R-:W-:-:S04]  /*1cf00*/  @!P5 LOP3.LUT R203, R91, R186, RZ, 0x3c, !PT ;  /* 0x000000ba5bcbd212 */ /* 0x000fc800078e3cff */
[----:B------:R1:W-:Y:S01]  /*1cf10*/  @!P4 STG.E.U16 desc[UR8][R106.64], R207 ;  /* 0x000000cf6a00c986 */ /* 0x0003e2000c101508 */
[----:B------:R-:W-:-:S03]  /*1cf20*/  ISETP.NE.AND P4, PT, R85, RZ, PT ;  /* 0x000000ff5500720c */ /* 0x000fc60003f85270 */
[----:B------:R-:W-:Y:S01]  /*1cf30*/  @!P6 STG.E.U16 desc[UR8][R104.64], R193 ;  /* 0x000000c16800e986 */ /* 0x000fe2000c101508 */
[----:B------:R-:W-:-:S03]  /*1cf40*/  ISETP.NE.AND P6, PT, R194, RZ, PT ;  /* 0x000000ffc200720c */ /* 0x000fc60003fc5270 */
[----:B------:R2:W-:Y:S01]  /*1cf50*/  @!P5 STG.E.U16 desc[UR8][R102.64], R203 ;  /* 0x000000cb6600d986 */ /* 0x0005e2000c101508 */
[----:B------:R-:W-:Y:S02]  /*1cf60*/  ISETP.NE.AND P5, PT, R191, RZ, PT ;  /* 0x000000ffbf00720c */ /* 0x000fe40003fa5270 */
[C---:B------:R-:W-:Y:S01]  /*1cf70*/  @!P1 IADD3 R191, R2.reuse, 0x1800, R117 ;  /* 0x0000180002bf9810 */ /* 0x040fe20007ffe075 */
[----:B------:R-:W-:Y:S01]  /*1cf80*/  @!P0 STG.E.U16 desc[UR8][R108.64], R189 ;  /* 0x000000bd6c008986 */ /* 0x000fe2000c101508 */
[----:B-1----:R-:W-:Y:S01]  /*1cf90*/  @!P3 IADD3 R207, R2, 0x1980, R123 ;  /* 0x0000198002cfb810 */ /* 0x002fe20007ffe07b */
[----:B------:R-:W1:Y:S01]  /*1cfa0*/  @!P4 LDC.64 R84, c[0x0][0x218] ;  /* 0x00008600ff54cb82 */ /* 0x000e620000000a00 */
[----:B------:R-:W-:Y:S01]  /*1cfb0*/  @!P4 LOP3.LUT R95, R182, R95, RZ, 0x3c, !PT ;  /* 0x0000005fb65fc212 */ /* 0x000fe200078e3cff */
[----:B----4-:R-:W-:Y:S02]  /*1cfc0*/  @!P1 IMAD.WIDE.U32 R110, R191, 0x2, R110 ;  /* 0x00000002bf6e9825 */ /* 0x010fe400078e006e */
[----:B------:R-:W-:-:S02]  /*1cfd0*/  @!P6 LOP3.LUT R181, R181, R97, RZ, 0x3c, !PT ;  /* 0x00000061b5b5e212 */ /* 0x000fc400078e3cff */
[----:B0-----:R-:W-:Y:S01]  /*1cfe0*/  @!P3 IMAD.WIDE.U32 R64, R207, 0x2, R64 ;  /* 0x00000002cf40b825 */ /* 0x001fe200078e0040 */
[----:B------:R-:W-:Y:S01]  /*1cff0*/  @!P1 STG.E.U16 desc[UR8][R110.64], R93 ;  /* 0x0000005d6e009986 */ /* 0x000fe2000c101508 */
[----:B--2---:R-:W0:Y:S01]  /*1d000*/  @!P2 LDC.64 R102, c[0x0][0x218] ;  /* 0x00008600ff66ab82 */ /* 0x004e220000000a00 */
[----:B------:R-:W-:Y:S02]  /*1d010*/  ISETP.NE.AND P2, PT, R86, RZ, PT ;  /* 0x000000ff5600720c */ /* 0x000fe40003f45270 */
[----:B------:R-:W-:Y:S02]  /*1d020*/  LOP3.LUT P1, RZ, R87, 0x80000000, RZ, 0xc0, !PT ;  /* 0x8000000057ff7812 */ /* 0x000fe4000782c0ff */
[----:B------:R-:W-:Y:S02]  /*1d030*/  P2R R86, PR, RZ, 0x1 ;  /* 0x00000001ff567803 */ /* 0x000fe40000000000 */
[----:B------:R-:W-:Y:S01]  /*1d040*/  LOP3.LUT P0, RZ, R89, 0x1, RZ, 0xc0, !PT ;  /* 0x0000000159ff7812 */ /* 0x000fe2000780c0ff */
[----:B------:R-:W2:Y:S01]  /*1d050*/  @!P5 LDC.64 R90, c[0x0][0x218] ;  /* 0x00008600ff5adb82 */ /* 0x000ea20000000a00 */
[----:B------:R-:W-:-:S02]  /*1d060*/  @!P4 IADD3 R89, R2, 0x1a40, R183 ;  /* 0x00001a400259c810 */ /* 0x000fc40007ffe0b7 */
[----:B------:R-:W-:-:S03]  /*1d070*/  @!P5 LOP3.LUT R101, R101, R180, RZ, 0x3c, !PT ;  /* 0x000000b46565d212 */ /* 0x000fc600078e3cff */
[C---:B------:R-:W-:Y:S02]  /*1d080*/  @!P2 IADD3 R107, R2.reuse, 0x18c0, R115 ;  /* 0x000018c0026ba810 */ /* 0x040fe40007ffe073 */
[----:B------:R-:W3:Y:S01]  /*1d090*/  @!P6 LDC.64 R104, c[0x0][0x218] ;  /* 0x00008600ff68eb82 */ /* 0x000ee20000000a00 */
[----:B-1----:R-:W-:Y:S01]  /*1d0a0*/  @!P4 IMAD.WIDE.U32 R84, R89, 0x2, R84 ;  /* 0x000000025954c825 */ /* 0x002fe200078e0054 */
[----:B------:R-:W-:Y:S02]  /*1d0b0*/  @!P2 LOP3.LUT R175, R175, R185, RZ, 0x3c, !PT ;  /* 0x000000b9afafa212 */ /* 0x000fe400078e3cff */
[C---:B------:R-:W-:Y:S01]  /*1d0c0*/  @!P6 IADD3 R89, R2.reuse, 0x1bc0, R201 ;  /* 0x00001bc00259e810 */ /* 0x040fe20007ffe0c9 */
[----:B------:R-:W-:Y:S01]  /*1d0d0*/  @!P2 IMAD.WIDE.U32 R66, R107, 0x2, R66 ;  /* 0x000000026b42a825 */ /* 0x000fe200078e0042 */
[C---:B------:R-:W-:Y:S02]  /*1d0e0*/  @!P5 IADD3 R107, R2.reuse, 0x1b00, R199 ;  /* 0x00001b00026bd810 */ /* 0x040fe40007ffe0c7 */
[----:B------:R-:W-:-:S02]  /*1d0f0*/  @!P1 IADD3 R185, R2, 0x1c80, R119 ;  /* 0x00001c8002b99810 */ /* 0x000fc40007ffe077 */
[----:B------:R1:W-:Y:S01]  /*1d100*/  @!P2 STG.E.U16 desc[UR8][R66.64], R175 ;  /* 0x000000af4200a986 */ /* 0x0003e2000c101508 */
[----:B------:R-:W-:Y:S02]  /*1d110*/  @!P1 LOP3.LUT R179, R179, R99, RZ, 0x3c, !PT ;  /* 0x00000063b3b39212 */ /* 0x000fe400078e3cff */
[----:B0-----:R-:W-:Y:S01]  /*1d120*/  @!P1 IMAD.WIDE.U32 R102, R185, 0x2, R102 ;  /* 0x00000002b9669825 */ /* 0x001fe200078e0066 */
[----:B------:R0:W-:Y:S03]  /*1d130*/  @!P3 STG.E.U16 desc[UR8][R64.64], R177 ;  /* 0x000000b14000b986 */ /* 0x0001e6000c101508 */
[----:B--2---:R-:W-:Y:S01]  /*1d140*/  @!P5 IMAD.WIDE.U32 R90, R107, 0x2, R90 ;  /* 0x000000026b5ad825 */ /* 0x004fe200078e005a */
[----:B------:R2:W-:Y:S04]  /*1d150*/  @!P4 STG.E.U16 desc[UR8][R84.64], R95 ;  /* 0x0000005f5400c986 */ /* 0x0005e8000c101508 */
[----:B------:R-:W-:Y:S01]  /*1d160*/  @!P5 STG.E.U16 desc[UR8][R90.64], R101 ;  /* 0x000000655a00d986 */ /* 0x000fe2000c101508 */
[----:B------:R-:W-:Y:S01]  /*1d170*/  IMAD R172, R2, 0x9c, R172 ;  /* 0x0000009c02ac7824 */ /* 0x000fe200078e02ac */
[----:B------:R-:W-:Y:S01]  /*1d180*/  LEA R133, R133, UR5, 0x2 ;  /* 0x0000000585857c11 */ /* 0x000fe2000f8e10ff */
[----:B---3--:R-:W-:Y:S01]  /*1d190*/  @!P6 IMAD.WIDE.U32 R104, R89, 0x2, R104 ;  /* 0x000000025968e825 */ /* 0x008fe200078e0068 */
[----:B------:R-:W-:-:S02]  /*1d1a0*/  LEA R140, R140, UR5, 0x2 ;  /* 0x000000058c8c7c11 */ /* 0x000fc4000f8e10ff */
[----:B------:R-:W-:Y:S02]  /*1d1b0*/  LEA R139, R139, UR5, 0x2 ;  /* 0x000000058b8b7c11 */ /* 0x000fe4000f8e10ff */
[----:B------:R-:W-:Y:S01]  /*1d1c0*/  @!P6 STG.E.U16 desc[UR8][R104.64], R181 ;  /* 0x000000b56800e986 */ /* 0x000fe2000c101508 */
[----:B------:R-:W-:Y:S02]  /*1d1d0*/  LEA R147, R147, UR5, 0x2 ;  /* 0x0000000593937c11 */ /* 0x000fe4000f8e10ff */
[----:B------:R-:W-:Y:S01]  /*1d1e0*/  LEA R155, R155, UR5, 0x2 ;  /* 0x000000059b9b7c11 */ /* 0x000fe2000f8e10ff */
[----:B------:R-:W-:Y:S01]  /*1d1f0*/  @!P1 STG.E.U16 desc[UR8][R102.64], R179 ;  /* 0x000000b366009986 */ /* 0x000fe2000c101508 */
[----:B------:R-:W-:Y:S02]  /*1d200*/  LEA R163, R163, UR5, 0x2 ;  /* 0x00000005a3a37c11 */ /* 0x000fe4000f8e10ff */
[----:B------:R-:W-:Y:S01]  /*1d210*/  LEA R171, R171, UR5, 0x2 ;  /* 0x00000005abab7c11 */ /* 0x000fe2000f8e10ff */
[----:B------:R-:W-:Y:S01]  /*1d220*/  BAR.SYNC.DEFER_BLOCKING 0x0 ;  /* 0x0000000000007b1d */ /* 0x000fe20000010000 */
[----:B------:R-:W-:-:S02]  /*1d230*/  LEA R161, R161, UR5, 0x2 ;  /* 0x00000005a1a17c11 */ /* 0x000fc4000f8e10ff */
[----:B------:R-:W-:Y:S02]  /*1d240*/  LEA R169, R169, UR5, 0x2 ;  /* 0x00000005a9a97c11 */ /* 0x000fe4000f8e10ff */
[----:B------:R-:W-:Y:S02]  /*1d250*/  LEA R165, R165, UR5, 0x2 ;  /* 0x00000005a5a57c11 */ /* 0x000fe4000f8e10ff */
[----:B------:R-:W-:Y:S02]  /*1d260*/  LEA R149, R149, UR5, 0x2 ;  /* 0x0000000595957c11 */ /* 0x000fe4000f8e10ff */
[----:B------:R-:W-:Y:S02]  /*1d270*/  LEA R170, R170, UR5, 0x2 ;  /* 0x00000005aaaa7c11 */ /* 0x000fe4000f8e10ff */
[----:B------:R-:W-:Y:S02]  /*1d280*/  LEA R166, R166, UR5, 0x2 ;  /* 0x00000005a6a67c11 */ /* 0x000fe4000f8e10ff */
[----:B------:R-:W-:-:S02]  /*1d290*/  LEA R162, R162, UR5, 0x2 ;  /* 0x00000005a2a27c11 */ /* 0x000fc4000f8e10ff */
[----:B------:R-:W-:Y:S02]  /*1d2a0*/  LEA R158, R158, UR5, 0x2 ;  /* 0x000000059e9e7c11 */ /* 0x000fe4000f8e10ff */
[----:B------:R-:W-:Y:S02]  /*1d2b0*/  LEA R154, R154, UR5, 0x2 ;  /* 0x000000059a9a7c11 */ /* 0x000fe4000f8e10ff */
[----:B------:R-:W-:Y:S02]  /*1d2c0*/  LEA R150, R150, UR5, 0x2 ;  /* 0x0000000596967c11 */ /* 0x000fe4000f8e10ff */
[----:B------:R-:W-:Y:S02]  /*1d2d0*/  LEA R146, R146, UR5, 0x2 ;  /* 0x0000000592927c11 */ /* 0x000fe4000f8e10ff */
[----:B------:R-:W-:Y:S01]  /*1d2e0*/  LEA R142, R142, UR5, 0x2 ;  /* 0x000000058e8e7c11 */ /* 0x000fe2000f8e10ff */
[----:B------:R-:W3:Y:S01]  /*1d2f0*/  @!P0 LDG.E R82, desc[UR8][R126.64] ;  /* 0x000000087e528981 */ /* 0x000ee2000c1e1900 */
[----:B------:R-:W-:-:S02]  /*1d300*/  ISETP.GE.AND P0, PT, R19, R173, PT ;  /* 0x000000ad1300720c */ /* 0x000fc40003f06270 */
[----:B------:R-:W-:Y:S02]  /*1d310*/  LEA R136, R136, UR5, 0x2 ;  /* 0x0000000588887c11 */ /* 0x000fe4000f8e10ff */
[----:B-1----:R-:W-:Y:S02]  /*1d320*/  P2R R67, PR, RZ, 0x20 ;  /* 0x00000020ff437803 */ /* 0x002fe40000000000 */
[----:B0-----:R-:W-:Y:S02]  /*1d330*/  P2R R65, PR, RZ, 0x10 ;  /* 0x00000010ff417803 */ /* 0x001fe40000000000 */
[----:B------:R-:W-:Y:S02]  /*1d340*/  P2R R64, PR, RZ, 0x8 ;  /* 0x00000008ff407803 */ /* 0x000fe40000000000 */
[----:B------:R-:W-:Y:S02]  /*1d350*/  P2R R66, PR, RZ, 0x4 ;  /* 0x00000004ff427803 */ /* 0x000fe40000000000 */
[----:B--2---:R-:W-:Y:S01]  /*1d360*/  P2R R84, PR, RZ, 0x40 ;  /* 0x00000040ff547803 */ /* 0x004fe20000000000 */
[----:B------:R-:W2:Y:S01]  /*1d370*/  @!P0 LDG.E R81, desc[UR8][R124.64] ;  /* 0x000000087c518981 */ /* 0x000ea2000c1e1900 */
        /* <DEDUP_REMOVED lines=73> */
[----:B------:R-:W5:Y:S04]  /*1d810*/  @!P0 LDG.E R40, desc[UR8][R124.64+0x6f00] ;  /* 0x006f00087c288981 */ /* 0x000f68000c1e1900 */
[----:B---3--:R-:W-:Y:S04]  /*1d820*/  STS [R0], R82 ;  /* 0x0000005200007388 */ /* 0x008fe80000000800 */
[----:B--2---:R-:W-:Y:S04]  /*1d830*/  STS [R0+0x300], R81 ;  /* 0x0003005100007388 */ /* 0x004fe80000000800 */
        /* <DEDUP_REMOVED lines=26> */
[----:B------:R0:W-:Y:S04]  /*1d9e0*/  STS [R0+0x5400], R50 ;  /* 0x0054003200007388 */ /* 0x0001e80000000800 */
        /* <DEDUP_REMOVED lines=9> */
[----:B------:R-:W-:Y:S01]  /*1da80*/  STS [R0+0x7200], R40 ;  /* 0x0072002800007388 */ /* 0x000fe20000000800 */
[----:B------:R-:W-:Y:S06]  /*1da90*/  BAR.SYNC.DEFER_BLOCKING 0x0 ;  /* 0x0000000000007b1d */ /* 0x000fec0000010000 */
[----:B------:R-:W2:Y:S04]  /*1daa0*/  LDS R3, [R172] ;  /* 0x00000000ac037984 */ /* 0x000ea80000000800 */
        /* <DEDUP_REMOVED lines=37> */
[----:B------:R-:W5:Y:S01]  /*1dd00*/  LDS R41, [R172+0x98] ;  /* 0x00009800ac297984 */ /* 0x000f620000000800 */
[----:B0-----:R-:W-:Y:S01]  /*1dd10*/  LEA R50, R135, UR5, 0x2 ;  /* 0x0000000587327c11 */ /* 0x001fe2000f8e10ff */
[----:B------:R-:W-:Y:S01]  /*1dd20*/  BAR.SYNC.DEFER_BLOCKING 0x0 ;  /* 0x0000000000007b1d */ /* 0x000fe20000010000 */
[----:B-1----:R-:W-:-:S07]  /*1dd30*/  LEA R42, R143, UR5, 0x2 ;  /* 0x000000058f2a7c11 */ /* 0x002fce000f8e10ff */
[----:B------:R-:W-:Y:S01]  /*1dd40*/  BAR.SYNC.DEFER_BLOCKING 0x0 ;  /* 0x0000000000007b1d */ /* 0x000fe20000010000 */
[----:B------:R-:W-:Y:S02]  /*1dd50*/  LEA R44, R151, UR5, 0x2 ;  /* 0x00000005972c7c11 */ /* 0x000fe4000f8e10ff */
[----:B------:R-:W-:-:S03]  /*1dd60*/  LEA R46, R159, UR5, 0x2 ;  /* 0x000000059f2e7c11 */ /* 0x000fc6000f8e10ff */
[----:B--2---:R-:W-:Y:S04]  /*1dd70*/  STS [R50], R3 ;  /* 0x0000000332007388 */ /* 0x004fe80000000800 */
[----:B---3--:R0:W-:Y:S04]  /*1dd80*/  STS [R133], R4 ;  /* 0x0000000485007388 */ /* 0x0081e80000000800 */
[----:B----4-:R-:W-:Y:S04]  /*1dd90*/  STS [R140], R5 ;  /* 0x000000058c007388 */ /* 0x010fe80000000800 */
[----:B-----5:R1:W-:Y:S01]  /*1dda0*/  STS [R139], R6 ;  /* 0x000000068b007388 */ /* 0x0203e20000000800 */
[----:B0-----:R-:W-:-:S03]  /*1ddb0*/  LEA R4, R167, UR5, 0x2 ;  /* 0x00000005a7047c11 */ /* 0x001fc6000f8e10ff */
[----:B------:R-:W-:Y:S04]  /*1ddc0*/  STS [R42], R7 ;  /* 0x000000072a007388 */ /* 0x000fe80000000800 */
[----:B------:R0:W-:Y:S01]  /*1ddd0*/  STS [R147], R8 ;  /* 0x0000000893007388 */ /* 0x0001e20000000800 */
[----:B-1----:R-:W-:-:S03]  /*1dde0*/  LEA R6, R145, UR5, 0x2 ;  /* 0x0000000591067c11 */ /* 0x002fc6000f8e10ff */
[----:B------:R-:W-:Y:S04]  /*1ddf0*/  STS [R44], R9 ;  /* 0x000000092c007388 */ /* 0x000fe80000000800 */
[----:B------:R1:W-:Y:S01]  /*1de00*/  STS [R155], R10 ;  /* 0x0000000a9b007388 */ /* 0x0003e20000000800 */
[----:B0-----:R-:W-:-:S03]  /*1de10*/  LEA R8, R153, UR5, 0x2 ;  /* 0x0000000599087c11 */ /* 0x001fc6000f8e10ff */
[----:B------:R-:W-:Y:S04]  /*1de20*/  STS [R46], R11 ;  /* 0x0000000b2e007388 */ /* 0x000fe80000000800 */
[----:B------:R-:W-:Y:S01]  /*1de30*/  STS [R163], R12 ;  /* 0x0000000ca3007388 */ /* 0x000fe20000000800 */
[----:B-1----:R-:W-:-:S03]  /*1de40*/  LEA R10, R137, UR5, 0x2 ;  /* 0x00000005890a7c11 */ /* 0x002fc6000f8e10ff */
[----:B------:R0:W-:Y:S04]  /*1de50*/  STS [R4], R13 ;  /* 0x0000000d04007388 */ /* 0x0001e80000000800 */
[----:B------:R-:W-:Y:S04]  /*1de60*/  STS [R171], R14 ;  /* 0x0000000eab007388 */ /* 0x000fe80000000800 */
[----:B------:R1:W-:Y:S01]  /*1de70*/  STS [R6], R15 ;  /* 0x0000000f06007388 */ /* 0x0003e20000000800 */
[----:B0-----:R-:W-:-:S03]  /*1de80*/  LEA R4, R157, UR5, 0x2 ;  /* 0x000000059d047c11 */ /* 0x001fc6000f8e10ff */
[----:B------:R-:W-:Y:S01]  /*1de90*/  STS [R161], R16 ;  /* 0x00000010a1007388 */ /* 0x000fe20000000800 */
[----:B------:R-:W-:-:S03]  /*1dea0*/  LEA R3, R134, UR5, 0x2 ;  /* 0x0000000586037c11 */ /* 0x000fc6000f8e10ff */
[----:B------:R-:W-:Y:S01]  /*1deb0*/  STS [R8], R17 ;  /* 0x0000001108007388 */ /* 0x000fe20000000800 */
[----:B-1----:R-:W-:-:S03]  /*1dec0*/  LEA R6, R141, UR5, 0x2 ;  /* 0x000000058d067c11 */ /* 0x002fc6000f8e10ff */
[----:B------:R-:W-:Y:S01]  /*1ded0*/  STS [R169], R18 ;  /* 0x00000012a9007388 */ /* 0x000fe20000000800 */
[----:B------:R-:W-:-:S03]  /*1dee0*/  LEA R5, R168, UR5, 0x2 ;  /* 0x00000005a8057c11 */ /* 0x000fc6000f8e10ff */
[----:B------:R-:W-:Y:S01]  /*1def0*/  STS [R10], R19 ;  /* 0x000000130a007388 */ /* 0x000fe20000000800 */
[----:B------:R-:W-:-:S03]  /*1df00*/  LEA R7, R164, UR5, 0x2 ;  /* 0x00000005a4077c11 */ /* 0x000fc6000f8e10ff */
[----:B------:R-:W-:Y:S04]  /*1df10*/  STS [R165], R20 ;  /* 0x00000014a5007388 */ /* 0x000fe80000000800 */
[----:B------:R-:W-:Y:S01]  /*1df20*/  STS [R4], R21 ;  /* 0x0000001504007388 */ /* 0x000fe20000000800 */
[----:B------:R-:W-:-:S03]  /*1df30*/  LEA R9, R160, UR5, 0x2 ;  /* 0x00000005a0097c11 */ /* 0x000fc6000f8e10ff */
[----:B------:R-:W-:Y:S04]  /*1df40*/  STS [R149], R22 ;  /* 0x0000001695007388 */ /* 0x000fe80000000800 */
[----:B------:R-:W-:Y:S04]  /*1df50*/  STS [R6], R23 ;  /* 0x0000001706007388 */ /* 0x000fe80000000800 */
[----:B------:R0:W-:Y:S04]  /*1df60*/  STS [R3], R24 ;  /* 0x0000001803007388 */ /* 0x0001e80000000800 */
[----:B------:R-:W-:Y:S04]  /*1df70*/  STS [R170], R25 ;  /* 0x00000019aa007388 */ /* 0x000fe80000000800 */
[----:B------:R1:W-:Y:S01]  /*1df80*/  STS [R5], R26 ;  /* 0x0000001a05007388 */ /* 0x0003e20000000800 */
[----:B0-----:R-:W-:-:S03]  /*1df90*/  LEA R3, R156, UR5, 0x2 ;  /* 0x000000059c037c11 */ /* 0x001fc6000f8e10ff */
[----:B------:R-:W-:Y:S04]  /*1dfa0*/  STS [R166], R27 ;  /* 0x0000001ba6007388 */ /* 0x000fe80000000800 */
[----:B------:R0:W-:Y:S01]  /*1dfb0*/  STS [R7], R28 ;  /* 0x0000001c07007388 */ /* 0x0001e20000000800 */
[----:B-1----:R-:W-:-:S03]  /*1dfc0*/  LEA R5, R152, UR5, 0x2 ;  /* 0x0000000598057c11 */ /* 0x002fc6000f8e10ff */
[----:B------:R-:W-:Y:S04]  /*1dfd0*/  STS [R162], R29 ;  /* 0x0000001da2007388 */ /* 0x000fe80000000800 */
[----:B------:R1:W-:Y:S01]  /*1dfe0*/  STS [R9], R30 ;  /* 0x0000001e09007388 */ /* 0x0003e20000000800 */
[----:B0-----:R-:W-:-:S03]  /*1dff0*/  LEA R7, R148, UR5, 0x2 ;  /* 0x0000000594077c11 */ /* 0x001fc6000f8e10ff */
[----:B------:R-:W-:Y:S01]  /*1e000*/  STS [R158], R31 ;  /* 0x0000001f9e007388 */ /* 0x000fe20000000800 */
[----:B------:R-:W-:-:S03]  /*1e010*/  LEA R11, R138, UR5, 0x2 ;  /* 0x000000058a0b7c11 */ /* 0x000fc6000f8e10ff */
[----:B------:R-:W-:Y:S01]  /*1e020*/  STS [R3], R32 ;  /* 0x0000002003007388 */ /* 0x000fe20000000800 */
[----:B-1----:R-:W-:-:S03]  /*1e030*/  LEA R9, R144, UR5, 0x2 ;  /* 0x0000000590097c11 */ /* 0x002fc6000f8e10ff */
[----:B------:R-:W-:Y:S04]  /*1e040*/  STS [R154], R33 ;  /* 0x000000219a007388 */ /* 0x000fe80000000800 */
[----:B------:R0:W-:Y:S04]  /*1e050*/  STS [R5], R34 ;  /* 0x0000002205007388 */ /* 0x0001e80000000800 */
[----:B------:R-:W-:Y:S04]  /*1e060*/  STS [R150], R35 ;  /* 0x0000002396007388 */ /* 0x000fe80000000800 */
[----:B------:R1:W-:Y:S04]  /*1e070*/  STS [R7], R36 ;  /* 0x0000002407007388 */ /* 0x0003e80000000800 */
[----:B------:R-:W-:Y:S04]  /*1e080*/  STS [R146], R37 ;  /* 0x0000002592007388 */ /* 0x000fe80000000800 */
[----:B------:R2:W-:Y:S04]  /*1e090*/  STS [R9], R38 ;  /* 0x0000002609007388 */ /* 0x0005e80000000800 */
[----:B------:R-:W-:Y:S04]  /*1e0a0*/  STS [R142], R39 ;  /* 0x000000278e007388 */ /* 0x000fe80000000800 */
[----:B------:R-:W-:Y:S04]  /*1e0b0*/  STS [R11], R40 ;  /* 0x000000280b007388 */ /* 0x000fe80000000800 */
[----:B------:R-:W-:Y:S01]  /*1e0c0*/  STS [R136], R41 ;  /* 0x0000002988007388 */ /* 0x000fe20000000800 */
[----:B------:R-:W-:Y:S01]  /*1e0d0*/  BAR.SYNC.DEFER_BLOCKING 0x0 ;  /* 0x0000000000007b1d */ /* 0x000fe20000010000 */
[----:B------:R-:W-:-:S13]  /*1e0e0*/  LOP3.LUT P5, RZ, R87, 0x40000000, RZ, 0xc0, !PT ;  /* 0x4000000057ff7812 */ /* 0x000fda00078ac0ff */
[----:B0-----:R-:W0:Y:S01]  /*1e0f0*/  @!P5 LDC.64 R4, c[0x0][0x228] ;  /* 0x00008a00ff04db82 */ /* 0x001e220000000a00 */
[----:B------:R-:W3:Y:S01]  /*1e100*/  @!P5 LDS R3, [R0] ;  /* 0x000000000003d984 */ /* 0x000ee20000000800 */
[C---:B------:R-:W-:Y:S02]  /*1e110*/  LOP3.LUT P4, RZ, R87.reuse, 0x20000000, RZ, 0xc0, !PT ;  /* 0x2000000057ff7812 */ /* 0x040fe4000788c0ff */
[C---:B------:R-:W-:Y:S02]  /*1e120*/  LOP3.LUT P3, RZ, R87.reuse, 0x10000000, RZ, 0xc0, !PT ;  /* 0x1000000057ff7812 */ /* 0x040fe4000786c0ff */
[----:B------:R-:W-:Y:S01]  /*1e130*/  LOP3.LUT P2, RZ, R87, 0x8000000, RZ, 0xc0, !PT ;  /* 0x0800000057ff7812 */ /* 0x000fe2000784c0ff */
[----:B-1----:R-:W-:-:S04]  /*1e140*/  @!P5 IMAD.IADD R7, R132, 0x1, R2 ;  /* 0x000000018407d824 */ /* 0x002fc800078e0202 */
[----:B0-----:R-:W-:-:S04]  /*1e150*/  @!P5 IMAD.WIDE.U32 R4, R7, 0x4, R4 ;  /* 0x000000040704d825 */ /* 0x001fc800078e0004 */
[----:B------:R-:W0:Y:S01]  /*1e160*/  @!P4 LDS R13, [R0+0x300] ;  /* 0x00030000000dc984 */ /* 0x000e220000000800 */
[----:B------:R-:W1:Y:S03]  /*1e170*/  @!P4 LDC.64 R6, c[0x0][0x228] ;  /* 0x00008a00ff06cb82 */ /* 0x000e660000000a00 */
[----:B------:R-:W4:Y:S05]  /*1e180*/  @!P3 LDS R11, [R0+0x600] ;  /* 0x00060000000bb984 */ /* 0x000f2a0000000800 */
[----:B--2---:R-:W2:Y:S01]  /*1e190*/  @!P3 LDC.64 R8, c[0x0][0x228] ;  /* 0x00008a00ff08bb82 */ /* 0x004ea20000000a00 */
[----:B---3--:R3:W-:Y:S04]  /*1e1a0*/  @!P5 STG.E desc[UR8][R4.64], R3 ;  /* 0x000000030400d986 */ /* 0x0087e8000c101908 */
[----:B------:R-:W5:Y:S03]  /*1e1b0*/  @!P2 LDS R3, [R0+0x900] ;  /* 0x000900000003a984 */ /* 0x000f660000000800 */
[----:B---3--:R-:W3:Y:S01]  /*1e1c0*/  @!P2 LDC.64 R4, c[0x0][0x228] ;  /* 0x00008a00ff04ab82 */ /* 0x008ee20000000a00 */
[----:B------:R-:W-:-:S02]  /*1e1d0*/  LOP3.LUT P1, RZ, R87, 0x4000000, RZ, 0xc0, !PT ;  /* 0x0400000057ff7812 */ /* 0x000fc4000782c0ff */
[C---:B------:R-:W-:Y:S02]  /*1e1e0*/  LOP3.LUT P0, RZ, R87.reuse, 0x2000000, RZ, 0xc0, !PT ;  /* 0x0200000057ff7812 */ /* 0x040fe4000780c0ff */
[----:B------:R-:W-:Y:S02]  /*1e1f0*/  LOP3.LUT P5, RZ, R87, 0x1000000, RZ, 0xc0, !PT ;  /* 0x0100000057ff7812 */ /* 0x000fe400078ac0ff */
[C---:B------:R-:W-:Y:S02]  /*1e200*/  @!P4 IADD3 R131, R2.reuse, 0xc0, R131 ;  /* 0x000000c00283c810 */ /* 0x040fe40007ffe083 */
[C---:B------:R-:W-:Y:S02]  /*1e210*/  @!P3 IADD3 R15, R2.reuse, 0x180, R130 ;  /* 0x00000180020fb810 */ /* 0x040fe40007ffe082 */
[----:B------:R-:W-:Y:S01]  /*1e220*/  @!P2 IADD3 R129, R2, 0x240, R129 ;  /* 0x000002400281a810 */ /* 0x000fe20007ffe081 */
[----:B-1----:R-:W-:-:S04]  /*1e230*/  @!P4 IMAD.WIDE.U32 R6, R131, 0x4, R6 ;  /* 0x000000048306c825 */ /* 0x002fc800078e0006 */
[----:B--2---:R-:W-:Y:S01]  /*1e240*/  @!P3 IMAD.WIDE.U32 R8, R15, 0x4, R8 ;  /* 0x000000040f08b825 */ /* 0x004fe200078e0008 */
[----:B0-----:R0:W-:Y:S03]  /*1e250*/  @!P4 STG.E desc[UR8][R6.64], R13 ;  /* 0x0000000d0600c986 */ /* 0x0011e6000c101908 */
[----:B---3--:R-:W-:Y:S01]  /*1e260*/  @!P2 IMAD.WIDE.U32 R4, R129, 0x4, R4 ;  /* 0x000000048104a825 */ /* 0x008fe200078e0004 */
[----:B----4-:R1:W-:Y:S04]  /*1e270*/  @!P3 STG.E desc[UR8][R8.64], R11 ;  /* 0x0000000b0800b986 */ /* 0x0103e8000c101908 */
[----:B------:R-:W2:Y:S01]  /*1e280*/  @!P1 LDS R13, [R0+0xc00] ;  /* 0x000c0000000d9984 */ /* 0x000ea20000000800 */
[----:B0-----:R-:W0:Y:S03]  /*1e290*/  @!P1 LDC.64 R6, c[0x0][0x228] ;  /* 0x00008a00ff069b82 */ /* 0x001e260000000a00 */
[----:B-----5:R3:W-:Y:S04]  /*1e2a0*/  @!P2 STG.E desc[UR8][R4.64], R3 ;  /* 0x000000030400a986 */ /* 0x0207e8000c101908 */
[----:B------:R-:W4:Y:S01]  /*1e2b0*/  @!P0 LDS R11, [R0+0xf00] ;  /* 0x000f0000000b8984 */ /* 0x000f220000000800 */
[----:B-1----:R-:W1:Y:S03]  /*1e2c0*/  @!P0 LDC.64 R8, c[0x0][0x228] ;  /* 0x00008a00ff088b82 */ /* 0x002e660000000a00 */
[----:B------:R-:W5:Y:S05]  /*1e2d0*/  @!P5 LDS R3, [R0+0x1200] ;  /* 0x001200000003d984 */ /* 0x000f6a0000000800 */
[----:B---3--:R-:W3:Y:S01]  /*1e2e0*/  @!P5 LDC.64 R4, c[0x0][0x228] ;  /* 0x00008a00ff04db82 */ /* 0x008ee20000000a00 */
[----:B------:R-:W-:-:S02]  /*1e2f0*/  @!P1 IADD3 R15, R2, 0x300, R128 ;  /* 0x00000300020f9810 */ /* 0x000fc40007ffe080 */
[C---:B------:R-:W-:Y:S02]  /*1e300*/  LOP3.LUT P4, RZ, R87.reuse, 0x800000, RZ, 0xc0, !PT ;  /* 0x0080000057ff7812 */ /* 0x040fe4000788c0ff */
[C---:B------:R-:W-:Y:S02]  /*1e310*/  LOP3.LUT P3, RZ, R87.reuse, 0x400000, RZ, 0xc0, !PT ;  /* 0x0040000057ff7812 */ /* 0x040fe4000786c0ff */
[----:B------:R-:W-:Y:S01]  /*1e320*/  LOP3.LUT P2, RZ, R87, 0x200000, RZ, 0xc0, !PT ;  /* 0x0020000057ff7812 */ /* 0x000fe2000784c0ff */
[----:B0-----:R-:W-:Y:S01]  /*1e330*/  @!P1 IMAD.WIDE.U32 R6, R15, 0x4, R6 ;  /* 0x000000040f069825 */ /* 0x001fe200078e0006 */
[C---:B------:R-:W-:Y:S02]  /*1e340*/  @!P0 IADD3 R15, R2.reuse, 0x3c0, R246 ;  /* 0x000003c0020f8810 */ /* 0x040fe40007ffe0f6 */
[----:B------:R-:W-:-:S03]  /*1e350*/  @!P5 IADD3 R245, R2, 0x480, R245 ;  /* 0x0000048002f5d810 */ /* 0x000fc60007ffe0f5 */
[----:B-1----:R-:W-:-:S04]  /*1e360*/  @!P0 IMAD.WIDE.U32 R8, R15, 0x4, R8 ;  /* 0x000000040f088825 */ /* 0x002fc800078e0008 */
[----:B---3--:R-:W-:Y:S01]  /*1e370*/  @!P5 IMAD.WIDE.U32 R4, R245, 0x4, R4 ;  /* 0x00000004f504d825 */ /* 0x008fe200078e0004 */
[----:B--2---:R0:W-:Y:S04]  /*1e380*/  @!P1 STG.E desc[UR8][R6.64], R13 ;  /* 0x0000000d06009986 */ /* 0x0041e8000c101908 */
[----:B------:R-:W1:Y:S04]  /*1e390*/  @!P4 LDS R13, [R0+0x1500] ;  /* 0x00150000000dc984 */ /* 0x000e680000000800 */
[----:B----4-:R2:W-:Y:S04]  /*1e3a0*/  @!P0 STG.E desc[UR8][R8.64], R11 ;  /* 0x0000000b08008986 */ /* 0x0105e8000c101908 */
[----:B-----5:R3:W-:Y:S01]  /*1e3b0*/  @!P5 STG.E desc[UR8][R4.64], R3 ;  /* 0x000000030400d986 */ /* 0x0207e2000c101908 */
[----:B0-----:R-:W0:Y:S03]  /*1e3c0*/  @!P4 LDC.64 R6, c[0x0][0x228] ;  /* 0x00008a00ff06cb82 */ /* 0x001e260000000a00 */
[----:B------:R-:W4:Y:S04]  /*1e3d0*/  @!P3 LDS R11, [R0+0x1800] ;  /* 0x00180000000bb984 */ /* 0x000f280000000800 */
[----:B------:R-:W5:Y:S01]  /*1e3e0*/  @!P2 LDS R3, [R0+0x1b00] ;  /* 0x001b00000003a984 */ /* 0x000f620000000800 */
[----:B--2---:R-:W2:Y:S08]  /*1e3f0*/  @!P3 LDC.64 R8, c[0x0][0x228] ;  /* 0x00008a00ff08bb82 */ /* 0x004eb00000000a00 */
[----:B---3--:R-:W3:Y:S01]  /*1e400*/  @!P2 LDC.64 R4, c[0x0][0x228] ;  /* 0x00008a00ff04ab82 */ /* 0x008ee20000000a00 */
[----:B------:R-:W-:-:S02]  /*1e410*/  @!P3 IADD3 R15, R2, 0x600, R236 ;  /* 0x00000600020fb810 */ /* 0x000fc40007ffe0ec */
[C---:B------:R-:W-:Y:S02]  /*1e420*/  LOP3.LUT P1, RZ, R87.reuse, 0x100000, RZ, 0xc0, !PT ;  /* 0x0010000057ff7812 */ /* 0x040fe4000782c0ff */
[C---:B------:R-:W-:Y:S02]  /*1e430*/  LOP3.LUT P0, RZ, R87.reuse, 0x80000, RZ, 0xc0, !PT ;  /* 0x0008000057ff7812 */ /* 0x040fe4000780c0ff */
[----:B------:R-:W-:Y:S02]  /*1e440*/  LOP3.LUT P5, RZ, R87, 0x40000, RZ, 0xc0, !PT ;  /* 0x0004000057ff7812 */ /* 0x000fe400078ac0ff */
[C---:B------:R-:W-:Y:S01]  /*1e450*/  @!P4 IADD3 R229, R2.reuse, 0x540, R229 ;  /* 0x0000054002e5c810 */ /* 0x040fe20007ffe0e5 */
[----:B--2---:R-:W-:Y:S01]  /*1e460*/  @!P3 IMAD.WIDE.U32 R8, R15, 0x4, R8 ;  /* 0x000000040f08b825 */ /* 0x004fe200078e0008 */
[----:B------:R-:W-:-:S03]  /*1e470*/  @!P2 IADD3 R15, R2, 0x6c0, R238 ;  /* 0x000006c0020fa810 */ /* 0x000fc60007ffe0ee */
[----:B0-----:R-:W-:-:S04]  /*1e480*/  @!P4 IMAD.WIDE.U32 R6, R229, 0x4, R6 ;  /* 0x00000004e506c825 */ /* 0x001fc800078e0006 */
[----:B---3--:R-:W-:Y:S01]  /*1e490*/  @!P2 IMAD.WIDE.U32 R4, R15, 0x4, R4 ;  /* 0x000000040f04a825 */ /* 0x008fe200078e0004 */
[----:B-1----:R0:W-:Y:S04]  /*1e4a0*/  @!P4 STG.E desc[UR8][R6.64], R13 ;  /* 0x0000000d0600c986 */ /* 0x0021e8000c101908 */
[----:B----4-:R1:W-:Y:S04]  /*1e4b0*/  @!P3 STG.E desc[UR8][R8.64], R11 ;  /* 0x0000000b0800b986 */ /* 0x0103e8000c101908 */
[----:B------:R-:W2:Y:S04]  /*1e4c0*/  @!P1 LDS R13, [R0+0x1e00] ;  /* 0x001e0000000d9984 */ /* 0x000ea80000000800 */
[----:B-----5:R3:W-:Y:S01]  /*1e4d0*/  @!P2 STG.E desc[UR8][R4.64], R3 ;  /* 0x000000030400a986 */ /* 0x0207e2000c101908 */
[----:B0-----:R-:W0:Y:S03]  /*1e4e0*/  @!P1 LDC.64 R6, c[0x0][0x228] ;  /* 0x00008a00ff069b82 */ /* 0x001e260000000a00 */
[----:B------:R-:W4:Y:S04]  /*1e4f0*/  @!P0 LDS R11, [R0+0x2100] ;  /* 0x00210000000b8984 */ /* 0x000f280000000800 */
[----:B------:R-:W5:Y:S01]  /*1e500*/  @!P5 LDS R3, [R0+0x2400] ;  /* 0x002400000003d984 */ /* 0x000f620000000800 */
[----:B-1----:R-:W1:Y:S08]  /*1e510*/  @!P0 LDC.64 R8, c[0x0][0x228] ;  /* 0x00008a00ff088b82 */ /* 0x002e700000000a00 */
[----:B---3--:R-:W3:Y:S01]  /*1e520*/  @!P5 LDC.64 R4, c[0x0][0x228] ;  /* 0x00008a00ff04db82 */ /* 0x008ee20000000a00 */
[----:B------:R-:W-:-:S02]  /*1e530*/  LOP3.LUT P4, RZ, R87, 0x20000, RZ, 0xc0, !PT ;  /* 0x0002000057ff7812 */ /* 0x000fc4000788c0ff */
[C---:B------:R-:W-:Y:S02]  /*1e540*/  LOP3.LUT P3, RZ, R87.reuse, 0x10000, RZ, 0xc0, !PT ;  /* 0x0001000057ff7812 */ /* 0x040fe4000786c0ff */
[----:B------:R-:W-:Y:S02]  /*1e550*/  LOP3.LUT P2, RZ, R87, 0x8000, RZ, 0xc0, !PT ;  /* 0x0000800057ff7812 */ /* 0x000fe4000784c0ff */
[C---:B------:R-:W-:Y:S02]  /*1e560*/  @!P1 IADD3 R243, R2.reuse, 0x780, R243 ;  /* 0x0000078002f39810 */ /* 0x040fe40007ffe0f3 */
[C---:B------:R-:W-:Y:S02]  /*1e570*/  @!P0 IADD3 R15, R2.reuse, 0x840, R242 ;  /* 0x00000840020f8810 */ /* 0x040fe40007ffe0f2 */
[----:B------:R-:W-:Y:S01]  /*1e580*/  @!P5 IADD3 R239, R2, 0x900, R239 ;  /* 0x0000090002efd810 */ /* 0x000fe20007ffe0ef */
[----:B0-----:R-:W-:-:S04]  /*1e590*/  @!P1 IMAD.WIDE.U32 R6, R243, 0x4, R6 ;  /* 0x00000004f3069825 */ /* 0x001fc800078e0006 */
[----:B-1----:R-:W-:Y:S01]  /*1e5a0*/  @!P0 IMAD.WIDE.U32 R8, R15, 0x4, R8 ;  /* 0x000000040f088825 */ /* 0x002fe200078e0008 */
[----:B--2---:R0:W-:Y:S04]  /*1e5b0*/  @!P1 STG.E desc[UR8][R6.64], R13 ;  /* 0x0000000d06009986 */ /* 0x0041e8000c101908 */
[----:B------:R-:W1:Y:S01]  /*1e5c0*/  @!P4 LDS R13, [R0+0x2700] ;  /* 0x00270000000dc984 */ /* 0x000e620000000800 */
[----:B---3--:R-:W-:-:S03]  /*1e5d0*/  @!P5 IMAD.WIDE.U32 R4, R239, 0x4, R4 ;  /* 0x00000004ef04d825 */ /* 0x008fc600078e0004 */
        /* <DEDUP_REMOVED lines=14> */
[----:B--2---:R-:W-:Y:S01]  /*1e6c0*/  @!P3 IMAD.WIDE.U32 R8, R247, 0x4, R8 ;  /* 0x00000004f708b825 */ /* 0x004fe200078e0008 */
[----:B-1----:R0:W-:Y:S04]  /*1e6d0*/  @!P4 STG.E desc[UR8][R6.64], R13 ;  /* 0x0000000d0600c986 */ /* 0x0021e8000c101908 */
[----:B------:R-:W1:Y:S01]  /*1e6e0*/  @!P1 LDS R13, [R0+0x3000] ;  /* 0x00300000000d9984 */ /* 0x000e620000000800 */
[----:B---3--:R-:W-:-:S03]  /*1e6f0*/  @!P2 IMAD.WIDE.U32 R4, R15, 0x4, R4 ;  /* 0x000000040f04a825 */ /* 0x008fc600078e0004 */
[----:B----4-:R2:W-:Y:S01]  /*1e700*/  @!P3 STG.E desc[UR8][R8.64], R11 ;  /* 0x0000000b0800b986 */ /* 0x0105e2000c101908 */
[----:B0-----:R-:W0:Y:S03]  /*1e710*/  @!P1 LDC.64 R6, c[0x0][0x228] ;  /* 0x00008a00ff069b82 */ /* 0x001e260000000a00 */
[----:B-----5:R3:W-:Y:S04]  /*1e720*/  @!P2 STG.E desc[UR8][R4.64], R3 ;  /* 0x000000030400a986 */ /* 0x0207e8000c101908 */
[----:B------:R-:W4:Y:S04]  /*1e730*/  @!P0 LDS R11, [R0+0x3300] ;  /* 0x00330000000b8984 */ /* 0x000f280000000800 */
[----:B------:R-:W5:Y:S01]  /*1e740*/  @!P5 LDS R3, [R0+0x3600] ;  /* 0x003600000003d984 */ /* 0x000f620000000800 */
[----:B--2---:R-:W2:Y:S08]  /*1e750*/  @!P0 LDC.64 R8, c[0x0][0x228] ;  /* 0x00008a00ff088b82 */ /* 0x004eb00000000a00 */
        /* <DEDUP_REMOVED lines=19> */
[----:B------:R-:W-:-:S02]  /*1e890*/  @!P4 IADD3 R15, R2, 0xe40, R100 ;  /* 0x00000e40020fc810 */ /* 0x000fc40007ffe064 */
[C---:B------:R-:W-:Y:S02]  /*1e8a0*/  LOP3.LUT P1, RZ, R87.reuse, 0x100, RZ, 0xc0, !PT ;  /* 0x0000010057ff7812 */ /* 0x040fe4000782c0ff */
[----:B------:R-:W-:Y:S01]  /*1e8b0*/  LOP3.LUT P0, RZ, R87, 0x80, RZ, 0xc0, !PT ;  /* 0x0000008057ff7812 */ /* 0x000fe2000780c0ff */
[----:B0-----:R-:W-:Y:S01]  /*1e8c0*/  @!P4 IMAD.WIDE.U32 R6, R15, 0x4, R6 ;  /* 0x000000040f06c825 */ /* 0x001fe200078e0006 */
[----:B------:R-:W-:Y:S02]  /*1e8d0*/  LOP3.LUT P6, RZ, R87, 0x40, RZ, 0xc0, !PT ;  /* 0x0000004057ff7812 */ /* 0x000fe400078cc0ff */
        /* <DEDUP_REMOVED lines=11> */
[----:B--2---:R-:W2:Y:S01]  /*1e990*/  @!P0 LDC.64 R8, c[0x0][0x228] ;  /* 0x00008a00ff088b82 */ /* 0x004ea20000000a00 */
[----:B------:R-:W-:-:S07]  /*1e9a0*/  @!P1 IADD3 R15, R2, 0x1080, R220 ;  /* 0x00001080020f9810 */ /* 0x000fce0007ffe0dc */
[----:B---3--:R-:W3:Y:S01]  /*1e9b0*/  @!P6 LDC.64 R4, c[0x0][0x228] ;  /* 0x00008a00ff04eb82 */ /* 0x008ee20000000a00 */
[----:B------:R-:W-:Y:S01]  /*1e9c0*/  LOP3.LUT P5, RZ, R87, 0x20, RZ, 0xc0, !PT ;  /* 0x0000002057ff7812 */ /* 0x000fe200078ac0ff */
[----:B0-----:R-:W-:Y:S01]  /*1e9d0*/  @!P1 IMAD.WIDE.U32 R6, R15, 0x4, R6 ;  /* 0x000000040f069825 */ /* 0x001fe200078e0006 */
[C---:B------:R-:W-:Y:S02]  /*1e9e0*/  @!P0 IADD3 R15, R2.reuse, 0x1140, R218 ;  /* 0x00001140020f8810 */ /* 0x040fe40007ffe0da */
[C---:B------:R-:W-:Y:S02]  /*1e9f0*/  LOP3.LUT P4, RZ, R87.reuse, 0x10, RZ, 0xc0, !PT ;  /* 0x0000001057ff7812 */ /* 0x040fe4000788c0ff */
[----:B------:R-:W-:Y:S01]  /*1ea00*/  LOP3.LUT P3, RZ, R87, 0x8, RZ, 0xc0, !PT ;  /* 0x0000000857ff7812 */ /* 0x000fe2000786c0ff */
[----:B--2---:R-:W-:Y:S01]  /*1ea10*/  @!P0 IMAD.WIDE.U32 R8, R15, 0x4, R8 ;  /* 0x000000040f088825 */ /* 0x004fe200078e0008 */
[----:B------:R-:W-:Y:S01]  /*1ea20*/  @!P6 IADD3 R15, R2, 0x1200, R216 ;  /* 0x00001200020fe810 */ /* 0x000fe20007ffe0d8 */
        /* <DEDUP_REMOVED lines=29> */
[C---:B------:R-:W-:Y:S02]  /*1ec00*/  @!P1 IADD3 R197, R2.reuse, 0x15c0, R197 ;  /* 0x000015c002c59810 */ /* 0x040fe40007ffe0c5 */
[----:B------:R-:W-:Y:S01]  /*1ec10*/  @!P0 IADD3 R195, R2, 0x1680, R195 ;  /* 0x0000168002c38810 */ /* 0x000fe20007ffe0c3 */
[----:B0-----:R-:W-:-:S04]  /*1ec20*/  @!P2 IMAD.WIDE.U32 R6, R113, 0x4, R6 ;  /* 0x000000047106a825 */ /* 0x001fc800078e0006 */
[----:B--2---:R-:W-:Y:S01]  /*1ec30*/  @!P1 IMAD.WIDE.U32 R8, R197, 0x4, R8 ;  /* 0x00000004c5089825 */ /* 0x004fe200078e0008 */
[----:B-1----:R0:W-:Y:S03]  /*1ec40*/  @!P2 STG.E desc[UR8][R6.64], R13 ;  /* 0x0000000d0600a986 */ /* 0x0021e6000c101908 */
[----:B---3--:R-:W-:Y:S01]  /*1ec50*/  @!P0 IMAD.WIDE.U32 R4, R195, 0x4, R4 ;  /* 0x00000004c3048825 */ /* 0x008fe200078e0004 */
[----:B----4-:R1:W-:Y:S04]  /*1ec60*/  @!P1 STG.E desc[UR8][R8.64], R11 ;  /* 0x0000000b08009986 */ /* 0x0103e8000c101908 */
[----:B-----5:R-:W-:Y:S01]  /*1ec70*/  @!P0 STG.E desc[UR8][R4.64], R3 ;  /* 0x0000000304008986 */ /* 0x020fe2000c101908 */
[----:B------:R-:W-:-:S13]  /*1ec80*/  ISETP.NE.AND P0, PT, R86, RZ, PT ;  /* 0x000000ff5600720c */ /* 0x000fda0003f05270 */
[----:B------:R-:W2:Y:S01]  /*1ec90*/  @!P0 LDS R17, [R0+0x5d00] ;  /* 0x005d000000118984 */ /* 0x000ea20000000800 */
[----:B0-----:R-:W0:Y:S01]  /*1eca0*/  @!P0 LDC.64 R6, c[0x0][0x228] ;  /* 0x00008a00ff068b82 */ /* 0x001e220000000a00 */
[----:B------:R-:W-:Y:S02]  /*1ecb0*/  ISETP.NE.AND P1, PT, R88, RZ, PT ;  /* 0x000000ff5800720c */ /* 0x000fe40003f25270 */
[----:B------:R-:W-:Y:S02]  /*1ecc0*/  ISETP.NE.AND P2, PT, R66, RZ, PT ;  /* 0x000000ff4200720c */ /* 0x000fe40003f45270 */
[----:B------:R-:W-:Y:S02]  /*1ecd0*/  ISETP.NE.AND P3, PT, R64, RZ, PT ;  /* 0x000000ff4000720c */ /* 0x000fe40003f65270 */
[----:B------:R-:W-:Y:S02]  /*1ece0*/  ISETP.NE.AND P4, PT, R65, RZ, PT ;  /* 0x000000ff4100720c */ /* 0x000fe40003f85270 */
[----:B------:R-:W-:-:S02]  /*1ecf0*/  ISETP.NE.AND P5, PT, R67, RZ, PT ;  /* 0x000000ff4300720c */ /* 0x000fc40003fa5270 */
[----:B------:R-:W-:-:S03]  /*1ed00*/  ISETP.NE.AND P6, PT, R84, RZ, PT ;  /* 0x000000ff5400720c */ /* 0x000fc60003fc5270 */
[----:B------:R-:W3:Y:S01]  /*1ed10*/  @!P1 LDS R21, [R0+0x6000] ;  /* 0x0060000000159984 */ /* 0x000ee20000000800 */
[----:B------:R-:W-:Y:S01]  /*1ed20*/  @!P0 IADD3 R187, R2, 0x1740, R187 ;  /* 0x0000174002bb8810 */ /* 0x000fe20007ffe0bb */
[----:B-1----:R-:W1:Y:S02]  /*1ed30*/  @!P1 LDC.64 R8, c[0x0][0x228] ;  /* 0x00008a00ff089b82 */ /* 0x002e640000000a00 */
[----:B------:R-:W4:Y:S04]  /*1ed40*/  @!P2 LDS R23, [R0+0x6300] ;  /* 0x006300000017a984 */ /* 0x000f280000000800 */
[----:B------:R-:W5:Y:S02]  /*1ed50*/  @!P3 LDS R25, [R0+0x6600] ;  /* 0x006600000019b984 */ /* 0x000f640000000800 */
[----:B------:R-:W3:Y:S02]  /*1ed60*/  @!P2 LDC.64 R10, c[0x0][0x228] ;  /* 0x00008a00ff0aab82 */ /* 0x000ee40000000a00 */
[----:B------:R-:W5:Y:S04]  /*1ed70*/  @!P4 LDS R27, [R0+0x6900] ;  /* 0x00690000001bc984 */ /* 0x000f680000000800 */
[----:B------:R-:W5:Y:S02]  /*1ed80*/  @!P5 LDS R3, [R0+0x6c00] ;  /* 0x006c00000003d984 */ /* 0x000f640000000800 */
[----:B------:R-:W4:Y:S02]  /*1ed90*/  @!P3 LDC.64 R12, c[0x0][0x228] ;  /* 0x00008a00ff0cbb82 */ /* 0x000f240000000a00 */
[----:B------:R-:W5:Y:S01]  /*1eda0*/  @!P6 LDS R29, [R0+0x6f00] ;  /* 0x006f0000001de984 */ /* 0x000f620000000800 */
[----:B0-----:R-:W-:-:S05]  /*1edb0*/  @!P0 IMAD.WIDE.U32 R6, R187, 0x4, R6 ;  /* 0x00000004bb068825 */ /* 0x001fca00078e0006 */
[----:B--2---:R0:W-:Y:S01]  /*1edc0*/  @!P0 STG.E desc[UR8][R6.64], R17 ;  /* 0x0000001106008986 */ /* 0x0041e2000c101908 */
[----:B------:R-:W2:Y:S08]  /*1edd0*/  @!P4 LDC.64 R14, c[0x0][0x228] ;  /* 0x00008a00ff0ecb82 */ /* 0x000eb00000000a00 */
[----:B------:R-:W5:Y:S08]  /*1ede0*/  @!P6 LDC.64 R18, c[0x0][0x228] ;  /* 0x00008a00ff12eb82 */ /* 0x000f700000000a00 */
[----:B0-----:R-:W0:Y:S01]  /*1edf0*/  @!P5 LDC.64 R16, c[0x0][0x228] ;  /* 0x00008a00ff10db82 */ /* 0x001e220000000a00 */
[----:B------:R-:W-:-:S02]  /*1ee00*/  @!P1 IADD3 R5, R2, 0x1800, R117 ;  /* 0x0000180002059810 */ /* 0x000fc40007ffe075 */
[----:B------:R-:W-:-:S03]  /*1ee10*/  @!P2 IADD3 R7, R2, 0x18c0, R115 ;  /* 0x000018c00207a810 */ /* 0x000fc60007ffe073 */
[----:B-1----:R-:W-:Y:S01]  /*1ee20*/  @!P1 IMAD.WIDE.U32 R4, R5, 0x4, R8 ;  /* 0x0000000405049825 */ /* 0x002fe200078e0008 */
[C---:B------:R-:W-:Y:S02]  /*1ee30*/  @!P3 IADD3 R9, R2.reuse, 0x1980, R123 ;  /* 0x000019800209b810 */ /* 0x040fe40007ffe07b */
[----:B------:R-:W-:Y:S02]  /*1ee40*/  LOP3.LUT P0, RZ, R87, 0x80000000, RZ, 0xc0, !PT ;  /* 0x8000000057ff7812 */ /* 0x000fe4000780c0ff */
[C---:B------:R-:W-:Y:S02]  /*1ee50*/  @!P4 IADD3 R183, R2.reuse, 0x1a40, R183 ;  /* 0x00001a4002b7c810 */ /* 0x040fe40007ffe0b7 */
[C---:B------:R-:W-:Y:S01]  /*1ee60*/  @!P5 IADD3 R199, R2.reuse, 0x1b00, R199 ;  /* 0x00001b0002c7d810 */ /* 0x040fe20007ffe0c7 */
[----:B---3--:R-:W-:Y:S01]  /*1ee70*/  @!P2 IMAD.WIDE.U32 R6, R7, 0x4, R10 ;  /* 0x000000040706a825 */ /* 0x008fe200078e000a */
[----:B------:R-:W-:-:S03]  /*1ee80*/  @!P6 IADD3 R201, R2, 0x1bc0, R201 ;  /* 0x00001bc002c9e810 */ /* 0x000fc60007ffe0c9 */
[----:B----4-:R-:W-:Y:S01]  /*1ee90*/  @!P3 IMAD.WIDE.U32 R8, R9, 0x4, R12 ;  /* 0x000000040908b825 */ /* 0x010fe200078e000c */
[----:B------:R1:W-:Y:S03]  /*1eea0*/  @!P1 STG.E desc[UR8][R4.64], R21 ;  /* 0x0000001504009986 */ /* 0x0003e6000c101908 */
[----:B--2---:R-:W-:Y:S01]  /*1eeb0*/  @!P4 IMAD.WIDE.U32 R10, R183, 0x4, R14 ;  /* 0x00000004b70ac825 */ /* 0x004fe200078e000e */
[----:B------:R1:W-:Y:S03]  /*1eec0*/  @!P2 STG.E desc[UR8][R6.64], R23 ;  /* 0x000000170600a986 */ /* 0x0003e6000c101908 */
[----:B0-----:R-:W-:Y:S01]  /*1eed0*/  @!P5 IMAD.WIDE.U32 R12, R199, 0x4, R16 ;  /* 0x00000004c70cd825 */ /* 0x001fe200078e0010 */
[----:B-----5:R1:W-:Y:S03]  /*1eee0*/  @!P3 STG.E desc[UR8][R8.64], R25 ;  /* 0x000000190800b986 */ /* 0x0203e6000c101908 */
[----:B------:R-:W-:Y:S01]  /*1eef0*/  @!P6 IMAD.WIDE.U32 R14, R201, 0x4, R18 ;  /* 0x00000004c90ee825 */ /* 0x000fe200078e0012 */
[----:B------:R1:W-:Y:S04]  /*1ef00*/  @!P4 STG.E desc[UR8][R10.64], R27 ;  /* 0x0000001b0a00c986 */ /* 0x0003e8000c101908 */
[----:B------:R1:W-:Y:S04]  /*1ef10*/  @!P5 STG.E desc[UR8][R12.64], R3 ;  /* 0x000000030c00d986 */ /* 0x0003e8000c101908 */
[----:B------:R1:W-:Y:S01]  /*1ef20*/  @!P6 STG.E desc[UR8][R14.64], R29 ;  /* 0x0000001d0e00e986 */ /* 0x0003e2000c101908 */
[----:B------:R-:W-:Y:S05]  /*1ef30*/  @P0 EXIT ;  /* 0x000000000000094d */ /* 0x000fea0003800000 */
[----:B-1----:R-:W0:Y:S01]  /*1ef40*/  LDS R7, [R0+0x7200] ;  /* 0x0072000000077984 */ /* 0x002e220000000800 */
[----:B------:R-:W1:Y:S01]  /*1ef50*/  LDC.64 R4, c[0x0][0x228] ;  /* 0x00008a00ff047b82 */ /* 0x000e620000000a00 */
[----:B------:R-:W-:-:S05]  /*1ef60*/  IADD3 R3, R2, 0x1c80, R119 ;  /* 0x00001c8002037810 */ /* 0x000fca0007ffe077 */
[----:B-1----:R-:W-:-:S05]  /*1ef70*/  IMAD.WIDE.U32 R2, R3, 0x4, R4 ;  /* 0x0000000403027825 */ /* 0x002fca00078e0004 */
[----:B0-----:R-:W-:Y:S01]  /*1ef80*/  STG.E desc[UR8][R2.64], R7 ;  /* 0x0000000702007986 */ /* 0x001fe2000c101908 */
[----:B------:R-:W-:Y:S05]  /*1ef90*/  EXIT ;  /* 0x000000000000794d */ /* 0x000fea0003800000 */
.L_x_1686:
[----:B------:R-:W-:Y:S02]  /*1efa0*/  IMAD.MOV.U32 R21, RZ, RZ, R8 ;  /* 0x000000ffff157224 */ /* 0x000fe400078e0008 */
[----:B------:R-:W-:Y:S02]  /*1efb0*/  IMAD.MOV.U32 R18, RZ, RZ, 0x1 ;  /* 0x00000001ff127424 */ /* 0x000fe400078e00ff */
[----:B------:R-:W-:Y:S02]  /*1efc0*/  IMAD.MOV.U32 R23, RZ, RZ, RZ ;  /* 0x000000ffff177224 */ /* 0x000fe400078e00ff */
[----:B------:R-:W-:-:S07]  /*1efd0*/  IMAD.MOV.U32 R16, RZ, RZ, -0x1 ;  /* 0xffffffffff107424 */ /* 0x000fce00078e00ff */
[----:B012---:R-:W-:Y:S05]  /*1efe0*/  WARPSYNC.COLLECTIVE R16, `(.L_x_1699) ;  /* 0x0000000010087348 */ /* 0x007fea0003c00000 */
[----:B-1----:R1:W3:Y:S02]  /*1eff0*/  SHFL.UP P0, R19, R21, R18, R23 ;  /* 0x0400001215137389 */ /* 0x0022e40000000017 */
[----:B0123--:R-:W-:Y:S01]  /*1f000*/  ENDCOLLECTIVE ;  /* 0x000000000000791b */ /* 0x00ffe20003800000 */
.L_x_1699:
[----:B------:R-:W-:Y:S02]  /*1f010*/  IMAD.MOV.U32 R18, RZ, RZ, 0x2 ;  /* 0x00000002ff127424 */ /* 0x000fe400078e00ff */
[----:B------:R-:W-:-:S04]  /*1f020*/  IMAD.MOV.U32 R15, RZ, RZ, R19 ;  /* 0x000000ffff0f7224 */ /* 0x000fc800078e0013 */
[----:B------:R-:W-:-:S04]  /*1f030*/  @P0 IMAD.IADD R15, R8, 0x1, R15 ;  /* 0x00000001080f0824 */ /* 0x000fc800078e020f */
[----:B------:R-:W-:-:S07]  /*1f040*/  IMAD.MOV.U32 R21, RZ, RZ, R15 ;  /* 0x000000ffff157224 */ /* 0x000fce00078e000f */
[----:B------:R-:W-:Y:S05]  /*1f050*/  WARPSYNC.COLLECTIVE R16, `(.L_x_1700) ;  /* 0x0000000010087348 */ /* 0x000fea0003c00000 */
[----:B------:R0:W1:Y:S02]  /*1f060*/  SHFL.UP P0, R19, R21, R18, R23 ;  /* 0x0400001215137389 */ /* 0x0000640000000017 */
[----:B01----:R-:W-:Y:S01]  /*1f070*/  ENDCOLLECTIVE ;  /* 0x000000000000791b */ /* 0x003fe20003800000 */
.L_x_1700:
[----:B------:R-:W-:Y:S02]  /*1f080*/  IMAD.MOV.U32 R18, RZ, RZ, 0x4 ;  /* 0x00000004ff127424 */ /* 0x000fe400078e00ff */
[----:B------:R-:W-:-:S04]  /*1f090*/  IMAD.MOV.U32 R12, RZ, RZ, R19 ;  /* 0x000000ffff0c7224 */ /* 0x000fc800078e0013 */
[----:B------:R-:W-:-:S04]  /*1f0a0*/  @P0 IMAD.IADD R12, R15, 0x1, R12 ;  /* 0x000000010f0c0824 */ /* 0x000fc800078e020c */
[----:B------:R-:W-:-:S07]  /*1f0b0*/  IMAD.MOV.U32 R21, RZ, RZ, R12 ;  /* 0x000000ffff157224 */ /* 0x000fce00078e000c */
[----:B------:R-:W-:Y:S05]  /*1f0c0*/  WARPSYNC.COLLECTIVE R16, `(.L_x_1701) ;  /* 0x0000000010087348 */ /* 0x000fea0003c00000 */
[----:B------:R0:W1:Y:S02]  /*1f0d0*/  SHFL.UP P0, R19, R21, R18, R23 ;  /* 0x0400001215137389 */ /* 0x0000640000000017 */
[----:B01----:R-:W-:Y:S01]  /*1f0e0*/  ENDCOLLECTIVE ;  /* 0x000000000000791b */ /* 0x003fe20003800000 */
.L_x_1701:
[----:B------:R-:W-:Y:S02]  /*1f0f0*/  IMAD.MOV.U32 R18, RZ, RZ, 0x8 ;  /* 0x00000008ff127424 */ /* 0x000fe400078e00ff */
[----:B------:R-:W-:-:S04]  /*1f100*/  IMAD.MOV.U32 R17, RZ, RZ, R19 ;  /* 0x000000ffff117224 */ /* 0x000fc800078e0013 */
[----:B------:R-:W-:-:S04]  /*1f110*/  @P0 IMAD.IADD R17, R12, 0x1, R17 ;  /* 0x000000010c110824 */ /* 0x000fc800078e0211 */
[----:B------:R-:W-:-:S07]  /*1f120*/  IMAD.MOV.U32 R21, RZ, RZ, R17 ;  /* 0x000000ffff157224 */ /* 0x000fce00078e0011 */
[----:B------:R-:W-:Y:S05]  /*1f130*/  WARPSYNC.COLLECTIVE R16, `(.L_x_1702) ;  /* 0x0000000010087348 */ /* 0x000fea0003c00000 */
[----:B------:R0:W1:Y:S02]  /*1f140*/  SHFL.UP P0, R19, R21, R18, R23 ;  /* 0x0400001215137389 */ /* 0x0000640000000017 */
[----:B01----:R-:W-:Y:S01]  /*1f150*/  ENDCOLLECTIVE ;  /* 0x000000000000791b */ /* 0x003fe20003800000 */
.L_x_1702:
[----:B------:R-:W-:Y:S02]  /*1f160*/  IMAD.MOV.U32 R18, RZ, RZ, 0x10 ;  /* 0x00000010ff127424 */ /* 0x000fe400078e00ff */
[----:B------:R-:W-:-:S04]  /*1f170*/  IMAD.MOV.U32 R14, RZ, RZ, R19 ;  /* 0x000000ffff0e7224 */ /* 0x000fc800078e0013 */
[----:B------:R-:W-:-:S04]  /*1f180*/  @P0 IMAD.IADD R14, R17, 0x1, R14 ;  /* 0x00000001110e0824 */ /* 0x000fc800078e020e */
[----:B------:R-:W-:-:S07]  /*1f190*/  IMAD.MOV.U32 R21, RZ, RZ, R14 ;  /* 0x000000ffff157224 */ /* 0x000fce00078e000e */
[----:B------:R-:W-:Y:S05]  /*1f1a0*/  WARPSYNC.COLLECTIVE R16, `(.L_x_1703) ;  /* 0x0000000010087348 */ /* 0x000fea0003c00000 */
[----:B------:R0:W1:Y:S02]  /*1f1b0*/  SHFL.UP P0, R19, R21, R18, R23 ;  /* 0x0400001215137389 */ /* 0x0000640000000017 */
[----:B01----:R-:W-:Y:S01]  /*1f1c0*/  ENDCOLLECTIVE ;  /* 0x000000000000791b */ /* 0x003fe20003800000 */
.L_x_1703:
[----:B------:R-:W-:Y:S05]  /*1f1d0*/  BRA `(.L_x_1704) ;  /* 0xfffffe9000a47947 */ /* 0x000fea000383ffff */
.L_x_1705:
        /* <DEDUP_REMOVED lines=10> */
.L_x_2053:


//--------------------- .text._ZN3cub17CUB_300001_SM_9006detail10radix_sort29DeviceRadixSortOnesweepKernelINS1_5radix10policy_hubIfijE10Policy1000ELNS0_9SortOrderE1EfijiiNS1_21identity_decomposer_tEEEvPT5_SB_PT3_PKSC_PT1_PKSG_PT2_PKSK_T4_iiT6_ --------------------------
	.section	.text._ZN3cub17CUB_300001_SM_9006detail10radix_sort29DeviceRadixSortOnesweepKernelINS1_5radix10policy_hubIfijE10Policy1000ELNS0_9SortOrderE1EfijiiNS1_21identity_decomposer_tEEEvPT5_SB_PT3_PKSC_PT1_PKSG_PT2_PKSK_T4_iiT6_,"ax",@progbits
	.align	128
        .global         _ZN3cub17CUB_300001_SM_9006detail10radix_sort29DeviceRadixSortOnesweepKernelINS1_5radix10policy_hubIfijE10Policy1000ELNS0_9SortOrderE1EfijiiNS1_21identity_decomposer_tEEEvPT5_SB_PT3_PKSC_PT1_PKSG_PT2_PKSK_T4_iiT6_
        .type           _ZN3cub17CUB_300001_SM_9006detail10radix_sort29DeviceRadixSortOnesweepKernelINS1_5radix10policy_hubIfijE10Policy1000ELNS0_9SortOrderE1EfijiiNS1_21identity_decomposer_tEEEvPT5_SB_PT3_PKSC_PT1_PKSG_PT2_PKSK_T4_iiT6_,@function
        .size           _ZN3cub17CUB_300001_SM_9006detail10radix_sort29DeviceRadixSortOnesweepKernelINS1_5radix10policy_hubIfijE10Policy1000ELNS0_9SortOrderE1EfijiiNS1_21identity_decomposer_tEEEvPT5_SB_PT3_PKSC_PT1_PKSG_PT2_PKSK_T4_iiT6_,(.L_x_2054 - _ZN3cub17CUB_300001_SM_9006detail10radix_sort29DeviceRadixSortOnesweepKernelINS1_5radix10policy_hubIfijE10Policy1000ELNS0_9SortOrderE1EfijiiNS1_21identity_decomposer_tEEEvPT5_SB_PT3_PKSC_PT1_PKSG_PT2_PKSK_T4_iiT6_)
        .other          _ZN3cub17CUB_300001_SM_9006detail10radix_sort29DeviceRadixSortOnesweepKernelINS1_5radix10policy_hubIfijE10Policy1000ELNS0_9SortOrderE1EfijiiNS1_21identity_decomposer_tEEEvPT5_SB_PT3_PKSC_PT1_PKSG_PT2_PKSK_T4_iiT6_,@"STO_CUDA_ENTRY STV_DEFAULT"
_ZN3cub17CUB_300001_SM_9006detail10radix_sort29DeviceRadixSortOnesweepKernelINS1_5radix10policy_hubIfijE10Policy1000ELNS0_9SortOrderE1EfijiiNS1_21identity_decomposer_tEEEvPT5_SB_PT3_PKSC_PT1_PKSG_PT2_PKSK_T4_iiT6_:
.text._ZN3cub17CUB_300001_SM_9006detail10radix_sort29DeviceRadixSortOnesweepKernelINS1_5radix10policy_hubIfijE10Policy1000ELNS0_9SortOrderE1EfijiiNS1_21identity_decomposer_tEEEvPT5_SB_PT3_PKSC_PT1_PKSG_PT2_PKSK_T4_iiT6_:
        /* <DEDUP_REMOVED lines=16> */
.L_x_1707:
[----:B------:R-:W-:Y:S05]  /*0100*/  BSYNC B0 ;  /* 0x0000000000007941 */ /* 0x000fea0003800000 */
.L_x_1706:
        /* <DEDUP_REMOVED lines=11> */
[----:B------:R-:W-:-:S05]  /*01c0*/  IADD3 R29, P0, R57, R58, RZ ;  /* 0x0000003a391d7210 */ /* 0x000fca0007f1e0ff */
[----:B0-----:R-:W-:Y:S01]  /*01d0*/  IMAD.X R2, RZ, RZ, R0, P0 ;  /* 0x000000ffff027224 */ /* 0x001fe200000e0600 */
[----:B------:R-:W-:Y:S01]  /*01e0*/  ISETP.GT.AND P0, PT, R3, UR4, PT ;  /* 0x0000000403007c0c */ /* 0x000fe2000bf04270 */
[----:B------:R-:W-:-:S03]  /*01f0*/  IMAD.SHL.U32 R30, R29, 0x4, RZ ;  /* 0x000000041d1e7824 */ /* 0x000fc600078e00ff */
[----:B------:R-:W-:Y:S02]  /*0200*/  SHF.L.U64.HI R29, R29, 0x2, R2 ;  /* 0x000000021d1d7819 */ /* 0x000fe40000010202 */
[----:B------:R-:W-:-:S04]  /*0210*/  IADD3 R2, P1, R30, UR8, RZ ;  /* 0x000000081e027c10 */ /* 0x000fc8000ff3e0ff */
[----:B------:R-:W-:-:S03]  /*0220*/  IADD3.X R3, R29, UR9, RZ, P1, !PT ;  /* 0x000000091d037c10 */ /* 0x000fc60008ffe4ff */
[----:B------:R-:W-:Y:S06]  /*0230*/  @!P0 BRA `(.L_x_1709) ;  /* 0x0000000400788947 */ /* 0x000fec0003800000 */
[----:B------:R-:W-:Y:S01]  /*0240*/  IADD3 R5, -R57, UR4, RZ ;  /* 0x0000000439057c10 */ /* 0x000fe2000fffe1ff */
        /* <DEDUP_REMOVED lines=8> */
[-C--:B------:R-:W-:Y:S01]  /*02d0*/  ISETP.GE.AND P4, PT, R8, R5.reuse, PT ;  /* 0x000000050800720c */ /* 0x080fe20003f86270 */
[----:B------:R-:W-:Y:S01]  /*02e0*/  IMAD.MOV.U32 R24, RZ, RZ, -0x1 ;  /* 0xffffffffff187424 */ /* 0x000fe200078e00ff */
[-C--:B------:R-:W-:Y:S01]  /*02f0*/  ISETP.GE.AND P3, PT, R4, R5.reuse, PT ;  /* 0x000000050400720c */ /* 0x080fe20003f66270 */
[----:B------:R-:W-:Y:S01]  /*0300*/  VIADD R4, R58, 0xe0 ;  /* 0x000000e03a047836 */ /* 0x000fe20000000000 */
[----:B------:R-:W-:Y:S01]  /*0310*/  ISETP.GE.AND P2, PT, R6, R5, PT ;  /* 0x000000050600720c */ /* 0x000fe20003f46270 */
[----:B------:R-:W-:-:S02]  /*0320*/  IMAD.MOV.U32 R6, RZ, RZ, -0x1 ;  /* 0xffffffffff067424 */ /* 0x000fc400078e00ff */
[----:B------:R-:W-:Y:S01]  /*0330*/  IMAD.MOV.U32 R7, RZ, RZ, -0x1 ;  /* 0xffffffffff077424 */ /* 0x000fe200078e00ff */
[----:B------:R1:W5:Y:S01]  /*0340*/  @!P6 LDG.E R24, desc[UR6][R2.64] ;  /* 0x000000060218e981 */ /* 0x000362000c1e1900 */
[----:B------:R-:W-:Y:S01]  /*0350*/  VIADD R8, R58, 0x100 ;  /* 0x000001003a087836 */ /* 0x000fe20000000000 */
[-C--:B------:R-:W-:Y:S01]  /*0360*/  ISETP.GE.AND P6, PT, R4, R5.reuse, PT ;  /* 0x000000050400720c */ /* 0x080fe20003fc6270 */
[C---:B------:R-:W-:Y:S01]  /*0370*/  VIADD R4, R58.reuse, 0x120 ;  /* 0x000001203a047836 */ /* 0x040fe20000000000 */
[----:B------:R1:W5:Y:S01]  /*0380*/  @!P5 LDG.E R6, desc[UR6][R2.64+0x80] ;  /* 0x000080060206d981 */ /* 0x000362000c1e1900 */
[----:B------:R-:W-:Y:S01]  /*0390*/  VIADD R10, R58, 0xc0 ;  /* 0x000000c03a0a7836 */ /* 0x000fe20000000000 */
[-C--:B------:R-:W-:Y:S01]  /*03a0*/  ISETP.GE.AND P5, PT, R8, R5.reuse, PT ;  /* 0x000000050800720c */ /* 0x080fe20003fa6270 */
[----:B------:R-:W-:Y:S01]  /*03b0*/  IMAD.MOV.U32 R8, RZ, RZ, -0x1 ;  /* 0xffffffffff087424 */ /* 0x000fe200078e00ff */
[----:B------:R1:W5:Y:S01]  /*03c0*/  @!P0 LDG.E R7, desc[UR6][R2.64+0x100] ;  /* 0x0001000602078981 */ /* 0x000362000c1e1900 */
[-C--:B------:R-:W-:Y:S01]  /*03d0*/  ISETP.GE.AND P0, PT, R4, R5.reuse, PT ;  /* 0x000000050400720c */ /* 0x080fe20003f06270 */
[----:B------:R-:W-:Y:S01]  /*03e0*/  VIADD R4, R58, 0x140 ;  /* 0x000001403a047836 */ /* 0x000fe20000000000 */
[-C--:B------:R-:W-:Y:S01]  /*03f0*/  ISETP.GE.AND P1, PT, R10, R5.reuse, PT ;  /* 0x000000050a00720c */ /* 0x080fe20003f26270 */
[----:B------:R-:W-:Y:S01]  /*0400*/  IMAD.MOV.U32 R10, RZ, RZ, -0x1 ;  /* 0xffffffffff0a7424 */ /* 0x000fe200078e00ff */
[----:B------:R1:W5:Y:S01]  /*0410*/  @!P4 LDG.E R8, desc[UR6][R2.64+0x180] ;  /* 0x000180060208c981 */ /* 0x000362000c1e1900 */
[----:B------:R-:W-:Y:S01]  /*0420*/  IMAD.MOV.U32 R9, RZ, RZ, -0x1 ;  /* 0xffffffffff097424 */ /* 0x000fe200078e00ff */
[----:B------:R-:W-:Y:S01]  /*0430*/  ISETP.GE.AND P4, PT, R4, R5, PT ;  /* 0x000000050400720c */ /* 0x000fe20003f86270 */
[----:B------:R-:W-:-:S02]  /*0440*/  VIADD R4, R58, 0x180 ;  /* 0x000001803a047836 */ /* 0x000fc40000000000 */
[----:B------:R-:W-:Y:S01]  /*0450*/  VIADD R12, R58, 0x160 ;  /* 0x000001603a0c7836 */ /* 0x000fe20000000000 */
[----:B------:R1:W5:Y:S01]  /*0460*/  @!P2 LDG.E R10, desc[UR6][R2.64+0x280] ;  /* 0x00028006020aa981 */ /* 0x000362000c1e1900 */
[----:B------:R-:W-:Y:S01]  /*0470*/  IMAD.MOV.U32 R11, RZ, RZ, -0x1 ;  /* 0xffffffffff0b7424 */ /* 0x000fe200078e00ff */
[-C--:B------:R-:W-:Y:S01]  /*0480*/  ISETP.GE.AND P2, PT, R4, R5.reuse, PT ;  /* 0x000000050400720c */ /* 0x080fe20003f46270 */
[----:B------:R-:W-:Y:S01]  /*0490*/  VIADD R4, R58, 0x1a0 ;  /* 0x000001a03a047836 */ /* 0x000fe20000000000 */
[----:B------:R1:W5:Y:S01]  /*04a0*/  @!P3 LDG.E R9, desc[UR6][R2.64+0x200] ;  /* 0x000200060209b981 */ /* 0x000362000c1e1900 */
[-C--:B------:R-:W-:Y:S01]  /*04b0*/  ISETP.GE.AND P3, PT, R12, R5.reuse, PT ;  /* 0x000000050c00720c */ /* 0x080fe20003f66270 */
[----:B------:R-:W-:Y:S02]  /*04c0*/  IMAD.MOV.U32 R12, RZ, RZ, -0x1 ;  /* 0xffffffffff0c7424 */ /* 0x000fe400078e00ff */
[----:B------:R-:W-:Y:S01]  /*04d0*/  IMAD.MOV.U32 R13, RZ, RZ, -0x1 ;  /* 0xffffffffff0d7424 */ /* 0x000fe200078e00ff */
[----:B------:R1:W5:Y:S01]  /*04e0*/  @!P1 LDG.E R11, desc[UR6][R2.64+0x300] ;  /* 0x00030006020b9981 */ /* 0x000362000c1e1900 */
[----:B------:R-:W-:Y:S01]  /*04f0*/  VIADD R14, R58, 0x1c0 ;  /* 0x000001c03a0e7836 */ /* 0x000fe20000000000 */
[-C--:B------:R-:W-:Y:S01]  /*0500*/  ISETP.GE.AND P1, PT, R4, R5.reuse, PT ;  /* 0x000000050400720c */ /* 0x080fe20003f26270 */
[----:B------:R-:W-:Y:S01]  /*0510*/  VIADD R4, R58, 0x1e0 ;  /* 0x000001e03a047836 */ /* 0x000fe20000000000 */
[----:B------:R1:W5:Y:S02]  /*0520*/  @!P6 LDG.E R12, desc[UR6][R2.64+0x380] ;  /* 0x00038006020ce981 */ /* 0x000364000c1e1900 */
[-C--:B------:R-:W-:Y:S01]  /*0530*/  ISETP.GE.AND P6, PT, R14, R5.reuse, PT ;  /* 0x000000050e00720c */ /* 0x080fe20003fc6270 */
[----:B------:R-:W-:Y:S01]  /*0540*/  IMAD.MOV.U32 R14, RZ, RZ, -0x1 ;  /* 0xffffffffff0e7424 */ /* 0x000fe200078e00ff */
[----:B------:R1:W5:Y:S01]  /*0550*/  @!P5 LDG.E R13, desc[UR6][R2.64+0x400] ;  /* 0x00040006020dd981 */ /* 0x000362000c1e1900 */
[----:B------:R-:W-:Y:S01]  /*0560*/  ISETP.GE.AND P5, PT, R4, R5, PT ;  /* 0x000000050400720c */ /* 0x000fe20003fa6270 */
[----:B------:R-:W-:-:S02]  /*0570*/  VIADD R4, R58, 0x200 ;  /* 0x000002003a047836 */ /* 0x000fc40000000000 */
[----:B------:R-:W-:Y:S01]  /*0580*/  IMAD.MOV.U32 R16, RZ, RZ, -0x1 ;  /* 0xffffffffff107424 */ /* 0x000fe200078e00ff */
[----:B------:R1:W5:Y:S02]  /*0590*/  @!P0 LDG.E R14, desc[UR6][R2.64+0x480] ;  /* 0x00048006020e8981 */ /* 0x000364000c1e1900 */
[-C--:B------:R-:W-:Y:S01]  /*05a0*/  ISETP.GE.AND P0, PT, R4, R5.reuse, PT ;  /* 0x000000050400720c */ /* 0x080fe20003f06270 */
[C---:B------:R-:W-:Y:S02]  /*05b0*/  VIADD R4, R58.reuse, 0x240 ;  /* 0x000002403a047836 */ /* 0x040fe40000000000 */
[----:B------:R-:W-:Y:S01]  /*05c0*/  IMAD.MOV.U32 R15, RZ, RZ, -0x1 ;  /* 0xffffffffff0f7424 */ /* 0x000fe200078e00ff */
[----:B------:R1:W5:Y:S01]  /*05d0*/  @!P3 LDG.E R16, desc[UR6][R2.64+0x580] ;  /* 0x000580060210b981 */ /* 0x000362000c1e1900 */
[----:B------:R-:W-:Y:S01]  /*05e0*/  VIADD R18, R58, 0x220 ;  /* 0x000002203a127836 */ /* 0x000fe20000000000 */
[----:B------:R-:W-:Y:S01]  /*05f0*/  ISETP.GE.AND P3, PT, R4, R5, PT ;  /* 0x000000050400720c */ /* 0x000fe20003f66270 */
[----:B------:R-:W-:-:S02]  /*0600*/  IMAD.MOV.U32 R17, RZ, RZ, -0x1 ;  /* 0xffffffffff117424 */ /* 0x000fc400078e00ff */
[----:B------:R-:W-:Y:S01]  /*0610*/  VIADD R4, R58, 0x260 ;  /* 0x000002603a047836 */ /* 0x000fe20000000000 */
[----:B------:R1:W5:Y:S01]  /*0620*/  @!P4 LDG.E R15, desc[UR6][R2.64+0x500] ;  /* 0x00050006020fc981 */ /* 0x000362000c1e1900 */
[-C--:B------:R-:W-:Y:S01]  /*0630*/  ISETP.GE.AND P4, PT, R18, R5.reuse, PT ;  /* 0x000000051200720c */ /* 0x080fe20003f86270 */
[----:B------:R-:W-:Y:S02]  /*0640*/  IMAD.MOV.U32 R18, RZ, RZ, -0x1 ;  /* 0xffffffffff127424 */ /* 0x000fe400078e00ff */
[----:B------:R-:W-:Y:S01]  /*0650*/  IMAD.MOV.U32 R23, RZ, RZ, -0x1 ;  /* 0xffffffffff177424 */ /* 0x000fe200078e00ff */
[----:B------:R1:W5:Y:S01]  /*0660*/  @!P2 LDG.E R17, desc[UR6][R2.64+0x600] ;  /* 0x000600060211a981 */ /* 0x000362000c1e1900 */
[-C--:B------:R-:W-:Y:S01]  /*0670*/  ISETP.GE.AND P2, PT, R4, R5.reuse, PT ;  /* 0x000000050400720c */ /* 0x080fe20003f46270 */
[C---:B------:R-:W-:Y:S02]  /*0680*/  VIADD R20, R58.reuse, 0x280 ;  /* 0x000002803a147836 */ /* 0x040fe40000000000 */
[----:B------:R-:W-:Y:S01]  /*0690*/  VIADD R4, R58, 0x2a0 ;  /* 0x000002a03a047836 */ /* 0x000fe20000000000 */
[----:B------:R1:W5:Y:S02]  /*06a0*/  @!P1 LDG.E R18, desc[UR6][R2.64+0x680] ;  /* 0x0006800602129981 */ /* 0x000364000c1e1900 */
[----:B------:R-:W-:-:S02]  /*06b0*/  ISETP.GE.AND P1, PT, R20, R5, PT ;  /* 0x000000051400720c */ /* 0x000fc40003f26270 */
[----:B------:R1:W5:Y:S01]  /*06c0*/  @!P6 LDG.E R23, desc[UR6][R2.64+0x700] ;  /* 0x000700060217e981 */ /* 0x000362000c1e1900 */
[----:B------:R-:W-:Y:S01]  /*06d0*/  ISETP.GE.AND P6, PT, R4, R5, PT ;  /* 0x000000050400720c */ /* 0x000fe20003fc6270 */
[----:B------:R-:W-:Y:S02]  /*06e0*/  IMAD.MOV.U32 R20, RZ, RZ, -0x1 ;  /* 0xffffffffff147424 */ /* 0x000fe400078e00ff */
[----:B------:R-:W-:Y:S02]  /*06f0*/  IMAD.MOV.U32 R21, RZ, RZ, -0x1 ;  /* 0xffffffffff157424 */ /* 0x000fe400078e00ff */
[----:B------:R-:W-:Y:S02]  /*0700*/  IMAD.MOV.U32 R22, RZ, RZ, -0x1 ;  /* 0xffffffffff167424 */ /* 0x000fe400078e00ff */
[----:B------:R-:W-:Y:S01]  /*0710*/  IMAD.MOV.U32 R25, RZ, RZ, -0x1 ;  /* 0xffffffffff197424 */ /* 0x000fe200078e00ff */
[----:B------:R1:W5:Y:S01]  /*0720*/  @!P5 LDG.E R20, desc[UR6][R2.64+0x780] ;  /* 0x000780060214d981 */ /* 0x000362000c1e1900 */
[----:B------:R-:W-:-:S02]  /*0730*/  IMAD.MOV.U32 R26, RZ, RZ, -0x1 ;  /* 0xffffffffff1a7424 */ /* 0x000fc400078e00ff */
[----:B------:R-:W-:Y:S01]  /*0740*/  IMAD.MOV.U32 R27, RZ, RZ, -0x1 ;  /* 0xffffffffff1b7424 */ /* 0x000fe200078e00ff */
[----:B------:R1:W5:Y:S04]  /*0750*/  @!P4 LDG.E R21, desc[UR6][R2.64+0x880] ;  /* 0x000880060215c981 */ /* 0x000368000c1e1900 */
[----:B------:R1:W5:Y:S04]  /*0760*/  @!P3 LDG.E R22, desc[UR6][R2.64+0x900] ;  /* 0x000900060216b981 */ /* 0x000368000c1e1900 */
[----:B------:R1:W5:Y:S04]  /*0770*/  @!P2 LDG.E R25, desc[UR6][R2.64+0x980] ;  /* 0x000980060219a981 */ /* 0x000368000c1e1900 */
[----:B------:R1:W5:Y:S04]  /*0780*/  @!P1 LDG.E R26, desc[UR6][R2.64+0xa00] ;  /* 0x000a0006021a9981 */ /* 0x000368000c1e1900 */
[----:B------:R1:W5:Y:S01]  /*0790*/  @!P6 LDG.E R27, desc[UR6][R2.64+0xa80] ;  /* 0x000a8006021be981 */ /* 0x000362000c1e1900 */
[----:B------:R-:W-:-:S02]  /*07a0*/  IMAD.MOV.U32 R19, RZ, RZ, -0x1 ;  /* 0xffffffffff137424 */ /* 0x000fc400078e00ff */
[----:B------:R-:W-:-:S04]  /*07b0*/  VIADD R4, R58, 0x2c0 ;  /* 0x000002c03a047836 */ /* 0x000fc80000000000 */
[----:B------:R1:W5:Y:S01]  /*07c0*/  @!P0 LDG.E R19, desc[UR6][R2.64+0x800] ;  /* 0x0008000602138981 */ /* 0x000362000c1e1900 */
[----:B------:R-:W-:Y:S01]  /*07d0*/  ISETP.GE.AND P0, PT, R4, R5, PT ;  /* 0x000000050400720c */ /* 0x000fe20003f06270 */
[----:B------:R-:W-:-:S12]  /*07e0*/  IMAD.MOV.U32 R28, RZ, RZ, -0x1 ;  /* 0xffffffffff1c7424 */ /* 0x000fd800078e00ff */
[----:B-1----:R-:W-:Y:S05]  /*07f0*/  @P0 BRA `(.L_x_1710) ;  /* 0x0000000000640947 */ /* 0x002fea0003800000 */
[----:B------:R1:W5:Y:S01]  /*0800*/  LDG.E R28, desc[UR6][R2.64+0xb00] ;  /* 0x000b0006021c7981 */ /* 0x000362000c1e1900 */
[----:B------:R-:W-:Y:S05]  /*0810*/  BRA `(.L_x_1710) ;  /* 0x00000000005c7947 */ /* 0x000fea0003800000 */
.L_x_1709:
        /* <DEDUP_REMOVED lines=23> */
.L_x_1710:
[----:B------:R-:W-:Y:S05]  /*0990*/  BSYNC B0 ;  /* 0x0000000000007941 */ /* 0x000fea0003800000 */
.L_x_1708:
[----:B------:R-:W-:Y:S01]  /*09a0*/  IMAD.MOV.U32 R55, RZ, RZ, -0x1 ;  /* 0xffffffffff377424 */ /* 0x000fe200078e00ff */
[----:B-----5:R-:W-:Y:S01]  /*09b0*/  ISETP.GE.AND P0, PT, R24, RZ, PT ;  /* 0x000000ff1800720c */ /* 0x020fe20003f06270 */
[----:B------:R-:W2:Y:S01]  /*09c0*/  S2R R56, SR_LANEID ;  /* 0x0000000000387919 */ /* 0x000ea20000000000 */
[----:B------:R-:W-:Y:S01]  /*09d0*/  ISETP.GE.AND P1, PT, R6, RZ, PT ;  /* 0x000000ff0600720c */ /* 0x000fe20003f26270 */
[----:B------:R-:W-:Y:S01]  /*09e0*/  ULDC UR4, c[0x0][0x258] ;  /* 0x0000960000047ab9 */ /* 0x000fe20000000800 */
[----:B01----:R-:W-:Y:S01]  /*09f0*/  SEL R3, R55, 0x80000000, !P0 ;  /* 0x8000000037037807 */ /* 0x003fe20004000000 */
[----:B------:R-:W-:Y:S01]  /*0a00*/  ULDC UR5, c[0x0][0x254] ;  /* 0x0000950000057ab9 */ /* 0x000fe20000000800 */
[----:B------:R-:W-:Y:S01]  /*0a10*/  ISETP.GE.AND P0, PT, R8, RZ, PT ;  /* 0x000000ff0800720c */ /* 0x000fe20003f06270 */
[----:B------:R-:W-:Y:S01]  /*0a20*/  BSSY B0, `(.L_x_1711) ;  /* 0x0000065000007945 */ /* 0x000fe20003800000 */
[----:B------:R-:W-:Y:S02]  /*0a30*/  LOP3.LUT R24, R3, R24, RZ, 0x3c, !PT ;  /* 0x0000001803187212 */ /* 0x000fe400078e3cff */
[----:B------:R-:W-:-:S02]  /*0a40*/  SEL R3, R55, 0x80000000, !P0 ;  /* 0x8000000037037807 */ /* 0x000fc40004000000 */
[----:B------:R-:W-:Y:S02]  /*0a50*/  ISETP.GE.AND P2, PT, R7, RZ, PT ;  /* 0x000000ff0700720c */ /* 0x000fe40003f46270 */
[----:B------:R-:W-:Y:S02]  /*0a60*/  ISETP.GE.AND P3, PT, R11, RZ, PT ;  /* 0x000000ff0b00720c */ /* 0x000fe40003f66270 */
[----:B------:R-:W-:Y:S02]  /*0a70*/  ISETP.GE.AND P0, PT, R12, RZ, PT ;  /* 0x000000ff0c00720c */ /* 0x000fe40003f06270 */
[----:B------:R-:W-:Y:S02]  /*0a80*/  LOP3.LUT R8, R3, R8, RZ, 0x3c, !PT ;  /* 0x0000000803087212 */ /* 0x000fe400078e3cff */
[C---:B------:R-:W-:Y:S02]  /*0a90*/  SEL R5, R55.reuse, 0x80000000, !P1 ;  /* 0x8000000037057807 */ /* 0x040fe40004800000 */
[----:B------:R-:W-:-:S02]  /*0aa0*/  SEL R2, R55, 0x80000000, !P2 ;  /* 0x8000000037027807 */ /* 0x000fc40005000000 */
[C---:B------:R-:W-:Y:S02]  /*0ab0*/  SEL R4, R55.reuse, 0x80000000, !P3 ;  /* 0x8000000037047807 */ /* 0x040fe40005800000 */
[----:B------:R-:W-:Y:S02]  /*0ac0*/  SEL R3, R55, 0x80000000, !P0 ;  /* 0x8000000037037807 */ /* 0x000fe40004000000 */
[----:B------:R-:W-:Y:S02]  /*0ad0*/  ISETP.GE.AND P1, PT, R9, RZ, PT ;  /* 0x000000ff0900720c */ /* 0x000fe40003f26270 */
[----:B------:R-:W-:Y:S02]  /*0ae0*/  ISETP.GE.AND P3, PT, R15, RZ, PT ;  /* 0x000000ff0f00720c */ /* 0x000fe40003f66270 */
[----:B------:R-:W-:Y:S02]  /*0af0*/  ISETP.GE.AND P0, PT, R16, RZ, PT ;  /* 0x000000ff1000720c */ /* 0x000fe40003f06270 */
[----:B------:R-:W-:-:S02]  /*0b00*/  LOP3.LUT R7, R2, R7, RZ, 0x3c, !PT ;  /* 0x0000000702077212 */ /* 0x000fc400078e3cff */
[----:B------:R-:W-:Y:S02]  /*0b10*/  LOP3.LUT R11, R4, R11, RZ, 0x3c, !PT ;  /* 0x0000000b040b7212 */ /* 0x000fe400078e3cff */
[----:B------:R-:W-:Y:S02]  /*0b20*/  LOP3.LUT R12, R3, R12, RZ, 0x3c, !PT ;  /* 0x0000000c030c7212 */ /* 0x000fe400078e3cff */
[C---:B------:R-:W-:Y:S02]  /*0b30*/  SEL R2, R55.reuse, 0x80000000, !P1 ;  /* 0x8000000037027807 */ /* 0x040fe40004800000 */
[C---:B------:R-:W-:Y:S02]  /*0b40*/  SEL R4, R55.reuse, 0x80000000, !P3 ;  /* 0x8000000037047807 */ /* 0x040fe40005800000 */
[----:B------:R-:W-:Y:S02]  /*0b50*/  SEL R3, R55, 0x80000000, !P0 ;  /* 0x8000000037037807 */ /* 0x000fe40004000000 */
[----:B------:R-:W-:-:S02]  /*0b60*/  ISETP.GE.AND P1, PT, R13, RZ, PT ;  /* 0x000000ff0d00720c */ /* 0x000fc40003f26270 */
[----:B------:R-:W-:Y:S02]  /*0b70*/  ISETP.GE.AND P0, PT, R23, RZ, PT ;  /* 0x000000ff1700720c */ /* 0x000fe40003f06270 */
[----:B------:R-:W-:Y:S02]  /*0b80*/  LOP3.LUT R9, R2, R9, RZ, 0x3c, !PT ;  /* 0x0000000902097212 */ /* 0x000fe400078e3cff */
[----:B------:R-:W-:Y:S02]  /*0b90*/  LOP3.LUT R15, R4, R15, RZ, 0x3c, !PT ;  /* 0x0000000f040f7212 */ /* 0x000fe400078e3cff */
[C---:B------:R-:W-:Y:S02]  /*0ba0*/  SEL R2, R55.reuse, 0x80000000, !P1 ;  /* 0x8000000037027807 */ /* 0x040fe40004800000 */
[----:B------:R-:W-:Y:S02]  /*0bb0*/  SEL R4, R55, 0x80000000, !P0 ;  /* 0x8000000037047807 */ /* 0x000fe40004000000 */
[----:B------:R-:W-:-:S02]  /*0bc0*/  ISETP.GE.AND P1, PT, R17, RZ, PT ;  /* 0x000000ff1100720c */ /* 0x000fc40003f26270 */
[----:B------:R-:W-:Y:S02]  /*0bd0*/  ISETP.GE.AND P0, PT, R20, RZ, PT ;  /* 0x000000ff1400720c */ /* 0x000fe40003f06270 */
[----:B------:R-:W-:Y:S02]  /*0be0*/  ISETP.GE.AND P2, PT, R10, RZ, PT ;  /* 0x000000ff0a00720c */ /* 0x000fe40003f46270 */
[----:B------:R-:W-:Y:S02]  /*0bf0*/  LOP3.LUT R13, R2, R13, RZ, 0x3c, !PT ;  /* 0x0000000d020d7212 */ /* 0x000fe400078e3cff */
[----:B------:R-:W-:Y:S02]  /*0c00*/  LOP3.LUT R16, R3, R16, RZ, 0x3c, !PT ;  /* 0x0000001003107212 */ /* 0x000fe400078e3cff */
[C---:B------:R-:W-:Y:S02]  /*0c10*/  SEL R2, R55.reuse, 0x80000000, !P1 ;  /* 0x8000000037027807 */ /* 0x040fe40004800000 */
[----:B------:R-:W-:-:S02]  /*0c20*/  SEL R3, R55, 0x80000000, !P0 ;  /* 0x8000000037037807 */ /* 0x000fc40004000000 */
[----:B------:R-:W-:Y:S02]  /*0c30*/  LOP3.LUT R6, R5, R6, RZ, 0x3c, !PT ;  /* 0x0000000605067212 */ /* 0x000fe400078e3cff */
[----:B------:R-:W-:Y:S02]  /*0c40*/  ISETP.GE.AND P1, PT, R19, RZ, PT ;  /* 0x000000ff1300720c */ /* 0x000fe40003f26270 */
[----:B------:R-:W-:Y:S02]  /*0c50*/  ISETP.GE.AND P0, PT, R22, RZ, PT ;  /* 0x000000ff1600720c */ /* 0x000fe40003f06270 */
[----:B------:R-:W-:Y:S02]  /*0c60*/  SEL R5, R55, 0x80000000, !P2 ;  /* 0x8000000037057807 */ /* 0x000fe40005000000 */
[----:B------:R-:W-:Y:S02]  /*0c70*/  ISETP.GE.AND P2, PT, R14, RZ, PT ;  /* 0x000000ff0e00720c */ /* 0x000fe40003f46270 */
[----:B------:R-:W-:-:S02]  /*0c80*/  LOP3.LUT R17, R2, R17, RZ, 0x3c, !PT ;  /* 0x0000001102117212 */ /* 0x000fc400078e3cff */
[----:B------:R-:W-:Y:S02]  /*0c90*/  LOP3.LUT R20, R3, R20, RZ, 0x3c, !PT ;  /* 0x0000001403147212 */ /* 0x000fe400078e3cff */
[C---:B------:R-:W-:Y:S02]  /*0ca0*/  SEL R2, R55.reuse, 0x80000000, !P1 ;  /* 0x8000000037027807 */ /* 0x040fe40004800000 */
[----:B------:R-:W-:Y:S02]  /*0cb0*/  SEL R3, R55, 0x80000000, !P0 ;  /* 0x8000000037037807 */ /* 0x000fe40004000000 */
[----:B------:R-:W-:Y:S02]  /*0cc0*/  LOP3.LUT R10, R5, R10, RZ, 0x3c, !PT ;  /* 0x0000000a050a7212 */ /* 0x000fe400078e3cff */
[----:B------:R-:W-:Y:S02]  /*0cd0*/  ISETP.GE.AND P1, PT, R26, RZ, PT ;  /* 0x000000ff1a00720c */ /* 0x000fe40003f26270 */
[----:B------:R-:W-:-:S02]  /*0ce0*/  SEL R5, R55, 0x80000000, !P2 ;  /* 0x8000000037057807 */ /* 0x000fc40005000000 */
[----:B------:R-:W-:Y:S02]  /*0cf0*/  ISETP.GE.AND P2, PT, R18, RZ, PT ;  /* 0x000000ff1200720c */ /* 0x000fe40003f46270 */
[----:B------:R-:W-:Y:S02]  /*0d00*/  LOP3.LUT R22, R3, R22, RZ, 0x3c, !PT ;  /* 0x0000001603167212 */ /* 0x000fe400078e3cff */
[----:B------:R-:W-:Y:S02]  /*0d10*/  SEL R3, R55, 0x80000000, !P1 ;  /* 0x8000000037037807 */ /* 0x000fe40004800000 */
[----:B------:R-:W-:Y:S02]  /*0d20*/  LOP3.LUT R14, R5, R14, RZ, 0x3c, !PT ;  /* 0x0000000e050e7212 */ /* 0x000fe400078e3cff */
[----:B------:R-:W-:Y:S02]  /*0d30*/  SEL R5, R55, 0x80000000, !P2 ;  /* 0x8000000037057807 */ /* 0x000fe40005000000 */
[----:B------:R-:W-:-:S02]  /*0d40*/  ISETP.GE.AND P2, PT, R21, RZ, PT ;  /* 0x000000ff1500720c */ /* 0x000fc40003f46270 */
[----:B------:R-:W-:Y:S02]  /*0d50*/  ISETP.GE.AND P0, PT, R25, RZ, PT ;  /* 0x000000ff1900720c */ /* 0x000fe40003f06270 */
[----:B------:R-:W-:Y:S02]  /*0d60*/  LOP3.LUT R26, R3, R26, RZ, 0x3c, !PT ;  /* 0x0000001a031a7212 */ /* 0x000fe400078e3cff */
[----:B--2---:R-:W-:Y:S02]  /*0d70*/  VIMNMX R3, R56, 0xe0, !PT ;  /* 0x000000e038037848 */ /* 0x004fe40007fe0100 */
[----:B------:R-:W-:Y:S02]  /*0d80*/  LOP3.LUT R23, R4, R23, RZ, 0x3c, !PT ;  /* 0x0000001704177212 */ /* 0x000fe400078e3cff */
[----:B------:R-:W-:Y:S02]  /*0d90*/  LOP3.LUT R19, R2, R19, RZ, 0x3c, !PT ;  /* 0x0000001302137212 */ /* 0x000fe400078e3cff */
[----:B------:R-:W-:-:S02]  /*0da0*/  SEL R4, R55, 0x80000000, !P2 ;  /* 0x8000000037047807 */ /* 0x000fc40005000000 */
[----:B------:R-:W-:Y:S02]  /*0db0*/  SEL R2, R55, 0x80000000, !P0 ;  /* 0x8000000037027807 */ /* 0x000fe40004000000 */
[----:B------:R-:W-:Y:S02]  /*0dc0*/  ISETP.GE.AND P2, PT, R27, RZ, PT ;  /* 0x000000ff1b00720c */ /* 0x000fe40003f46270 */
[----:B------:R-:W-:Y:S02]  /*0dd0*/  ISETP.GE.AND P0, PT, R28, RZ, PT ;  /* 0x000000ff1c00720c */ /* 0x000fe40003f06270 */
[----:B------:R-:W-:Y:S02]  /*0de0*/  IADD3 R3, -R56, 0x1f, R3 ;  /* 0x0000001f38037810 */ /* 0x000fe40007ffe103 */
[----:B------:R-:W-:Y:S02]  /*0df0*/  LOP3.LUT R18, R5, R18, RZ, 0x3c, !PT ;  /* 0x0000001205127212 */ /* 0x000fe400078e3cff */
[----:B------:R-:W-:-:S02]  /*0e00*/  LOP3.LUT R21, R4, R21, RZ, 0x3c, !PT ;  /* 0x0000001504157212 */ /* 0x000fc400078e3cff */
[C---:B------:R-:W-:Y:S02]  /*0e10*/  SEL R4, R55.reuse, 0x80000000, !P2 ;  /* 0x8000000037047807 */ /* 0x040fe40005000000 */
[----:B------:R-:W-:Y:S02]  /*0e20*/  SEL R5, R55, 0x80000000, !P0 ;  /* 0x8000000037057807 */ /* 0x000fe40004000000 */
[C---:B------:R-:W-:Y:S02]  /*0e30*/  ISETP.GE.U32.AND P1, PT, R3.reuse, 0x60, PT ;  /* 0x000000600300780c */ /* 0x040fe40003f26070 */
[----:B------:R-:W-:Y:S02]  /*0e40*/  ISETP.NE.AND P0, PT, R6, -0x80000000, PT ;  /* 0x800000000600780c */ /* 0x000fe40003f05270 */
[----:B------:R-:W-:Y:S02]  /*0e50*/  LOP3.LUT R53, RZ, R6, RZ, 0x33, !PT ;  /* 0x00000006ff357212 */ /* 0x000fe400078e33ff */
[----:B------:R-:W-:-:S02]  /*0e60*/  LEA.HI R3, R3, 0x1, RZ, 0x1b ;  /* 0x0000000103037811 */ /* 0x000fc400078fd8ff */
[----:B------:R-:W-:Y:S02]  /*0e70*/  LOP3.LUT R27, R4, R27, RZ, 0x3c, !PT ;  /* 0x0000001b041b7212 */ /* 0x000fe400078e3cff */
[----:B------:R-:W-:Y:S01]  /*0e80*/  LOP3.LUT R25, R2, R25, RZ, 0x3c, !PT ;  /* 0x0000001902197212 */ /* 0x000fe200078e3cff */
[----:B------:R-:W-:Y:S01]  /*0e90*/  IMAD.SHL.U32 R2, R62, 0x20, RZ ;  /* 0x000000203e027824 */ /* 0x000fe200078e00ff */
[----:B------:R-:W-:Y:S02]  /*0ea0*/  SEL R4, R53, 0x80000000, P0 ;  /* 0x8000000035047807 */ /* 0x000fe40000000000 */
[----:B------:R-:W-:Y:S02]  /*0eb0*/  LOP3.LUT P0, R3, R3, 0x3, RZ, 0xc0, !PT ;  /* 0x0000000303037812 */ /* 0x000fe4000780c0ff */
[----:B------:R-:W-:Y:S02]  /*0ec0*/  ISETP.NE.AND P2, PT, R24, -0x80000000, PT ;  /* 0x800000001800780c */ /* 0x000fe40003f45270 */
[----:B------:R-:W-:-:S02]  /*0ed0*/  LOP3.LUT R54, RZ, R24, RZ, 0x33, !PT ;  /* 0x00000018ff367212 */ /* 0x000fc400078e33ff */
[----:B------:R-:W-:Y:S02]  /*0ee0*/  ISETP.NE.AND P3, PT, R7, -0x80000000, PT ;  /* 0x800000000700780c */ /* 0x000fe40003f65270 */
[----:B------:R-:W-:Y:S02]  /*0ef0*/  LOP3.LUT R52, RZ, R7, RZ, 0x33, !PT ;  /* 0x00000007ff347212 */ /* 0x000fe400078e33ff */
[----:B------:R-:W-:Y:S02]  /*0f00*/  LOP3.LUT R51, R2, 0xfffffc00, RZ, 0xc0, !PT ;  /* 0xfffffc0002337812 */ /* 0x000fe400078ec0ff */
[----:B------:R-:W-:Y:S02]  /*0f10*/  LOP3.LUT R28, R5, R28, RZ, 0x3c, !PT ;  /* 0x0000001c051c7212 */ /* 0x000fe400078e3cff */
[----:B------:R-:W-:Y:S01]  /*0f20*/  SEL R2, R54, 0x80000000, P2 ;  /* 0x8000000036027807 */ /* 0x000fe20001000000 */
[----:B------:R-:W-:Y:S01]  /*0f30*/  IMAD.IADD R51, R60, 0x1, R51 ;  /* 0x000000013c337824 */ /* 0x000fe200078e0233 */
[----:B------:R-:W-:-:S02]  /*0f40*/  SEL R5, R52, 0x80000000, P3 ;  /* 0x8000000034057807 */ /* 0x000fc40001800000 */
[----:B------:R-:W-:Y:S02]  /*0f50*/  SHF.L.U32 R55, R55, UR4, RZ ;  /* 0x0000000437377c19 */ /* 0x000fe400080006ff */
[----:B------:R-:W-:Y:S02]  /*0f60*/  SHF.R.U32.HI R2, RZ, UR5, R2 ;  /* 0x00000005ff027c19 */ /* 0x000fe40008011602 */
[----:B------:R-:W-:Y:S02]  /*0f70*/  SHF.R.U32.HI R4, RZ, UR5, R4 ;  /* 0x00000005ff047c19 */ /* 0x000fe40008011604 */
[----:B------:R-:W-:Y:S02]  /*0f80*/  SHF.R.U32.HI R36, RZ, UR5, R5 ;  /* 0x00000005ff247c19 */ /* 0x000fe40008011605 */
[-C--:B------:R-:W-:Y:S01]  /*0f90*/  LOP3.LUT R32, R2, R55.reuse, RZ, 0x30, !PT ;  /* 0x0000003702207212 */ /* 0x080fe200078e30ff */
[----:B------:R-:W-:Y:S01]  /*0fa0*/  IMAD.MOV.U32 R2, RZ, RZ, R56 ;  /* 0x000000ffff027224 */ /* 0x000fe200078e0038 */
[----:B------:R-:W-:-:S02]  /*0fb0*/  LOP3.LUT R34, R4, R55, RZ, 0x30, !PT ;  /* 0x0000003704227212 */ /* 0x000fc400078e30ff */
[----:B------:R-:W-:Y:S01]  /*0fc0*/  LOP3.LUT R36, R36, R55, RZ, 0x30, !PT ;  /* 0x0000003724247212 */ /* 0x000fe200078e30ff */
[----:B------:R-:W-:Y:S06]  /*0fd0*/  @!P0 BRA `(.L_x_1712) ;  /* 0x0000000000248947 */ /* 0x000fec0003800000 */
[----:B------:R-:W-:Y:S01]  /*0fe0*/  SHF.R.U32.HI R5, RZ, 0x5, R62 ;  /* 0x00000005ff057819 */ /* 0x000fe2000001163e */
[----:B------:R-:W-:-:S04]  /*0ff0*/  IMAD.MOV.U32 R2, RZ, RZ, R56 ;  /* 0x000000ffff027224 */ /* 0x000fc800078e0038 */
[----:B------:R-:W-:-:S07]  /*1000*/  IMAD R5, R5, 0x400, R60 ;  /* 0x0000040005057824 */ /* 0x000fce00078e023c */
.L_x_1713:
[C---:B------:R-:W-:Y:S02]  /*1010*/  IMAD R4, R2.reuse, 0x4, R5 ;  /* 0x0000000402047824 */ /* 0x040fe400078e0205 */
[----:B------:R-:W-:Y:S02]  /*1020*/  VIADD R3, R3, 0xffffffff ;  /* 0xffffffff03037836 */ /* 0x000fe40000000000 */
[----:B------:R-:W-:Y:S01]  /*1030*/  VIADD R2, R2, 0x20 ;  /* 0x0000002002027836 */ /* 0x000fe20000000000 */
[----:B------:R0:W-:Y:S02]  /*1040*/  STS [R4], RZ ;  /* 0x000000ff04007388 */ /* 0x0001e40000000800 */
[----:B------:R-:W-:-:S13]  /*1050*/  ISETP.NE.AND P0, PT, R3, RZ, PT ;  /* 0x000000ff0300720c */ /* 0x000fda0003f05270 */
[----:B0-----:R-:W-:Y:S05]  /*1060*/  @P0 BRA `(.L_x_1713) ;  /* 0xfffffffc00e80947 */ /* 0x001fea000383ffff */
.L_x_1712:
[----:B------:R-:W-:Y:S05]  /*1070*/  BSYNC B0 ;  /* 0x0000000000007941 */ /* 0x000fea0003800000 */
.L_x_1711:
[----:B------:R-:W-:Y:S04]  /*1080*/  BSSY B0, `(.L_x_1714) ;  /* 0x000000c000007945 */ /* 0x000fe80003800000 */
[----:B------:R-:W-:Y:S05]  /*1090*/  @!P1 BRA `(.L_x_1715) ;  /* 0x0000000000289947 */ /* 0x000fea0003800000 */
[----:B------:R-:W-:-:S05]  /*10a0*/  SHF.R.U32.HI R3, RZ, 0x5, R62 ;  /* 0x00000005ff037819 */ /* 0x000fca000001163e */
[----:B------:R-:W-:-:S07]  /*10b0*/  IMAD R3, R3, 0x400, R60 ;  /* 0x0000040003037824 */ /* 0x000fce00078e023c */
.L_x_1716:
        /* <DEDUP_REMOVED lines=8> */
.L_x_1715:
[----:B------:R-:W-:Y:S05]  /*1140*/  BSYNC B0 ;  /* 0x0000000000007941 */ /* 0x000fea0003800000 */
.L_x_1714:
[----:B------:R-:W-:Y:S01]  /*1150*/  ISETP.NE.AND P0, PT, R8, -0x80000000, PT ;  /* 0x800000000800780c */ /* 0x000fe20003f05270 */
[--C-:B------:R-:W-:Y:S01]  /*1160*/  IMAD R32, R32, 0x4, R51.reuse ;  /* 0x0000000420207824 */ /* 0x100fe200078e0233 */
[----:B------:R-:W-:Y:S01]  /*1170*/  LOP3.LUT R50, RZ, R8, RZ, 0x33, !PT ;  /* 0x00000008ff327212 */ /* 0x000fe200078e33ff */
[--C-:B------:R-:W-:Y:S01]  /*1180*/  IMAD R34, R34, 0x4, R51.reuse ;  /* 0x0000000422227824 */ /* 0x100fe200078e0233 */
[----:B------:R-:W-:Y:S01]  /*1190*/  ISETP.NE.AND P1, PT, R9, -0x80000000, PT ;  /* 0x800000000900780c */ /* 0x000fe20003f25270 */
[----:B------:R-:W-:Y:S01]  /*11a0*/  IMAD R36, R36, 0x4, R51 ;  /* 0x0000000424247824 */ /* 0x000fe200078e0233 */
[----:B------:R-:W-:Y:S01]  /*11b0*/  SEL R2, R50, 0x80000000, P0 ;  /* 0x8000000032027807 */ /* 0x000fe20000000000 */
[----:B------:R-:W-:-:S03]  /*11c0*/  NOP ;  /* 0x0000000000007918 */ /* 0x000fc60000000000 */
[----:B------:R-:W-:Y:S01]  /*11d0*/  SHF.R.U32.HI R2, RZ, UR5, R2 ;  /* 0x00000005ff027c19 */ /* 0x000fe20008011602 */
[----:B------:R1:W-:Y:S01]  /*11e0*/  ATOMS.POPC.INC.32 RZ, [R32+URZ] ;  /* 0x0000000020ff7f8c */ /* 0x0003e2000d80003f */
[----:B------:R-:W-:Y:S01]  /*11f0*/  LOP3.LUT R49, RZ, R9, RZ, 0x33, !PT ;  /* 0x00000009ff317212 */ /* 0x000fe200078e33ff */
[----:B------:R-:W-:Y:S01]  /*1200*/  BSSY B0, `(.L_x_1717) ;  /* 0x00000b4000007945 */ /* 0x000fe20003800000 */
[----:B------:R-:W-:Y:S01]  /*1210*/  LOP3.LUT R2, R2, R55, RZ, 0x30, !PT ;  /* 0x0000003702027212 */ /* 0x000fe200078e30ff */
[----:B------:R-:W-:Y:S01]  /*1220*/  ATOMS.POPC.INC.32 RZ, [R34+URZ] ;  /* 0x0000000022ff7f8c */ /* 0x000fe2000d80003f */
[----:B------:R-:W-:Y:S02]  /*1230*/  ISETP.NE.AND P3, PT, R10, -0x80000000, PT ;  /* 0x800000000a00780c */ /* 0x000fe40003f65270 */
[----:B------:R-:W-:Y:S01]  /*1240*/  LOP3.LUT R48, RZ, R10, RZ, 0x33, !PT ;  /* 0x0000000aff307212 */ /* 0x000fe200078e33ff */
[----:B------:R-:W-:Y:S01]  /*1250*/  IMAD R2, R2, 0x4, R51 ;  /* 0x0000000402027824 */ /* 0x000fe200078e0233 */
[----:B------:R-:W-:Y:S01]  /*1260*/  SEL R3, R49, 0x80000000, P1 ;  /* 0x8000000031037807 */ /* 0x000fe20000800000 */
[----:B------:R-:W-:Y:S01]  /*1270*/  ATOMS.POPC.INC.32 RZ, [R36+URZ] ;  /* 0x0000000024ff7f8c */ /* 0x000fe2000d80003f */
[----:B------:R-:W-:-:S02]  /*1280*/  ISETP.NE.AND P4, PT, R11, -0x80000000, PT ;  /* 0x800000000b00780c */ /* 0x000fc40003f85270 */
[----:B------:R-:W-:Y:S01]  /*1290*/  LOP3.LUT R47, RZ, R11, RZ, 0x33, !PT ;  /* 0x0000000bff2f7212 */ /* 0x000fe200078e33ff */
[----:B------:R2:W-:Y:S01]  /*12a0*/  ATOMS.POPC.INC.32 RZ, [R2+URZ] ;  /* 0x0000000002ff7f8c */ /* 0x0005e2000d80003f */
[----:B------:R-:W-:Y:S02]  /*12b0*/  ISETP.NE.AND P5, PT, R12, -0x80000000, PT ;  /* 0x800000000c00780c */ /* 0x000fe40003fa5270 */
[----:B------:R-:W-:Y:S02]  /*12c0*/  LOP3.LUT R46, RZ, R12, RZ, 0x33, !PT ;  /* 0x0000000cff2e7212 */ /* 0x000fe400078e33ff */
[----:B------:R-:W-:Y:S02]  /*12d0*/  SEL R5, R48, 0x80000000, P3 ;  /* 0x8000000030057807 */ /* 0x000fe40001800000 */
[----:B0-----:R-:W-:Y:S02]  /*12e0*/  SHF.R.U32.HI R4, RZ, UR5, R3 ;  /* 0x00000005ff047c19 */ /* 0x001fe40008011603 */
[----:B------:R-:W-:-:S02]  /*12f0*/  ISETP.NE.AND P0, PT, R13, -0x80000000, PT ;  /* 0x800000000d00780c */ /* 0x000fc40003f05270 */
[----:B------:R-:W-:Y:S02]  /*1300*/  LOP3.LUT R45, RZ, R13, RZ, 0x33, !PT ;  /* 0x0000000dff2d7212 */ /* 0x000fe400078e33ff */
[----:B------:R-:W-:Y:S02]  /*1310*/  SEL R31, R47, 0x80000000, P4 ;  /* 0x800000002f1f7807 */ /* 0x000fe40002000000 */
[----:B------:R-:W-:Y:S02]  /*1320*/  SEL R33, R46, 0x80000000, P5 ;  /* 0x800000002e217807 */ /* 0x000fe40002800000 */
[----:B-1----:R-:W-:Y:S02]  /*1330*/  SHF.R.U32.HI R32, RZ, UR5, R5 ;  /* 0x00000005ff207c19 */ /* 0x002fe40008011605 */
[----:B------:R-:W-:Y:S02]  /*1340*/  LOP3.LUT R4, R4, R55, RZ, 0x30, !PT ;  /* 0x0000003704047212 */ /* 0x000fe400078e30ff */
[----:B--2---:R-:W-:-:S02]  /*1350*/  SEL R2, R45, 0x80000000, P0 ;  /* 0x800000002d027807 */ /* 0x004fc40000000000 */
[----:B------:R-:W-:Y:S01]  /*1360*/  SHF.R.U32.HI R34, RZ, UR5, R31 ;  /* 0x00000005ff227c19 */ /* 0x000fe2000801161f */
[----:B------:R-:W-:Y:S01]  /*1370*/  IMAD R4, R4, 0x4, R51 ;  /* 0x0000000404047824 */ /* 0x000fe200078e0233 */
[----:B------:R-:W-:Y:S02]  /*1380*/  SHF.R.U32.HI R36, RZ, UR5, R33 ;  /* 0x00000005ff247c19 */ /* 0x000fe40008011621 */
[----:B------:R-:W-:Y:S02]  /*1390*/  ISETP.NE.AND P1, PT, R14, -0x80000000, PT ;  /* 0x800000000e00780c */ /* 0x000fe40003f25270 */
[----:B------:R-:W-:Y:S01]  /*13a0*/  LOP3.LUT R44, RZ, R14, RZ, 0x33, !PT ;  /* 0x0000000eff2c7212 */ /* 0x000fe200078e33ff */
[----:B------:R0:W-:Y:S01]  /*13b0*/  ATOMS.POPC.INC.32 RZ, [R4+URZ] ;  /* 0x0000000004ff7f8c */ /* 0x0001e2000d80003f */
[----:B------:R-:W-:Y:S02]  /*13c0*/  LOP3.LUT R32, R32, R55, RZ, 0x30, !PT ;  /* 0x0000003720207212 */ /* 0x000fe400078e30ff */
[----:B------:R-:W-:-:S02]  /*13d0*/  SHF.R.U32.HI R2, RZ, UR5, R2 ;  /* 0x00000005ff027c19 */ /* 0x000fc40008011602 */
[-C--:B------:R-:W-:Y:S01]  /*13e0*/  LOP3.LUT R34, R34, R55.reuse, RZ, 0x30, !PT ;  /* 0x0000003722227212 */ /* 0x080fe200078e30ff */
[--C-:B------:R-:W-:Y:S01]  /*13f0*/  IMAD R32, R32, 0x4, R51.reuse ;  /* 0x0000000420207824 */ /* 0x100fe200078e0233 */
[----:B------:R-:W-:Y:S02]  /*1400*/  LOP3.LUT R36, R36, R55, RZ, 0x30, !PT ;  /* 0x0000003724247212 */ /* 0x000fe400078e30ff */
[----:B------:R-:W-:Y:S01]  /*1410*/  ISETP.NE.AND P3, PT, R15, -0x80000000, PT ;  /* 0x800000000f00780c */ /* 0x000fe20003f65270 */
[--C-:B------:R-:W-:Y:S01]  /*1420*/  IMAD R34, R34, 0x4, R51.reuse ;  /* 0x0000000422227824 */ /* 0x100fe200078e0233 */
[----:B------:R-:W-:Y:S01]  /*1430*/  LOP3.LUT R43, RZ, R15, RZ, 0x33, !PT ;  /* 0x0000000fff2b7212 */ /* 0x000fe200078e33ff */
[----:B------:R-:W-:Y:S01]  /*1440*/  IMAD R36, R36, 0x4, R51 ;  /* 0x0000000424247824 */ /* 0x000fe200078e0233 */
[----:B------:R-:W-:Y:S01]  /*1450*/  SEL R3, R44, 0x80000000, P1 ;  /* 0x800000002c037807 */ /* 0x000fe20000800000 */
[----:B------:R1:W-:Y:S01]  /*1460*/  ATOMS.POPC.INC.32 RZ, [R32+URZ] ;  /* 0x0000000020ff7f8c */ /* 0x0003e2000d80003f */
[----:B------:R-:W-:-:S02]  /*1470*/  ISETP.NE.AND P4, PT, R16, -0x80000000, PT ;  /* 0x800000001000780c */ /* 0x000fc40003f85270 */
[----:B------:R-:W-:Y:S01]  /*1480*/  LOP3.LUT R42, RZ, R16, RZ, 0x33, !PT ;  /* 0x00000010ff2a7212 */ /* 0x000fe200078e33ff */
[----:B------:R2:W-:Y:S01]  /*1490*/  ATOMS.POPC.INC.32 RZ, [R34+URZ] ;  /* 0x0000000022ff7f8c */ /* 0x0005e2000d80003f */
[----:B------:R-:W-:Y:S02]  /*14a0*/  LOP3.LUT R2, R2, R55, RZ, 0x30, !PT ;  /* 0x0000003702027212 */ /* 0x000fe400078e30ff */
[----:B------:R-:W-:Y:S01]  /*14b0*/  ISETP.NE.AND P5, PT, R17, -0x80000000, PT ;  /* 0x800000001100780c */ /* 0x000fe20003fa5270 */
[----:B------:R3:W-:Y:S01]  /*14c0*/  ATOMS.POPC.INC.32 RZ, [R36+URZ] ;  /* 0x0000000024ff7f8c */ /* 0x0007e2000d80003f */
[----:B------:R-:W-:Y:S01]  /*14d0*/  LOP3.LUT R41, RZ, R17, RZ, 0x33, !PT ;  /* 0x00000011ff297212 */ /* 0x000fe200078e33ff */
[----:B------:R-:W-:Y:S01]  /*14e0*/  IMAD R2, R2, 0x4, R51 ;  /* 0x0000000402027824 */ /* 0x000fe200078e0233 */
[----:B------:R-:W-:Y:S02]  /*14f0*/  SEL R5, R43, 0x80000000, P3 ;  /* 0x800000002b057807 */ /* 0x000fe40001800000 */
[----:B0-----:R-:W-:-:S02]  /*1500*/  SHF.R.U32.HI R4, RZ, UR5, R3 ;  /* 0x00000005ff047c19 */ /* 0x001fc40008011603 */
[----:B------:R-:W-:Y:S01]  /*1510*/  SEL R31, R42, 0x80000000, P4 ;  /* 0x800000002a1f7807 */ /* 0x000fe20002000000 */
[----:B------:R0:W-:Y:S01]  /*1520*/  ATOMS.POPC.INC.32 RZ, [R2+URZ] ;  /* 0x0000000002ff7f8c */ /* 0x0001e2000d80003f */
[----:B------:R-:W-:Y:S02]  /*1530*/  SEL R33, R41, 0x80000000, P5 ;  /* 0x8000000029217807 */ /* 0x000fe40002800000 */
[----:B-1----:R-:W-:Y:S02]  /*1540*/  SHF.R.U32.HI R32, RZ, UR5, R5 ;  /* 0x00000005ff207c19 */ /* 0x002fe40008011605 */
[----:B------:R-:W-:Y:S02]  /*1550*/  LOP3.LUT R4, R4, R55, RZ, 0x30, !PT ;  /* 0x0000003704047212 */ /* 0x000fe400078e30ff */
[----:B------:R-:W-:Y:S02]  /*1560*/  ISETP.GT.AND P6, PT, R62, 0xff, PT ;  /* 0x000000ff3e00780c */ /* 0x000fe40003fc4270 */
[----:B--2---:R-:W-:Y:S01]  /*1570*/  SHF.R.U32.HI R34, RZ, UR5, R31 ;  /* 0x00000005ff227c19 */ /* 0x004fe2000801161f */
[----:B------:R-:W-:Y:S01]  /*1580*/  IMAD R4, R4, 0x4, R51 ;  /* 0x0000000404047824 */ /* 0x000fe200078e0233 */
[----:B---3--:R-:W-:-:S02]  /*1590*/  SHF.R.U32.HI R36, RZ, UR5, R33 ;  /* 0x00000005ff247c19 */ /* 0x008fc40008011621 */
[-C--:B------:R-:W-:Y:S02]  /*15a0*/  LOP3.LUT R32, R32, R55.reuse, RZ, 0x30, !PT ;  /* 0x0000003720207212 */ /* 0x080fe400078e30ff */
[----:B0-----:R-:W-:Y:S01]  /*15b0*/  P2R R2, PR, RZ, 0x40 ;  /* 0x00000040ff027803 */ /* 0x001fe20000000000 */
[----:B------:R0:W-:Y:S01]  /*15c0*/  ATOMS.POPC.INC.32 RZ, [R4+URZ] ;  /* 0x0000000004ff7f8c */ /* 0x0001e2000d80003f */
[----:B------:R-:W-:Y:S01]  /*15d0*/  LOP3.LUT R34, R34, R55, RZ, 0x30, !PT ;  /* 0x0000003722227212 */ /* 0x000fe200078e30ff */
[--C-:B------:R-:W-:Y:S01]  /*15e0*/  IMAD R32, R32, 0x4, R51.reuse ;  /* 0x0000000420207824 */ /* 0x100fe200078e0233 */
[----:B------:R-:W-:Y:S02]  /*15f0*/  ISETP.NE.AND P4, PT, R19, -0x80000000, PT ;  /* 0x800000001300780c */ /* 0x000fe40003f85270 */
[----:B------:R-:W-:Y:S01]  /*1600*/  LOP3.LUT R2, RZ, R19, RZ, 0x33, !PT ;  /* 0x00000013ff027212 */ /* 0x000fe200078e33ff */
[----:B------:R-:W-:Y:S01]  /*1610*/  IMAD R34, R34, 0x4, R51 ;  /* 0x0000000422227824 */ /* 0x000fe200078e0233 */
[----:B------:R-:W-:Y:S01]  /*1620*/  LOP3.LUT R36, R36, R55, RZ, 0x30, !PT ;  /* 0x0000003724247212 */ /* 0x000fe200078e30ff */
[----:B------:R1:W-:Y:S01]  /*1630*/  ATOMS.POPC.INC.32 RZ, [R32+URZ] ;  /* 0x0000000020ff7f8c */ /* 0x0003e2000d80003f */
[----:B------:R-:W-:-:S02]  /*1640*/  ISETP.NE.AND P0, PT, R18, -0x80000000, PT ;  /* 0x800000001200780c */ /* 0x000fc40003f05270 */
[----:B------:R-:W-:Y:S01]  /*1650*/  LOP3.LUT R40, RZ, R18, RZ, 0x33, !PT ;  /* 0x00000012ff287212 */ /* 0x000fe200078e33ff */
[----:B------:R-:W-:Y:S01]  /*1660*/  IMAD R36, R36, 0x4, R51 ;  /* 0x0000000424247824 */ /* 0x000fe200078e0233 */
[----:B------:R-:W-:Y:S01]  /*1670*/  ISETP.NE.AND P1, PT, R23, -0x80000000, PT ;  /* 0x800000001700780c */ /* 0x000fe20003f25270 */
[----:B------:R2:W-:Y:S01]  /*1680*/  ATOMS.POPC.INC.32 RZ, [R34+URZ] ;  /* 0x0000000022ff7f8c */ /* 0x0005e2000d80003f */
[----:B------:R-:W-:Y:S02]  /*1690*/  LOP3.LUT R39, RZ, R23, RZ, 0x33, !PT ;  /* 0x00000017ff277212 */ /* 0x000fe400078e33ff */
[----:B------:R-:W-:Y:S01]  /*16a0*/  ISETP.NE.AND P3, PT, R20, -0x80000000, PT ;  /* 0x800000001400780c */ /* 0x000fe20003f65270 */
[----:B------:R3:W-:Y:S01]  /*16b0*/  ATOMS.POPC.INC.32 RZ, [R36+URZ] ;  /* 0x0000000024ff7f8c */ /* 0x0007e2000d80003f */
[----:B------:R-:W-:Y:S02]  /*16c0*/  LOP3.LUT R38, RZ, R20, RZ, 0x33, !PT ;  /* 0x00000014ff267212 */ /* 0x000fe400078e33ff */
[----:B------:R-:W-:-:S02]  /*16d0*/  SEL R31, R2, 0x80000000, P4 ;  /* 0x80000000021f7807 */ /* 0x000fc40002000000 */
[----:B------:R-:W-:Y:S02]  /*16e0*/  ISETP.NE.AND P5, PT, R21, -0x80000000, PT ;  /* 0x800000001500780c */ /* 0x000fe40003fa5270 */
[----:B0-----:R-:W-:Y:S02]  /*16f0*/  LOP3.LUT R4, RZ, R21, RZ, 0x33, !PT ;  /* 0x00000015ff047212 */ /* 0x001fe400078e33ff */
[----:B------:R-:W-:Y:S02]  /*1700*/  SEL R2, R40, 0x80000000, P0 ;  /* 0x8000000028027807 */ /* 0x000fe40000000000 */
[----:B------:R-:W-:Y:S02]  /*1710*/  SEL R3, R39, 0x80000000, P1 ;  /* 0x8000000027037807 */ /* 0x000fe40000800000 */
[----:B------:R-:W-:Y:S02]  /*1720*/  SEL R5, R38, 0x80000000, P3 ;  /* 0x8000000026057807 */ /* 0x000fe40001800000 */
[----:B-1----:R-:W-:-:S02]  /*1730*/  SEL R32, R4, 0x80000000, P5 ;  /* 0x8000000004207807 */ /* 0x002fc40002800000 */
[----:B------:R-:W-:Y:S02]  /*1740*/  SHF.R.U32.HI R2, RZ, UR5, R2 ;  /* 0x00000005ff027c19 */ /* 0x000fe40008011602 */
[----:B------:R-:W-:Y:S02]  /*1750*/  SHF.R.U32.HI R4, RZ, UR5, R3 ;  /* 0x00000005ff047c19 */ /* 0x000fe40008011603 */
[----:B--2---:R-:W-:Y:S02]  /*1760*/  SHF.R.U32.HI R34, RZ, UR5, R5 ;  /* 0x00000005ff227c19 */ /* 0x004fe40008011605 */
[----:B---3--:R-:W-:Y:S02]  /*1770*/  SHF.R.U32.HI R36, RZ, UR5, R31 ;  /* 0x00000005ff247c19 */ /* 0x008fe4000801161f */
[----:B------:R-:W-:Y:S02]  /*1780*/  SHF.R.U32.HI R64, RZ, UR5, R32 ;  /* 0x00000005ff407c19 */ /* 0x000fe40008011620 */
[----:B------:R-:W-:-:S02]  /*1790*/  LOP3.LUT R2, R2, R55, RZ, 0x30, !PT ;  /* 0x0000003702027212 */ /* 0x000fc400078e30ff */
[-C--:B------:R-:W-:Y:S02]  /*17a0*/  LOP3.LUT R32, R4, R55.reuse, RZ, 0x30, !PT ;  /* 0x0000003704207212 */ /* 0x080fe400078e30ff */
[-C--:B------:R-:W-:Y:S01]  /*17b0*/  LOP3.LUT R34, R34, R55.reuse, RZ, 0x30, !PT ;  /* 0x0000003722227212 */ /* 0x080fe200078e30ff */
[--C-:B------:R-:W-:Y:S01]  /*17c0*/  IMAD R4, R2, 0x4, R51.reuse ;  /* 0x0000000402047824 */ /* 0x100fe200078e0233 */
[-C--:B------:R-:W-:Y:S01]  /*17d0*/  LOP3.LUT R36, R36, R55.reuse, RZ, 0x30, !PT ;  /* 0x0000003724247212 */ /* 0x080fe200078e30ff */
[--C-:B------:R-:W-:Y:S01]  /*17e0*/  IMAD R32, R32, 0x4, R51.reuse ;  /* 0x0000000420207824 */ /* 0x100fe200078e0233 */
[----:B------:R-:W-:Y:S01]  /*17f0*/  ISETP.NE.AND P5, PT, R22, -0x80000000, PT ;  /* 0x800000001600780c */ /* 0x000fe20003fa5270 */
[--C-:B------:R-:W-:Y:S01]  /*1800*/  IMAD R34, R34, 0x4, R51.reuse ;  /* 0x0000000422227824 */ /* 0x100fe200078e0233 */
[----:B------:R-:W-:Y:S01]  /*1810*/  LOP3.LUT R5, RZ, R22, RZ, 0x33, !PT ;  /* 0x00000016ff057212 */ /* 0x000fe200078e33ff */
[--C-:B------:R-:W-:Y:S01]  /*1820*/  IMAD R36, R36, 0x4, R51.reuse ;  /* 0x0000000424247824 */ /* 0x100fe200078e0233 */
[----:B------:R0:W-:Y:S01]  /*1830*/  ATOMS.POPC.INC.32 RZ, [R4+URZ] ;  /* 0x0000000004ff7f8c */ /* 0x0001e2000d80003f */
[----:B------:R-:W-:Y:S01]  /*1840*/  LOP3.LUT R64, R64, R55, RZ, 0x30, !PT ;  /* 0x0000003740407212 */ /* 0x000fe200078e30ff */
[----:B------:R-:W1:Y:S01]  /*1850*/  @!P6 LDC.64 R2, c[0x0][0x210] ;  /* 0x00008400ff02eb82 */ /* 0x000e620000000a00 */
[----:B------:R-:W-:Y:S01]  /*1860*/  ISETP.NE.AND P4, PT, R25, -0x80000000, PT ;  /* 0x800000001900780c */ /* 0x000fe20003f85270 */
[----:B------:R2:W-:Y:S01]  /*1870*/  ATOMS.POPC.INC.32 RZ, [R32+URZ] ;  /* 0x0000000020ff7f8c */ /* 0x0005e2000d80003f */
[----:B------:R-:W-:Y:S01]  /*1880*/  ISETP.NE.AND P3, PT, R26, -0x80000000, PT ;  /* 0x800000001a00780c */ /* 0x000fe20003f65270 */
[----:B------:R-:W-:Y:S01]  /*1890*/  IMAD R64, R64, 0x4, R51 ;  /* 0x0000000440407824 */ /* 0x000fe200078e0233 */
[----:B------:R-:W-:Y:S01]  /*18a0*/  ISETP.NE.AND P0, PT, R27, -0x80000000, PT ;  /* 0x800000001b00780c */ /* 0x000fe20003f05270 */
[----:B------:R3:W-:Y:S01]  /*18b0*/  ATOMS.POPC.INC.32 RZ, [R34+URZ] ;  /* 0x0000000022ff7f8c */ /* 0x0007e2000d80003f */
[----:B0-----:R-:W-:-:S02]  /*18c0*/  LOP3.LUT R4, RZ, R25, RZ, 0x33, !PT ;  /* 0x00000019ff047212 */ /* 0x001fc400078e33ff */
[----:B------:R-:W-:Y:S01]  /*18d0*/  SEL R5, R5, 0x80000000, P5 ;  /* 0x8000000005057807 */ /* 0x000fe20002800000 */
[----:B------:R0:W-:Y:S01]  /*18e0*/  ATOMS.POPC.INC.32 RZ, [R36+URZ] ;  /* 0x0000000024ff7f8c */ /* 0x0001e2000d80003f */
[----:B--2---:R-:W-:Y:S02]  /*18f0*/  LOP3.LUT R32, RZ, R26, RZ, 0x33, !PT ;  /* 0x0000001aff207212 */ /* 0x004fe400078e33ff */
[----:B------:R-:W-:Y:S01]  /*1900*/  ISETP.NE.AND P5, PT, R28, -0x80000000, PT ;  /* 0x800000001c00780c */ /* 0x000fe20003fa5270 */
[----:B------:R2:W-:Y:S01]  /*1910*/  ATOMS.POPC.INC.32 RZ, [R64+URZ] ;  /* 0x0000000040ff7f8c */ /* 0x0005e2000d80003f */
[----:B---3--:R-:W-:Y:S02]  /*1920*/  LOP3.LUT R34, RZ, R27, RZ, 0x33, !PT ;  /* 0x0000001bff227212 */ /* 0x008fe400078e33ff */
[----:B------:R-:W-:Y:S02]  /*1930*/  SEL R31, R4, 0x80000000, P4 ;  /* 0x80000000041f7807 */ /* 0x000fe40002000000 */
[----:B0-----:R-:W-:-:S02]  /*1940*/  LOP3.LUT R36, RZ, R28, RZ, 0x33, !PT ;  /* 0x0000001cff247212 */ /* 0x001fc400078e33ff */
[----:B------:R-:W-:Y:S02]  /*1950*/  SEL R33, R32, 0x80000000, P3 ;  /* 0x8000000020217807 */ /* 0x000fe40001800000 */
[----:B------:R-:W-:Y:S02]  /*1960*/  SEL R35, R34, 0x80000000, P0 ;  /* 0x8000000022237807 */ /* 0x000fe40000000000 */
[----:B------:R-:W-:Y:S02]  /*1970*/  SEL R37, R36, 0x80000000, P5 ;  /* 0x8000000024257807 */ /* 0x000fe40002800000 */
[----:B------:R-:W-:Y:S02]  /*1980*/  SHF.R.U32.HI R4, RZ, UR5, R5 ;  /* 0x00000005ff047c19 */ /* 0x000fe40008011605 */
[----:B------:R-:W-:Y:S02]  /*1990*/  SHF.R.U32.HI R32, RZ, UR5, R31 ;  /* 0x00000005ff207c19 */ /* 0x000fe4000801161f */
[----:B------:R-:W-:-:S02]  /*19a0*/  SHF.R.U32.HI R34, RZ, UR5, R33 ;  /* 0x00000005ff227c19 */ /* 0x000fc40008011621 */
[----:B------:R-:W-:Y:S02]  /*19b0*/  SHF.R.U32.HI R36, RZ, UR5, R35 ;  /* 0x00000005ff247c19 */ /* 0x000fe40008011623 */
[----:B--2---:R-:W-:Y:S01]  /*19c0*/  SHF.R.U32.HI R64, RZ, UR5, R37 ;  /* 0x00000005ff407c19 */ /* 0x004fe20008011625 */
[----:B------:R-:W-:Y:S01]  /*19d0*/  IMAD.MOV.U32 R37, RZ, RZ, RZ ;  /* 0x000000ffff257224 */ /* 0x000fe200078e00ff */
[-C--:B------:R-:W-:Y:S02]  /*19e0*/  LOP3.LUT R4, R4, R55.reuse, RZ, 0x30, !PT ;  /* 0x0000003704047212 */ /* 0x080fe400078e30ff */
[-C--:B------:R-:W-:Y:S02]  /*19f0*/  LOP3.LUT R32, R32, R55.reuse, RZ, 0x30, !PT ;  /* 0x0000003720207212 */ /* 0x080fe400078e30ff */
[-C--:B------:R-:W-:Y:S01]  /*1a00*/  LOP3.LUT R34, R34, R55.reuse, RZ, 0x30, !PT ;  /* 0x0000003722227212 */ /* 0x080fe200078e30ff */
[--C-:B------:R-:W-:Y:S01]  /*1a10*/  IMAD R4, R4, 0x4, R51.reuse ;  /* 0x0000000404047824 */ /* 0x100fe200078e0233 */
[----:B------:R-:W-:Y:S01]  /*1a20*/  ISETP.GT.U32.AND P1, PT, R62, 0xff, PT ;  /* 0x000000ff3e00780c */ /* 0x000fe20003f24070 */
[--C-:B------:R-:W-:Y:S01]  /*1a30*/  IMAD R32, R32, 0x4, R51.reuse ;  /* 0x0000000420207824 */ /* 0x100fe200078e0233 */
[-C--:B------:R-:W-:Y:S01]  /*1a40*/  LOP3.LUT R36, R36, R55.reuse, RZ, 0x30, !PT ;  /* 0x0000003724247212 */ /* 0x080fe200078e30ff */
[--C-:B------:R-:W-:Y:S01]  /*1a50*/  IMAD R34, R34, 0x4, R51.reuse ;  /* 0x0000000422227824 */ /* 0x100fe200078e0233 */
[----:B------:R-:W-:Y:S01]  /*1a60*/  LOP3.LUT R64, R64, R55, RZ, 0x30, !PT ;  /* 0x0000003740407212 */ /* 0x000fe200078e30ff */
[----:B------:R0:W-:Y:S02]  /*1a70*/  ATOMS.POPC.INC.32 RZ, [R4+URZ] ;  /* 0x0000000004ff7f8c */ /* 0x0001e4000d80003f */
[----:B------:R-:W-:-:S02]  /*1a80*/  IMAD R5, R36, 0x4, R51 ;  /* 0x0000000424057824 */ /* 0x000fc400078e0233 */
[----:B------:R-:W-:Y:S01]  /*1a90*/  IMAD R64, R64, 0x4, R51 ;  /* 0x0000000440407824 */ /* 0x000fe200078e0233 */
[----:B------:R0:W-:Y:S01]  /*1aa0*/  ATOMS.POPC.INC.32 RZ, [R32+URZ] ;  /* 0x0000000020ff7f8c */ /* 0x0001e2000d80003f */
[----:B------:R-:W-:-:S03]  /*1ab0*/  IMAD R36, R62, 0x4, R60 ;  /* 0x000000043e247824 */ /* 0x000fc600078e023c */
[----:B------:R0:W-:Y:S04]  /*1ac0*/  ATOMS.POPC.INC.32 RZ, [R34+URZ] ;  /* 0x0000000022ff7f8c */ /* 0x0001e8000d80003f */
[----:B------:R0:W-:Y:S04]  /*1ad0*/  ATOMS.POPC.INC.32 RZ, [R5+URZ] ;  /* 0x0000000005ff7f8c */ /* 0x0001e8000d80003f */
[----:B------:R0:W-:Y:S01]  /*1ae0*/  ATOMS.POPC.INC.32 RZ, [R64+URZ] ;  /* 0x0000000040ff7f8c */ /* 0x0001e2000d80003f */
[----:B------:R-:W-:Y:S06]  /*1af0*/  BAR.SYNC.DEFER_BLOCKING 0x0 ;  /* 0x0000000000007b1d */ /* 0x000fec0000010000 */
[----:B-1----:R-:W-:Y:S05]  /*1b00*/  @P1 BRA `(.L_x_1718) ;  /* 0x00000000008c1947 */ /* 0x002fea0003800000 */
[----:B0-----:R-:W-:Y:S04]  /*1b10*/  LDS R5, [R36] ;  /* 0x0000000024057984 */ /* 0x001fe80000000800 */
[----:B------:R-:W0:Y:S04]  /*1b20*/  LDS R4, [R36+0x400] ;  /* 0x0004000024047984 */ /* 0x000e280000000800 */
        /* <DEDUP_REMOVED lines=9> */
[----:B0-----:R-:W-:-:S03]  /*1bc0*/  IMAD.IADD R31, R5, 0x1, R4 ;  /* 0x00000001051f7824 */ /* 0x001fc600078e0204 */
[----:B------:R-:W-:Y:S01]  /*1bd0*/  STS [R36+0x400], R5 ;  /* 0x0004000524007388 */ /* 0x000fe20000000800 */
[----:B-1----:R-:W-:-:S03]  /*1be0*/  IMAD.IADD R33, R31, 0x1, R32 ;  /* 0x000000011f217824 */ /* 0x002fc600078e0220 */
[----:B------:R-:W0:Y:S01]  /*1bf0*/  LDS R4, [R36+0x2c00] ;  /* 0x002c000024047984 */ /* 0x000e220000000800 */
[----:B--2---:R-:W-:-:S03]  /*1c00*/  IMAD.IADD R35, R33, 0x1, R34 ;  /* 0x0000000121237824 */ /* 0x004fc600078e0222 */
[----:B------:R1:W-:Y:S01]  /*1c10*/  STS [R36+0x800], R31 ;  /* 0x0008001f24007388 */ /* 0x0003e20000000800 */
[----:B---3--:R-:W-:-:S03]  /*1c20*/  IMAD.IADD R61, R35, 0x1, R64 ;  /* 0x00000001233d7824 */ /* 0x008fc600078e0240 */
[----:B------:R1:W-:Y:S01]  /*1c30*/  STS [R36+0xc00], R33 ;  /* 0x000c002124007388 */ /* 0x0003e20000000800 */
[----:B----4-:R-:W-:-:S03]  /*1c40*/  IMAD.IADD R63, R61, 0x1, R66 ;  /* 0x000000013d3f7824 */ /* 0x010fc600078e0242 */
[----:B------:R1:W-:Y:S01]  /*1c50*/  STS [R36+0x1000], R35 ;  /* 0x0010002324007388 */ /* 0x0003e20000000800 */
[----:B-----5:R-:W-:-:S03]  /*1c60*/  IMAD.IADD R65, R63, 0x1, R68 ;  /* 0x000000013f417824 */ /* 0x020fc600078e0244 */
[----:B------:R1:W-:Y:S01]  /*1c70*/  STS [R36+0x1400], R61 ;  /* 0x0014003d24007388 */ /* 0x0003e20000000800 */
[----:B------:R-:W-:-:S03]  /*1c80*/  IMAD.IADD R67, R65, 0x1, R70 ;  /* 0x0000000141437824 */ /* 0x000fc600078e0246 */
[----:B------:R1:W-:Y:S01]  /*1c90*/  STS [R36+0x1800], R63 ;  /* 0x0018003f24007388 */ /* 0x0003e20000000800 */
[----:B------:R-:W-:-:S03]  /*1ca0*/  IMAD.IADD R69, R67, 0x1, R72 ;  /* 0x0000000143457824 */ /* 0x000fc600078e0248 */
[----:B------:R1:W-:Y:S01]  /*1cb0*/  STS [R36+0x1c00], R65 ;  /* 0x001c004124007388 */ /* 0x0003e20000000800 */
[----:B------:R-:W-:-:S03]  /*1cc0*/  IMAD.IADD R71, R69, 0x1, R74 ;  /* 0x0000000145477824 */ /* 0x000fc600078e024a */
[----:B------:R1:W-:Y:S01]  /*1cd0*/  STS [R36+0x2000], R67 ;  /* 0x0020004324007388 */ /* 0x0003e20000000800 */
[----:B------:R-:W-:-:S03]  /*1ce0*/  IMAD.IADD R73, R71, 0x1, R76 ;  /* 0x0000000147497824 */ /* 0x000fc600078e024c */
[----:B------:R1:W-:Y:S04]  /*1cf0*/  STS [R36+0x2400], R69 ;  /* 0x0024004524007388 */ /* 0x0003e80000000800 */
[----:B------:R1:W-:Y:S04]  /*1d00*/  STS [R36+0x2800], R71 ;  /* 0x0028004724007388 */ /* 0x0003e80000000800 */
[----:B------:R1:W-:Y:S01]  /*1d10*/  STS [R36], RZ ;  /* 0x000000ff24007388 */ /* 0x0003e20000000800 */
[----:B0-----:R-:W-:-:S03]  /*1d20*/  IMAD.IADD R37, R73, 0x1, R4 ;  /* 0x0000000149257824 */ /* 0x001fc600078e0204 */
[----:B------:R1:W-:Y:S04]  /*1d30*/  STS [R36+0x2c00], R73 ;  /* 0x002c004924007388 */ /* 0x0003e80000000800 */
.L_x_1718:
[----:B------:R-:W-:Y:S05]  /*1d40*/  BSYNC B0 ;  /* 0x0000000000007941 */ /* 0x000fea0003800000 */
.L_x_1717:
[----:B------:R-:W-:Y:S01]  /*1d50*/  ISETP.NE.AND P0, PT, R37, 0x2280, PT ;  /* 0x000022802500780c */ /* 0x000fe20003f05270 */
[----:B0-----:R-:W-:Y:S01]  /*1d60*/  @!P6 IMAD R5, R59, 0x100, R62 ;  /* 0x000001003b05e824 */ /* 0x001fe200078e023e */
[----:B-1----:R-:W-:Y:S01]  /*1d70*/  @!P6 LOP3.LUT R61, R37, 0x40000000, RZ, 0xfc, !PT ;  /* 0x40000000253de812 */ /* 0x002fe200078efcff */
[----:B------:R-:W-:Y:S01]  /*1d80*/  ULDC.64 UR8, c[0x0][0x248] ;  /* 0x0000920000087ab9 */ /* 0x000fe20000000a00 */
[----:B------:R-:W-:Y:S01]  /*1d90*/  ISETP.LT.AND P0, PT, R62, 0x100, !P0 ;  /* 0x000001003e00780c */ /* 0x000fe20004701270 */
[----:B------:R-:W-:Y:S01]  /*1da0*/  @!P6 IMAD.WIDE R4, R5, 0x4, R2 ;  /* 0x000000040504e825 */ /* 0x000fe200078e0202 */
[----:B------:R-:W-:Y:S02]  /*1db0*/  IADD3 R2, P3, R30, UR8, RZ ;  /* 0x000000081e027c10 */ /* 0x000fe4000ff7e0ff */
[----:B------:R-:W-:Y:S02]  /*1dc0*/  LOP3.LUT R35, RZ, R19, RZ, 0x33, !PT ;  /* 0x00000013ff237212 */ /* 0x000fe400078e33ff */
[----:B------:R0:W-:Y:S01]  /*1dd0*/  @!P6 STG.E.STRONG.SYS desc[UR6][R4.64], R61 ;  /* 0x0000003d0400e986 */ /* 0x0001e2000c115906 */
[----:B------:R-:W-:-:S02]  /*1de0*/  IADD3.X R3, R29, UR9, RZ, P3, !PT ;  /* 0x000000091d037c10 */ /* 0x000fc40009ffe4ff */
[----:B------:R-:W-:Y:S02]  /*1df0*/  LOP3.LUT R34, RZ, R21, RZ, 0x33, !PT ;  /* 0x00000015ff227212 */ /* 0x000fe400078e33ff */
[----:B------:R-:W-:Y:S02]  /*1e00*/  LOP3.LUT R33, RZ, R22, RZ, 0x33, !PT ;  /* 0x00000016ff217212 */ /* 0x000fe400078e33ff */
[----:B------:R-:W-:Y:S02]  /*1e10*/  LOP3.LUT R32, RZ, R25, RZ, 0x33, !PT ;  /* 0x00000019ff207212 */ /* 0x000fe400078e33ff */
[----:B------:R-:W-:Y:S02]  /*1e20*/  LOP3.LUT R31, RZ, R26, RZ, 0x33, !PT ;  /* 0x0000001aff1f7212 */ /* 0x000fe400078e33ff */
[----:B------:R-:W-:Y:S02]  /*1e30*/  LOP3.LUT R30, RZ, R27, RZ, 0x33, !PT ;  /* 0x0000001bff1e7212 */ /* 0x000fe400078e33ff */
[----:B------:R-:W-:Y:S01]  /*1e40*/  LOP3.LUT R29, RZ, R28, RZ, 0x33, !PT ;  /* 0x0000001cff1d7212 */ /* 0x000fe200078e33ff */
[----:B------:R-:W-:Y:S06]  /*1e50*/  BAR.RED.OR.DEFER_BLOCKING 0x0, P0 ;  /* 0x0000000000007b1d */ /* 0x000fec0000014800 */
[----:B------:R-:W1:Y:S02]  /*1e60*/  B2R.RESULT RZ, P0 ;  /* 0x0000000000ff731c */ /* 0x000e640000004000 */
[----:B01----:R-:W-:Y:S05]  /*1e70*/  @!P0 BRA `(.L_x_1719) ;  /* 0x0000001c00348947 */ /* 0x003fea0003800000 */
[----:B------:R-:W-:Y:S01]  /*1e80*/  SEL R4, R54, 0x80000000, P2 ;  /* 0x8000000036047807 */ /* 0x000fe20001000000 */
[----:B------:R-:W-:Y:S03]  /*1e90*/  BSSY B1, `(.L_x_1720) ;  /* 0x0000032000017945 */ /* 0x000fe60003800000 */
[----:B------:R-:W-:-:S04]  /*1ea0*/  SHF.R.U32.HI R4, RZ, UR5, R4 ;  /* 0x00000005ff047c19 */ /* 0x000fc80008011604 */
[----:B------:R-:W-:-:S04]  /*1eb0*/  LOP3.LUT R55, R4, R55, RZ, 0x30, !PT ;  /* 0x0000003704377212 */ /* 0x000fc800078e30ff */
[----:B------:R-:W-:-:S04]  /*1ec0*/  ISETP.GT.U32.AND P0, PT, R62, R55, PT ;  /* 0x000000373e00720c */ /* 0x000fc80003f04070 */
[----:B------:R-:W-:Y:S01]  /*1ed0*/  SEL R32, RZ, 0x2280, !P0 ;  /* 0x00002280ff207807 */ /* 0x000fe20004000000 */
[----:B------:R-:W-:Y:S08]  /*1ee0*/  @P6 BRA `(.L_x_1721) ;  /* 0x0000000000b06947 */ /* 0x000ff00003800000 */
[----:B------:R-:W0:Y:S02]  /*1ef0*/  LDC.64 R4, c[0x0][0x228] ;  /* 0x00008a00ff047b82 */ /* 0x000e240000000a00 */
        /* <DEDUP_REMOVED lines=11> */
.L_x_1727:
[----:B------:R-:W0:Y:S01]  /*1fb0*/  LDC.64 R4, c[0x0][0x210] ;  /* 0x00008400ff047b82 */ /* 0x000e220000000a00 */
[----:B------:R-:W-:Y:S01]  /*1fc0*/  IMAD R33, R31, 0x100, R62 ;  /* 0x000001001f217824 */ /* 0x000fe200078e023e */
[----:B------:R-:W-:Y:S03]  /*1fd0*/  BSSY B2, `(.L_x_1723) ;  /* 0x0000008000027945 */ /* 0x000fe60003800000 */
[----:B------:R-:W-:-:S04]  /*1fe0*/  VIADD R33, R33, 0xffffff00 ;  /* 0xffffff0021217836 */ /* 0x000fc80000000000 */
[----:B0-----:R-:W-:-:S07]  /*1ff0*/  IMAD.WIDE R4, R33, 0x4, R4 ;  /* 0x0000000421047825 */ /* 0x001fce00078e0204 */
.L_x_1724:
[----:B------:R-:W-:Y:S05]  /*2000*/  YIELD ;  /* 0x0000000000007946 */ /* 0x000fea0003800000 */
[----:B------:R0:W-:Y:S06]  /*2010*/  MEMBAR.SC.CTA ;  /* 0x0000000000007992 */ /* 0x0001ec0000000000 */
[----:B0-----:R-:W2:Y:S02]  /*2020*/  LDG.E.STRONG.SYS R33, desc[UR6][R4.64] ;  /* 0x0000000604217981 */ /* 0x001ea4000c1f5900 */
[----:B--2---:R-:W-:-:S13]  /*2030*/  ISETP.NE.AND P0, PT, R33, RZ, PT ;  /* 0x000000ff2100720c */ /* 0x004fda0003f05270 */
[----:B------:R-:W-:Y:S05]  /*2040*/  @!P0 BRA `(.L_x_1724) ;  /* 0xfffffffc00ec8947 */ /* 0x000fea000383ffff */
[----:B------:R-:W-:Y:S05]  /*2050*/  BSYNC B2 ;  /* 0x0000000000027941 */ /* 0x000fea0003800000 */
.L_x_1723:
        /* <DEDUP_REMOVED lines=8> */
.L_x_1725:
[----:B------:R-:W-:Y:S05]  /*20e0*/  @!P1 BRA `(.L_x_1726) ;  /* 0x00000000000c9947 */ /* 0x000fea0003800000 */
[C---:B------:R-:W-:Y:S01]  /*20f0*/  ISETP.GT.AND P0, PT, R31.reuse, 0x1, PT ;  /* 0x000000011f00780c */ /* 0x040fe20003f04270 */
[----:B------:R-:W-:-:S12]  /*2100*/  VIADD R31, R31, 0xffffffff ;  /* 0xffffffff1f1f7836 */ /* 0x000fd80000000000 */
[----:B------:R-:W-:Y:S05]  /*2110*/  @P0 BRA `(.L_x_1727) ;  /* 0xfffffffc00a40947 */ /* 0x000fea000383ffff */
.L_x_1726:
[----:B------:R-:W-:Y:S05]  /*2120*/  BSYNC B0 ;  /* 0x0000000000007941 */ /* 0x000fea0003800000 */
.L_x_1722:
        /* <DEDUP_REMOVED lines=8> */
.L_x_1721:
[----:B------:R-:W-:Y:S05]  /*21b0*/  BSYNC B1 ;  /* 0x0000000000017941 */ /* 0x000fea0003800000 */
.L_x_1720:
[----:B------:R-:W1:Y:S01]  /*21c0*/  LDC R30, c[0x0][0x250] ;  /* 0x00009400ff1e7b82 */ /* 0x000e620000000800 */
[----:B------:R-:W-:Y:S01]  /*21d0*/  ULDC.64 UR8, c[0x0][0x220] ;  /* 0x0000880000087ab9 */ /* 0x000fe20000000a00 */
[----:B0-----:R-:W-:Y:S01]  /*21e0*/  VIADD R29, R57, 0x2280 ;  /* 0x00002280391d7836 */ /* 0x001fe20000000000 */
[----:B------:R-:W-:Y:S01]  /*21f0*/  ISETP.NE.U32.AND P0, PT, RZ, UR8, PT ;  /* 0x00000008ff007c0c */ /* 0x000fe2000bf05070 */
[----:B------:R-:W-:Y:S01]  /*2200*/  IMAD R60, R55, 0x4, R60 ;  /* 0x00000004373c7824 */ /* 0x000fe200078e023c */
[----:B------:R-:W-:Y:S02]  /*2210*/  LOP3.LUT R4, RZ, R6, RZ, 0x33, !PT ;  /* 0x00000006ff047212 */ /* 0x000fe400078e33ff */
[----:B------:R-:W-:Y:S01]  /*2220*/  ISETP.NE.AND.EX P0, PT, RZ, UR9, PT, P0 ;  /* 0x00000009ff007c0c */ /* 0x000fe2000bf05300 */
[----:B------:R-:W-:Y:S05]  /*2230*/  WARPSYNC.ALL ;  /* 0x0000000000007948 */ /* 0x000fea0003800000 */
[----:B------:R-:W-:Y:S01]  /*2240*/  LOP3.LUT R5, RZ, R7, RZ, 0x33, !PT ;  /* 0x00000007ff057212 */ /* 0x000fe200078e33ff */
[----:B------:R-:W-:Y:S01]  /*2250*/  ULDC.64 UR8, c[0x0][0x230] ;  /* 0x00008c0000087ab9 */ /* 0x000fe20000000a00 */
[----:B------:R-:W-:Y:S01]  /*2260*/  ISETP.GT.AND P1, PT, R4, -0x1, PT ;  /* 0xffffffff0400780c */ /* 0x000fe20003f24270 */
[----:B------:R-:W-:Y:S01]  /*2270*/  BSSY B0, `(.L_x_1728) ;  /* 0x00000c9000007945 */ /* 0x000fe20003800000 */
[----:B------:R-:W-:-:S02]  /*2280*/  ISETP.GT.AND P6, PT, R5, -0x1, PT ;  /* 0xffffffff0500780c */ /* 0x000fc40003fc4270 */
[----:B------:R-:W-:Y:S02]  /*2290*/  LOP3.LUT R31, RZ, R8, RZ, 0x33, !PT ;  /* 0x00000008ff1f7212 */ /* 0x000fe400078e33ff */
[----:B------:R-:W-:Y:S02]  /*22a0*/  LOP3.LUT R34, RZ, R10, RZ, 0x33, !PT ;  /* 0x0000000aff227212 */ /* 0x000fe400078e33ff */
[----:B------:R-:W-:Y:S01]  /*22b0*/  ISETP.GT.AND P3, PT, R31, -0x1, PT ;  /* 0xffffffff1f00780c */ /* 0x000fe20003f64270 */
[----:B------:R-:W-:Y:S01]  /*22c0*/  IMAD.MOV.U32 R31, RZ, RZ, -0x1 ;  /* 0xffffffffff1f7424 */ /* 0x000fe200078e00ff */
[----:B-1----:R-:W-:Y:S02]  /*22d0*/  ISETP.LT.OR P0, PT, R29, R30, !P0 ;  /* 0x0000001e1d00720c */ /* 0x002fe40004701670 */
[----:B------:R-:W-:Y:S02]  /*22e0*/  LOP3.LUT R33, RZ, R9, RZ, 0x33, !PT ;  /* 0x00000009ff217212 */ /* 0x000fe400078e33ff */
[----:B------:R-:W-:-:S02]  /*22f0*/  ISETP.GT.OR P0, PT, R62, 0xff, P0 ;  /* 0x000000ff3e00780c */ /* 0x000fc40000704670 */
[----:B------:R-:W-:Y:S02]  /*2300*/  ISETP.GT.AND P4, PT, R54, -0x1, PT ;  /* 0xffffffff3600780c */ /* 0x000fe40003f84270 */
[----:B------:R-:W-:Y:S02]  /*2310*/  LOP3.LUT R35, RZ, R11, RZ, 0x33, !PT ;  /* 0x0000000bff237212 */ /* 0x000fe400078e33ff */
[----:B------:R-:W-:Y:S02]  /*2320*/  ISETP.GT.AND P5, PT, R34, -0x1, PT ;  /* 0xffffffff2200780c */ /* 0x000fe40003fa4270 */
[----:B------:R-:W-:Y:S02]  /*2330*/  ISETP.GT.AND P2, PT, R33, -0x1, PT ;  /* 0xffffffff2100780c */ /* 0x000fe40003f44270 */
[----:B------:R-:W-:Y:S02]  /*2340*/  LOP3.LUT R34, RZ, R12, RZ, 0x33, !PT ;  /* 0x0000000cff227212 */ /* 0x000fe400078e33ff */
[----:B------:R-:W-:Y:S01]  /*2350*/  SEL R33, R31, 0x80000000, !P4 ;  /* 0x800000001f217807 */ /* 0x000fe20006000000 */
[----:B------:R0:W1:Y:S01]  /*2360*/  @!P0 LDS R38, [R36+0x8a00] ;  /* 0x008a000024268984 */ /* 0x0000620000000800 */
[----:B------:R-:W2:Y:S01]  /*2370*/  @!P0 LDC.64 R4, c[0x0][0x220] ;  /* 0x00008800ff048b82 */ /* 0x000ea20000000a00 */
[----:B------:R-:W-:-:S02]  /*2380*/  LOP3.LUT R40, RZ, R14, RZ, 0x33, !PT ;  /* 0x0000000eff287212 */ /* 0x000fc400078e33ff */
[----:B------:R-:W-:Y:S02]  /*2390*/  ISETP.GT.AND P4, PT, R35, -0x1, PT ;  /* 0xffffffff2300780c */ /* 0x000fe40003f84270 */
[C---:B------:R-:W-:Y:S02]  /*23a0*/  SEL R35, R31.reuse, 0x80000000, !P1 ;  /* 0x800000001f237807 */ /* 0x040fe40004800000 */
[----:B0-----:R-:W-:Y:S02]  /*23b0*/  LOP3.LUT R36, RZ, R13, RZ, 0x33, !PT ;  /* 0x0000000dff247212 */ /* 0x001fe400078e33ff */
[----:B------:R-:W-:Y:S02]  /*23c0*/  ISETP.GT.AND P1, PT, R34, -0x1, PT ;  /* 0xffffffff2200780c */ /* 0x000fe40003f24270 */
[----:B------:R-:W-:Y:S02]  /*23d0*/  LOP3.LUT R41, RZ, R15, RZ, 0x33, !PT ;  /* 0x0000000fff297212 */ /* 0x000fe400078e33ff */
[----:B------:R-:W-:-:S02]  /*23e0*/  SEL R39, R31, 0x80000000, !P3 ;  /* 0x800000001f277807 */ /* 0x000fc40005800000 */
[C---:B------:R-:W-:Y:S02]  /*23f0*/  SEL R34, R31.reuse, 0x80000000, !P6 ;  /* 0x800000001f227807 */ /* 0x040fe40007000000 */
[----:B------:R-:W-:Y:S02]  /*2400*/  ISETP.GT.AND P3, PT, R40, -0x1, PT ;  /* 0xffffffff2800780c */ /* 0x000fe40003f64270 */
[----:B------:R-:W-:Y:S02]  /*2410*/  ISETP.GT.AND P6, PT, R36, -0x1, PT ;  /* 0xffffffff2400780c */ /* 0x000fe40003fc4270 */
[----:B------:R-:W-:Y:S02]  /*2420*/  LOP3.LUT R40, RZ, R16, RZ, 0x33, !PT ;  /* 0x00000010ff287212 */ /* 0x000fe400078e33ff */
[----:B------:R-:W-:Y:S01]  /*2430*/  SEL R36, R31, 0x80000000, !P2 ;  /* 0x800000001f247807 */ /* 0x000fe20005000000 */
[----:B--2---:R-:W-:Y:S01]  /*2440*/  @!P0 IMAD.WIDE R4, R62, 0x4, R4 ;  /* 0x000000043e048825 */ /* 0x004fe200078e0204 */
[----:B------:R-:W-:-:S02]  /*2450*/  ISETP.GT.AND P2, PT, R41, -0x1, PT ;  /* 0xffffffff2900780c */ /* 0x000fc40003f44270 */
[C---:B------:R-:W-:Y:S02]  /*2460*/  SEL R41, R31.reuse, 0x80000000, !P5 ;  /* 0x800000001f297807 */ /* 0x040fe40006800000 */
[----:B------:R-:W-:Y:S02]  /*2470*/  ISETP.GT.AND P5, PT, R40, -0x1, PT ;  /* 0xffffffff2800780c */ /* 0x000fe40003fa4270 */
[----:B------:R-:W-:Y:S02]  /*2480*/  LOP3.LUT R40, RZ, R18, RZ, 0x33, !PT ;  /* 0x00000012ff287212 */ /* 0x000fe400078e33ff */
[----:B------:R-:W-:Y:S02]  /*2490*/  SEL R43, R31, 0x80000000, !P1 ;  /* 0x800000001f2b7807 */ /* 0x000fe40004800000 */
[----:B------:R-:W-:Y:S02]  /*24a0*/  ISETP.GT.AND P1, PT, R40, -0x1, PT ;  /* 0xffffffff2800780c */ /* 0x000fe40003f24270 */
[----:B------:R-:W-:-:S02]  /*24b0*/  LOP3.LUT R40, RZ, R20, RZ, 0x33, !PT ;  /* 0x00000014ff287212 */ /* 0x000fc400078e33ff */
[----:B-1----:R-:W-:Y:S02]  /*24c0*/  @!P0 IADD3 R37, R38, R32, R37 ;  /* 0x0000002026258210 */ /* 0x002fe40007ffe025 */
[----:B------:R-:W-:Y:S02]  /*24d0*/  LOP3.LUT R38, RZ, R17, RZ, 0x33, !PT ;  /* 0x00000011ff267212 */ /* 0x000fe400078e33ff */
[----:B------:R-:W-:Y:S01]  /*24e0*/  SEL R32, R31, 0x80000000, !P4 ;  /* 0x800000001f207807 */ /* 0x000fe20006000000 */
[----:B------:R0:W-:Y:S01]  /*24f0*/  @!P0 STG.E desc[UR6][R4.64], R37 ;  /* 0x0000002504008986 */ /* 0x0001e2000c101906 */
[----:B------:R-:W-:Y:S02]  /*2500*/  ISETP.GT.AND P4, PT, R38, -0x1, PT ;  /* 0xffffffff2600780c */ /* 0x000fe40003f84270 */
[----:B------:R-:W-:Y:S01]  /*2510*/  LOP3.LUT R38, RZ, R23, RZ, 0x33, !PT ;  /* 0x00000017ff267212 */ /* 0x000fe200078e33ff */
[----:B------:R-:W-:Y:S01]  /*2520*/  BAR.SYNC.DEFER_BLOCKING 0x0 ;  /* 0x0000000000007b1d */ /* 0x000fe20000010000 */
[----:B------:R-:W-:-:S02]  /*2530*/  LOP3.LUT R42, RZ, R19, RZ, 0x33, !PT ;  /* 0x00000013ff2a7212 */ /* 0x000fc400078e33ff */
[----:B------:R-:W-:Y:S02]  /*2540*/  ISETP.GT.AND P0, PT, R38, -0x1, PT ;  /* 0xffffffff2600780c */ /* 0x000fe40003f04270 */
[C---:B------:R-:W-:Y:S02]  /*2550*/  SEL R38, R31.reuse, 0x80000000, !P6 ;  /* 0x800000001f267807 */ /* 0x040fe40007000000 */
[----:B------:R-:W-:Y:S02]  /*2560*/  ISETP.GT.AND P6, PT, R40, -0x1, PT ;  /* 0xffffffff2800780c */ /* 0x000fe40003fc4270 */
[----:B0-----:R-:W-:Y:S02]  /*2570*/  LOP3.LUT R37, RZ, R22, RZ, 0x33, !PT ;  /* 0x00000016ff257212 */ /* 0x001fe400078e33ff */
[----:B------:R-:W-:Y:S02]  /*2580*/  SEL R5, R31, 0x80000000, !P5 ;  /* 0x800000001f057807 */ /* 0x000fe40006800000 */
[----:B------:R-:W-:-:S02]  /*2590*/  ISETP.GT.AND P5, PT, R37, -0x1, PT ;  /* 0xffffffff2500780c */ /* 0x000fc40003fa4270 */
[----:B------:R-:W-:Y:S02]  /*25a0*/  LOP3.LUT R37, RZ, R26, RZ, 0x33, !PT ;  /* 0x0000001aff257212 */ /* 0x000fe400078e33ff */
[----:B------:R-:W-:Y:S02]  /*25b0*/  LOP3.LUT R40, RZ, R21, RZ, 0x33, !PT ;  /* 0x00000015ff287212 */ /* 0x000fe400078e33ff */
[C---:B------:R-:W-:Y:S02]  /*25c0*/  SEL R45, R31.reuse, 0x80000000, !P3 ;  /* 0x800000001f2d7807 */ /* 0x040fe40005800000 */
[C---:B------:R-:W-:Y:S02]  /*25d0*/  SEL R4, R31.reuse, 0x80000000, !P2 ;  /* 0x800000001f047807 */ /* 0x040fe40005000000 */
[----:B------:R-:W-:Y:S01]  /*25e0*/  SEL R49, R31, 0x80000000, !P1 ;  /* 0x800000001f317807 */ /* 0x000fe20004800000 */
[----:B------:R-:W0:Y:S01]  /*25f0*/  LDS R47, [R60+0x8a00] ;  /* 0x008a00003c2f7984 */ /* 0x000e220000000800 */
[----:B------:R-:W-:-:S02]  /*2600*/  ISETP.GT.AND P3, PT, R42, -0x1, PT ;  /* 0xffffffff2a00780c */ /* 0x000fc40003f64270 */
[----:B------:R-:W-:Y:S02]  /*2610*/  ISETP.GT.AND P1, PT, R37, -0x1, PT ;  /* 0xffffffff2500780c */ /* 0x000fe40003f24270 */
[----:B------:R-:W-:Y:S02]  /*2620*/  LOP3.LUT R37, RZ, R28, RZ, 0x33, !PT ;  /* 0x0000001cff257212 */ /* 0x000fe400078e33ff */
[----:B------:R-:W-:Y:S02]  /*2630*/  ISETP.GT.AND P2, PT, R40, -0x1, PT ;  /* 0xffffffff2800780c */ /* 0x000fe40003f44270 */
[----:B------:R-:W-:Y:S02]  /*2640*/  LOP3.LUT R15, R4, R15, RZ, 0x3c, !PT ;  /* 0x0000000f040f7212 */ /* 0x000fe400078e3cff */
[C---:B------:R-:W-:Y:S02]  /*2650*/  SEL R51, R31.reuse, 0x80000000, !P6 ;  /* 0x800000001f337807 */ /* 0x040fe40007000000 */
[----:B------:R-:W-:-:S02]  /*2660*/  SEL R4, R31, 0x80000000, !P3 ;  /* 0x800000001f047807 */ /* 0x000fc40005800000 */
[----:B------:R-:W-:Y:S02]  /*2670*/  ISETP.GT.AND P6, PT, R37, -0x1, PT ;  /* 0xffffffff2500780c */ /* 0x000fe40003fc4270 */
[----:B------:R-:W-:Y:S02]  /*2680*/  LOP3.LUT R37, R39, R8, RZ, 0x3c, !PT ;  /* 0x0000000827257212 */ /* 0x000fe400078e3cff */
[----:B------:R-:W-:Y:S02]  /*2690*/  SEL R8, R31, 0x80000000, !P2 ;  /* 0x800000001f087807 */ /* 0x000fe40005000000 */
[----:B------:R-:W-:Y:S02]  /*26a0*/  LOP3.LUT R42, RZ, R25, RZ, 0x33, !PT ;  /* 0x00000019ff2a7212 */ /* 0x000fe400078e33ff */
[----:B------:R-:W-:Y:S02]  /*26b0*/  ISETP.GT.AND P2, PT, R29, R30, PT ;  /* 0x0000001e1d00720c */ /* 0x000fe40003f44270 */
[----:B------:R-:W-:-:S02]  /*26c0*/  LOP3.LUT R35, R35, R6, RZ, 0x3c, !PT ;  /* 0x0000000623237212 */ /* 0x000fc400078e3cff */
[----:B------:R-:W-:Y:S02]  /*26d0*/  LOP3.LUT R44, RZ, R27, RZ, 0x33, !PT ;  /* 0x0000001bff2c7212 */ /* 0x000fe400078e33ff */
[----:B------:R-:W-:Y:S02]  /*26e0*/  SEL R40, R31, 0x80000000, !P4 ;  /* 0x800000001f287807 */ /* 0x000fe40006000000 */
[----:B------:R-:W-:Y:S02]  /*26f0*/  LOP3.LUT R39, R41, R10, RZ, 0x3c, !PT ;  /* 0x0000000a29277212 */ /* 0x000fe400078e3cff */
[----:B------:R-:W-:Y:S02]  /*2700*/  ISETP.GT.AND P4, PT, R42, -0x1, PT ;  /* 0xffffffff2a00780c */ /* 0x000fe40003f84270 */
[----:B------:R-:W-:Y:S02]  /*2710*/  LOP3.LUT R41, R43, R12, RZ, 0x3c, !PT ;  /* 0x0000000c2b297212 */ /* 0x000fe400078e3cff */
[----:B------:R-:W-:-:S02]  /*2720*/  SEL R42, R31, 0x80000000, !P0 ;  /* 0x800000001f2a7807 */ /* 0x000fc40004000000 */
[----:B------:R-:W-:Y:S02]  /*2730*/  LOP3.LUT R43, R45, R14, RZ, 0x3c, !PT ;  /* 0x0000000e2d2b7212 */ /* 0x000fe400078e3cff */
[----:B0-----:R-:W-:Y:S02]  /*2740*/  IADD3 R47, P3, R58, R47, RZ ;  /* 0x0000002f3a2f7210 */ /* 0x001fe40007f7e0ff */
[----:B------:R-:W-:Y:S02]  /*2750*/  ISETP.GT.AND P0, PT, R44, -0x1, PT ;  /* 0xffffffff2c00780c */ /* 0x000fe40003f04270 */
[----:B------:R-:W-:Y:S01]  /*2760*/  LOP3.LUT R45, R5, R16, RZ, 0x3c, !PT ;  /* 0x00000010052d7212 */ /* 0x000fe200078e3cff */
[----:B------:R-:W-:Y:S01]  /*2770*/  IMAD.X R6, RZ, RZ, R0, P3 ;  /* 0x000000ffff067224 */ /* 0x000fe200018e0600 */
[----:B------:R-:W-:Y:S01]  /*2780*/  LOP3.LUT R53, R4, R19, RZ, 0x3c, !PT ;  /* 0x0000001304357212 */ /* 0x000fe200078e3cff */
[----:B------:R-:W-:Y:S01]  /*2790*/  IMAD.SHL.U32 R0, R47, 0x4, RZ ;  /* 0x000000042f007824 */ /* 0x000fe200078e00ff */
[----:B------:R-:W-:-:S02]  /*27a0*/  SEL R5, R31, 0x80000000, !P5 ;  /* 0x800000001f057807 */ /* 0x000fc40006800000 */
[----:B------:R-:W-:Y:S02]  /*27b0*/  SHF.L.U64.HI R6, R47, 0x2, R6 ;  /* 0x000000022f067819 */ /* 0x000fe40000010206 */
[----:B------:R-:W-:Y:S02]  /*27c0*/  IADD3 R4, P3, R0, UR8, RZ ;  /* 0x0000000800047c10 */ /* 0x000fe4000ff7e0ff */
[----:B------:R-:W-:Y:S02]  /*27d0*/  LOP3.LUT R21, R8, R21, RZ, 0x3c, !PT ;  /* 0x0000001508157212 */ /* 0x000fe400078e3cff */
[C---:B------:R-:W-:Y:S02]  /*27e0*/  SEL R8, R31.reuse, 0x80000000, !P4 ;  /* 0x800000001f087807 */ /* 0x040fe40006000000 */
[C---:B------:R-:W-:Y:S02]  /*27f0*/  SEL R19, R31.reuse, 0x80000000, !P1 ;  /* 0x800000001f137807 */ /* 0x040fe40004800000 */
[----:B------:R-:W-:-:S02]  /*2800*/  SEL R10, R31, 0x80000000, !P0 ;  /* 0x800000001f0a7807 */ /* 0x000fc40004000000 */
[----:B------:R-:W-:Y:S02]  /*2810*/  LOP3.LUT R47, R5, R22, RZ, 0x3c, !PT ;  /* 0x00000016052f7212 */ /* 0x000fe400078e3cff */
[----:B------:R-:W-:Y:S02]  /*2820*/  SEL R31, R31, 0x80000000, !P6 ;  /* 0x800000001f1f7807 */ /* 0x000fe40007000000 */
[----:B------:R-:W-:Y:S02]  /*2830*/  IADD3.X R5, R6, UR9, RZ, P3, !PT ;  /* 0x0000000906057c10 */ /* 0x000fe40009ffe4ff */
        /* <DEDUP_REMOVED lines=28> */
[----:B------:R0:W-:Y:S01]  /*2a00*/  @!P5 STG.E desc[UR6][R4.64], R33 ;  /* 0x000000210400d986 */ /* 0x0001e2000c101906 */
[-C--:B------:R-:W-:Y:S01]  /*2a10*/  ISETP.GE.AND P5, PT, R8, R19.reuse, PT ;  /* 0x000000130800720c */ /* 0x080fe20003fa6270 */
[----:B------:R-:W-:Y:S02]  /*2a20*/  VIADD R8, R58, 0x100 ;  /* 0x000001003a087836 */ /* 0x000fe40000000000 */
[----:B------:R0:W-:Y:S01]  /*2a30*/  @!P6 STG.E desc[UR6][R4.64+0x80], R35 ;  /* 0x000080230400e986 */ /* 0x0001e2000c101906 */
[----:B------:R-:W-:Y:S01]  /*2a40*/  ISETP.GE.AND P6, PT, R10, R19, PT ;  /* 0x000000130a00720c */ /* 0x000fe20003fc6270 */
[----:B------:R-:W-:-:S02]  /*2a50*/  VIADD R10, R58, 0x120 ;  /* 0x000001203a0a7836 */ /* 0x000fc40000000000 */
[----:B------:R0:W-:Y:S03]  /*2a60*/  @!P1 STG.E desc[UR6][R4.64+0x180], R37 ;  /* 0x0001802504009986 */ /* 0x0001e6000c101906 */
[-C--:B------:R-:W-:Y:S01]  /*2a70*/  ISETP.GE.AND P1, PT, R10, R19.reuse, PT ;  /* 0x000000130a00720c */ /* 0x080fe20003f26270 */
[----:B------:R-:W-:Y:S01]  /*2a80*/  VIADD R10, R58, 0x160 ;  /* 0x000001603a0a7836 */ /* 0x000fe20000000000 */
[----:B------:R0:W-:Y:S01]  /*2a90*/  @!P0 STG.E desc[UR6][R4.64+0x100], R7 ;  /* 0x0001000704008986 */ /* 0x0001e2000c101906 */
[-C--:B------:R-:W-:Y:S01]  /*2aa0*/  ISETP.GE.AND P0, PT, R8, R19.reuse, PT ;  /* 0x000000130800720c */ /* 0x080fe20003f06270 */
[----:B------:R-:W-:Y:S02]  /*2ab0*/  VIADD R8, R58, 0x140 ;  /* 0x000001403a087836 */ /* 0x000fe40000000000 */
[----:B------:R0:W-:Y:S01]  /*2ac0*/  @!P4 STG.E desc[UR6][R4.64+0x280], R39 ;  /* 0x000280270400c986 */ /* 0x0001e2000c101906 */
[----:B------:R-:W-:Y:S01]  /*2ad0*/  ISETP.GE.AND P4, PT, R10, R19, PT ;  /* 0x000000130a00720c */ /* 0x000fe20003f86270 */
[----:B------:R-:W-:-:S02]  /*2ae0*/  VIADD R10, R58, 0x1a0 ;  /* 0x000001a03a0a7836 */ /* 0x000fc40000000000 */
[----:B------:R0:W-:Y:S01]  /*2af0*/  @!P3 STG.E desc[UR6][R4.64+0x200], R9 ;  /* 0x000200090400b986 */ /* 0x0001e2000c101906 */
        /* <DEDUP_REMOVED lines=27> */
[----:B------:R-:W-:-:S03]  /*2cb0*/  ISETP.GE.AND P1, PT, R10, R19, PT ;  /* 0x000000130a00720c */ /* 0x000fc60003f26270 */
[----:B------:R0:W-:Y:S01]  /*2cc0*/  @!P0 STG.E desc[UR6][R4.64+0x700], R23 ;  /* 0x0007001704008986 */ /* 0x0001e2000c101906 */
[-C--:B------:R-:W-:Y:S01]  /*2cd0*/  ISETP.GE.AND P0, PT, R8, R19.reuse, PT ;  /* 0x000000130800720c */ /* 0x080fe20003f06270 */
[----:B------:R-:W-:Y:S02]  /*2ce0*/  VIADD R8, R58, 0x2c0 ;  /* 0x000002c03a087836 */ /* 0x000fe40000000000 */
[----:B------:R0:W-:Y:S04]  /*2cf0*/  @!P3 STG.E desc[UR6][R4.64+0x800], R53 ;  /* 0x000800350400b986 */ /* 0x0001e8000c101906 */
[----:B------:R0:W-:Y:S04]  /*2d00*/  @!P4 STG.E desc[UR6][R4.64+0x880], R21 ;  /* 0x000880150400c986 */ /* 0x0001e8000c101906 */
[----:B------:R0:W-:Y:S04]  /*2d10*/  @!P5 STG.E desc[UR6][R4.64+0x900], R47 ;  /* 0x0009002f0400d986 */ /* 0x0001e8000c101906 */
[----:B------:R0:W-:Y:S04]  /*2d20*/  @!P6 STG.E desc[UR6][R4.64+0x980], R25 ;  /* 0x000980190400e986 */ /* 0x0001e8000c101906 */
[----:B------:R0:W-:Y:S04]  /*2d30*/  @!P1 STG.E desc[UR6][R4.64+0xa80], R27 ;  /* 0x000a801b04009986 */ /* 0x0001e8000c101906 */
[----:B------:R0:W-:Y:S01]  /*2d40*/  @!P0 STG.E desc[UR6][R4.64+0xa00], R29 ;  /* 0x000a001d04008986 */ /* 0x0001e2000c101906 */
[----:B------:R-:W-:-:S13]  /*2d50*/  ISETP.GE.AND P0, PT, R8, R19, PT ;  /* 0x000000130800720c */ /* 0x000fda0003f06270 */
[----:B0-----:R-:W-:Y:S05]  /*2d60*/  @P0 BRA `(.L_x_1730) ;  /* 0x0000000000640947 */ /* 0x001fea0003800000 */
[----:B------:R0:W-:Y:S01]  /*2d70*/  STG.E desc[UR6][R4.64+0xb00], R31 ;  /* 0x000b001f04007986 */ /* 0x0001e2000c101906 */
[----:B------:R-:W-:Y:S05]  /*2d80*/  BRA `(.L_x_1730) ;  /* 0x00000000005c7947 */ /* 0x000fea0003800000 */
.L_x_1729:
        /* <DEDUP_REMOVED lines=22> */
[----:B------:R1:W-:Y:S02]  /*2ef0*/  STG.E desc[UR6][R4.64+0xb00], R31 ;  /* 0x000b001f04007986 */ /* 0x0003e4000c101906 */
.L_x_1730:
[----:B------:R-:W-:Y:S05]  /*2f00*/  BSYNC B0 ;  /* 0x0000000000007941 */ /* 0x000fea0003800000 */
.L_x_1728:
[----:B------:R-:W-:Y:S04]  /*2f10*/  BSSY B0, `(.L_x_1731) ;  /* 0x0000060000007945 */ /* 0x000fe80003800000 */
[----:B------:R-:W-:Y:S05]  /*2f20*/  @!P2 BRA `(.L_x_1732) ;  /* 0x00000004001ca947 */ /* 0x000fea0003800000 */
[----:B------:R-:W-:Y:S02]  /*2f30*/  IMAD.IADD R57, R30, 0x1, -R57 ;  /* 0x000000011e397824 */ /* 0x000fe400078e0a39 */
[C---:B01----:R-:W-:Y:S02]  /*2f40*/  VIADD R4, R58.reuse, 0x20 ;  /* 0x000000203a047836 */ /* 0x043fe40000000000 */
        /* <DEDUP_REMOVED lines=18> */
[----:B------:R0:W5:Y:S03]  /*3070*/  @!P1 LDG.E R11, desc[UR6][R2.64+0x180] ;  /* 0x00018006020b9981 */ /* 0x000166000c1e1900 */
[-C--:B------:R-:W-:Y:S01]  /*3080*/  ISETP.GE.AND P1, PT, R8, R57.reuse, PT ;  /* 0x000000390800720c */ /* 0x080fe20003f26270 */
[----:B------:R-:W-:Y:S01]  /*3090*/  VIADD R8, R58, 0x160 ;  /* 0x000001603a087836 */ /* 0x000fe20000000000 */
        /* <DEDUP_REMOVED lines=41> */
[----:B------:R-:W-:Y:S01]  /*3330*/  ISETP.GE.AND P0, PT, R4, R57, PT ;  /* 0x000000390400720c */ /* 0x000fe20003f06270 */
[----:B------:R-:W-:-:S12]  /*3340*/  VIADD R4, R58, 0x2c0 ;  /* 0x000002c03a047836 */ /* 0x000fd80000000000 */
[----:B------:R0:W5:Y:S01]  /*3350*/  @!P0 LDG.E R45, desc[UR6][R2.64+0xa00] ;  /* 0x000a0006022d8981 */ /* 0x000162000c1e1900 */
[----:B------:R-:W-:-:S13]  /*3360*/  ISETP.GE.AND P0, PT, R4, R57, PT ;  /* 0x000000390400720c */ /* 0x000fda0003f06270 */
[----:B0-----:R-:W-:Y:S05]  /*3370*/  @P0 BRA `(.L_x_1733) ;  /* 0x0000000000640947 */ /* 0x001fea0003800000 */
[----:B------:R0:W5:Y:S01]  /*3380*/  LDG.E R49, desc[UR6][R2.64+0xb00] ;  /* 0x000b000602317981 */ /* 0x000162000c1e1900 */
[----:B------:R-:W-:Y:S05]  /*3390*/  BRA `(.L_x_1733) ;  /* 0x00000000005c7947 */ /* 0x000fea0003800000 */
.L_x_1732:
[----:B-1----:R1:W5:Y:S04]  /*33a0*/  LDG.E R49, desc[UR6][R2.64+0xb00] ;  /* 0x000b000602317981 */ /* 0x002368000c1e1900 */
[----:B0-----:R1:W5:Y:S04]  /*33b0*/  LDG.E R5, desc[UR6][R2.64] ;  /* 0x0000000602057981 */ /* 0x001368000c1e1900 */
        /* <DEDUP_REMOVED lines=21> */
.L_x_1733:
[----:B------:R-:W-:Y:S05]  /*3510*/  BSYNC B0 ;  /* 0x0000000000007941 */ /* 0x000fea0003800000 */
.L_x_1731:
[----:B------:R-:W-:Y:S02]  /*3520*/  ULDC.64 UR4, c[0x0][0x240] ;  /* 0x0000900000047ab9 */ /* 0x000fe40000000a00 */
[----:B01----:R-:W-:-:S04]  /*3530*/  IADD3 R2, P0, R0, UR4, RZ ;  /* 0x0000000400027c10 */ /* 0x003fc8000ff1e0ff */
[----:B------:R-:W-:Y:S01]  /*3540*/  IADD3.X R3, R6, UR5, RZ, P0, !PT ;  /* 0x0000000506037c10 */ /* 0x000fe200087fe4ff */
        /* <DEDUP_REMOVED lines=18> */
[-C--:B------:R-:W-:Y:S01]  /*3670*/  ISETP.GE.AND P6, PT, R4, R59.reuse, PT ;  /* 0x0000003b0400720c */ /* 0x080fe20003fc6270 */
[----:B------:R-:W-:Y:S01]  /*3680*/  VIADD R4, R58, 0x120 ;  /* 0x000001203a047836 */ /* 0x000fe20000000000 */
[----:B------:R0:W-:Y:S02]  /*3690*/  @!P5 STG.E desc[UR6][R2.64+0x80], R7 ;  /* 0x000080070200d986 */ /* 0x0001e4000c101906 */
[-C--:B------:R-:W-:Y:S01]  /*36a0*/  ISETP.GE.AND P5, PT, R0, R59.reuse, PT ;  /* 0x0000003b0000720c */ /* 0x080fe20003fa6270 */
[----:B------:R-:W-:Y:S01]  /*36b0*/  VIADD R0, R58, 0x140 ;  /* 0x000001403a007836 */ /* 0x000fe20000000000 */
        /* <DEDUP_REMOVED lines=32> */
[C---:B------:R-:W-:Y:S02]  /*38c0*/  VIADD R4, R58.reuse, 0x2a0 ;  /* 0x000002a03a047836 */ /* 0x040fe40000000000 */
[----:B------:R-:W-:Y:S01]  /*38d0*/  VIADD R58, R58, 0x2c0 ;  /* 0x000002c03a3a7836 */ /* 0x000fe20000000000 */
        /* <DEDUP_REMOVED lines=15> */
.L_x_1734:
        /* <DEDUP_REMOVED lines=24> */
.L_x_1719:
[C---:B------:R-:W-:Y:S01]  /*3b50*/  IMAD.WIDE.U32 R4, R62.reuse, -0x55555555, RZ ;  /* 0xaaaaaaab3e047825 */ /* 0x040fe200078e00ff */
[----:B------:R-:W-:Y:S01]  /*3b60*/  ISETP.GT.U32.AND P0, PT, R62, 0x1f, PT ;  /* 0x0000001f3e00780c */ /* 0x000fe20003f04070 */
        /* <DEDUP_REMOVED lines=19> */
[----:B------:R-:W0:Y:S01]  /*3ca0*/  LDS R16, [R0+0x343c] ;  /* 0x00343c0000107984 */ /* 0x000e220000000800 */
[----:B-1----:R-:W-:-:S04]  /*3cb0*/  IADD3 R7, R6, R4, R5 ;  /* 0x0000000406077210 */ /* 0x002fc80007ffe005 */
[----:B--2---:R-:W-:-:S04]  /*3cc0*/  IADD3 R7, R9, R7, R8 ;  /* 0x0000000709077210 */ /* 0x004fc80007ffe008 */
[----:B---3--:R-:W-:-:S04]  /*3cd0*/  IADD3 R7, R11, R7, R10 ;  /* 0x000000070b077210 */ /* 0x008fc80007ffe00a */
[----:B----4-:R-:W-:-:S04]  /*3ce0*/  IADD3 R7, R13, R7, R12 ;  /* 0x000000070d077210 */ /* 0x010fc80007ffe00c */
[----:B-----5:R-:W-:-:S05]  /*3cf0*/  IADD3 R7, R15, R7, R14 ;  /* 0x000000070f077210 */ /* 0x020fca0007ffe00e */
[----:B0-----:R-:W-:Y:S01]  /*3d00*/  IMAD.IADD R7, R7, 0x1, R16 ;  /* 0x0000000107077824 */ /* 0x001fe200078e0210 */
        /* <DEDUP_REMOVED lines=10> */
.L_x_1850:
[----:B-1----:R-:W-:-:S04]  /*3db0*/  @P0 IMAD.IADD R20, R19, 0x1, R20 ;  /* 0x0000000113140824 */ /* 0x002fc800078e0214 */
[----:B------:R-:W-:-:S04]  /*3dc0*/  IMAD.IADD R7, R20, 0x1, -R7 ;  /* 0x0000000114077824 */ /* 0x000fc800078e0a07 */
[----:B------:R-:W-:Y:S01]  /*3dd0*/  IMAD.IADD R5, R5, 0x1, R7 ;  /* 0x0000000105057824 */ /* 0x000fe200078e0207 */
[----:B------:R1:W-:Y:S03]  /*3de0*/  STS [R0+0x3410], R7 ;  /* 0x0034100700007388 */ /* 0x0003e60000000800 */
[----:B------:R-:W-:Y:S01]  /*3df0*/  IMAD.IADD R17, R4, 0x1, R5 ;  /* 0x0000000104117824 */ /* 0x000fe200078e0205 */
[----:B------:R1:W-:Y:S03]  /*3e00*/  STS [R0+0x3414], R5 ;  /* 0x0034140500007388 */ /* 0x0003e60000000800 */
[----:B0-----:R-:W-:Y:S01]  /*3e10*/  IMAD.IADD R19, R6, 0x1, R17 ;  /* 0x0000000106137824 */ /* 0x001fe200078e0211 */
        /* <DEDUP_REMOVED lines=18> */
.L_x_1735:
[----:B------:R-:W-:Y:S05]  /*3f40*/  WARPSYNC.ALL ;  /* 0x0000000000007948 */ /* 0x000fea0003800000 */
[----:B------:R-:W-:Y:S01]  /*3f50*/  BAR.SYNC.DEFER_BLOCKING 0x0 ;  /* 0x0000000000007b1d */ /* 0x000fe20000010000 */
[----:B------:R-:W-:-:S04]  /*3f60*/  ISETP.NE.AND P0, PT, R54, 0x7fffffff, PT ;  /* 0x7fffffff3600780c */ /* 0x000fc80003f05270 */
[----:B-1----:R-:W-:Y:S01]  /*3f70*/  SEL R0, R54, 0x80000000, P0 ;  /* 0x8000000036007807 */ /* 0x002fe20000000000 */
[----:B------:R-:W-:Y:S03]  /*3f80*/  BSSY B0, `(.L_x_1737) ;  /* 0x0000029000007945 */ /* 0x000fe60003800000 */
[----:B------:R-:W-:-:S04]  /*3f90*/  SHF.R.U32.HI R0, RZ, UR5, R0 ;  /* 0x00000005ff007c19 */ /* 0x000fc80008011600 */
[----:B------:R-:W-:Y:S01]  /*3fa0*/  LOP3.LUT R0, R0, R55, RZ, 0x30, !PT ;  /* 0x0000003700007212 */ /* 0x000fe200078e30ff */
        /* <DEDUP_REMOVED lines=15> */
[C---:B-1----:R-:W-:Y:S02]  /*40a0*/  IMAD.IADD R7, R28.reuse, 0x1, R7 ;  /* 0x000000011c077824 */ /* 0x042fe400078e0207 */
[C---:B--2---:R-:W-:Y:S01]  /*40b0*/  IMAD.IADD R9, R28.reuse, 0x1, R9 ;  /* 0x000000011c097824 */ /* 0x044fe200078e0209 */
[----:B------:R1:W-:Y:S01]  /*40c0*/  STS [R36], R5 ;  /* 0x0000000524007388 */ /* 0x0003e20000000800 */
        /* <DEDUP_REMOVED lines=17> */
[----:B------:R1:W-:Y:S04]  /*41e0*/  STS [R36+0x2400], R23 ;  /* 0x0024001724007388 */ /* 0x0003e80000000800 */
[----:B------:R1:W-:Y:S04]  /*41f0*/  STS [R36+0x2800], R25 ;  /* 0x0028001924007388 */ /* 0x0003e80000000800 */
[----:B------:R1:W-:Y:S02]  /*4200*/  STS [R36+0x2c00], R27 ;  /* 0x002c001b24007388 */ /* 0x0003e40000000800 */
.L_x_1738:
[----:B------:R-:W-:Y:S05]  /*4210*/  BSYNC B0 ;  /* 0x0000000000007941 */ /* 0x000fea0003800000 */
.L_x_1737:
[----:B------:R-:W-:Y:S01]  /*4220*/  BAR.SYNC.DEFER_BLOCKING 0x0 ;  /* 0x0000000000007b1d */ /* 0x000fe20000010000 */
[----:B------:R-:W-:Y:S01]  /*4230*/  R2P PR, R0, 0x7f ;  /* 0x0000007f00007804 */ /* 0x000fe20000000000 */
[----:B-1----:R-:W-:Y:S02]  /*4240*/  IMAD.MOV.U32 R11, RZ, RZ, RZ ;  /* 0x000000ffff0b7224 */ /* 0x002fe400078e00ff */
[----:B------:R-:W-:Y:S02]  /*4250*/  IMAD.MOV.U32 R6, RZ, RZ, RZ ;  /* 0x000000ffff067224 */ /* 0x000fe400078e00ff */
[----:B------:R-:W-:Y:S01]  /*4260*/  BSSY B0, `(.L_x_1739) ;  /* 0x0000025000007945 */ /* 0x000fe20003800000 */
[----:B------:R-:W1:Y:S07]  /*4270*/  S2R R26, SR_LEMASK ;  /* 0x00000000001a7919 */ /* 0x000e6e0000003a00 */
        /* <DEDUP_REMOVED lines=23> */
[----:B------:R-:W-:Y:S02]  /*43f0*/  ISETP.NE.AND P0, PT, R53, 0x7fffffff, PT ;  /* 0x7fffffff3500780c */ /* 0x000fe40003f05270 */
[----:B------:R-:W-:-:S02]  /*4400*/  LOP3.LUT R7, R7, R4, RZ, 0xc0, !PT ;  /* 0x0000000407077212 */ /* 0x000fc400078ec0ff */
[----:B------:R-:W-:Y:S02]  /*4410*/  SEL R4, R53, 0x80000000, P0 ;  /* 0x8000000035047807 */ /* 0x000fe40000000000 */
[----:B------:R-:W2:Y:S01]  /*4420*/  FLO.U32 R13, R7 ;  /* 0x00000007000d7300 */ /* 0x000ea200000e0000 */
[----:B-1----:R-:W-:Y:S02]  /*4430*/  LOP3.LUT R17, R26, R7, RZ, 0xc0, !PT ;  /* 0x000000071a117212 */ /* 0x002fe400078ec0ff */
[----:B------:R-:W-:-:S04]  /*4440*/  SHF.R.U32.HI R4, RZ, UR5, R4 ;  /* 0x00000005ff047c19 */ /* 0x000fc80008011604 */
[----:B------:R-:W-:Y:S01]  /*4450*/  LOP3.LUT R4, R4, R55, RZ, 0x30, !PT ;  /* 0x0000003704047212 */ /* 0x000fe200078e30ff */
[----:B------:R-:W1:Y:S01]  /*4460*/  POPC R17, R17 ;  /* 0x0000001100117309 */ /* 0x000e620000000000 */
[----:B--2---:R-:W-:-:S13]  /*4470*/  ISETP.NE.AND P0, PT, R56, R13, PT ;  /* 0x0000000d3800720c */ /* 0x004fda0003f05270 */
[----:B-1----:R-:W-:Y:S05]  /*4480*/  @P0 BRA `(.L_x_1740) ;  /* 0x0000000000080947 */ /* 0x002fea0003800000 */
[----:B------:R-:W-:-:S05]  /*4490*/  IMAD R0, R0, 0x4, R51 ;  /* 0x0000000400007824 */ /* 0x000fca00078e0233 */
[----:B------:R1:W2:Y:S02]  /*44a0*/  ATOMS.ADD R6, [R0], R17 ;  /* 0x000000110006738c */ /* 0x0002a40000000000 */
.L_x_1740:
[----:B------:R-:W-:Y:S05]  /*44b0*/  BSYNC B0 ;  /* 0x0000000000007941 */ /* 0x000fea0003800000 */
.L_x_1739:
[----:B------:R-:W-:Y:S01]  /*44c0*/  R2P PR, R4, 0x7f ;  /* 0x0000007f04007804 */ /* 0x000fe20000000000 */
[----:B--2---:R2:W3:Y:S01]  /*44d0*/  SHFL.IDX PT, R6, R6, R13, 0x1f ;  /* 0x00001f0d06067589 */ /* 0x0044e200000e0000 */
[----:B------:R-:W-:Y:S11]  /*44e0*/  BSSY B0, `(.L_x_1741) ;  /* 0x0000024000007945 */ /* 0x000ff60003800000 */
[----:B-1----:R-:W-:-:S02]  /*44f0*/  VOTE.ANY R0, PT, P0 ;  /* 0x0000000000007806 */ /* 0x002fc400000e0100 */
        /* <DEDUP_REMOVED lines=22> */
[----:B------:R-:W-:Y:S02]  /*4660*/  ISETP.NE.AND P0, PT, R52, 0x7fffffff, PT ;  /* 0x7fffffff3400780c */ /* 0x000fe40003f05270 */
[----:B------:R-:W-:-:S02]  /*4670*/  LOP3.LUT R9, R9, R0, RZ, 0xc0, !PT ;  /* 0x0000000009097212 */ /* 0x000fc400078ec0ff */
[----:B------:R-:W-:Y:S02]  /*4680*/  SEL R0, R52, 0x80000000, P0 ;  /* 0x8000000034007807 */ /* 0x000fe40000000000 */
[----:B------:R-:W1:Y:S01]  /*4690*/  FLO.U32 R8, R9 ;  /* 0x0000000900087300 */ /* 0x000e6200000e0000 */
[----:B------:R-:W-:Y:S02]  /*46a0*/  LOP3.LUT R16, R26, R9, RZ, 0xc0, !PT ;  /* 0x000000091a107212 */ /* 0x000fe400078ec0ff */
[----:B------:R-:W-:-:S04]  /*46b0*/  SHF.R.U32.HI R0, RZ, UR5, R0 ;  /* 0x00000005ff007c19 */ /* 0x000fc80008011600 */
[----:B------:R-:W-:Y:S01]  /*46c0*/  LOP3.LUT R10, R0, R55, RZ, 0x30, !PT ;  /* 0x00000037000a7212 */ /* 0x000fe200078e30ff */
[----:B------:R-:W4:Y:S01]  /*46d0*/  POPC R16, R16 ;  /* 0x0000001000107309 */ /* 0x000f220000000000 */
[----:B-1----:R-:W-:-:S13]  /*46e0*/  ISETP.NE.AND P0, PT, R56, R8, PT ;  /* 0x000000083800720c */ /* 0x002fda0003f05270 */
[----:B--234-:R-:W-:Y:S05]  /*46f0*/  @P0 BRA `(.L_x_1742) ;  /* 0x0000000000080947 */ /* 0x01cfea0003800000 */
[----:B------:R-:W-:-:S06]  /*4700*/  IMAD R11, R4, 0x4, R51 ;  /* 0x00000004040b7824 */ /* 0x000fcc00078e0233 */
[----:B------:R1:W2:Y:S02]  /*4710*/  ATOMS.ADD R11, [R11], R16 ;  /* 0x000000100b0b738c */ /* 0x0002a40000000000 */
.L_x_1742:
[----:B------:R-:W-:Y:S05]  /*4720*/  BSYNC B0 ;  /* 0x0000000000007941 */ /* 0x000fea0003800000 */
.L_x_1741:
[----:B------:R-:W-:Y:S01]  /*4730*/  R2P PR, R10, 0x7f ;  /* 0x0000007f0a007804 */ /* 0x000fe20000000000 */
[----:B--2---:R2:W3:Y:S01]  /*4740*/  SHFL.IDX PT, R11, R11, R8, 0x1f ;  /* 0x00001f080b0b7589 */ /* 0x0044e200000e0000 */
[----:B------:R-:W-:Y:S01]  /*4750*/  BSSY B0, `(.L_x_1743) ;  /* 0x0000026000007945 */ /* 0x000fe20003800000 */
[----:B------:R-:W-:Y:S02]  /*4760*/  IMAD.MOV.U32 R69, RZ, RZ, RZ ;  /* 0x000000ffff457224 */ /* 0x000fe400078e00ff */
[----:B------:R-:W-:-:S08]  /*4770*/  IMAD.MOV.U32 R13, RZ, RZ, RZ ;  /* 0x000000ffff0d7224 */ /* 0x000fd000078e00ff */
        /* <DEDUP_REMOVED lines=23> */
[----:B------:R-:W-:-:S02]  /*48f0*/  ISETP.NE.AND P0, PT, R50, 0x7fffffff, PT ;  /* 0x7fffffff3200780c */ /* 0x000fc40003f05270 */
[----:B------:R-:W-:Y:S02]  /*4900*/  LOP3.LUT R9, R9, R0, RZ, 0xc0, !PT ;  /* 0x0000000009097212 */ /* 0x000fe400078ec0ff */
[----:B------:R-:W-:Y:S02]  /*4910*/  SEL R0, R50, 0x80000000, P0 ;  /* 0x8000000032007807 */ /* 0x000fe40000000000 */
[----:B------:R-:W4:Y:S01]  /*4920*/  FLO.U32 R4, R9 ;  /* 0x0000000900047300 */ /* 0x000f2200000e0000 */
[----:B------:R-:W-:Y:S02]  /*4930*/  LOP3.LUT R12, R26, R9, RZ, 0xc0, !PT ;  /* 0x000000091a0c7212 */ /* 0x000fe400078ec0ff */
[----:B------:R-:W-:-:S04]  /*4940*/  SHF.R.U32.HI R0, RZ, UR5, R0 ;  /* 0x00000005ff007c19 */ /* 0x000fc80008011600 */
[----:B------:R-:W-:Y:S01]  /*4950*/  LOP3.LUT R14, R0, R55, RZ, 0x30, !PT ;  /* 0x00000037000e7212 */ /* 0x000fe200078e30ff */
[----:B------:R-:W0:Y:S01]  /*4960*/  POPC R12, R12 ;  /* 0x0000000c000c7309 */ /* 0x000e220000000000 */
[----:B----4-:R-:W-:-:S13]  /*4970*/  ISETP.NE.AND P0, PT, R56, R4, PT ;  /* 0x000000043800720c */ /* 0x010fda0003f05270 */
[----:B0-23--:R-:W-:Y:S05]  /*4980*/  @P0 BRA `(.L_x_1744) ;  /* 0x0000000000080947 */ /* 0x00dfea0003800000 */
[----:B------:R-:W-:-:S06]  /*4990*/  IMAD R13, R10, 0x4, R51 ;  /* 0x000000040a0d7824 */ /* 0x000fcc00078e0233 */
[----:B------:R0:W2:Y:S02]  /*49a0*/  ATOMS.ADD R13, [R13], R12 ;  /* 0x0000000c0d0d738c */ /* 0x0000a40000000000 */
.L_x_1744:
[----:B------:R-:W-:Y:S05]  /*49b0*/  BSYNC B0 ;  /* 0x0000000000007941 */ /* 0x000fea0003800000 */
.L_x_1743:
[----:B------:R-:W-:Y:S01]  /*49c0*/  R2P PR, R14, 0x7f ;  /* 0x0000007f0e007804 */ /* 0x000fe20000000000 */
[----:B--2---:R2:W3:Y:S01]  /*49d0*/  SHFL.IDX PT, R13, R13, R4, 0x1f ;  /* 0x00001f040d0d7589 */ /* 0x0044e200000e0000 */
        /* <DEDUP_REMOVED lines=36> */
.L_x_1746:
[----:B------:R-:W-:Y:S05]  /*4c20*/  BSYNC B0 ;  /* 0x0000000000007941 */ /* 0x000fea0003800000 */
.L_x_1745:
        /* <DEDUP_REMOVED lines=26> */
[----:B------:R-:W-:Y:S01]  /*4dd0*/  LOP3.LUT R0, R7, R0, RZ, 0xc0, !PT ;  /* 0x0000000007007212 */ /* 0x000fe200078ec0ff */
[----:B------:R-:W-:Y:S01]  /*4de0*/  IMAD.MOV.U32 R7, RZ, RZ, RZ ;  /* 0x000000ffff077224 */ /* 0x000fe200078e00ff */
        /* <DEDUP_REMOVED lines=10> */
[----:B------:R-:W-:-:S05]  /*4e90*/  IMAD R5, R18, 0x4, R51 ;  /* 0x0000000412057824 */ /* 0x000fca00078e0233 */
[----:B------:R0:W2:Y:S02]  /*4ea0*/  ATOMS.ADD R4, [R5], R72 ;  /* 0x000000480504738c */ /* 0x0000a40000000000 */
.L_x_1748:
[----:B------:R-:W-:Y:S05]  /*4eb0*/  BSYNC B0 ;  /* 0x0000000000007941 */ /* 0x000fea0003800000 */
.L_x_1747:
[----:B------:R-:W-:Y:S01]  /*4ec0*/  R2P PR, R14, 0x7f ;  /* 0x0000007f0e007804 */ /* 0x000fe20000000000 */
[----:B------:R-:W-:-:S12]  /*4ed0*/  BSSY B0, `(.L_x_1749) ;  /* 0x0000025000007945 */ /* 0x000fd80003800000 */
        /* <DEDUP_REMOVED lines=23> */
[----:B------:R-:W-:Y:S01]  /*5050*/  ISETP.NE.AND P0, PT, R47, 0x7fffffff, PT ;  /* 0x7fffffff2f00780c */ /* 0x000fe20003f05270 */
[----:B--2---:R0:W2:Y:S01]  /*5060*/  SHFL.IDX PT, R9, R4, R19, 0x1f ;  /* 0x00001f1304097589 */ /* 0x0040a200000e0000 */
[----:B------:R-:W-:-:S02]  /*5070*/  LOP3.LUT R15, R15, R0, RZ, 0xc0, !PT ;  /* 0x000000000f0f7212 */ /* 0x000fc400078ec0ff */
[----:B------:R-:W-:Y:S02]  /*5080*/  SEL R0, R47, 0x80000000, P0 ;  /* 0x800000002f007807 */ /* 0x000fe40000000000 */
[----:B------:R-:W3:Y:S01]  /*5090*/  FLO.U32 R20, R15 ;  /* 0x0000000f00147300 */ /* 0x000ee200000e0000 */
[----:B------:R-:W-:Y:S02]  /*50a0*/  LOP3.LUT R8, R26, R15, RZ, 0xc0, !PT ;  /* 0x0000000f1a087212 */ /* 0x000fe400078ec0ff */
[----:B------:R-:W-:-:S04]  /*50b0*/  SHF.R.U32.HI R0, RZ, UR5, R0 ;  /* 0x00000005ff007c19 */ /* 0x000fc80008011600 */
[----:B------:R-:W-:Y:S01]  /*50c0*/  LOP3.LUT R0, R0, R55, RZ, 0x30, !PT ;  /* 0x0000003700007212 */ /* 0x000fe200078e30ff */
[----:B------:R-:W4:Y:S01]  /*50d0*/  POPC R8, R8 ;  /* 0x0000000800087309 */ /* 0x000f220000000000 */
[----:B---3--:R-:W-:-:S13]  /*50e0*/  ISETP.NE.AND P0, PT, R56, R20, PT ;  /* 0x000000143800720c */ /* 0x008fda0003f05270 */
[----:B0-2-4-:R-:W-:Y:S05]  /*50f0*/  @P0 BRA `(.L_x_1750) ;  /* 0x0000000000080947 */ /* 0x015fea0003800000 */
[----:B------:R-:W-:-:S06]  /*5100*/  IMAD R7, R14, 0x4, R51 ;  /* 0x000000040e077824 */ /* 0x000fcc00078e0233 */
[----:B------:R0:W2:Y:S02]  /*5110*/  ATOMS.ADD R7, [R7], R8 ;  /* 0x000000080707738c */ /* 0x0000a40000000000 */
.L_x_1750:
[----:B------:R-:W-:Y:S05]  /*5120*/  BSYNC B0 ;  /* 0x0000000000007941 */ /* 0x000fea0003800000 */
.L_x_1749:
        /* <DEDUP_REMOVED lines=40> */
.L_x_1752:
[----:B------:R-:W-:Y:S05]  /*53b0*/  BSYNC B0 ;  /* 0x0000000000007941 */ /* 0x000fea0003800000 */
.L_x_1751:
[----:B------:R-:W-:Y:S01]  /*53c0*/  R2P PR, R4, 0x7f ;  /* 0x0000007f04007804 */ /* 0x000fe20000000000 */
[----:B------:R-:W-:-:S12]  /*53d0*/  BSSY B0, `(.L_x_1753) ;  /* 0x0000025000007945 */ /* 0x000fd80003800000 */
[----:B0-----:R-:W-:Y:S02]  /*53e0*/  VOTE.ANY R0, PT, P0 ;  /* 0x0000000000007806 */ /* 0x001fe400000e0100 */
        /* <DEDUP_REMOVED lines=25> */
[----:B------:R-:W0:Y:S01]  /*5580*/  FLO.U32 R19, R23 ;  /* 0x0000001700137300 */ /* 0x000e2200000e0000 */
[----:B------:R-:W-:Y:S02]  /*5590*/  LOP3.LUT R67, R26, R23, RZ, 0xc0, !PT ;  /* 0x000000171a437212 */ /* 0x000fe400078ec0ff */
[----:B------:R-:W-:Y:S02]  /*55a0*/  SHF.R.U32.HI R14, RZ, UR5, R0 ;  /* 0x00000005ff0e7c19 */ /* 0x000fe40008011600 */
[----:B--2---:R2:W3:Y:S02]  /*55b0*/  SHFL.IDX PT, R0, R18, R15, 0x1f ;  /* 0x00001f0f12007589 */ /* 0x0044e400000e0000 */
[----:B------:R-:W-:Y:S01]  /*55c0*/  LOP3.LUT R14, R14, R55, RZ, 0x30, !PT ;  /* 0x000000370e0e7212 */ /* 0x000fe200078e30ff */
[----:B------:R-:W4:Y:S01]  /*55d0*/  POPC R67, R67 ;  /* 0x0000004300437309 */ /* 0x000f220000000000 */
[----:B0-----:R-:W-:-:S13]  /*55e0*/  ISETP.NE.AND P0, PT, R56, R19, PT ;  /* 0x000000133800720c */ /* 0x001fda0003f05270 */
[----:B--2-4-:R-:W-:Y:S05]  /*55f0*/  @P0 BRA `(.L_x_1754) ;  /* 0x0000000000080947 */ /* 0x014fea0003800000 */
[----:B------:R-:W-:-:S05]  /*5600*/  IMAD R4, R4, 0x4, R51 ;  /* 0x0000000404047824 */ /* 0x000fca00078e0233 */
[----:B------:R0:W2:Y:S02]  /*5610*/  ATOMS.ADD R70, [R4], R67 ;  /* 0x000000430446738c */ /* 0x0000a40000000000 */
.L_x_1754:
[----:B------:R-:W-:Y:S05]  /*5620*/  BSYNC B0 ;  /* 0x0000000000007941 */ /* 0x000fea0003800000 */
.L_x_1753:
[----:B------:R-:W-:Y:S01]  /*5630*/  R2P PR, R14, 0x7f ;  /* 0x0000007f0e007804 */ /* 0x000fe20000000000 */
[----:B--2---:R2:W4:Y:S01]  /*5640*/  SHFL.IDX PT, R70, R70, R19, 0x1f ;  /* 0x00001f1346467589 */ /* 0x00452200000e0000 */
[----:B------:R-:W-:Y:S01]  /*5650*/  BSSY B0, `(.L_x_1755) ;  /* 0x0000026000007945 */ /* 0x000fe20003800000 */
[----:B------:R-:W-:Y:S02]  /*5660*/  IMAD.MOV.U32 R66, RZ, RZ, RZ ;  /* 0x000000ffff427224 */ /* 0x000fe400078e00ff */
[----:B------:R-:W-:-:S08]  /*5670*/  IMAD.MOV.U32 R68, RZ, RZ, RZ ;  /* 0x000000ffff447224 */ /* 0x000fd000078e00ff */
        /* <DEDUP_REMOVED lines=28> */
[----:B------:R-:W-:-:S04]  /*5840*/  SHF.R.U32.HI R4, RZ, UR5, R4 ;  /* 0x00000005ff047c19 */ /* 0x000fc80008011604 */
[----:B------:R-:W-:Y:S01]  /*5850*/  LOP3.LUT R4, R4, R55, RZ, 0x30, !PT ;  /* 0x0000003704047212 */ /* 0x000fe200078e30ff */
[----:B------:R-:W1:Y:S01]  /*5860*/  POPC R65, R65 ;  /* 0x0000004100417309 */ /* 0x000e620000000000 */
[----:B0-----:R-:W-:-:S13]  /*5870*/  ISETP.NE.AND P0, PT, R56, R15, PT ;  /* 0x0000000f3800720c */ /* 0x001fda0003f05270 */
[----:B-12-4-:R-:W-:Y:S05]  /*5880*/  @P0 BRA `(.L_x_1756) ;  /* 0x0000000000080947 */ /* 0x016fea0003800000 */
[----:B------:R-:W-:-:S05]  /*5890*/  IMAD R14, R14, 0x4, R51 ;  /* 0x000000040e0e7824 */ /* 0x000fca00078e0233 */
[----:B------:R0:W1:Y:S02]  /*58a0*/  ATOMS.ADD R68, [R14], R65 ;  /* 0x000000410e44738c */ /* 0x0000640000000000 */
.L_x_1756:
[----:B------:R-:W-:Y:S05]  /*58b0*/  BSYNC B0 ;  /* 0x0000000000007941 */ /* 0x000fea0003800000 */
.L_x_1755:
[----:B------:R-:W-:Y:S01]  /*58c0*/  R2P PR, R4, 0x7f ;  /* 0x0000007f04007804 */ /* 0x000fe20000000000 */
[----:B-1----:R1:W2:Y:S01]  /*58d0*/  SHFL.IDX PT, R68, R68, R15, 0x1f ;  /* 0x00001f0f44447589 */ /* 0x0022a200000e0000 */
        /* <DEDUP_REMOVED lines=27> */
[----:B------:R-:W0:Y:S01]  /*5a90*/  FLO.U32 R19, R23 ;  /* 0x0000001700137300 */ /* 0x000e2200000e0000 */
[----:B------:R-:W-:Y:S02]  /*5aa0*/  LOP3.LUT R63, R26, R23, RZ, 0xc0, !PT ;  /* 0x000000171a3f7212 */ /* 0x000fe400078ec0ff */
[----:B------:R-:W-:-:S04]  /*5ab0*/  SHF.R.U32.HI R14, RZ, UR5, R14 ;  /* 0x00000005ff0e7c19 */ /* 0x000fc8000801160e */
[----:B------:R-:W-:Y:S01]  /*5ac0*/  LOP3.LUT R14, R14, R55, RZ, 0x30, !PT ;  /* 0x000000370e0e7212 */ /* 0x000fe200078e30ff */
[----:B------:R-:W4:Y:S01]  /*5ad0*/  POPC R63, R63 ;  /* 0x0000003f003f7309 */ /* 0x000f220000000000 */
[----:B0-----:R-:W-:-:S13]  /*5ae0*/  ISETP.NE.AND P0, PT, R56, R19, PT ;  /* 0x000000133800720c */ /* 0x001fda0003f05270 */
[----:B-12-4-:R-:W-:Y:S05]  /*5af0*/  @P0 BRA `(.L_x_1758) ;  /* 0x0000000000080947 */ /* 0x016fea0003800000 */
[----:B------:R-:W-:-:S05]  /*5b00*/  IMAD R4, R4, 0x4, R51 ;  /* 0x0000000404047824 */ /* 0x000fca00078e0233 */
[----:B------:R0:W1:Y:S02]  /*5b10*/  ATOMS.ADD R66, [R4], R63 ;  /* 0x0000003f0442738c */ /* 0x0000640000000000 */
.L_x_1758:
[----:B------:R-:W-:Y:S05]  /*5b20*/  BSYNC B0 ;  /* 0x0000000000007941 */ /* 0x000fea0003800000 */
.L_x_1757:
[----:B------:R-:W-:Y:S01]  /*5b30*/  R2P PR, R14, 0x7f ;  /* 0x0000007f0e007804 */ /* 0x000fe20000000000 */
[----:B-1----:R1:W2:Y:S01]  /*5b40*/  SHFL.IDX PT, R66, R66, R19, 0x1f ;  /* 0x00001f1342427589 */ /* 0x0022a200000e0000 */
        /* <DEDUP_REMOVED lines=38> */
.L_x_1760:
[----:B------:R-:W-:Y:S05]  /*5db0*/  BSYNC B0 ;  /* 0x0000000000007941 */ /* 0x000fea0003800000 */
.L_x_1759:
[----:B------:R-:W-:Y:S01]  /*5dc0*/  R2P PR, R4, 0x7f ;  /* 0x0000007f04007804 */ /* 0x000fe20000000000 */
[----:B-1----:R1:W2:Y:S01]  /*5dd0*/  SHFL.IDX PT, R61, R18, R61, 0x1f ;  /* 0x00001f3d123d7589 */ /* 0x0022a200000e0000 */
[----:B------:R-:W-:Y:S11]  /*5de0*/  BSSY B0, `(.L_x_1761) ;  /* 0x0000024000007945 */ /* 0x000ff60003800000 */
[----:B------:R-:W-:-:S02]  /*5df0*/  VOTE.ANY R14, PT, P0 ;  /* 0x00000000000e7806 */ /* 0x000fc400000e0100 */
[----:B0-----:R-:W-:Y:S02]  /*5e00*/  VOTE.ANY R15, PT, P1 ;  /* 0x00000000000f7806 */ /* 0x001fe400008e0100 */
        /* <DEDUP_REMOVED lines=33> */
.L_x_1762:
[----:B------:R-:W-:Y:S05]  /*6020*/  BSYNC B0 ;  /* 0x0000000000007941 */ /* 0x000fea0003800000 */
.L_x_1761:
        /* <DEDUP_REMOVED lines=40> */
.L_x_1764:
[----:B------:R-:W-:Y:S05]  /*62b0*/  BSYNC B0 ;  /* 0x0000000000007941 */ /* 0x000fea0003800000 */
.L_x_1763:
[----:B------:R-:W-:Y:S01]  /*62c0*/  R2P PR, R4, 0x7f ;  /* 0x0000007f04007804 */ /* 0x000fe20000000000 */
[----:B-1----:R1:W2:Y:S01]  /*62d0*/  SHFL.IDX PT, R22, R22, R19, 0x1f ;  /* 0x00001f1316167589 */ /* 0x0022a200000e0000 */
[----:B------:R-:W-:Y:S11]  /*62e0*/  BSSY B0, `(.L_x_1765) ;  /* 0x0000024000007945 */ /* 0x000ff60003800000 */
[----:B0-----:R-:W-:-:S02]  /*62f0*/  VOTE.ANY R14, PT, P0 ;  /* 0x00000000000e7806 */ /* 0x001fc400000e0100 */
[----:B------:R-:W-:Y:S02]  /*6300*/  VOTE.ANY R15, PT, P1 ;  /* 0x00000000000f7806 */ /* 0x000fe400008e0100 */
[----:B------:R-:W-:Y:S02]  /*6310*/  @!P0 LOP3.LUT R14, RZ, R14, RZ, 0x33, !PT ;  /* 0x0000000eff0e8212 */ /* 0x000fe400078e33ff */
[----:B------:R-:W-:Y:S02]  /*6320*/  @!P1 LOP3.LUT R15, RZ, R15, RZ, 0x33, !PT ;  /* 0x0000000fff0f9212 */ /* 0x000fe400078e33ff */
[----:B------:R-:W-:Y:S02]  /*6330*/  VOTE.ANY R21, PT, P2 ;  /* 0x0000000000157806 */ /* 0x000fe400010e0100 */
[----:B------:R-:W-:Y:S02]  /*6340*/  LOP3.LUT R14, R15, R14, RZ, 0xc0, !PT ;  /* 0x0000000e0f0e7212 */ /* 0x000fe400078ec0ff */
[----:B------:R-:W-:-:S02]  /*6350*/  @!P2 LOP3.LUT R21, RZ, R21, RZ, 0x33, !PT ;  /* 0x00000015ff15a212 */ /* 0x000fc400078e33ff */
[----:B------:R-:W-:Y:S02]  /*6360*/  VOTE.ANY R15, PT, P3 ;  /* 0x00000000000f7806 */ /* 0x000fe400018e0100 */
[----:B------:R-:W-:Y:S02]  /*6370*/  LOP3.LUT R14, R21, R14, RZ, 0xc0, !PT ;  /* 0x0000000e150e7212 */ /* 0x000fe400078ec0ff */
[----:B------:R-:W-:Y:S02]  /*6380*/  @!P3 LOP3.LUT R15, RZ, R15, RZ, 0x33, !PT ;  /* 0x0000000fff0fb212 */ /* 0x000fe400078e33ff */
[----:B------:R-:W-:Y:S02]  /*6390*/  LOP3.LUT P0, RZ, R4, 0x80, RZ, 0xc0, !PT ;  /* 0x0000008004ff7812 */ /* 0x000fe4000780c0ff */
[----:B------:R-:W-:Y:S02]  /*63a0*/  LOP3.LUT R14, R15, R14, RZ, 0xc0, !PT ;  /* 0x0000000e0f0e7212 */ /* 0x000fe400078ec0ff */
[----:B------:R-:W-:-:S02]  /*63b0*/  VOTE.ANY R15, PT, P4 ;  /* 0x00000000000f7806 */ /* 0x000fc400020e0100 */
[----:B------:R-:W-:Y:S02]  /*63c0*/  VOTE.ANY R21, PT, P5 ;  /* 0x0000000000157806 */ /* 0x000fe400028e0100 */
[----:B------:R-:W-:Y:S02]  /*63d0*/  @!P4 LOP3.LUT R15, RZ, R15, RZ, 0x33, !PT ;  /* 0x0000000fff0fc212 */ /* 0x000fe400078e33ff */
[----:B------:R-:W-:Y:S02]  /*63e0*/  @!P5 LOP3.LUT R21, RZ, R21, RZ, 0x33, !PT ;  /* 0x00000015ff15d212 */ /* 0x000fe400078e33ff */
[----:B------:R-:W-:Y:S02]  /*63f0*/  LOP3.LUT R14, R15, R14, RZ, 0xc0, !PT ;  /* 0x0000000e0f0e7212 */ /* 0x000fe400078ec0ff */
[----:B------:R-:W-:Y:S02]  /*6400*/  VOTE.ANY R15, PT, P6 ;  /* 0x00000000000f7806 */ /* 0x000fe400030e0100 */
[----:B------:R-:W-:-:S02]  /*6410*/  LOP3.LUT R14, R21, R14, RZ, 0xc0, !PT ;  /* 0x0000000e150e7212 */ /* 0x000fc400078ec0ff */
[----:B------:R-:W-:Y:S02]  /*6420*/  @!P6 LOP3.LUT R15, RZ, R15, RZ, 0x33, !PT ;  /* 0x0000000fff0fe212 */ /* 0x000fe400078e33ff */
[----:B------:R-:W-:Y:S02]  /*6430*/  VOTE.ANY R21, PT, P0 ;  /* 0x0000000000157806 */ /* 0x000fe400000e0100 */
[----:B------:R-:W-:Y:S02]  /*6440*/  LOP3.LUT R14, R15, R14, RZ, 0xc0, !PT ;  /* 0x0000000e0f0e7212 */ /* 0x000fe400078ec0ff */
[----:B------:R-:W-:Y:S02]  /*6450*/  @!P0 LOP3.LUT R21, RZ, R21, RZ, 0x33, !PT ;  /* 0x00000015ff158212 */ /* 0x000fe400078e33ff */
        /* <DEDUP_REMOVED lines=12> */
.L_x_1766:
[----:B------:R-:W-:Y:S05]  /*6520*/  BSYNC B0 ;  /* 0x0000000000007941 */ /* 0x000fea0003800000 */
.L_x_1765:
        /* <DEDUP_REMOVED lines=27> */
[----:B------:R-:W-:Y:S02]  /*66e0*/  @!P0 LOP3.LUT R19, RZ, R19, RZ, 0x33, !PT ;  /* 0x00000013ff138212 */ /* 0x000fe400078e33ff */
[C---:B------:R-:W-:Y:S02]  /*66f0*/  ISETP.NE.AND P0, PT, R38.reuse, 0x7fffffff, PT ;  /* 0x7fffffff2600780c */ /* 0x040fe40003f05270 */
        /* <DEDUP_REMOVED lines=11> */
.L_x_1768:
[----:B------:R-:W-:Y:S05]  /*67b0*/  BSYNC B0 ;  /* 0x0000000000007941 */ /* 0x000fea0003800000 */
.L_x_1767:
[----:B------:R-:W-:Y:S01]  /*67c0*/  R2P PR, R74, 0x7f ;  /* 0x0000007f4a007804 */ /* 0x000fe20000000000 */
[----:B01----:R0:W1:Y:S01]  /*67d0*/  SHFL.IDX PT, R18, R76, R71, 0x1f ;  /* 0x00001f474c127589 */ /* 0x00306200000e0000 */
[----:B------:R-:W-:Y:S11]  /*67e0*/  BSSY B0, `(.L_x_1769) ;  /* 0x0000024000007945 */ /* 0x000ff60003800000 */
[----:B------:R-:W-:-:S02]  /*67f0*/  VOTE.ANY R4, PT, P0 ;  /* 0x0000000000047806 */ /* 0x000fc400000e0100 */
[----:B------:R-:W-:Y:S02]  /*6800*/  VOTE.ANY R15, PT, P1 ;  /* 0x00000000000f7806 */ /* 0x000fe400008e0100 */
[----:B------:R-:W-:Y:S02]  /*6810*/  @!P0 LOP3.LUT R4, RZ, R4, RZ, 0x33, !PT ;  /* 0x00000004ff048212 */ /* 0x000fe400078e33ff */
[----:B------:R-:W-:Y:S02]  /*6820*/  @!P1 LOP3.LUT R15, RZ, R15, RZ, 0x33, !PT ;  /* 0x0000000fff0f9212 */ /* 0x000fe400078e33ff */
[----:B------:R-:W-:Y:S02]  /*6830*/  LOP3.LUT P0, RZ, R74, 0x80, RZ, 0xc0, !PT ;  /* 0x000000804aff7812 */ /* 0x000fe4000780c0ff */
[----:B------:R-:W-:Y:S02]  /*6840*/  LOP3.LUT R4, R15, R4, RZ, 0xc0, !PT ;  /* 0x000000040f047212 */ /* 0x000fe400078ec0ff */
[----:B------:R-:W-:-:S02]  /*6850*/  VOTE.ANY R15, PT, P2 ;  /* 0x00000000000f7806 */ /* 0x000fc400010e0100 */
[----:B------:R-:W-:Y:S02]  /*6860*/  ISETP.NE.AND P1, PT, R35, 0x7fffffff, PT ;  /* 0x7fffffff2300780c */ /* 0x000fe40003f25270 */
        /* <DEDUP_REMOVED lines=17> */
[----:B------:R-:W-:Y:S02]  /*6980*/  SEL R4, R35, 0x80000000, P1 ;  /* 0x8000000023047807 */ /* 0x000fe40000800000 */
[----:B------:R-:W2:Y:S01]  /*6990*/  FLO.U32 R73, R15 ;  /* 0x0000000f00497300 */ /* 0x000ea200000e0000 */
[----:B------:R-:W-:Y:S02]  /*69a0*/  LOP3.LUT R19, R26, R15, RZ, 0xc0, !PT ;  /* 0x0000000f1a137212 */ /* 0x000fe400078ec0ff */
[----:B------:R-:W-:-:S04]  /*69b0*/  SHF.R.U32.HI R4, RZ, UR5, R4 ;  /* 0x00000005ff047c19 */ /* 0x000fc80008011604 */
[----:B------:R-:W-:Y:S01]  /*69c0*/  LOP3.LUT R4, R4, R55, RZ, 0x30, !PT ;  /* 0x0000003704047212 */ /* 0x000fe200078e30ff */
[----:B------:R-:W4:Y:S01]  /*69d0*/  POPC R19, R19 ;  /* 0x0000001300137309 */ /* 0x000f220000000000 */
[----:B--2---:R-:W-:-:S13]  /*69e0*/  ISETP.NE.AND P0, PT, R56, R73, PT ;  /* 0x000000493800720c */ /* 0x004fda0003f05270 */
[----:B01--4-:R-:W-:Y:S05]  /*69f0*/  @P0 BRA `(.L_x_1770) ;  /* 0x0000000000080947 */ /* 0x013fea0003800000 */
[----:B------:R-:W-:-:S06]  /*6a00*/  IMAD R14, R74, 0x4, R51 ;  /* 0x000000044a0e7824 */ /* 0x000fcc00078e0233 */
[----:B------:R0:W1:Y:S02]  /*6a10*/  ATOMS.ADD R14, [R14], R19 ;  /* 0x000000130e0e738c */ /* 0x0000640000000000 */
.L_x_1770:
[----:B------:R-:W-:Y:S05]  /*6a20*/  BSYNC B0 ;  /* 0x0000000000007941 */ /* 0x000fea0003800000 */
.L_x_1769:
[----:B------:R-:W-:Y:S01]  /*6a30*/  R2P PR, R4, 0x7f ;  /* 0x0000007f04007804 */ /* 0x000fe20000000000 */
[----:B-1----:R1:W2:Y:S01]  /*6a40*/  SHFL.IDX PT, R14, R14, R73, 0x1f ;  /* 0x00001f490e0e7589 */ /* 0x0022a200000e0000 */
[----:B------:R-:W-:Y:S01]  /*6a50*/  IADD3 R17, R17, -0x1, R6 ;  /* 0xffffffff11117810 */ /* 0x000fe20007ffe006 */
[----:B------:R-:W-:Y:S01]  /*6a60*/  BSSY B0, `(.L_x_1771) ;  /* 0x0000027000007945 */ /* 0x000fe20003800000 */
[----:B------:R-:W-:Y:S01]  /*6a70*/  IADD3 R16, R16, -0x1, R11 ;  /* 0xffffffff10107810 */ /* 0x000fe20007ffe00b */
[----:B------:R-:W-:-:S08]  /*6a80*/  IMAD.MOV.U32 R76, RZ, RZ, RZ ;  /* 0x000000ffff4c7224 */ /* 0x000fd000078e00ff */
        /* <DEDUP_REMOVED lines=23> */
[----:B------:R-:W-:Y:S02]  /*6c00*/  ISETP.NE.AND P0, PT, R34, 0x7fffffff, PT ;  /* 0x7fffffff2200780c */ /* 0x000fe40003f05270 */
[----:B------:R-:W-:Y:S02]  /*6c10*/  LOP3.LUT R75, R74, R15, RZ, 0xc0, !PT ;  /* 0x0000000f4a4b7212 */ /* 0x000fe400078ec0ff */
[----:B------:R-:W-:Y:S02]  /*6c20*/  SEL R6, R34, 0x80000000, P0 ;  /* 0x8000000022067807 */ /* 0x000fe40000000000 */
[----:B------:R-:W4:Y:S01]  /*6c30*/  FLO.U32 R71, R75 ;  /* 0x0000004b00477300 */ /* 0x000f2200000e0000 */
[----:B------:R-:W-:Y:S02]  /*6c40*/  LOP3.LUT R15, R26, R75, RZ, 0xc0, !PT ;  /* 0x0000004b1a0f7212 */ /* 0x000fe400078ec0ff */
[----:B------:R-:W-:-:S04]  /*6c50*/  SHF.R.U32.HI R6, RZ, UR5, R6 ;  /* 0x00000005ff067c19 */ /* 0x000fc80008011606 */
[----:B------:R-:W-:Y:S01]  /*6c60*/  LOP3.LUT R74, R6, R55, RZ, 0x30, !PT ;  /* 0x00000037064a7212 */ /* 0x000fe200078e30ff */
[----:B------:R-:W0:Y:S01]  /*6c70*/  POPC R15, R15 ;  /* 0x0000000f000f7309 */ /* 0x000e220000000000 */
[----:B------:R-:W-:Y:S01]  /*6c80*/  IMAD.MOV.U32 R6, RZ, RZ, RZ ;  /* 0x000000ffff067224 */ /* 0x000fe200078e00ff */
[----:B----4-:R-:W-:-:S13]  /*6c90*/  ISETP.NE.AND P0, PT, R56, R71, PT ;  /* 0x000000473800720c */ /* 0x010fda0003f05270 */
[----:B012---:R-:W-:Y:S05]  /*6ca0*/  @P0 BRA `(.L_x_1772) ;  /* 0x0000000000080947 */ /* 0x007fea0003800000 */
[----:B------:R-:W-:-:S05]  /*6cb0*/  IMAD R4, R4, 0x4, R51 ;  /* 0x0000000404047824 */ /* 0x000fca00078e0233 */
[----:B------:R0:W1:Y:S02]  /*6cc0*/  ATOMS.ADD R76, [R4], R15 ;  /* 0x0000000f044c738c */ /* 0x0000640000000000 */
.L_x_1772:
[----:B------:R-:W-:Y:S05]  /*6cd0*/  BSYNC B0 ;  /* 0x0000000000007941 */ /* 0x000fea0003800000 */
.L_x_1771:
[----:B------:R-:W-:Y:S01]  /*6ce0*/  R2P PR, R74, 0x7f ;  /* 0x0000007f4a007804 */ /* 0x000fe20000000000 */
[----:B------:R-:W-:Y:S01]  /*6cf0*/  BSSY B0, `(.L_x_1773) ;  /* 0x0000026000007945 */ /* 0x000fe20003800000 */
[----:B------:R-:W-:Y:S02]  /*6d00*/  IADD3 R13, R12, -0x1, R13 ;  /* 0xffffffff0c0d7810 */ /* 0x000fe40007ffe00d */
[----:B-1----:R1:W2:Y:S09]  /*6d10*/  SHFL.IDX PT, R12, R76, R71, 0x1f ;  /* 0x00001f474c0c7589 */ /* 0x0022b200000e0000 */
[----:B0-----:R-:W-:-:S02]  /*6d20*/  VOTE.ANY R4, PT, P0 ;  /* 0x0000000000047806 */ /* 0x001fc400000e0100 */
        /* <DEDUP_REMOVED lines=32> */
[----:B------:R-:W-:-:S06]  /*6f30*/  IMAD R6, R74, 0x4, R51 ;  /* 0x000000044a067824 */ /* 0x000fcc00078e0233 */
[----:B------:R0:W1:Y:S02]  /*6f40*/  ATOMS.ADD R6, [R6], R11 ;  /* 0x0000000b0606738c */ /* 0x0000640000000000 */
.L_x_1774:
[----:B------:R-:W-:Y:S05]  /*6f50*/  BSYNC B0 ;  /* 0x0000000000007941 */ /* 0x000fea0003800000 */
.L_x_1773:
[----:B------:R-:W-:Y:S01]  /*6f60*/  R2P PR, R4, 0x7f ;  /* 0x0000007f04007804 */ /* 0x000fe20000000000 */
[----:B-1----:R1:W2:Y:S01]  /*6f70*/  SHFL.IDX PT, R6, R6, R73, 0x1f ;  /* 0x00001f4906067589 */ /* 0x0022a200000e0000 */
[----:B------:R-:W-:Y:S01]  /*6f80*/  IADD3 R10, R10, -0x1, R69 ;  /* 0xffffffff0a0a7810 */ /* 0x000fe20007ffe045 */
[----:B------:R-:W-:Y:S01]  /*6f90*/  BSSY B0, `(.L_x_1775) ;  /* 0x0000028000007945 */ /* 0x000fe20003800000 */
[----:B------:R-:W-:Y:S01]  /*6fa0*/  IADD3 R8, R8, -0x1, R7 ;  /* 0xffffffff08087810 */ /* 0x000fe20007ffe007 */
[----:B------:R-:W-:Y:S01]  /*6fb0*/  IMAD.MOV.U32 R76, RZ, RZ, RZ ;  /* 0x000000ffff4c7224 */ /* 0x000fe200078e00ff */
[----:B------:R-:W-:-:S07]  /*6fc0*/  IADD3 R9, R72, -0x1, R9 ;  /* 0xffffffff48097810 */ /* 0x000fce0007ffe009 */
        /* <DEDUP_REMOVED lines=26> */
[----:B------:R4:W5:Y:S02]  /*7170*/  FLO.U32 R71, R69 ;  /* 0x0000004500477300 */ /* 0x00096400000e0000 */
[----:B------:R-:W-:-:S02]  /*7180*/  SHF.R.U32.HI R74, RZ, UR5, R7 ;  /* 0x00000005ff4a7c19 */ /* 0x000fc40008011607 */
[----:B------:R-:W-:Y:S02]  /*7190*/  LOP3.LUT R7, R26, R69, RZ, 0xc0, !PT ;  /* 0x000000451a077212 */ /* 0x000fe400078ec0ff */
[----:B------:R-:W-:Y:S01]  /*71a0*/  LOP3.LUT R74, R74, R55, RZ, 0x30, !PT ;  /* 0x000000374a4a7212 */ /* 0x000fe200078e30ff */
[----:B----4-:R-:W-:-:S03]  /*71b0*/  IMAD.MOV.U32 R69, RZ, RZ, RZ ;  /* 0x000000ffff457224 */ /* 0x010fc600078e00ff */
[----:B------:R-:W4:Y:S01]  /*71c0*/  POPC R7, R7 ;  /* 0x0000000700077309 */ /* 0x000f220000000000 */
[----:B-----5:R-:W-:-:S13]  /*71d0*/  ISETP.NE.AND P0, PT, R56, R71, PT ;  /* 0x000000473800720c */ /* 0x020fda0003f05270 */
[----:B-12-4-:R-:W-:Y:S05]  /*71e0*/  @P0 BRA `(.L_x_1776) ;  /* 0x0000000000080947 */ /* 0x016fea0003800000 */
[----:B------:R-:W-:-:S05]  /*71f0*/  IMAD R4, R4, 0x4, R51 ;  /* 0x0000000404047824 */ /* 0x000fca00078e0233 */
[----:B------:R1:W2:Y:S02]  /*7200*/  ATOMS.ADD R76, [R4], R7 ;  /* 0x00000007044c738c */ /* 0x0002a40000000000 */
.L_x_1776:
[----:B------:R-:W-:Y:S05]  /*7210*/  BSYNC B0 ;  /* 0x0000000000007941 */ /* 0x000fea0003800000 */
.L_x_1775:
[----:B------:R-:W-:Y:S01]  /*7220*/  R2P PR, R74, 0x7f ;  /* 0x0000007f4a007804 */ /* 0x000fe20000000000 */
[----:B------:R-:W-:Y:S01]  /*7230*/  BSSY B0, `(.L_x_1777) ;  /* 0x0000026000007945 */ /* 0x000fe20003800000 */
[----:B---3--:R-:W-:-:S11]  /*7240*/  IADD3 R5, R5, -0x1, R0 ;  /* 0xffffffff05057810 */ /* 0x008fd60007ffe000 */
[----:B-1----:R-:W-:Y:S02]  /*7250*/  VOTE.ANY R4, PT, P0 ;  /* 0x0000000000047806 */ /* 0x002fe400000e0100 */
[----:B------:R-:W-:Y:S02]  /*7260*/  VOTE.ANY R73, PT, P1 ;  /* 0x0000000000497806 */ /* 0x000fe400008e0100 */
[----:B------:R-:W-:Y:S02]  /*7270*/  @!P0 LOP3.LUT R4, RZ, R4, RZ, 0x33, !PT ;  /* 0x00000004ff048212 */ /* 0x000fe400078e33ff */
[----:B------:R-:W-:Y:S02]  /*7280*/  @!P1 LOP3.LUT R73, RZ, R73, RZ, 0x33, !PT ;  /* 0x00000049ff499212 */ /* 0x000fe400078e33ff */
[----:B------:R-:W-:Y:S02]  /*7290*/  LOP3.LUT P0, RZ, R74, 0x80, RZ, 0xc0, !PT ;  /* 0x000000804aff7812 */ /* 0x000fe4000780c0ff */
[----:B------:R-:W-:-:S02]  /*72a0*/  LOP3.LUT R4, R73, R4, RZ, 0xc0, !PT ;  /* 0x0000000449047212 */ /* 0x000fc400078ec0ff */
[----:B------:R-:W-:Y:S02]  /*72b0*/  VOTE.ANY R73, PT, P2 ;  /* 0x0000000000497806 */ /* 0x000fe400010e0100 */
[C---:B------:R-:W-:Y:S02]  /*72c0*/  ISETP.NE.AND P1, PT, R31.reuse, 0x7fffffff, PT ;  /* 0x7fffffff1f00780c */ /* 0x040fe40003f25270 */
[----:B------:R-:W-:Y:S02]  /*72d0*/  @!P2 LOP3.LUT R73, RZ, R73, RZ, 0x33, !PT ;  /* 0x00000049ff49a212 */ /* 0x000fe400078e33ff */
[----:B------:R-:W-:Y:S02]  /*72e0*/  SEL R0, R31, 0x80000000, P1 ;  /* 0x800000001f007807 */ /* 0x000fe40000800000 */
[----:B------:R-:W-:Y:S02]  /*72f0*/  LOP3.LUT R4, R73, R4, RZ, 0xc0, !PT ;  /* 0x0000000449047212 */ /* 0x000fe400078ec0ff */
[----:B------:R-:W-:-:S02]  /*7300*/  VOTE.ANY R73, PT, P3 ;  /* 0x0000000000497806 */ /* 0x000fc400018e0100 */
[----:B------:R-:W-:Y:S02]  /*7310*/  SHF.R.U32.HI R72, RZ, UR5, R0 ;  /* 0x00000005ff487c19 */ /* 0x000fe40008011600 */
[----:B------:R-:W-:Y:S02]  /*7320*/  @!P3 LOP3.LUT R73, RZ, R73, RZ, 0x33, !PT ;  /* 0x00000049ff49b212 */ /* 0x000fe400078e33ff */
[----:B------:R-:W-:Y:S02]  /*7330*/  LOP3.LUT R72, R72, R55, RZ, 0x30, !PT ;  /* 0x0000003748487212 */ /* 0x000fe400078e30ff */
        /* <DEDUP_REMOVED lines=13> */
[----:B--2---:R1:W2:Y:S02]  /*7410*/  SHFL.IDX PT, R4, R76, R71, 0x1f ;  /* 0x00001f474c047589 */ /* 0x0042a400000e0000 */
[----:B------:R-:W3:Y:S01]  /*7420*/  FLO.U32 R73, R75 ;  /* 0x0000004b00497300 */ /* 0x000ee200000e0000 */
[----:B------:R-:W-:-:S07]  /*7430*/  LOP3.LUT R0, R26, R75, RZ, 0xc0, !PT ;  /* 0x0000004b1a007212 */ /* 0x000fce00078ec0ff */
[----:B------:R-:W4:Y:S01]  /*7440*/  POPC R0, R0 ;  /* 0x0000000000007309 */ /* 0x000f220000000000 */
[----:B---3--:R-:W-:-:S13]  /*7450*/  ISETP.NE.AND P0, PT, R56, R73, PT ;  /* 0x000000493800720c */ /* 0x008fda0003f05270 */
[----:B-12-4-:R-:W-:Y:S05]  /*7460*/  @P0 BRA `(.L_x_1778) ;  /* 0x0000000000080947 */ /* 0x016fea0003800000 */
[----:B------:R-:W-:-:S06]  /*7470*/  IMAD R69, R74, 0x4, R51 ;  /* 0x000000044a457824 */ /* 0x000fcc00078e0233 */
[----:B------:R1:W2:Y:S02]  /*7480*/  ATOMS.ADD R69, [R69], R0 ;  /* 0x000000004545738c */ /* 0x0002a40000000000 */
.L_x_1778:
[----:B------:R-:W-:Y:S05]  /*7490*/  BSYNC B0 ;  /* 0x0000000000007941 */ /* 0x000fea0003800000 */
.L_x_1777:
[----:B------:R-:W-:Y:S01]  /*74a0*/  R2P PR, R72, 0x7f ;  /* 0x0000007f48007804 */ /* 0x000fe20000000000 */
[----:B--2---:R2:W3:Y:S01]  /*74b0*/  SHFL.IDX PT, R69, R69, R73, 0x1f ;  /* 0x00001f4945457589 */ /* 0x0044e200000e0000 */
[----:B------:R-:W-:Y:S01]  /*74c0*/  IADD3 R67, R67, -0x1, R70 ;  /* 0xffffffff43437810 */ /* 0x000fe20007ffe046 */
[----:B------:R-:W-:Y:S01]  /*74d0*/  BSSY B0, `(.L_x_1779) ;  /* 0x0000028000007945 */ /* 0x000fe20003800000 */
[----:B------:R-:W-:Y:S01]  /*74e0*/  IADD3 R63, R63, -0x1, R66 ;  /* 0xffffffff3f3f7810 */ /* 0x000fe20007ffe042 */
[----:B------:R-:W-:Y:S01]  /*74f0*/  IMAD.MOV.U32 R74, RZ, RZ, RZ ;  /* 0x000000ffff4a7224 */ /* 0x000fe200078e00ff */
[----:B------:R-:W-:Y:S01]  /*7500*/  IADD3 R65, R65, -0x1, R68 ;  /* 0xffffffff41417810 */ /* 0x000fe20007ffe044 */
        /* <DEDUP_REMOVED lines=27> */
[----:B------:R-:W4:Y:S02]  /*76c0*/  FLO.U32 R75, R71 ;  /* 0x00000047004b7300 */ /* 0x000f2400000e0000 */
[----:B------:R-:W-:-:S02]  /*76d0*/  SHF.R.U32.HI R70, RZ, UR5, R66 ;  /* 0x00000005ff467c19 */ /* 0x000fc40008011642 */
[----:B------:R-:W-:Y:S02]  /*76e0*/  LOP3.LUT R66, R26, R71, RZ, 0xc0, !PT ;  /* 0x000000471a427212 */ /* 0x000fe400078ec0ff */
[----:B------:R-:W-:-:S04]  /*76f0*/  LOP3.LUT R70, R70, R55, RZ, 0x30, !PT ;  /* 0x0000003746467212 */ /* 0x000fc800078e30ff */
[----:B------:R-:W0:Y:S01]  /*7700*/  POPC R66, R66 ;  /* 0x0000004200427309 */ /* 0x000e220000000000 */
[----:B----4-:R-:W-:-:S13]  /*7710*/  ISETP.NE.AND P0, PT, R56, R75, PT ;  /* 0x0000004b3800720c */ /* 0x010fda0003f05270 */
[----:B0-23--:R-:W-:Y:S05]  /*7720*/  @P0 BRA `(.L_x_1780) ;  /* 0x0000000000080947 */ /* 0x00dfea0003800000 */
[----:B------:R-:W-:-:S05]  /*7730*/  IMAD R71, R72, 0x4, R51 ;  /* 0x0000000448477824 */ /* 0x000fca00078e0233 */
[----:B------:R0:W2:Y:S02]  /*7740*/  ATOMS.ADD R74, [R71], R66 ;  /* 0x00000042474a738c */ /* 0x0000a40000000000 */
.L_x_1780:
[----:B------:R-:W-:Y:S05]  /*7750*/  BSYNC B0 ;  /* 0x0000000000007941 */ /* 0x000fea0003800000 */
.L_x_1779:
[----:B------:R-:W-:Y:S01]  /*7760*/  R2P PR, R70, 0x7f ;  /* 0x0000007f46007804 */ /* 0x000fe20000000000 */
[----:B--2---:R2:W3:Y:S01]  /*7770*/  SHFL.IDX PT, R73, R74, R75, 0x1f ;  /* 0x00001f4b4a497589 */ /* 0x0044e200000e0000 */
[----:B0-----:R-:W-:Y:S01]  /*7780*/  IADD3 R71, R64, -0x1, R61 ;  /* 0xffffffff40477810 */ /* 0x001fe20007ffe03d */
[----:B------:R-:W-:Y:S10]  /*7790*/  BSSY B0, `(.L_x_1781) ;  /* 0x0000024000007945 */ /* 0x000ff40003800000 */
[----:B------:R-:W-:-:S02]  /*77a0*/  VOTE.ANY R72, PT, P0 ;  /* 0x0000000000487806 */ /* 0x000fc400000e0100 */
[----:B------:R-:W-:Y:S02]  /*77b0*/  VOTE.ANY R61, PT, P1 ;  /* 0x00000000003d7806 */ /* 0x000fe400008e0100 */
[----:B------:R-:W-:Y:S02]  /*77c0*/  @!P0 LOP3.LUT R72, RZ, R72, RZ, 0x33, !PT ;  /* 0x00000048ff488212 */ /* 0x000fe400078e33ff */
[----:B------:R-:W-:Y:S02]  /*77d0*/  @!P1 LOP3.LUT R61, RZ, R61, RZ, 0x33, !PT ;  /* 0x0000003dff3d9212 */ /* 0x000fe400078e33ff */
[----:B------:R-:W-:Y:S02]  /*77e0*/  VOTE.ANY R64, PT, P2 ;  /* 0x0000000000407806 */ /* 0x000fe400010e0100 */
[----:B------:R-:W-:Y:S02]  /*77f0*/  LOP3.LUT R61, R61, R72, RZ, 0xc0, !PT ;  /* 0x000000483d3d7212 */ /* 0x000fe400078ec0ff */
[----:B------:R-:W-:-:S02]  /*7800*/  @!P2 LOP3.LUT R64, RZ, R64, RZ, 0x33, !PT ;  /* 0x00000040ff40a212 */ /* 0x000fc400078e33ff */
[----:B------:R-:W-:Y:S02]  /*7810*/  LOP3.LUT P0, RZ, R70, 0x80, RZ, 0xc0, !PT ;  /* 0x0000008046ff7812 */ /* 0x000fe4000780c0ff */
[----:B------:R-:W-:Y:S02]  /*7820*/  LOP3.LUT R61, R64, R61, RZ, 0xc0, !PT ;  /* 0x0000003d403d7212 */ /* 0x000fe400078ec0ff */
[----:B------:R-:W-:Y:S02]  /*7830*/  VOTE.ANY R64, PT, P3 ;  /* 0x0000000000407806 */ /* 0x000fe400018e0100 */
        /* <DEDUP_REMOVED lines=16> */
[----:B------:R-:W0:Y:S02]  /*7940*/  FLO.U32 R61, R77 ;  /* 0x0000004d003d7300 */ /* 0x000e2400000e0000 */
[----:B------:R-:W-:Y:S02]  /*7950*/  SHF.R.U32.HI R72, RZ, UR5, R64 ;  /* 0x00000005ff487c19 */ /* 0x000fe40008011640 */
[----:B------:R-:W-:Y:S02]  /*7960*/  LOP3.LUT R64, R26, R77, RZ, 0xc0, !PT ;  /* 0x0000004d1a407212 */ /* 0x000fe400078ec0ff */
[----:B------:R-:W-:-:S04]  /*7970*/  LOP3.LUT R72, R72, R55, RZ, 0x30, !PT ;  /* 0x0000003748487212 */ /* 0x000fc800078e30ff */
[----:B------:R-:W4:Y:S01]  /*7980*/  POPC R64, R64 ;  /* 0x0000004000407309 */ /* 0x000f220000000000 */
[----:B0-----:R-:W-:-:S13]  /*7990*/  ISETP.NE.AND P0, PT, R56, R61, PT ;  /* 0x0000003d3800720c */ /* 0x001fda0003f05270 */
[----:B--234-:R-:W-:Y:S05]  /*79a0*/  @P0 BRA `(.L_x_1782) ;  /* 0x0000000000080947 */ /* 0x01cfea0003800000 */
[----:B------:R-:W-:-:S05]  /*79b0*/  IMAD R75, R70, 0x4, R51 ;  /* 0x00000004464b7824 */ /* 0x000fca00078e0233 */
[----:B------:R0:W2:Y:S02]  /*79c0*/  ATOMS.ADD R68, [R75], R64 ;  /* 0x000000404b44738c */ /* 0x0000a40000000000 */
.L_x_1782:
[----:B------:R-:W-:Y:S05]  /*79d0*/  BSYNC B0 ;  /* 0x0000000000007941 */ /* 0x000fea0003800000 */
.L_x_1781:
[----:B------:R-:W-:Y:S01]  /*79e0*/  R2P PR, R72, 0x7f ;  /* 0x0000007f48007804 */ /* 0x000fe20000000000 */
[----:B--2---:R2:W3:Y:S01]  /*79f0*/  SHFL.IDX PT, R61, R68, R61, 0x1f ;  /* 0x00001f3d443d7589 */ /* 0x0044e200000e0000 */
[----:B------:R-:W-:Y:S11]  /*7a00*/  BSSY B0, `(.L_x_1783) ;  /* 0x0000021000007945 */ /* 0x000ff60003800000 */
[----:B------:R-:W-:-:S02]  /*7a10*/  VOTE.ANY R70, PT, P0 ;  /* 0x0000000000467806 */ /* 0x000fc400000e0100 */
[----:B0-----:R-:W-:Y:S02]  /*7a20*/  VOTE.ANY R75, PT, P1 ;  /* 0x00000000004b7806 */ /* 0x001fe400008e0100 */
        /* <DEDUP_REMOVED lines=22> */
[----:B------:R-:W0:Y:S01]  /*7b90*/  FLO.U32 R77, R75 ;  /* 0x0000004b004d7300 */ /* 0x000e2200000e0000 */
[----:B------:R-:W-:-:S07]  /*7ba0*/  LOP3.LUT R26, R26, R75, RZ, 0xc0, !PT ;  /* 0x0000004b1a1a7212 */ /* 0x000fce00078ec0ff */
[----:B------:R-:W4:Y:S01]  /*7bb0*/  POPC R26, R26 ;  /* 0x0000001a001a7309 */ /* 0x000f220000000000 */
[----:B0-----:R-:W-:Y:S01]  /*7bc0*/  ISETP.NE.AND P0, PT, R56, R77, PT ;  /* 0x0000004d3800720c */ /* 0x001fe20003f05270 */
[----:B------:R-:W-:-:S12]  /*7bd0*/  IMAD.MOV.U32 R56, RZ, RZ, RZ ;  /* 0x000000ffff387224 */ /* 0x000fd800078e00ff */
[----:B--234-:R-:W-:Y:S05]  /*7be0*/  @P0 BRA `(.L_x_1784) ;  /* 0x0000000000080947 */ /* 0x01cfea0003800000 */
[----:B------:R-:W-:-:S05]  /*7bf0*/  IMAD R51, R72, 0x4, R51 ;  /* 0x0000000448337824 */ /* 0x000fca00078e0233 */
[----:B------:R0:W2:Y:S02]  /*7c00*/  ATOMS.ADD R56, [R51], R26 ;  /* 0x0000001a3338738c */ /* 0x0000a40000000000 */
.L_x_1784:
[----:B------:R-:W-:Y:S05]  /*7c10*/  BSYNC B0 ;  /* 0x0000000000007941 */ /* 0x000fea0003800000 */
.L_x_1783:
[----:B0-2---:R-:W0:Y:S01]  /*7c20*/  SHFL.IDX PT, R51, R56, R77, 0x1f ;  /* 0x00001f4d38337589 */ /* 0x005e2200000e0000 */
[--C-:B------:R-:W-:Y:S01]  /*7c30*/  IMAD R17, R17, 0x4, R60.reuse ;  /* 0x0000000411117824 */ /* 0x100fe200078e023c */
[----:B------:R-:W-:Y:S01]  /*7c40*/  IADD3 R69, R0, -0x1, R69 ;  /* 0xffffffff00457810 */ /* 0x000fe20007ffe045 */
[--C-:B------:R-:W-:Y:S01]  /*7c50*/  IMAD R16, R16, 0x4, R60.reuse ;  /* 0x0000000410107824 */ /* 0x100fe200078e023c */
[----:B------:R-:W-:Y:S01]  /*7c60*/  BAR.SYNC.DEFER_BLOCKING 0x0 ;  /* 0x0000000000007b1d */ /* 0x000fe20000010000 */
[----:B------:R-:W-:Y:S01]  /*7c70*/  IMAD R13, R13, 0x4, R60 ;  /* 0x000000040d0d7824 */ /* 0x000fe200078e023c */
[----:B------:R-:W-:Y:S01]  /*7c80*/  IADD3 R7, R7, -0x1, R4 ;  /* 0xffffffff07077810 */ /* 0x000fe20007ffe004 */
[----:B-1----:R-:W-:Y:S01]  /*7c90*/  IMAD R0, R9, 0x4, R60 ;  /* 0x0000000409007824 */ /* 0x002fe200078e023c */
[----:B------:R-:W-:Y:S01]  /*7ca0*/  IADD3 R27, R27, -0x1, R24 ;  /* 0xffffffff1b1b7810 */ /* 0x000fe20007ffe018 */
[----:B------:R-:W-:Y:S01]  /*7cb0*/  IMAD R9, R8, 0x4, R60 ;  /* 0x0000000408097824 */ /* 0x000fe200078e023c */
        /* <DEDUP_REMOVED lines=11> */
[--C-:B------:R-:W-:Y:S01]  /*7d70*/  IMAD R27, R27, 0x4, R60.reuse ;  /* 0x000000041b1b7824 */ /* 0x100fe200078e023c */
[----:B------:R-:W-:Y:S01]  /*7d80*/  IADD3 R73, R66, -0x1, R73 ;  /* 0xffffffff42497810 */ /* 0x000fe20007ffe049 */
[--C-:B------:R-:W-:Y:S01]  /*7d90*/  IMAD R23, R23, 0x4, R60.reuse ;  /* 0x0000000417177824 */ /* 0x100fe200078e023c */
[----:B------:R-:W-:Y:S01]  /*7da0*/  IADD3 R61, R64, -0x1, R61 ;  /* 0xffffffff403d7810 */ /* 0x000fe20007ffe03d */
[----:B0-----:R-:W-:Y:S01]  /*7db0*/  IMAD.IADD R75, R26, 0x1, R51 ;  /* 0x000000011a4b7824 */ /* 0x001fe200078e0233 */
[----:B------:R-:W-:Y:S01]  /*7dc0*/  ISETP.GT.AND P0, PT, R62, 0xff, PT ;  /* 0x000000ff3e00780c */ /* 0x000fe20003f04270 */
[--C-:B------:R-:W-:Y:S01]  /*7dd0*/  IMAD R51, R10, 0x4, R60.reuse ;  /* 0x000000040a337824 */ /* 0x100fe200078e023c */
[----:B------:R0:W-:Y:S01]  /*7de0*/  STS [R17], R54 ;  /* 0x0000003611007388 */ /* 0x0001e20000000800 */
[--C-:B------:R-:W-:Y:S01]  /*7df0*/  IMAD R10, R25, 0x4, R60.reuse ;  /* 0x00000004190a7824 */ /* 0x100fe200078e023c */
[----:B------:R-:W-:Y:S01]  /*7e00*/  BSSY B1, `(.L_x_1785) ;  /* 0x000004d000017945 */ /* 0x000fe20003800000 */
[--C-:B------:R-:W-:Y:S01]  /*7e10*/  IMAD R12, R21, 0x4, R60.reuse ;  /* 0x00000004150c7824 */ /* 0x100fe200078e023c */
[----:B------:R0:W-:Y:S01]  /*7e20*/  STS [R16], R53 ;  /* 0x0000003510007388 */ /* 0x0001e20000000800 */
        /* <DEDUP_REMOVED lines=29> */
[----:B------:R-:W-:Y:S05]  /*8000*/  @P0 BRA `(.L_x_1786) ;  /* 0x0000000000b00947 */ /* 0x000fea0003800000 */
[----:B------:R-:W1:Y:S02]  /*8010*/  LDC.64 R24, c[0x0][0x228] ;  /* 0x00008a00ff187b82 */ /* 0x000e640000000a00 */
[----:B-1----:R-:W-:-:S06]  /*8020*/  IMAD.WIDE R24, R62, 0x4, R24 ;  /* 0x000000043e187825 */ /* 0x002fcc00078e0218 */
[----:B------:R-:W2:Y:S01]  /*8030*/  LDG.E R25, desc[UR6][R24.64] ;  /* 0x0000000618197981 */ /* 0x000ea2000c1e1900 */
[----:B------:R-:W-:Y:S01]  /*8040*/  ISETP.GE.AND P0, PT, R59, 0x1, PT ;  /* 0x000000013b00780c */ /* 0x000fe20003f06270 */
[----:B------:R-:W-:Y:S02]  /*8050*/  IMAD.MOV.U32 R26, RZ, RZ, R37 ;  /* 0x000000ffff1a7224 */ /* 0x000fe400078e0025 */
[----:B--2---:R-:W-:-:S05]  /*8060*/  IMAD.IADD R5, R25, 0x1, -R28 ;  /* 0x0000000119057824 */ /* 0x004fca00078e0a1c */
[----:B------:R1:W-:Y:S05]  /*8070*/  STS [R36+0x8a00], R5 ;  /* 0x008a000524007388 */ /* 0x0003ea0000000800 */
[----:B------:R-:W-:Y:S05]  /*8080*/  @!P0 BRA `(.L_x_1787) ;  /* 0x0000000000708947 */ /* 0x000fea0003800000 */
[----:B------:R-:W-:Y:S01]  /*8090*/  BSSY B0, `(.L_x_1787) ;  /* 0x000001b000007945 */ /* 0x000fe20003800000 */
[----:B-1----:R-:W-:Y:S02]  /*80a0*/  IMAD.MOV.U32 R5, RZ, RZ, -0x1 ;  /* 0xffffffffff057424 */ /* 0x002fe400078e00ff */
[----:B------:R-:W-:Y:S02]  /*80b0*/  IMAD.MOV.U32 R7, RZ, RZ, R59 ;  /* 0x000000ffff077224 */ /* 0x000fe400078e003b */
[----:B------:R-:W-:-:S07]  /*80c0*/  IMAD.MOV.U32 R26, RZ, RZ, R37 ;  /* 0x000000ffff1a7224 */ /* 0x000fce00078e0025 */
.L_x_1792:
[----:B------:R-:W1:Y:S01]  /*80d0*/  LDC.64 R24, c[0x0][0x210] ;  /* 0x00008400ff187b82 */ /* 0x000e620000000a00 */
[----:B------:R-:W-:Y:S01]  /*80e0*/  IMAD R15, R7, 0x100, R62 ;  /* 0x00000100070f7824 */ /* 0x000fe200078e023e */
[----:B------:R-:W-:Y:S03]  /*80f0*/  BSSY B2, `(.L_x_1788) ;  /* 0x0000008000027945 */ /* 0x000fe60003800000 */
[----:B------:R-:W-:-:S04]  /*8100*/  VIADD R15, R15, 0xffffff00 ;  /* 0xffffff000f0f7836 */ /* 0x000fc80000000000 */
[----:B-1----:R-:W-:-:S07]  /*8110*/  IMAD.WIDE R24, R15, 0x4, R24 ;  /* 0x000000040f187825 */ /* 0x002fce00078e0218 */
.L_x_1789:
[----:B------:R-:W-:Y:S05]  /*8120*/  YIELD ;  /* 0x0000000000007946 */ /* 0x000fea0003800000 */
[----:B------:R1:W-:Y:S06]  /*8130*/  MEMBAR.SC.CTA ;  /* 0x0000000000007992 */ /* 0x0003ec0000000000 */
[----:B-1----:R-:W2:Y:S02]  /*8140*/  LDG.E.STRONG.SYS R21, desc[UR6][R24.64] ;  /* 0x0000000618157981 */ /* 0x002ea4000c1f5900 */
[----:B--2---:R-:W-:-:S13]  /*8150*/  ISETP.NE.AND P0, PT, R21, RZ, PT ;  /* 0x000000ff1500720c */ /* 0x004fda0003f05270 */
[----:B------:R-:W-:Y:S05]  /*8160*/  @!P0 BRA `(.L_x_1789) ;  /* 0xfffffffc00ec8947 */ /* 0x000fea000383ffff */
[----:B------:R-:W-:Y:S05]  /*8170*/  BSYNC B2 ;  /* 0x0000000000027941 */ /* 0x000fea0003800000 */
.L_x_1788:
        /* <DEDUP_REMOVED lines=8> */
.L_x_1790:
[----:B------:R-:W-:Y:S05]  /*8200*/  @!P1 BRA `(.L_x_1791) ;  /* 0x00000000000c9947 */ /* 0x000fea0003800000 */
[C---:B------:R-:W-:Y:S01]  /*8210*/  ISETP.GT.AND P0, PT, R7.reuse, 0x1, PT ;  /* 0x000000010700780c */ /* 0x040fe20003f04270 */
[----:B------:R-:W-:-:S12]  /*8220*/  VIADD R7, R7, 0xffffffff ;  /* 0xffffffff07077836 */ /* 0x000fd80000000000 */
[----:B------:R-:W-:Y:S05]  /*8230*/  @P0 BRA `(.L_x_1792) ;  /* 0xfffffffc00a40947 */ /* 0x000fea000383ffff */
.L_x_1791:
[----:B------:R-:W-:Y:S05]  /*8240*/  BSYNC B0 ;  /* 0x0000000000007941 */ /* 0x000fea0003800000 */
.L_x_1787:
[----:B------:R-:W2:Y:S01]  /*8250*/  LDS R7, [R36+0x8a00] ;  /* 0x008a000024077984 */ /* 0x000ea20000000800 */
[----:B------:R-:W3:Y:S01]  /*8260*/  LDC.64 R24, c[0x0][0x210] ;  /* 0x00008400ff187b82 */ /* 0x000ee20000000a00 */
[----:B------:R-:W-:Y:S01]  /*8270*/  IMAD R15, R59, 0x100, R62 ;  /* 0x000001003b0f7824 */ /* 0x000fe200078e023e */
[----:B-1----:R-:W-:-:S03]  /*8280*/  LOP3.LUT R5, R26, 0x80000000, RZ, 0xfc, !PT ;  /* 0x800000001a057812 */ /* 0x002fc600078efcff */
[----:B---3--:R-:W-:-:S05]  /*8290*/  IMAD.WIDE R24, R15, 0x4, R24 ;  /* 0x000000040f187825 */ /* 0x008fca00078e0218 */
[----:B------:R1:W-:Y:S01]  /*82a0*/  STG.E.STRONG.SYS desc[UR6][R24.64], R5 ;  /* 0x0000000518007986 */ /* 0x0003e2000c115906 */
[----:B--2---:R-:W-:-:S05]  /*82b0*/  IADD3 R7, R7, R26, -R37 ;  /* 0x0000001a07077210 */ /* 0x004fca0007ffe825 */
[----:B------:R1:W-:Y:S02]  /*82c0*/  STS [R36+0x8a00], R7 ;  /* 0x008a000724007388 */ /* 0x0003e40000000800 */
.L_x_1786:
[----:B------:R-:W-:Y:S05]  /*82d0*/  BSYNC B1 ;  /* 0x0000000000017941 */ /* 0x000fea0003800000 */
.L_x_1785:
[----:B-1----:R-:W1:Y:S01]  /*82e0*/  LDC R24, c[0x0][0x250] ;  /* 0x00009400ff187b82 */ /* 0x002e620000000800 */
[----:B------:R-:W-:Y:S01]  /*82f0*/  ULDC.64 UR4, c[0x0][0x220] ;  /* 0x0000880000047ab9 */ /* 0x000fe20000000a00 */
[----:B------:R-:W-:Y:S01]  /*8300*/  VIADD R57, R57, 0x2280 ;  /* 0x0000228039397836 */ /* 0x000fe20000000000 */
[----:B------:R-:W-:-:S04]  /*8310*/  ISETP.NE.U32.AND P0, PT, RZ, UR4, PT ;  /* 0x00000004ff007c0c */ /* 0x000fc8000bf05070 */
[----:B------:R-:W-:Y:S01]  /*8320*/  ISETP.NE.AND.EX P0, PT, RZ, UR5, PT, P0 ;  /* 0x00000005ff007c0c */ /* 0x000fe2000bf05300 */
[----:B------:R-:W-:Y:S05]  /*8330*/  WARPSYNC.ALL ;  /* 0x0000000000007948 */ /* 0x000fea0003800000 */
[----:B-1----:R-:W-:-:S04]  /*8340*/  ISETP.LT.OR P0, PT, R57, R24, !P0 ;  /* 0x000000183900720c */ /* 0x002fc80004701670 */
[----:B------:R-:W-:-:S13]  /*8350*/  ISETP.GT.OR P0, PT, R62, 0xff, P0 ;  /* 0x000000ff3e00780c */ /* 0x000fda0000704670 */
[----:B------:R-:W1:Y:S01]  /*8360*/  @!P0 LDS R5, [R36+0x8a00] ;  /* 0x008a000024058984 */ /* 0x000e620000000800 */
[----:B0-----:R-:W0:Y:S02]  /*8370*/  @!P0 LDC.64 R30, c[0x0][0x220] ;  /* 0x00008800ff1e8b82 */ /* 0x001e240000000a00 */
[----:B0-----:R-:W-:Y:S01]  /*8380*/  @!P0 IMAD.WIDE R30, R62, 0x4, R30 ;  /* 0x000000043e1e8825 */ /* 0x001fe200078e021e */
[----:B-1----:R-:W-:-:S05]  /*8390*/  @!P0 IADD3 R37, R5, R28, R37 ;  /* 0x0000001c05258210 */ /* 0x002fca0007ffe025 */
        /* <DEDUP_REMOVED lines=10> */
[-C--:B------:R-:W-:Y:S02]  /*8440*/  ISETP.GE.AND P3, PT, R34, R5.reuse, PT ;  /* 0x000000052200720c */ /* 0x080fe40003f66270 */
[----:B------:R-:W-:-:S09]  /*8450*/  ISETP.GE.AND P1, PT, R30, R5, PT ;  /* 0x000000051e00720c */ /* 0x000fd20003f26270 */
[----:B------:R-:W-:Y:S05]  /*8460*/  @P2 BRA `(.L_x_1795) ;  /* 0x0000000000442947 */ /* 0x000fea0003800000 */
[----:B------:R-:W0:Y:S01]  /*8470*/  LDS R7, [R36] ;  /* 0x0000000024077984 */ /* 0x000e220000000800 */
[----:B------:R-:W-:Y:S01]  /*8480*/  ULDC UR4, c[0x0][0x254] ;  /* 0x0000950000047ab9 */ /* 0x000fe20000000800 */
[----:B------:R-:W-:Y:S01]  /*8490*/  IMAD.MOV.U32 R32, RZ, RZ, -0x1 ;  /* 0xffffffffff207424 */ /* 0x000fe200078e00ff */
[----:B0-----:R-:W-:-:S04]  /*84a0*/  ISETP.NE.AND P2, PT, R7, 0x7fffffff, PT ;  /* 0x7fffffff0700780c */ /* 0x001fc80003f45270 */
[C---:B------:R-:W-:Y:S02]  /*84b0*/  SEL R15, R7.reuse, 0x80000000, P2 ;  /* 0x80000000070f7807 */ /* 0x040fe40001000000 */
[----:B------:R-:W-:Y:S02]  /*84c0*/  ISETP.GT.AND P2, PT, R7, -0x1, PT ;  /* 0xffffffff0700780c */ /* 0x000fe40003f44270 */
[----:B------:R-:W-:Y:S02]  /*84d0*/  SHF.R.U32.HI R28, RZ, UR4, R15 ;  /* 0x00000004ff1c7c19 */ /* 0x000fe4000801160f */
[----:B------:R-:W-:Y:S02]  /*84e0*/  SEL R32, R32, 0x80000000, !P2 ;  /* 0x8000000020207807 */ /* 0x000fe40005000000 */
[----:B------:R-:W-:Y:S02]  /*84f0*/  LOP3.LUT R15, R28, R55, RZ, 0x30, !PT ;  /* 0x000000371c0f7212 */ /* 0x000fe400078e30ff */
[----:B------:R-:W0:Y:S01]  /*8500*/  LDC.64 R28, c[0x0][0x230] ;  /* 0x00008c00ff1c7b82 */ /* 0x000e220000000a00 */
[----:B------:R-:W-:-:S02]  /*8510*/  LOP3.LUT R32, R32, R7, RZ, 0x3c, !PT ;  /* 0x0000000720207212 */ /* 0x000fc400078e3cff */
[----:B------:R-:W-:Y:S02]  /*8520*/  IMAD R15, R15, 0x4, R60 ;  /* 0x000000040f0f7824 */ /* 0x000fe400078e023c */
[----:B------:R-:W-:-:S04]  /*8530*/  LOP3.LUT R7, RZ, R32, RZ, 0x33, !PT ;  /* 0x00000020ff077212 */ /* 0x000fc800078e33ff */
[----:B------:R-:W1:Y:S02]  /*8540*/  LDS R15, [R15+0x8a00] ;  /* 0x008a00000f0f7984 */ /* 0x000e640000000800 */
[----:B-1----:R-:W-:-:S04]  /*8550*/  IMAD.IADD R21, R15, 0x1, R62 ;  /* 0x000000010f157824 */ /* 0x002fc800078e023e */
[----:B0-----:R-:W-:-:S05]  /*8560*/  IMAD.WIDE.U32 R28, R21, 0x4, R28 ;  /* 0x00000004151c7825 */ /* 0x001fca00078e001c */
[----:B------:R0:W-:Y:S02]  /*8570*/  STG.E desc[UR6][R28.64], R7 ;  /* 0x000000071c007986 */ /* 0x0001e4000c101906 */
.L_x_1795:
[----:B------:R-:W-:Y:S05]  /*8580*/  BSYNC B0 ;  /* 0x0000000000007941 */ /* 0x000fea0003800000 */
.L_x_1794:
[----:B------:R-:W-:Y:S01]  /*8590*/  NOP ;  /* 0x0000000000007918 */ /* 0x000fe20000000000 */
[----:B------:R-:W-:Y:S04]  /*85a0*/  BSSY B0, `(.L_x_1796) ;  /* 0x0000013000007945 */ /* 0x000fe80003800000 */
[----:B------:R-:W-:Y:S05]  /*85b0*/  @P3 BRA `(.L_x_1797) ;  /* 0x0000000000443947 */ /* 0x000fea0003800000 */
[----:B0-----:R-:W0:Y:S01]  /*85c0*/  LDS R7, [R36+0x600] ;  /* 0x0006000024077984 */ /* 0x001e220000000800 */
        /* <DEDUP_REMOVED lines=16> */
.L_x_1797:
[----:B------:R-:W-:Y:S05]  /*86d0*/  BSYNC B0 ;  /* 0x0000000000007941 */ /* 0x000fea0003800000 */
.L_x_1796:
[----:B------:R-:W-:Y:S01]  /*86e0*/  NOP ;  /* 0x0000000000007918 */ /* 0x000fe20000000000 */
[----:B------:R-:W-:Y:S01]  /*86f0*/  BSSY B0, `(.L_x_1798) ;  /* 0x0000014000007945 */ /* 0x000fe20003800000 */
[----:B------:R-:W-:-:S03]  /*8700*/  VIADD R34, R62, 0x600 ;  /* 0x000006003e227836 */ /* 0x000fc60000000000 */
[----:B------:R-:W-:Y:S05]  /*8710*/  @P1 BRA `(.L_x_1799) ;  /* 0x0000000000441947 */ /* 0x000fea0003800000 */
[----:B01----:R-:W0:Y:S01]  /*8720*/  LDS R7, [R36+0xc00] ;  /* 0x000c000024077984 */ /* 0x003e220000000800 */
        /* <DEDUP_REMOVED lines=16> */
.L_x_1799:
[----:B------:R-:W-:Y:S05]  /*8830*/  BSYNC B0 ;  /* 0x0000000000007941 */ /* 0x000fea0003800000 */
.L_x_1798:
        /* <DEDUP_REMOVED lines=11> */
[----:B012---:R-:W0:Y:S01]  /*88f0*/  LDS R7, [R36+0x1200] ;  /* 0x0012000024077984 */ /* 0x007e220000000800 */
        /* <DEDUP_REMOVED lines=16> */
.L_x_1801:
[----:B------:R-:W-:Y:S05]  /*8a00*/  BSYNC B0 ;  /* 0x0000000000007941 */ /* 0x000fea0003800000 */
.L_x_1800:
[----:B------:R-:W-:Y:S01]  /*8a10*/  NOP ;  /* 0x0000000000007918 */ /* 0x000fe20000000000 */
[----:B------:R-:W-:Y:S04]  /*8a20*/  BSSY B0, `(.L_x_1802) ;  /* 0x0000013000007945 */ /* 0x000fe80003800000 */
[----:B------:R-:W-:Y:S05]  /*8a30*/  @P4 BRA `(.L_x_1803) ;  /* 0x0000000000444947 */ /* 0x000fea0003800000 */
[----:B0123--:R-:W0:Y:S01]  /*8a40*/  LDS R7, [R36+0x1800] ;  /* 0x0018000024077984 */ /* 0x00fe220000000800 */
[----:B------:R-:W-:Y:S01]  /*8a50*/  ULDC UR4, c[0x0][0x254] ;  /* 0x0000950000047ab9 */ /* 0x000fe20000000800 */
[----:B------:R-:W1:Y:S01]  /*8a60*/  LDC.64 R28, c[0x0][0x230] ;  /* 0x00008c00ff1c7b82 */ /* 0x000e620000000a00 */
[----:B0-----:R-:W-:-:S04]  /*8a70*/  ISETP.NE.AND P4, PT, R7, 0x7fffffff, PT ;  /* 0x7fffffff0700780c */ /* 0x001fc80003f85270 */
[C---:B------:R-:W-:Y:S02]  /*8a80*/  SEL R15, R7.reuse, 0x80000000, P4 ;  /* 0x80000000070f7807 */ /* 0x040fe40002000000 */
[----:B------:R-:W-:Y:S02]  /*8a90*/  ISETP.GT.AND P4, PT, R7, -0x1, PT ;  /* 0xffffffff0700780c */ /* 0x000fe40003f84270 */
[----:B------:R-:W-:-:S04]  /*8aa0*/  SHF.R.U32.HI R26, RZ, UR4, R15 ;  /* 0x00000004ff1a7c19 */ /* 0x000fc8000801160f */
[----:B------:R-:W-:Y:S01]  /*8ab0*/  LOP3.LUT R15, R26, R55, RZ, 0x30, !PT ;  /* 0x000000371a0f7212 */ /* 0x000fe200078e30ff */
[----:B------:R-:W-:-:S04]  /*8ac0*/  IMAD.MOV.U32 R26, RZ, RZ, -0x1 ;  /* 0xffffffffff1a7424 */ /* 0x000fc800078e00ff */
[----:B------:R-:W-:Y:S01]  /*8ad0*/  IMAD R15, R15, 0x4, R60 ;  /* 0x000000040f0f7824 */ /* 0x000fe200078e023c */
[----:B------:R-:W-:-:S04]  /*8ae0*/  SEL R26, R26, 0x80000000, !P4 ;  /* 0x800000001a1a7807 */ /* 0x000fc80006000000 */
[----:B------:R-:W-:Y:S01]  /*8af0*/  LOP3.LUT R26, R26, R7, RZ, 0x3c, !PT ;  /* 0x000000071a1a7212 */ /* 0x000fe200078e3cff */
[----:B------:R-:W0:Y:S03]  /*8b00*/  LDS R15, [R15+0x8a00] ;  /* 0x008a00000f0f7984 */ /* 0x000e260000000800 */
[----:B------:R-:W-:Y:S01]  /*8b10*/  LOP3.LUT R7, RZ, R26, RZ, 0x33, !PT ;  /* 0x0000001aff077212 */ /* 0x000fe200078e33ff */
[----:B0-----:R-:W-:-:S04]  /*8b20*/  IMAD.IADD R21, R34, 0x1, R15 ;  /* 0x0000000122157824 */ /* 0x001fc800078e020f */
[----:B-1----:R-:W-:-:S05]  /*8b30*/  IMAD.WIDE.U32 R28, R21, 0x4, R28 ;  /* 0x00000004151c7825 */ /* 0x002fca00078e001c */
[----:B------:R4:W-:Y:S02]  /*8b40*/  STG.E desc[UR6][R28.64], R7 ;  /* 0x000000071c007986 */ /* 0x0009e4000c101906 */
.L_x_1803:
[----:B------:R-:W-:Y:S05]  /*8b50*/  BSYNC B0 ;  /* 0x0000000000007941 */ /* 0x000fea0003800000 */
.L_x_1802:
[----:B------:R-:W-:Y:S01]  /*8b60*/  NOP ;  /* 0x0000000000007918 */ /* 0x000fe20000000000 */
[----:B------:R-:W-:Y:S04]  /*8b70*/  BSSY B0, `(.L_x_1804) ;  /* 0x0000013000007945 */ /* 0x000fe80003800000 */
[----:B------:R-:W-:Y:S05]  /*8b80*/  @P3 BRA `(.L_x_1805) ;  /* 0x0000000000443947 */ /* 0x000fea0003800000 */
[----:B01234-:R-:W0:Y:S01]  /*8b90*/  LDS R7, [R36+0x1e00] ;  /* 0x001e000024077984 */ /* 0x01fe220000000800 */
        /* <DEDUP_REMOVED lines=16> */
.L_x_1805:
[----:B------:R-:W-:Y:S05]  /*8ca0*/  BSYNC B0 ;  /* 0x0000000000007941 */ /* 0x000fea0003800000 */
.L_x_1804:
[----:B------:R-:W-:Y:S01]  /*8cb0*/  NOP ;  /* 0x0000000000007918 */ /* 0x000fe20000000000 */
[----:B------:R-:W-:Y:S01]  /*8cc0*/  BSSY B0, `(.L_x_1806) ;  /* 0x0000014000007945 */ /* 0x000fe20003800000 */
[----:B------:R-:W-:-:S03]  /*8cd0*/  VIADD R26, R62, 0xc00 ;  /* 0x00000c003e1a7836 */ /* 0x000fc60000000000 */
[----:B------:R-:W-:Y:S05]  /*8ce0*/  @P1 BRA `(.L_x_1807) ;  /* 0x0000000000441947 */ /* 0x000fea0003800000 */
[----:B01234-:R-:W0:Y:S01]  /*8cf0*/  LDS R7, [R36+0x2400] ;  /* 0x0024000024077984 */ /* 0x01fe220000000800 */
        /* <DEDUP_REMOVED lines=16> */
.L_x_1807:
[----:B------:R-:W-:Y:S05]  /*8e00*/  BSYNC B0 ;  /* 0x0000000000007941 */ /* 0x000fea0003800000 */
.L_x_1806:
        /* <DEDUP_REMOVED lines=21> */
.L_x_1809:
[----:B------:R-:W-:Y:S05]  /*8f60*/  BSYNC B0 ;  /* 0x0000000000007941 */ /* 0x000fea0003800000 */
.L_x_1808:
        /* <DEDUP_REMOVED lines=28> */
.L_x_1811:
[----:B------:R-:W-:Y:S05]  /*9130*/  BSYNC B0 ;  /* 0x0000000000007941 */ /* 0x000fea0003800000 */
.L_x_1810:
        /* <DEDUP_REMOVED lines=20> */
.L_x_1813:
[----:B------:R-:W-:Y:S05]  /*9280*/  BSYNC B0 ;  /* 0x0000000000007941 */ /* 0x000fea0003800000 */
.L_x_1812:
        /* <DEDUP_REMOVED lines=20> */
.L_x_1815:
[----:B------:R-:W-:Y:S05]  /*93d0*/  BSYNC B0 ;  /* 0x0000000000007941 */ /* 0x000fea0003800000 */
.L_x_1814:
        /* <DEDUP_REMOVED lines=21> */
.L_x_1817:
[----:B------:R-:W-:Y:S05]  /*9530*/  BSYNC B0 ;  /* 0x0000000000007941 */ /* 0x000fea0003800000 */
.L_x_1816:
        /* <DEDUP_REMOVED lines=21> */
.L_x_1819:
[----:B------:R-:W-:Y:S05]  /*9690*/  BSYNC B0 ;  /* 0x0000000000007941 */ /* 0x000fea0003800000 */
.L_x_1818:
        /* <DEDUP_REMOVED lines=28> */
.L_x_1821:
[----:B------:R-:W-:Y:S05]  /*9860*/  BSYNC B0 ;  /* 0x0000000000007941 */ /* 0x000fea0003800000 */
.L_x_1820:
        /* <DEDUP_REMOVED lines=20> */
.L_x_1823:
[----:B------:R-:W-:Y:S05]  /*99b0*/  BSYNC B0 ;  /* 0x0000000000007941 */ /* 0x000fea0003800000 */
.L_x_1822:
        /* <DEDUP_REMOVED lines=20> */
.L_x_1825:
[----:B------:R-:W-:Y:S05]  /*9b00*/  BSYNC B0 ;  /* 0x0000000000007941 */ /* 0x000fea0003800000 */
.L_x_1824:
        /* <DEDUP_REMOVED lines=21> */
.L_x_1827:
[----:B------:R-:W-:Y:S05]  /*9c60*/  BSYNC B0 ;  /* 0x0000000000007941 */ /* 0x000fea0003800000 */
.L_x_1826:
        /* <DEDUP_REMOVED lines=21> */
.L_x_1829:
[----:B------:R-:W-:Y:S05]  /*9dc0*/  BSYNC B0 ;  /* 0x0000000000007941 */ /* 0x000fea0003800000 */
.L_x_1828:
        /* <DEDUP_REMOVED lines=11> */
[----:B------:R-:W5:Y:S01]  /*9e80*/  LDS R5, [R36+0x6c00] ;  /* 0x006c000024057984 */ /* 0x000f620000000800 */
[----:B------:R-:W-:Y:S01]  /*9e90*/  ULDC UR4, c[0x0][0x254] ;  /* 0x0000950000047ab9 */ /* 0x000fe20000000800 */
[----:B------:R-:W-:Y:S01]  /*9ea0*/  IMAD.MOV.U32 R38, RZ, RZ, -0x1 ;  /* 0xffffffffff267424 */ /* 0x000fe200078e00ff */
[----:B-----5:R-:W-:-:S04]  /*9eb0*/  ISETP.NE.AND P5, PT, R5, 0x7fffffff, PT ;  /* 0x7fffffff0500780c */ /* 0x020fc80003fa5270 */
[C---:B01234-:R-:W-:Y:S02]  /*9ec0*/  SEL R7, R5.reuse, 0x80000000, P5 ;  /* 0x8000000005077807 */ /* 0x05ffe40002800000 */
        /* <DEDUP_REMOVED lines=12> */
.L_x_1831:
[----:B------:R-:W-:Y:S05]  /*9f90*/  BSYNC B0 ;  /* 0x0000000000007941 */ /* 0x000fea0003800000 */
.L_x_1830:
[----:B------:R-:W-:Y:S01]  /*9fa0*/  NOP ;  /* 0x0000000000007918 */ /* 0x000fe20000000000 */
[----:B------:R-:W-:Y:S04]  /*9fb0*/  BSSY B0, `(.L_x_1832) ;  /* 0x0000013000007945 */ /* 0x000fe80003800000 */
[----:B------:R-:W-:Y:S05]  /*9fc0*/  @P4 BRA `(.L_x_1833) ;  /* 0x0000000000444947 */ /* 0x000fea0003800000 */
[----:B0-----:R-:W0:Y:S01]  /*9fd0*/  LDS R5, [R36+0x7200] ;  /* 0x0072000024057984 */ /* 0x001e220000000800 */
[----:B------:R-:W-:Y:S01]  /*9fe0*/  ULDC UR4, c[0x0][0x254] ;  /* 0x0000950000047ab9 */ /* 0x000fe20000000800 */
[----:B-1234-:R-:W1:Y:S01]  /*9ff0*/  LDC.64 R28, c[0x0][0x230] ;  /* 0x00008c00ff1c7b82 */ /* 0x01ee620000000a00 */
        /* <DEDUP_REMOVED lines=14> */
.L_x_1833:
[----:B------:R-:W-:Y:S05]  /*a0e0*/  BSYNC B0 ;  /* 0x0000000000007941 */ /* 0x000fea0003800000 */
.L_x_1832:
        /* <DEDUP_REMOVED lines=20> */
.L_x_1835:
[----:B------:R-:W-:Y:S05]  /*a230*/  BSYNC B0 ;  /* 0x0000000000007941 */ /* 0x000fea0003800000 */
.L_x_1834:
        /* <DEDUP_REMOVED lines=20> */
.L_x_1837:
[----:B------:R-:W-:Y:S05]  /*a380*/  BSYNC B0 ;  /* 0x0000000000007941 */ /* 0x000fea0003800000 */
.L_x_1836:
        /* <DEDUP_REMOVED lines=20> */
.L_x_1839:
[----:B------:R-:W-:Y:S05]  /*a4d0*/  BSYNC B0 ;  /* 0x0000000000007941 */ /* 0x000fea0003800000 */
.L_x_1838:
[----:B------:R-:W-:Y:S01]  /*a4e0*/  NOP ;  /* 0x0000000000007918 */ /* 0x000fe20000000000 */
[----:B------:R-:W-:Y:S05]  /*a4f0*/  BRA `(.L_x_1840) ;  /* 0x0000001400707947 */ /* 0x000fea0003800000 */
.L_x_1793:
[----:B------:R-:W0:Y:S01]  /*a500*/  LDS R7, [R36] ;  /* 0x0000000024077984 */ /* 0x000e220000000800 */
[----:B------:R-:W-:Y:S01]  /*a510*/  ULDC UR4, c[0x0][0x254] ;  /* 0x0000950000047ab9 */ /* 0x000fe20000000800 */
[----:B------:R-:W1:Y:S01]  /*a520*/  LDC.64 R28, c[0x0][0x230] ;  /* 0x00008c00ff1c7b82 */ /* 0x000e620000000a00 */
[----:B0-----:R-:W-:-:S04]  /*a530*/  ISETP.NE.AND P1, PT, R7, 0x7fffffff, PT ;  /* 0x7fffffff0700780c */ /* 0x001fc80003f25270 */
[C---:B------:R-:W-:Y:S02]  /*a540*/  SEL R5, R7.reuse, 0x80000000, P1 ;  /* 0x8000000007057807 */ /* 0x040fe40000800000 */
[----:B------:R-:W-:Y:S02]  /*a550*/  ISETP.GT.AND P1, PT, R7, -0x1, PT ;  /* 0xffffffff0700780c */ /* 0x000fe40003f24270 */
[----:B------:R-:W-:-:S04]  /*a560*/  SHF.R.U32.HI R26, RZ, UR4, R5 ;  /* 0x00000004ff1a7c19 */ /* 0x000fc80008011605 */
[----:B------:R-:W-:-:S05]  /*a570*/  LOP3.LUT R5, R26, R55, RZ, 0x30, !PT ;  /* 0x000000371a057212 */ /* 0x000fca00078e30ff */
[----:B------:R-:W-:Y:S02]  /*a580*/  IMAD R21, R5, 0x4, R60 ;  /* 0x0000000405157824 */ /* 0x000fe400078e023c */
[----:B------:R-:W-:-:S03]  /*a590*/  IMAD.MOV.U32 R5, RZ, RZ, -0x1 ;  /* 0xffffffffff057424 */ /* 0x000fc600078e00ff */
[----:B------:R-:W0:Y:S02]  /*a5a0*/  LDS R15, [R21+0x8a00] ;  /* 0x008a0000150f7984 */ /* 0x000e240000000800 */
[----:B------:R-:W-:-:S04]  /*a5b0*/  SEL R26, R5, 0x80000000, !P1 ;  /* 0x80000000051a7807 */ /* 0x000fc80004800000 */
[----:B------:R-:W-:-:S04]  /*a5c0*/  LOP3.LUT R26, R26, R7, RZ, 0x3c, !PT ;  /* 0x000000071a1a7212 */ /* 0x000fc800078e3cff */
[----:B------:R-:W-:Y:S01]  /*a5d0*/  LOP3.LUT R7, RZ, R26, RZ, 0x33, !PT ;  /* 0x0000001aff077212 */ /* 0x000fe200078e33ff */
[----:B0-----:R-:W-:-:S04]  /*a5e0*/  IMAD.IADD R15, R15, 0x1, R62 ;  /* 0x000000010f0f7824 */ /* 0x001fc800078e023e */
[----:B-1----:R-:W-:-:S05]  /*a5f0*/  IMAD.WIDE.U32 R30, R15, 0x4, R28 ;  /* 0x000000040f1e7825 */ /* 0x002fca00078e001c */
[----:B------:R-:W-:Y:S01]  /*a600*/  STG.E desc[UR6][R30.64], R7 ;  /* 0x000000071e007986 */ /* 0x000fe2000c101906 */
[----:B------:R-:W-:-:S03]  /*a610*/  NOP ;  /* 0x0000000000007918 */ /* 0x000fc60000000000 */
[----:B------:R-:W0:Y:S02]  /*a620*/  LDS R15, [R36+0x600] ;  /* 0x00060000240f7984 */ /* 0x000e240000000800 */
[----:B0-----:R-:W-:-:S04]  /*a630*/  ISETP.NE.AND P1, PT, R15, 0x7fffffff, PT ;  /* 0x7fffffff0f00780c */ /* 0x001fc80003f25270 */
[C---:B------:R-:W-:Y:S02]  /*a640*/  SEL R21, R15.reuse, 0x80000000, P1 ;  /* 0x800000000f157807 */ /* 0x040fe40000800000 */
[----:B------:R-:W-:Y:S02]  /*a650*/  ISETP.GT.AND P1, PT, R15, -0x1, PT ;  /* 0xffffffff0f00780c */ /* 0x000fe40003f24270 */
[----:B------:R-:W-:-:S04]  /*a660*/  SHF.R.U32.HI R26, RZ, UR4, R21 ;  /* 0x00000004ff1a7c19 */ /* 0x000fc80008011615 */
[----:B------:R-:W-:Y:S02]  /*a670*/  LOP3.LUT R21, R26, R55, RZ, 0x30, !PT ;  /* 0x000000371a157212 */ /* 0x000fe400078e30ff */
[----:B------:R-:W-:-:S03]  /*a680*/  SEL R26, R5, 0x80000000, !P1 ;  /* 0x80000000051a7807 */ /* 0x000fc60004800000 */
[----:B------:R-:W-:Y:S01]  /*a690*/  IMAD R25, R21, 0x4, R60 ;  /* 0x0000000415197824 */ /* 0x000fe200078e023c */
[----:B------:R-:W-:-:S04]  /*a6a0*/  LOP3.LUT R26, R26, R15, RZ, 0x3c, !PT ;  /* 0x0000000f1a1a7212 */ /* 0x000fc800078e3cff */
[----:B------:R-:W0:Y:S01]  /*a6b0*/  LDS R21, [R25+0x8a00] ;  /* 0x008a000019157984 */ /* 0x000e220000000800 */
[----:B------:R-:W-:Y:S02]  /*a6c0*/  LOP3.LUT R7, RZ, R26, RZ, 0x33, !PT ;  /* 0x0000001aff077212 */ /* 0x000fe400078e33ff */
[----:B0-----:R-:W-:-:S05]  /*a6d0*/  IADD3 R21, R21, 0x180, R62 ;  /* 0x0000018015157810 */ /* 0x001fca0007ffe03e */
[----:B------:R-:W-:-:S05]  /*a6e0*/  IMAD.WIDE.U32 R30, R21, 0x4, R28 ;  /* 0x00000004151e7825 */ /* 0x000fca00078e001c */
        /* <DEDUP_REMOVED lines=315> */
[----:B------:R0:W-:Y:S01]  /*baa0*/  STG.E desc[UR6][R28.64], R5 ;  /* 0x000000051c007986 */ /* 0x0001e2000c101906 */
[----:B------:R-:W-:Y:S01]  /*bab0*/  NOP ;  /* 0x0000000000007918 */ /* 0x000fe20000000000 */
.L_x_1840:
[----:B0-----:R-:W0:Y:S01]  /*bac0*/  LDS R5, [R36] ;  /* 0x0000000024057984 */ /* 0x001e220000000800 */
[----:B------:R-:W-:Y:S01]  /*bad0*/  ULDC UR4, c[0x0][0x254] ;  /* 0x0000950000047ab9 */ /* 0x000fe20000000800 */
[----:B------:R-:W-:Y:S02]  /*bae0*/  BSSY B0, `(.L_x_1841) ;  /* 0x00000d7000007945 */ /* 0x000fe40003800000 */
[----:B-1234-:R-:W1:Y:S04]  /*baf0*/  LDS R7, [R36+0x600] ;  /* 0x0006000024077984 */ /* 0x01ee680000000800 */
        /* <DEDUP_REMOVED lines=9> */
[----:B0-----:R-:W-:-:S03]  /*bb90*/  ISETP.NE.AND P1, PT, R5, 0x7fffffff, PT ;  /* 0x7fffffff0500780c */ /* 0x001fc60003f25270 */
[----:B------:R-:W0:Y:S01]  /*bba0*/  LDS R38, [R36+0x4200] ;  /* 0x0042000024267984 */ /* 0x000e220000000800 */
[----:B-1----:R-:W-:Y:S02]  /*bbb0*/  ISETP.NE.AND P4, PT, R7, 0x7fffffff, PT ;  /* 0x7fffffff0700780c */ /* 0x002fe40003f85270 */
[----:B------:R-:W-:Y:S01]  /*bbc0*/  SEL R5, R5, 0x80000000, P1 ;  /* 0x8000000005057807 */ /* 0x000fe20000800000 */
[----:B------:R-:W1:Y:S01]  /*bbd0*/  LDS R40, [R36+0x4800] ;  /* 0x0048000024287984 */ /* 0x000e620000000800 */
[----:B--2---:R-:W-:Y:S02]  /*bbe0*/  ISETP.NE.AND P6, PT, R15, 0x7fffffff, PT ;  /* 0x7fffffff0f00780c */ /* 0x004fe40003fc5270 */
[----:B------:R-:W-:Y:S01]  /*bbf0*/  SEL R7, R7, 0x80000000, P4 ;  /* 0x8000000007077807 */ /* 0x000fe20002000000 */
[----:B------:R-:W2:Y:S01]  /*bc00*/  LDS R42, [R36+0x4e00] ;  /* 0x004e0000242a7984 */ /* 0x000ea20000000800 */
[----:B---3--:R-:W-:Y:S02]  /*bc10*/  ISETP.NE.AND P5, PT, R21, 0x7fffffff, PT ;  /* 0x7fffffff1500780c */ /* 0x008fe40003fa5270 */
[----:B------:R-:W-:Y:S01]  /*bc20*/  SEL R15, R15, 0x80000000, P6 ;  /* 0x800000000f0f7807 */ /* 0x000fe20003000000 */
[----:B------:R-:W3:Y:S01]  /*bc30*/  LDS R44, [R36+0x5400] ;  /* 0x00540000242c7984 */ /* 0x000ee20000000800 */
[----:B----4-:R-:W-:-:S02]  /*bc40*/  ISETP.NE.AND P3, PT, R25, 0x7fffffff, PT ;  /* 0x7fffffff1900780c */ /* 0x010fc40003f65270 */
[----:B------:R-:W-:Y:S01]  /*bc50*/  SEL R21, R21, 0x80000000, P5 ;  /* 0x8000000015157807 */ /* 0x000fe20002800000 */
[----:B------:R-:W4:Y:S01]  /*bc60*/  LDS R46, [R36+0x5a00] ;  /* 0x005a0000242e7984 */ /* 0x000f220000000800 */
[----:B-----5:R-:W-:Y:S02]  /*bc70*/  ISETP.NE.AND P2, PT, R26, 0x7fffffff, PT ;  /* 0x7fffffff1a00780c */ /* 0x020fe40003f45270 */
[----:B------:R-:W-:Y:S01]  /*bc80*/  SEL R25, R25, 0x80000000, P3 ;  /* 0x8000000019197807 */ /* 0x000fe20001800000 */
[----:B------:R-:W5:Y:S01]  /*bc90*/  LDS R48, [R36+0x6000] ;  /* 0x0060000024307984 */ /* 0x000f620000000800 */
[----:B------:R-:W-:Y:S02]  /*bca0*/  ISETP.NE.AND P1, PT, R28, 0x7fffffff, PT ;  /* 0x7fffffff1c00780c */ /* 0x000fe40003f25270 */
[----:B------:R-:W-:Y:S01]  /*bcb0*/  SEL R29, R26, 0x80000000, P2 ;  /* 0x800000001a1d7807 */ /* 0x000fe20001000000 */
[----:B------:R-:W5:Y:S01]  /*bcc0*/  LDS R50, [R36+0x6600] ;  /* 0x0066000024327984 */ /* 0x000f620000000800 */
[----:B------:R-:W-:-:S02]  /*bcd0*/  ISETP.NE.AND P4, PT, R30, 0x7fffffff, PT ;  /* 0x7fffffff1e00780c */ /* 0x000fc40003f85270 */
[----:B------:R-:W-:Y:S01]  /*bce0*/  SEL R31, R28, 0x80000000, P1 ;  /* 0x800000001c1f7807 */ /* 0x000fe20000800000 */
[----:B------:R-:W5:Y:S01]  /*bcf0*/  LDS R52, [R36+0x6c00] ;  /* 0x006c000024347984 */ /* 0x000f620000000800 */
[----:B------:R-:W-:Y:S02]  /*bd00*/  ISETP.NE.AND P6, PT, R32, 0x7fffffff, PT ;  /* 0x7fffffff2000780c */ /* 0x000fe40003fc5270 */
        /* <DEDUP_REMOVED lines=8> */
[----:B0-----:R-:W-:Y:S02]  /*bd90*/  ISETP.NE.AND P2, PT, R38, 0x7fffffff, PT ;  /* 0x7fffffff2600780c */ /* 0x001fe40003f45270 */
[----:B------:R-:W-:Y:S01]  /*bda0*/  SEL R37, R37, 0x80000000, P3 ;  /* 0x8000000025257807 */ /* 0x000fe20001800000 */
[----:B------:R-:W0:Y:S01]  /*bdb0*/  LDS R60, [R36+0x7e00] ;  /* 0x007e0000243c7984 */ /* 0x000e220000000800 */
[----:B-1----:R-:W-:Y:S02]  /*bdc0*/  ISETP.NE.AND P1, PT, R40, 0x7fffffff, PT ;  /* 0x7fffffff2800780c */ /* 0x002fe40003f25270 */
[----:B------:R-:W-:Y:S02]  /*bdd0*/  SEL R39, R38, 0x80000000, P2 ;  /* 0x8000000026277807 */ /* 0x000fe40001000000 */
[----:B--2---:R-:W-:-:S02]  /*bde0*/  ISETP.NE.AND P4, PT, R42, 0x7fffffff, PT ;  /* 0x7fffffff2a00780c */ /* 0x004fc40003f85270 */
[----:B------:R-:W-:Y:S02]  /*bdf0*/  SEL R41, R40, 0x80000000, P1 ;  /* 0x8000000028297807 */ /* 0x000fe40000800000 */
[----:B---3--:R-:W-:Y:S02]  /*be00*/  ISETP.NE.AND P6, PT, R44, 0x7fffffff, PT ;  /* 0x7fffffff2c00780c */ /* 0x008fe40003fc5270 */
[----:B------:R-:W-:Y:S02]  /*be10*/  SEL R43, R42, 0x80000000, P4 ;  /* 0x800000002a2b7807 */ /* 0x000fe40002000000 */
[----:B----4-:R-:W-:Y:S02]  /*be20*/  ISETP.NE.AND P5, PT, R46, 0x7fffffff, PT ;  /* 0x7fffffff2e00780c */ /* 0x010fe40003fa5270 */
[----:B------:R-:W-:Y:S02]  /*be30*/  SEL R45, R44, 0x80000000, P6 ;  /* 0x800000002c2d7807 */ /* 0x000fe40003000000 */
[----:B-----5:R-:W-:-:S02]  /*be40*/  ISETP.NE.AND P3, PT, R48, 0x7fffffff, PT ;  /* 0x7fffffff3000780c */ /* 0x020fc40003f65270 */
[----:B------:R-:W-:Y:S02]  /*be50*/  SEL R47, R46, 0x80000000, P5 ;  /* 0x800000002e2f7807 */ /* 0x000fe40002800000 */
[----:B------:R-:W-:Y:S02]  /*be60*/  ISETP.NE.AND P2, PT, R50, 0x7fffffff, PT ;  /* 0x7fffffff3200780c */ /* 0x000fe40003f45270 */
[----:B------:R-:W-:Y:S02]  /*be70*/  SEL R49, R48, 0x80000000, P3 ;  /* 0x8000000030317807 */ /* 0x000fe40001800000 */
[----:B------:R-:W-:Y:S02]  /*be80*/  ISETP.NE.AND P1, PT, R52, 0x7fffffff, PT ;  /* 0x7fffffff3400780c */ /* 0x000fe40003f25270 */
[----:B------:R-:W-:Y:S02]  /*be90*/  SEL R53, R50, 0x80000000, P2 ;  /* 0x8000000032357807 */ /* 0x000fe40001000000 */
[----:B------:R-:W-:-:S02]  /*bea0*/  ISETP.NE.AND P4, PT, R54, 0x7fffffff, PT ;  /* 0x7fffffff3600780c */ /* 0x000fc40003f85270 */
[----:B------:R-:W-:Y:S02]  /*beb0*/  SEL R57, R52, 0x80000000, P1 ;  /* 0x8000000034397807 */ /* 0x000fe40000800000 */
[----:B------:R-:W-:Y:S02]  /*bec0*/  ISETP.NE.AND P6, PT, R56, 0x7fffffff, PT ;  /* 0x7fffffff3800780c */ /* 0x000fe40003fc5270 */
[----:B------:R-:W-:Y:S02]  /*bed0*/  SEL R65, R54, 0x80000000, P4 ;  /* 0x8000000036417807 */ /* 0x000fe40002000000 */
[----:B------:R-:W-:Y:S02]  /*bee0*/  ISETP.NE.AND P5, PT, R62, 0x7fffffff, PT ;  /* 0x7fffffff3e00780c */ /* 0x000fe40003fa5270 */
[----:B------:R-:W-:Y:S02]  /*bef0*/  SEL R68, R56, 0x80000000, P6 ;  /* 0x8000000038447807 */ /* 0x000fe40003000000 */
[----:B0-----:R-:W-:-:S02]  /*bf00*/  ISETP.NE.AND P3, PT, R60, 0x7fffffff, PT ;  /* 0x7fffffff3c00780c */ /* 0x001fc40003f65270 */
[----:B------:R-:W-:Y:S02]  /*bf10*/  SEL R71, R62, 0x80000000, P5 ;  /* 0x800000003e477807 */ /* 0x000fe40002800000 */
[----:B------:R-:W-:Y:S02]  /*bf20*/  SEL R70, R60, 0x80000000, P3 ;  /* 0x800000003c467807 */ /* 0x000fe40001800000 */
        /* <DEDUP_REMOVED lines=23> */
[-C--:B------:R-:W-:Y:S02]  /*c0a0*/  LOP3.LUT R39, R26, R55.reuse, RZ, 0x30, !PT ;  /* 0x000000371a277212 */ /* 0x080fe400078e30ff */
[-C--:B------:R-:W-:Y:S02]  /*c0b0*/  LOP3.LUT R41, R28, R55.reuse, RZ, 0x30, !PT ;  /* 0x000000371c297212 */ /* 0x080fe400078e30ff */
[-C--:B------:R-:W-:Y:S02]  /*c0c0*/  LOP3.LUT R43, R30, R55.reuse, RZ, 0x30, !PT ;  /* 0x000000371e2b7212 */ /* 0x080fe400078e30ff */
[-C--:B------:R-:W-:Y:S02]  /*c0d0*/  LOP3.LUT R37, R32, R55.reuse, RZ, 0x30, !PT ;  /* 0x0000003720257212 */ /* 0x080fe400078e30ff */
[----:B------:R-:W-:-:S02]  /*c0e0*/  LOP3.LUT R35, R34, R55, RZ, 0x30, !PT ;  /* 0x0000003722237212 */ /* 0x000fc400078e30ff */
[-C--:B------:R-:W-:Y:S02]  /*c0f0*/  LOP3.LUT R40, R40, R55.reuse, RZ, 0x30, !PT ;  /* 0x0000003728287212 */ /* 0x080fe400078e30ff */
        /* <DEDUP_REMOVED lines=16> */
[----:B------:R-:W-:Y:S01]  /*c200*/  LOP3.LUT R55, R70, R55, RZ, 0x30, !PT ;  /* 0x0000003746377212 */ /* 0x000fe200078e30ff */
[----:B------:R-:W-:Y:S06]  /*c210*/  @!P0 BRA `(.L_x_1842) ;  /* 0x0000000400308947 */ /* 0x000fec0003800000 */
[----:B------:R-:W-:Y:S02]  /*c220*/  IMAD R68, R59, -0x2280, R24 ;  /* 0xffffdd803b447824 */ /* 0x000fe400078e0218 */
[----:B------:R-:W-:-:S03]  /*c230*/  VIADD R70, R58, 0x2a0 ;  /* 0x000002a03a467836 */ /* 0x000fc60000000000 */
[-C--:B------:R-:W-:Y:S02]  /*c240*/  ISETP.GE.AND P3, PT, R58, R68.reuse, PT ;  /* 0x000000443a00720c */ /* 0x080fe40003f66270 */
[----:B------:R-:W-:Y:S01]  /*c250*/  ISETP.GE.AND P4, PT, R70, R68, PT ;  /* 0x000000444600720c */ /* 0x000fe20003f86270 */
[----:B------:R-:W-:-:S05]  /*c260*/  VIADD R70, R58, 0x20 ;  /* 0x000000203a467836 */ /* 0x000fca0000000000 */
[----:B------:R-:W-:Y:S01]  /*c270*/  ISETP.GE.AND P6, PT, R70, R68, PT ;  /* 0x000000444600720c */ /* 0x000fe20003fc6270 */
[----:B------:R-:W-:-:S04]  /*c280*/  VIADD R70, R58, 0x40 ;  /* 0x000000403a467836 */ /* 0x000fc80000000000 */
        /* <DEDUP_REMOVED lines=46> */
[----:B------:R-:W-:Y:S01]  /*c570*/  ISETP.GE.AND P4, PT, R70, R68, PT ;  /* 0x000000444600720c */ /* 0x000fe20003f86270 */
[----:B------:R-:W-:-:S05]  /*c580*/  VIADD R70, R58, 0x240 ;  /* 0x000002403a467836 */ /* 0x000fca0000000000 */
[-C--:B------:R-:W-:Y:S01]  /*c590*/  ISETP.GE.AND P3, PT, R70, R68.reuse, PT ;  /* 0x000000444600720c */ /* 0x080fe20003f66270 */
[----:B------:R-:W-:Y:S01]  /*c5a0*/  VIADD R70, R58, 0x260 ;  /* 0x000002603a467836 */ /* 0x000fe20000000000 */
[----:B------:R-:W0:Y:S04]  /*c5b0*/  S2R R72, SR_TID.X ;  /* 0x0000000000487919 */ /* 0x000e280000002100 */
[-C--:B------:R-:W-:Y:S01]  /*c5c0*/  ISETP.GE.AND P6, PT, R70, R68.reuse, PT ;  /* 0x000000444600720c */ /* 0x080fe20003fc6270 */
[----:B------:R-:W-:Y:S01]  /*c5d0*/  VIADD R70, R58, 0x280 ;  /* 0x000002803a467836 */ /* 0x000fe20000000000 */
[----:B------:R1:W5:Y:S04]  /*c5e0*/  @!P4 LDG.E R60, desc[UR6][R2.64+0x880] ;  /* 0x00088006023cc981 */ /* 0x000368000c1e1900 */
[----:B------:R-:W-:Y:S01]  /*c5f0*/  ISETP.GE.AND P5, PT, R70, R68, PT ;  /* 0x000000444600720c */ /* 0x000fe20003fa6270 */
[----:B------:R1:W5:Y:S04]  /*c600*/  @!P2 LDG.E R58, desc[UR6][R2.64+0x780] ;  /* 0x00078006023aa981 */ /* 0x000368000c1e1900 */
[----:B------:R1:W5:Y:S04]  /*c610*/  @!P3 LDG.E R73, desc[UR6][R2.64+0x900] ;  /* 0x000900060249b981 */ /* 0x000368000c1e1900 */
[----:B------:R1:W5:Y:S04]  /*c620*/  @!P6 LDG.E R62, desc[UR6][R2.64+0x980] ;  /* 0x00098006023ee981 */ /* 0x000368000c1e1900 */
[----:B------:R1:W5:Y:S01]  /*c630*/  @!P5 LDG.E R75, desc[UR6][R2.64+0xa00] ;  /* 0x000a0006024bd981 */ /* 0x000362000c1e1900 */
[----:B------:R-:W2:Y:S03]  /*c640*/  S2R R70, SR_TID.X ;  /* 0x0000000000467919 */ /* 0x000ea60000002100 */
[----:B------:R1:W5:Y:S01]  /*c650*/  @!P1 LDG.E R71, desc[UR6][R2.64+0x800] ;  /* 0x0008000602479981 */ /* 0x000362000c1e1900 */
[----:B0-----:R-:W-:-:S02]  /*c660*/  LOP3.LUT R72, R72, 0x1f, RZ, 0xc0, !PT ;  /* 0x0000001f48487812 */ /* 0x001fc400078ec0ff */
[----:B--2---:R-:W-:-:S05]  /*c670*/  LOP3.LUT R70, R70, 0xffffffe0, RZ, 0xc0, !PT ;  /* 0xffffffe046467812 */ /* 0x004fca00078ec0ff */
[----:B------:R-:W-:-:S04]  /*c680*/  IMAD R70, R70, 0x17, R72 ;  /* 0x0000001746467824 */ /* 0x000fc800078e0248 */
[----:B------:R-:W-:-:S05]  /*c690*/  VIADD R70, R70, 0x2c0 ;  /* 0x000002c046467836 */ /* 0x000fca0000000000 */
[----:B------:R-:W-:-:S13]  /*c6a0*/  ISETP.GE.AND P1, PT, R70, R68, PT ;  /* 0x000000444600720c */ /* 0x000fda0003f26270 */
[----:B-1----:R-:W-:Y:S05]  /*c6b0*/  @P1 BRA `(.L_x_1843) ;  /* 0x0000000000641947 */ /* 0x002fea0003800000 */
[----:B------:R1:W5:Y:S01]  /*c6c0*/  LDG.E R68, desc[UR6][R2.64+0xb00] ;  /* 0x000b000602447981 */ /* 0x000362000c1e1900 */
[----:B------:R-:W-:Y:S05]  /*c6d0*/  BRA `(.L_x_1843) ;  /* 0x00000000005c7947 */ /* 0x000fea0003800000 */
.L_x_1842:
        /* <DEDUP_REMOVED lines=23> */
.L_x_1843:
[----:B------:R-:W-:Y:S05]  /*c850*/  BSYNC B0 ;  /* 0x0000000000007941 */ /* 0x000fea0003800000 */
.L_x_1841:
[----:B------:R-:W-:Y:S08]  /*c860*/  BAR.SYNC.DEFER_BLOCKING 0x0 ;  /* 0x0000000000007b1d */ /* 0x000ff00000010000 */
[----:B------:R-:W2:Y:S01]  /*c870*/  S2UR UR5, SR_CgaCtaId ;  /* 0x00000000000579c3 */ /* 0x000ea20000008800 */
[----:B------:R-:W-:Y:S01]  /*c880*/  UMOV UR4, 0x400 ;  /* 0x0000040000047882 */ /* 0x000fe20000000000 */
[----:B01----:R-:W0:Y:S01]  /*c890*/  S2R R2, SR_TID.X ;  /* 0x0000000000027919 */ /* 0x003e220000002100 */
[----:B-----5:R1:W-:Y:S04]  /*c8a0*/  STS [R17], R64 ;  /* 0x0000004011007388 */ /* 0x0203e80000000800 */
[----:B------:R1:W-:Y:S01]  /*c8b0*/  STS [R16], R77 ;  /* 0x0000004d10007388 */ /* 0x0003e20000000800 */
[----:B--2---:R-:W-:-:S03]  /*c8c0*/  ULEA UR4, UR5, UR4, 0x18 ;  /* 0x0000000405047291 */ /* 0x004fc6000f8ec03f */
[----:B------:R1:W-:Y:S01]  /*c8d0*/  STS [R13], R66 ;  /* 0x000000420d007388 */ /* 0x0003e20000000800 */
[----:B------:R-:W-:-:S03]  /*c8e0*/  UIADD3 UR5, UR4, 0x8a00, URZ ;  /* 0x00008a0004057890 */ /* 0x000fc6000fffe03f */
[----:B------:R1:W-:Y:S04]  /*c8f0*/  STS [R51], R54 ;  /* 0x0000003633007388 */ /* 0x0003e80000000800 */
[----:B------:R1:W-:Y:S01]  /*c900*/  STS [R0], R57 ;  /* 0x0000003900007388 */ /* 0x0003e20000000800 */
[----:B0-----:R-:W-:Y:S02]  /*c910*/  LEA R3, R2, UR4, 0x2 ;  /* 0x0000000402037c11 */ /* 0x001fe4000f8e10ff */
[----:B------:R-:W-:Y:S01]  /*c920*/  LEA R39, R39, UR5, 0x2 ;  /* 0x0000000527277c11 */ /* 0x000fe2000f8e10ff */
[----:B------:R1:W-:Y:S01]  /*c930*/  STS [R9], R52 ;  /* 0x0000003409007388 */ /* 0x0003e20000000800 */
[----:B------:R-:W-:Y:S02]  /*c940*/  LEA R40, R40, UR5, 0x2 ;  /* 0x0000000528287c11 */ /* 0x000fe4000f8e10ff */
[----:B------:R-:W-:Y:S01]  /*c950*/  LEA R41, R41, UR5, 0x2 ;  /* 0x0000000529297c11 */ /* 0x000fe2000f8e10ff */
[----:B------:R1:W-:Y:S01]  /*c960*/  STS [R4], R53 ;  /* 0x0000003504007388 */ /* 0x0003e20000000800 */
[----:B------:R-:W-:-:S02]  /*c970*/  LEA R42, R42, UR5, 0x2 ;  /* 0x000000052a2a7c11 */ /* 0x000fc4000f8e10ff */
[----:B------:R-:W-:Y:S01]  /*c980*/  LEA R43, R43, UR5, 0x2 ;  /* 0x000000052b2b7c11 */ /* 0x000fe2000f8e10ff */
[----:B------:R1:W-:Y:S01]  /*c990*/  STS [R67], R50 ;  /* 0x0000003243007388 */ /* 0x0003e20000000800 */
[----:B------:R-:W-:Y:S02]  /*c9a0*/  LEA R38, R38, UR5, 0x2 ;  /* 0x0000000526267c11 */ /* 0x000fe4000f8e10ff */
[----:B------:R-:W-:Y:S01]  /*c9b0*/  LEA R37, R37, UR5, 0x2 ;  /* 0x0000000525257c11 */ /* 0x000fe2000f8e10ff */
[----:B------:R1:W-:Y:S01]  /*c9c0*/  STS [R6], R49 ;  /* 0x0000003106007388 */ /* 0x0003e20000000800 */
[----:B------:R-:W-:-:S03]  /*c9d0*/  LEA R36, R36, UR5, 0x2 ;  /* 0x0000000524247c11 */ /* 0x000fc6000f8e10ff */
        /* <DEDUP_REMOVED lines=18> */
[C---:B-1----:R-:W-:Y:S01]  /*cb00*/  VIADD R17, R2.reuse, 0x180 ;  /* 0x0000018002117836 */ /* 0x042fe20000000000 */
[----:B------:R-:W-:Y:S01]  /*cb10*/  LEA R35, R35, UR4, 0x2 ;  /* 0x0000000423237c11 */ /* 0x000fe2000f8e10ff */
[C---:B------:R-:W-:Y:S01]  /*cb20*/  VIADD R0, R2.reuse, 0x300 ;  /* 0x0000030002007836 */ /* 0x040fe20000000000 */
[CC--:B------:R-:W-:Y:S01]  /*cb30*/  ISETP.GE.AND P0, PT, R2.reuse, R59.reuse, PT ;  /* 0x0000003b0200720c */ /* 0x0c0fe20003f06270 */
[----:B------:R-:W-:Y:S01]  /*cb40*/  VIADD R4, R2, 0x1e00 ;  /* 0x00001e0002047836 */ /* 0x000fe20000000000 */
[----:B------:R-:W-:Y:S02]  /*cb50*/  ISETP.GE.AND P1, PT, R17, R59, PT ;  /* 0x0000003b1100720c */ /* 0x000fe40003f26270 */
[----:B------:R-:W-:Y:S02]  /*cb60*/  LEA R34, R34, UR4, 0x2 ;  /* 0x0000000422227c11 */ /* 0x000fe4000f8e10ff */
[----:B------:R-:W-:-:S02]  /*cb70*/  LEA R33, R33, UR4, 0x2 ;  /* 0x0000000421217c11 */ /* 0x000fc4000f8e10ff */
[----:B------:R-:W-:Y:S02]  /*cb80*/  LEA R32, R32, UR4, 0x2 ;  /* 0x0000000420207c11 */ /* 0x000fe4000f8e10ff */
[----:B------:R-:W-:Y:S02]  /*cb90*/  LEA R31, R31, UR4, 0x2 ;  /* 0x000000041f1f7c11 */ /* 0x000fe4000f8e10ff */
[----:B------:R-:W-:Y:S01]  /*cba0*/  LEA R30, R30, UR4, 0x2 ;  /* 0x000000041e1e7c11 */ /* 0x000fe2000f8e10ff */
[----:B------:R-:W1:Y:S01]  /*cbb0*/  @!P0 LDS R13, [R3] ;  /* 0x00000000030d8984 */ /* 0x000e620000000800 */
[----:B------:R-:W2:Y:S01]  /*cbc0*/  @!P0 LDC.64 R8, c[0x0][0x240] ;  /* 0x00009000ff088b82 */ /* 0x000ea20000000a00 */
[----:B------:R-:W-:Y:S02]  /*cbd0*/  LEA R29, R29, UR4, 0x2 ;  /* 0x000000041d1d7c11 */ /* 0x000fe4000f8e10ff */
[----:B------:R-:W-:Y:S02]  /*cbe0*/  LEA R28, R28, UR4, 0x2 ;  /* 0x000000041c1c7c11 */ /* 0x000fe4000f8e10ff */
[----:B------:R-:W-:-:S02]  /*cbf0*/  LEA R26, R26, UR4, 0x2 ;  /* 0x000000041a1a7c11 */ /* 0x000fc4000f8e10ff */
[----:B------:R-:W-:Y:S02]  /*cc00*/  LEA R25, R25, UR4, 0x2 ;  /* 0x0000000419197c11 */ /* 0x000fe4000f8e10ff */
[----:B------:R-:W-:Y:S02]  /*cc10*/  LEA R21, R21, UR4, 0x2 ;  /* 0x0000000415157c11 */ /* 0x000fe4000f8e10ff */
[----:B------:R-:W-:Y:S02]  /*cc20*/  LEA R15, R15, UR4, 0x2 ;  /* 0x000000040f0f7c11 */ /* 0x000fe4000f8e10ff */
[----:B------:R-:W-:Y:S01]  /*cc30*/  LEA R55, R55, UR4, 0x2 ;  /* 0x0000000437377c11 */ /* 0x000fe2000f8e10ff */
[----:B0-----:R-:W-:-:S04]  /*cc40*/  IMAD.IADD R11, R39, 0x1, R2 ;  /* 0x00000001270b7824 */ /* 0x001fc800078e0202 */
[----:B--2---:R-:W-:Y:S02]  /*cc50*/  @!P0 IMAD.WIDE.U32 R8, R11, 0x4, R8 ;  /* 0x000000040b088825 */ /* 0x004fe400078e0008 */
[----:B------:R-:W0:Y:S03]  /*cc60*/  @!P1 LDC.64 R10, c[0x0][0x240] ;  /* 0x00009000ff0a9b82 */ /* 0x000e260000000a00 */
[----:B-1----:R1:W-:Y:S01]  /*cc70*/  @!P0 STG.E desc[UR6][R8.64], R13 ;  /* 0x0000000d08008986 */ /* 0x0023e2000c101906 */
[----:B------:R-:W-:-:S03]  /*cc80*/  NOP ;  /* 0x0000000000007918 */ /* 0x000fc60000000000 */
[----:B------:R-:W2:Y:S01]  /*cc90*/  LDS R40, [R40] ;  /* 0x0000000028287984 */ /* 0x000ea20000000800 */
[----:B------:R-:W-:-:S03]  /*cca0*/  ISETP.GE.AND P0, PT, R0, R59, PT ;  /* 0x0000003b0000720c */ /* 0x000fc60003f06270 */
[----:B------:R-:W3:Y:S10]  /*ccb0*/  @!P1 LDS R19, [R3+0x600] ;  /* 0x0006000003139984 */ /* 0x000ef40000000800 */
[----:B-1----:R-:W1:Y:S01]  /*ccc0*/  @!P0 LDC.64 R8, c[0x0][0x240] ;  /* 0x00009000ff088b82 */ /* 0x002e620000000a00 */
[----:B--2---:R-:W-:-:S04]  /*ccd0*/  IMAD.IADD R17, R17, 0x1, R40 ;  /* 0x0000000111117824 */ /* 0x004fc800078e0228 */
[----:B0-----:R-:W-:-:S05]  /*cce0*/  @!P1 IMAD.WIDE.U32 R10, R17, 0x4, R10 ;  /* 0x00000004110a9825 */ /* 0x001fca00078e000a */
[----:B---3--:R-:W-:Y:S01]  /*ccf0*/  @!P1 STG.E desc[UR6][R10.64], R19 ;  /* 0x000000130a009986 */ /* 0x008fe2000c101906 */
[----:B------:R-:W-:-:S03]  /*cd00*/  NOP ;  /* 0x0000000000007918 */ /* 0x000fc60000000000 */
[----:B------:R-:W0:Y:S04]  /*cd10*/  LDS R41, [R41] ;  /* 0x0000000029297984 */ /* 0x000e280000000800 */
[----:B------:R-:W2:Y:S01]  /*cd20*/  @!P0 LDS R17, [R3+0xc00] ;  /* 0x000c000003118984 */ /* 0x000ea20000000800 */
[----:B0-----:R-:W-:Y:S02]  /*cd30*/  IMAD.IADD R13, R0, 0x1, R41 ;  /* 0x00000001000d7824 */ /* 0x001fe400078e0229 */
[----:B------:R-:W-:Y:S02]  /*cd40*/  VIADD R0, R2, 0x480 ;  /* 0x0000048002007836 */ /* 0x000fe40000000000 */
[----:B-1----:R-:W-:-:S03]  /*cd50*/  @!P0 IMAD.WIDE.U32 R8, R13, 0x4, R8 ;  /* 0x000000040d088825 */ /* 0x002fc600078e0008 */
        /* <DEDUP_REMOVED lines=147> */
[----:B------:R-:W0:Y:S01]  /*d690*/  LDS R15, [R15+0x8a00] ;  /* 0x008a00000f0f7984 */ /* 0x000e220000000800 */
[----:B------:R-:W-:-:S06]  /*d6a0*/  ISETP.GE.AND P0, PT, R4, R59, PT ;  /* 0x0000003b0400720c */ /* 0x000fcc0003f06270 */
[----:B------:R-:W1:Y:S01]  /*d6b0*/  @!P1 LDS R19, [R3+0x7200] ;  /* 0x0072000003139984 */ /* 0x000e620000000800 */
[----:B------:R-:W2:Y:S01]  /*d6c0*/  @!P1 LDC.64 R10, c[0x0][0x240] ;  /* 0x00009000ff0a9b82 */ /* 0x000ea20000000a00 */
[----:B0-----:R-:W-:Y:S01]  /*d6d0*/  IMAD.IADD R13, R0, 0x1, R15 ;  /* 0x00000001000d7824 */ /* 0x001fe200078e020f */
[----:B------:R-:W-:-:S06]  /*d6e0*/  LEA R0, R7, UR4, 0x2 ;  /* 0x0000000407007c11 */ /* 0x000fcc000f8e10ff */
[----:B------:R-:W0:Y:S01]  /*d6f0*/  @!P0 LDC.64 R6, c[0x0][0x240] ;  /* 0x00009000ff068b82 */ /* 0x000e220000000a00 */
[----:B--2---:R-:W-:-:S05]  /*d700*/  @!P1 IMAD.WIDE.U32 R10, R13, 0x4, R10 ;  /* 0x000000040d0a9825 */ /* 0x004fca00078e000a */
[----:B-1----:R-:W-:Y:S01]  /*d710*/  @!P1 STG.E desc[UR6][R10.64], R19 ;  /* 0x000000130a009986 */ /* 0x002fe2000c101906 */
[----:B------:R-:W-:-:S03]  /*d720*/  NOP ;  /* 0x0000000000007918 */ /* 0x000fc60000000000 */
[----:B------:R-:W1:Y:S04]  /*d730*/  LDS R0, [R0+0x8a00] ;  /* 0x008a000000007984 */ /* 0x000e680000000800 */
[----:B------:R-:W2:Y:S01]  /*d740*/  @!P0 LDS R13, [R3+0x7800] ;  /* 0x00780000030d8984 */ /* 0x000ea20000000800 */
[----:B-1----:R-:W-:Y:S01]  /*d750*/  IMAD.IADD R9, R4, 0x1, R0 ;  /* 0x0000000104097824 */ /* 0x002fe200078e0200 */
[----:B------:R-:W-:Y:S01]  /*d760*/  LEA R0, R5, UR4, 0x2 ;  /* 0x0000000405007c11 */ /* 0x000fe2000f8e10ff */
[----:B------:R-:W-:Y:S02]  /*d770*/  VIADD R4, R2, 0x1f80 ;  /* 0x00001f8002047836 */ /* 0x000fe40000000000 */
[----:B0-----:R-:W-:-:S03]  /*d780*/  @!P0 IMAD.WIDE.U32 R6, R9, 0x4, R6 ;  /* 0x0000000409068825 */ /* 0x001fc600078e0006 */
[----:B------:R-:W-:Y:S01]  /*d790*/  ISETP.GE.AND P1, PT, R4, R59, PT ;  /* 0x0000003b0400720c */ /* 0x000fe20003f26270 */
[----:B------:R-:W-:Y:S01]  /*d7a0*/  VIADD R2, R2, 0x2100 ;  /* 0x0000210002027836 */ /* 0x000fe20000000000 */
[----:B--2---:R-:W-:Y:S01]  /*d7b0*/  @!P0 STG.E desc[UR6][R6.64], R13 ;  /* 0x0000000d06008986 */ /* 0x004fe2000c101906 */
[----:B------:R-:W-:-:S03]  /*d7c0*/  NOP ;  /* 0x0000000000007918 */ /* 0x000fc60000000000 */
[----:B------:R-:W0:Y:S01]  /*d7d0*/  LDS R55, [R55+0x8a00] ;  /* 0x008a000037377984 */ /* 0x000e220000000800 */
[----:B------:R-:W-:-:S06]  /*d7e0*/  ISETP.GE.AND P0, PT, R2, R59, PT ;  /* 0x0000003b0200720c */ /* 0x000fcc0003f06270 */
[----:B------:R-:W1:Y:S01]  /*d7f0*/  @!P1 LDS R15, [R3+0x7e00] ;  /* 0x007e0000030f9984 */ /* 0x000e620000000800 */
[----:B------:R-:W2:Y:S01]  /*d800*/  @!P1 LDC.64 R8, c[0x0][0x240] ;  /* 0x00009000ff089b82 */ /* 0x000ea20000000a00 */
[----:B0-----:R-:W-:-:S07]  /*d810*/  IMAD.IADD R11, R4, 0x1, R55 ;  /* 0x00000001040b7824 */ /* 0x001fce00078e0237 */
[----:B------:R-:W0:Y:S01]  /*d820*/  @!P0 LDC.64 R4, c[0x0][0x240] ;  /* 0x00009000ff048b82 */ /* 0x000e220000000a00 */
[----:B--2---:R-:W-:-:S05]  /*d830*/  @!P1 IMAD.WIDE.U32 R8, R11, 0x4, R8 ;  /* 0x000000040b089825 */ /* 0x004fca00078e0008 */
[----:B-1----:R-:W-:Y:S01]  /*d840*/  @!P1 STG.E desc[UR6][R8.64], R15 ;  /* 0x0000000f08009986 */ /* 0x002fe2000c101906 */
[----:B------:R-:W-:-:S03]  /*d850*/  NOP ;  /* 0x0000000000007918 */ /* 0x000fc60000000000 */
[----:B------:R-:W1:Y:S04]  /*d860*/  LDS R0, [R0+0x8a00] ;  /* 0x008a000000007984 */ /* 0x000e680000000800 */
[----:B------:R-:W2:Y:S01]  /*d870*/  @!P0 LDS R11, [R3+0x8400] ;  /* 0x00840000030b8984 */ /* 0x000ea20000000800 */
[----:B-1----:R-:W-:-:S04]  /*d880*/  IMAD.IADD R7, R2, 0x1, R0 ;  /* 0x0000000102077824 */ /* 0x002fc800078e0200 */
[----:B0-----:R-:W-:-:S05]  /*d890*/  @!P0 IMAD.WIDE.U32 R4, R7, 0x4, R4 ;  /* 0x0000000407048825 */ /* 0x001fca00078e0004 */
[----:B--2---:R-:W-:Y:S01]  /*d8a0*/  @!P0 STG.E desc[UR6][R4.64], R11 ;  /* 0x0000000b04008986 */ /* 0x004fe2000c101906 */
[----:B------:R-:W-:Y:S01]  /*d8b0*/  NOP ;  /* 0x0000000000007918 */ /* 0x000fe20000000000 */
[----:B------:R-:W-:Y:S05]  /*d8c0*/  EXIT ;  /* 0x000000000000794d */ /* 0x000fea0003800000 */
.L_x_1844:
[----:B------:R-:W0:Y:S01]  /*d8d0*/  LDS R39, [R39] ;  /* 0x0000000027277984 */ /* 0x000e220000000800 */
[----:B-1----:R-:W1:Y:S01]  /*d8e0*/  LDC.64 R8, c[0x0][0x240] ;  /* 0x00009000ff087b82 */ /* 0x002e620000000a00 */
[----:B------:R-:W-:Y:S02]  /*d8f0*/  LEA R35, R35, UR4, 0x2 ;  /* 0x0000000423237c11 */ /* 0x000fe4000f8e10ff */
[----:B------:R-:W2:Y:S01]  /*d900*/  LDS R17, [R3] ;  /* 0x0000000003117984 */ /* 0x000ea20000000800 */
        /* <DEDUP_REMOVED lines=11> */
[----:B------:R-:W-:Y:S01]  /*d9c0*/  LEA R55, R55, UR4, 0x2 ;  /* 0x0000000437377c11 */ /* 0x000fe2000f8e10ff */
[----:B0-----:R-:W-:Y:S02]  /*d9d0*/  IMAD.IADD R11, R39, 0x1, R2 ;  /* 0x00000001270b7824 */ /* 0x001fe400078e0202 */
[----:B------:R-:W-:Y:S02]  /*d9e0*/  VIADD R2, R2, 0x180 ;  /* 0x0000018002027836 */ /* 0x000fe40000000000 */
[----:B-1----:R-:W-:-:S05]  /*d9f0*/  IMAD.WIDE.U32 R10, R11, 0x4, R8 ;  /* 0x000000040b0a7825 */ /* 0x002fca00078e0008 */
[----:B--2---:R-:W-:Y:S01]  /*da00*/  STG.E desc[UR6][R10.64], R17 ;  /* 0x000000110a007986 */ /* 0x004fe2000c101906 */
        /* <DEDUP_REMOVED lines=87> */
[----:B0-----:R-:W-:Y:S02]  /*df80*/  IADD3 R13, R27, 0x1500, R2 ;  /* 0x000015001b0d7810 */ /* 0x001fe40007ffe002 */
[----:B------:R-:W-:-:S03]  /*df90*/  LEA R27, R26, UR4, 0x2 ;  /* 0x000000041a1b7c11 */ /* 0x000fc6000f8e10ff */
        /* <DEDUP_REMOVED lines=21> */
[----:B------:R0:W1:Y:S04]  /*e0f0*/  LDS R19, [R0+0x8a00] ;  /* 0x008a000000137984 */ /* 0x0000680000000800 */
[----:B------:R-:W2:Y:S01]  /*e100*/  LDS R15, [R3+0x7200] ;  /* 0x00720000030f7984 */ /* 0x000ea20000000800 */
[----:B0-----:R-:W-:Y:S02]  /*e110*/  LEA R0, R5, UR4, 0x2 ;  /* 0x0000000405007c11 */ /* 0x001fe4000f8e10ff */
[----:B-1----:R-:W-:-:S05]  /*e120*/  IADD3 R13, R19, 0x1b00, R2 ;  /* 0x00001b00130d7810 */ /* 0x002fca0007ffe002 */
[----:B------:R-:W-:-:S05]  /*e130*/  IMAD.WIDE.U32 R12, R13, 0x4, R8 ;  /* 0x000000040d0c7825 */ /* 0x000fca00078e0008 */
[----:B--2---:R-:W-:Y:S01]  /*e140*/  STG.E desc[UR6][R12.64], R15 ;  /* 0x0000000f0c007986 */ /* 0x004fe2000c101906 */
        /* <DEDUP_REMOVED lines=20> */
.L_x_1736:
[----:B------:R-:W-:Y:S02]  /*e290*/  IMAD.MOV.U32 R22, RZ, RZ, R7 ;  /* 0x000000ffff167224 */ /* 0x000fe400078e0007 */
[----:B------:R-:W-:Y:S02]  /*e2a0*/  IMAD.MOV.U32 R23, RZ, RZ, 0x1 ;  /* 0x00000001ff177424 */ /* 0x000fe400078e00ff */
[----:B------:R-:W-:Y:S02]  /*e2b0*/  IMAD.MOV.U32 R24, RZ, RZ, RZ ;  /* 0x000000ffff187224 */ /* 0x000fe400078e00ff */
[----:B------:R-:W-:-:S07]  /*e2c0*/  IMAD.MOV.U32 R21, RZ, RZ, -0x1 ;  /* 0xffffffffff157424 */ /* 0x000fce00078e00ff */
[----:B------:R-:W-:Y:S05]  /*e2d0*/  WARPSYNC.COLLECTIVE R21, `(.L_x_1845) ;  /* 0x0000000015087348 */ /* 0x000fea0003c00000 */
[----:B------:R0:W1:Y:S02]  /*e2e0*/  SHFL.UP P0, R20, R22, R23, R24 ;  /* 0x0400001716147389 */ /* 0x0000640000000018 */
[----:B01----:R-:W-:Y:S01]  /*e2f0*/  ENDCOLLECTIVE ;  /* 0x000000000000791b */ /* 0x003fe20003800000 */
.L_x_1845:
[----:B------:R-:W-:Y:S02]  /*e300*/  IMAD.MOV.U32 R23, RZ, RZ, 0x2 ;  /* 0x00000002ff177424 */ /* 0x000fe400078e00ff */
[----:B------:R-:W-:-:S04]  /*e310*/  IMAD.MOV.U32 R16, RZ, RZ, R20 ;  /* 0x000000ffff107224 */ /* 0x000fc800078e0014 */
[----:B------:R-:W-:-:S04]  /*e320*/  @P0 IMAD.IADD R16, R7, 0x1, R16 ;  /* 0x0000000107100824 */ /* 0x000fc800078e0210 */
[----:B------:R-:W-:-:S07]  /*e330*/  IMAD.MOV.U32 R22, RZ, RZ, R16 ;  /* 0x000000ffff167224 */ /* 0x000fce00078e0010 */
[----:B------:R-:W-:Y:S05]  /*e340*/  WARPSYNC.COLLECTIVE R21, `(.L_x_1846) ;  /* 0x0000000015087348 */ /* 0x000fea0003c00000 */
[----:B------:R0:W1:Y:S02]  /*e350*/  SHFL.UP P0, R20, R22, R23, R24 ;  /* 0x0400001716147389 */ /* 0x0000640000000018 */
[----:B01----:R-:W-:Y:S01]  /*e360*/  ENDCOLLECTIVE ;  /* 0x000000000000791b */ /* 0x003fe20003800000 */
.L_x_1846:
[----:B------:R-:W-:Y:S02]  /*e370*/  IMAD.MOV.U32 R23, RZ, RZ, 0x4 ;  /* 0x00000004ff177424 */ /* 0x000fe400078e00ff */
[----:B------:R-:W-:-:S04]  /*e380*/  IMAD.MOV.U32 R17, RZ, RZ, R20 ;  /* 0x000000ffff117224 */ /* 0x000fc800078e0014 */
[----:B------:R-:W-:-:S04]  /*e390*/  @P0 IMAD.IADD R17, R16, 0x1, R17 ;  /* 0x0000000110110824 */ /* 0x000fc800078e0211 */
[----:B------:R-:W-:-:S07]  /*e3a0*/  IMAD.MOV.U32 R22, RZ, RZ, R17 ;  /* 0x000000ffff167224 */ /* 0x000fce00078e0011 */
[----:B------:R-:W-:Y:S05]  /*e3b0*/  WARPSYNC.COLLECTIVE R21, `(.L_x_1847) ;  /* 0x0000000015087348 */ /* 0x000fea0003c00000 */
[----:B------:R0:W1:Y:S02]  /*e3c0*/  SHFL.UP P0, R20, R22, R23, R24 ;  /* 0x0400001716147389 */ /* 0x0000640000000018 */
[----:B01----:R-:W-:Y:S01]  /*e3d0*/  ENDCOLLECTIVE ;  /* 0x000000000000791b */ /* 0x003fe20003800000 */
.L_x_1847:
[----:B------:R-:W-:Y:S02]  /*e3e0*/  IMAD.MOV.U32 R23, RZ, RZ, 0x8 ;  /* 0x00000008ff177424 */ /* 0x000fe400078e00ff */
[----:B------:R-:W-:-:S04]  /*e3f0*/  IMAD.MOV.U32 R18, RZ, RZ, R20 ;  /* 0x000000ffff127224 */ /* 0x000fc800078e0014 */
[----:B------:R-:W-:-:S04]  /*e400*/  @P0 IMAD.IADD R18, R17, 0x1, R18 ;  /* 0x0000000111120824 */ /* 0x000fc800078e0212 */
[----:B------:R-:W-:-:S07]  /*e410*/  IMAD.MOV.U32 R22, RZ, RZ, R18 ;  /* 0x000000ffff167224 */ /* 0x000fce00078e0012 */
[----:B------:R-:W-:Y:S05]  /*e420*/  WARPSYNC.COLLECTIVE R21, `(.L_x_1848) ;  /* 0x0000000015087348 */ /* 0x000fea0003c00000 */
[----:B------:R0:W1:Y:S02]  /*e430*/  SHFL.UP P0, R20, R22, R23, R24 ;  /* 0x0400001716147389 */ /* 0x0000640000000018 */
[----:B01----:R-:W-:Y:S01]  /*e440*/  ENDCOLLECTIVE ;  /* 0x000000000000791b */ /* 0x003fe20003800000 */
.L_x_1848:
[----:B------:R-:W-:Y:S02]  /*e450*/  IMAD.MOV.U32 R23, RZ, RZ, 0x10 ;  /* 0x00000010ff177424 */ /* 0x000fe400078e00ff */
[----:B------:R-:W-:-:S04]  /*e460*/  IMAD.MOV.U32 R19, RZ, RZ, R20 ;  /* 0x000000ffff137224 */ /* 0x000fc800078e0014 */
[----:B------:R-:W-:-:S04]  /*e470*/  @P0 IMAD.IADD R19, R18, 0x1, R19 ;  /* 0x0000000112130824 */ /* 0x000fc800078e0213 */
[----:B------:R-:W-:-:S07]  /*e480*/  IMAD.MOV.U32 R22, RZ, RZ, R19 ;  /* 0x000000ffff167224 */ /* 0x000fce00078e0013 */
[----:B------:R-:W-:Y:S05]  /*e490*/  WARPSYNC.COLLECTIVE R21, `(.L_x_1849) ;  /* 0x0000000015087348 */ /* 0x000fea0003c00000 */
[----:B------:R0:W1:Y:S02]  /*e4a0*/  SHFL.UP P0, R20, R22, R23, R24 ;  /* 0x0400001716147389 */ /* 0x0000640000000018 */
[----:B01----:R-:W-:Y:S01]  /*e4b0*/  ENDCOLLECTIVE ;  /* 0x000000000000791b */ /* 0x003fe20003800000 */
.L_x_1849:
[----:B------:R-:W-:Y:S05]  /*e4c0*/  BRA `(.L_x_1850) ;  /* 0xffffff5800387947 */ /* 0x000fea000383ffff */
.L_x_1851:
        /* <DEDUP_REMOVED lines=11> */
.L_x_2054:


//--------------------- .text._ZN3cub17CUB_300001_SM_9006detail10radix_sort33DeviceRadixSortExclusiveSumKernelINS1_5radix10policy_hubIfijE10Policy1000EjEEvPT0_ --------------------------
	.section	.text._ZN3cub17CUB_300001_SM_9006detail10radix_sort33DeviceRadixSortExclusiveSumKernelINS1_5radix10policy_hubIfijE10Policy1000EjEEvPT0_,"ax",@progbits
	.align	128
        .global         _ZN3cub17CUB_300001_SM_9006detail10radix_sort33DeviceRadixSortExclusiveSumKernelINS1_5radix10policy_hubIfijE10Policy1000EjEEvPT0_
        .type           _ZN3cub17CUB_300001_SM_9006detail10radix_sort33DeviceRadixSortExclusiveSumKernelINS1_5radix10policy_hubIfijE10Policy1000EjEEvPT0_,@function
        .size           _ZN3cub17CUB_300001_SM_9006detail10radix_sort33DeviceRadixSortExclusiveSumKernelINS1_5radix10policy_hubIfijE10Policy1000EjEEvPT0_,(.L_x_2055 - _ZN3cub17CUB_300001_SM_9006detail10radix_sort33DeviceRadixSortExclusiveSumKernelINS1_5radix10policy_hubIfijE10Policy1000EjEEvPT0_)
        .other          _ZN3cub17CUB_300001_SM_9006detail10radix_sort33DeviceRadixSortExclusiveSumKernelINS1_5radix10policy_hubIfijE10Policy1000EjEEvPT0_,@"STO_CUDA_ENTRY STV_DEFAULT"
_ZN3cub17CUB_300001_SM_9006detail10radix_sort33DeviceRadixSortExclusiveSumKernelINS1_5radix10policy_hubIfijE10Policy1000EjEEvPT0_:
.text._ZN3cub17CUB_300001_SM_9006detail10radix_sort33DeviceRadixSortExclusiveSumKernelINS1_5radix10policy_hubIfijE10Policy1000EjEEvPT0_:
        /* <DEDUP_REMOVED lines=42> */
.L_x_1859:
        /* <DEDUP_REMOVED lines=17> */
.L_x_1852:
[----:B------:R-:W-:Y:S05]  /*03b0*/  WARPSYNC.ALL ;  /* 0x0000000000007948 */ /* 0x000fea0003800000 */
[----:B------:R-:W-:Y:S06]  /*03c0*/  BAR.SYNC.DEFER_BLOCKING 0x0 ;  /* 0x0000000000007b1d */ /* 0x000fec0000010000 */
[----:B------:R-:W-:Y:S05]  /*03d0*/  @P1 EXIT ;  /* 0x000000000000194d */ /* 0x000fea0003800000 */
[----:B-1----:R-:W1:Y:S04]  /*03e0*/  LDS R5, [R0+0x10] ;  /* 0x0000100000057984 */ /* 0x002e680000000800 */
[----:B-1----:R-:W-:Y:S01]  /*03f0*/  STG.E desc[UR4][R2.64], R5 ;  /* 0x0000000502007986 */ /* 0x002fe2000c101904 */
[----:B------:R-:W-:Y:S05]  /*0400*/  EXIT ;  /* 0x000000000000794d */ /* 0x000fea0003800000 */
.L_x_1853:
[----:B------:R-:W-:Y:S01]  /*0410*/  HFMA2.MMA R20, -RZ, RZ, 0, 5.9604644775390625e-08 ;  /* 0x00000001ff147435 */ /* 0x000fe200000001ff */
[----:B------:R-:W-:Y:S01]  /*0420*/  IMAD.MOV.U32 R19, RZ, RZ, R12 ;  /* 0x000000ffff137224 */ /* 0x000fe200078e000c */
[----:B------:R-:W-:Y:S01]  /*0430*/  MOV R18, 0xffffffff ;  /* 0xffffffff00127802 */ /* 0x000fe20000000f00 */
[----:B------:R-:W-:-:S08]  /*0440*/  IMAD.MOV.U32 R21, RZ, RZ, RZ ;  /* 0x000000ffff157224 */ /* 0x000fd000078e00ff */
[----:B------:R-:W-:Y:S05]  /*0450*/  WARPSYNC.COLLECTIVE R18, `(.L_x_1854) ;  /* 0x0000000012087348 */ /* 0x000fea0003c00000 */
[----:B------:R0:W1:Y:S02]  /*0460*/  SHFL.UP P0, R17, R19, R20, R21 ;  /* 0x0400001413117389 */ /* 0x0000640000000015 */
[----:B01----:R-:W-:Y:S01]  /*0470*/  ENDCOLLECTIVE ;  /* 0x000000000000791b */ /* 0x003fe20003800000 */
.L_x_1854:
[----:B------:R-:W-:Y:S01]  /*0480*/  HFMA2.MMA R20, -RZ, RZ, 0, 1.1920928955078125e-07 ;  /* 0x00000002ff147435 */ /* 0x000fe200000001ff */
[----:B------:R-:W-:-:S05]  /*0490*/  IMAD.MOV.U32 R13, RZ, RZ, R17 ;  /* 0x000000ffff0d7224 */ /* 0x000fca00078e0011 */
[----:B------:R-:W-:-:S05]  /*04a0*/  @P0 IADD3 R13, R12, R13, RZ ;  /* 0x0000000d0c0d0210 */ /* 0x000fca0007ffe0ff */
[----:B------:R-:W-:-:S07]  /*04b0*/  IMAD.MOV.U32 R19, RZ, RZ, R13 ;  /* 0x000000ffff137224 */ /* 0x000fce00078e000d */
[----:B------:R-:W-:Y:S05]  /*04c0*/  WARPSYNC.COLLECTIVE R18, `(.L_x_1855) ;  /* 0x0000000012087348 */ /* 0x000fea0003c00000 */
[----:B------:R0:W1:Y:S02]  /*04d0*/  SHFL.UP P0, R17, R19, R20, R21 ;  /* 0x0400001413117389 */ /* 0x0000640000000015 */
[----:B01----:R-:W-:Y:S01]  /*04e0*/  ENDCOLLECTIVE ;  /* 0x000000000000791b */ /* 0x003fe20003800000 */
.L_x_1855:
[----:B------:R-:W-:Y:S01]  /*04f0*/  MOV R20, 0x4 ;  /* 0x0000000400147802 */ /* 0x000fe20000000f00 */
[----:B------:R-:W-:-:S05]  /*0500*/  IMAD.MOV.U32 R14, RZ, RZ, R17 ;  /* 0x000000ffff0e7224 */ /* 0x000fca00078e0011 */
[----:B------:R-:W-:-:S05]  /*0510*/  @P0 IADD3 R14, R13, R14, RZ ;  /* 0x0000000e0d0e0210 */ /* 0x000fca0007ffe0ff */
[----:B------:R-:W-:-:S07]  /*0520*/  IMAD.MOV.U32 R19, RZ, RZ, R14 ;  /* 0x000000ffff137224 */ /* 0x000fce00078e000e */
[----:B------:R-:W-:Y:S05]  /*0530*/  WARPSYNC.COLLECTIVE R18, `(.L_x_1856) ;  /* 0x0000000012087348 */ /* 0x000fea0003c00000 */
[----:B------:R0:W1:Y:S02]  /*0540*/  SHFL.UP P0, R17, R19, R20, R21 ;  /* 0x0400001413117389 */ /* 0x0000640000000015 */
[----:B01----:R-:W-:Y:S01]  /*0550*/  ENDCOLLECTIVE ;  /* 0x000000000000791b */ /* 0x003fe20003800000 */
.L_x_1856:
[----:B------:R-:W-:Y:S01]  /*0560*/  HFMA2.MMA R20, -RZ, RZ, 0, 4.76837158203125e-07 ;  /* 0x00000008ff147435 */ /* 0x000fe200000001ff */
[----:B------:R-:W-:-:S05]  /*0570*/  IMAD.MOV.U32 R15, RZ, RZ, R17 ;  /* 0x000000ffff0f7224 */ /* 0x000fca00078e0011 */
[----:B------:R-:W-:-:S05]  /*0580*/  @P0 IADD3 R15, R14, R15, RZ ;  /* 0x0000000f0e0f0210 */ /* 0x000fca0007ffe0ff */
[----:B------:R-:W-:-:S07]  /*0590*/  IMAD.MOV.U32 R19, RZ, RZ, R15 ;  /* 0x000000ffff137224 */ /* 0x000fce00078e000f */
[----:B------:R-:W-:Y:S05]  /*05a0*/  WARPSYNC.COLLECTIVE R18, `(.L_x_1857) ;  /* 0x0000000012087348 */ /* 0x000fea0003c00000 */
[----:B------:R0:W1:Y:S02]  /*05b0*/  SHFL.UP P0, R17, R19, R20, R21 ;  /* 0x0400001413117389 */ /* 0x0000640000000015 */
[----:B01----:R-:W-:Y:S01]  /*05c0*/  ENDCOLLECTIVE ;  /* 0x000000000000791b */ /* 0x003fe20003800000 */
.L_x_1857:
[----:B------:R-:W-:Y:S01]  /*05d0*/  MOV R20, 0x10 ;  /* 0x0000001000147802 */ /* 0x000fe20000000f00 */
[----:B------:R-:W-:-:S05]  /*05e0*/  IMAD.MOV.U32 R16, RZ, RZ, R17 ;  /* 0x000000ffff107224 */ /* 0x000fca00078e0011 */
[----:B------:R-:W-:-:S05]  /*05f0*/  @P0 IADD3 R16, R15, R16, RZ ;  /* 0x000000100f100210 */ /* 0x000fca0007ffe0ff */
[----:B------:R-:W-:-:S07]  /*0600*/  IMAD.MOV.U32 R19, RZ, RZ, R16 ;  /* 0x000000ffff137224 */ /* 0x000fce00078e0010 */
[----:B------:R-:W-:Y:S05]  /*0610*/  WARPSYNC.COLLECTIVE R18, `(.L_x_1858) ;  /* 0x0000000012087348 */ /* 0x000fea0003c00000 */
[----:B------:R0:W1:Y:S02]  /*0620*/  SHFL.UP P0, R17, R19, R20, R21 ;  /* 0x0400001413117389 */ /* 0x0000640000000015 */
[----:B01----:R-:W-:Y:S01]  /*0630*/  ENDCOLLECTIVE ;  /* 0x000000000000791b */ /* 0x003fe20003800000 */
.L_x_1858:
[----:B------:R-:W-:Y:S05]  /*0640*/  BRA `(.L_x_1859) ;  /* 0xfffffffc00147947 */ /* 0x000fea000383ffff */
.L_x_1860:
        /* <DEDUP_REMOVED lines=11> */
.L_x_2055:


//--------------------- .text._ZN3cub17CUB_300001_SM_9006detail10radix_sort30DeviceRadixSortHistogramKernelINS1_5radix10policy_hubIfijE10Policy1000ELNS0_9SortOrderE1EfjNS1_21identity_decomposer_tEEEvPT2_PKT1_SA_iiT3_ --------------------------
	.section	.text._ZN3cub17CUB_300001_SM_9006detail10radix_sort30DeviceRadixSortHistogramKernelINS1_5radix10policy_hubIfijE10Policy1000ELNS0_9SortOrderE1EfjNS1_21identity_decomposer_tEEEvPT2_PKT1_SA_iiT3_,"ax",@progbits
	.align	128
        .global         _ZN3cub17CUB_300001_SM_9006detail10radix_sort30DeviceRadixSortHistogramKernelINS1_5radix10policy_hubIfijE10Policy1000ELNS0_9SortOrderE1EfjNS1_21identity_decomposer_tEEEvPT2_PKT1_SA_iiT3_
        .type           _ZN3cub17CUB_300001_SM_9006detail10radix_sort30DeviceRadixSortHistogramKernelINS1_5radix10policy_hubIfijE10Policy1000ELNS0_9SortOrderE1EfjNS1_21identity_decomposer_tEEEvPT2_PKT1_SA_iiT3_,@function
        .size           _ZN3cub17CUB_300001_SM_9006detail10radix_sort30DeviceRadixSortHistogramKernelINS1_5radix10policy_hubIfijE10Policy1000ELNS0_9SortOrderE1EfjNS1_21identity_decomposer_tEEEvPT2_PKT1_SA_iiT3_,(.L_x_2056 - _ZN3cub17CUB_300001_SM_9006detail10radix_sort30DeviceRadixSortHistogramKernelINS1_5radix10policy_hubIfijE10Policy1000ELNS0_9SortOrderE1EfjNS1_21identity_decomposer_tEEEvPT2_PKT1_SA_iiT3_)
        .other          _ZN3cub17CUB_300001_SM_9006detail10radix_sort30DeviceRadixSortHistogramKernelINS1_5radix10policy_hubIfijE10Policy1000ELNS0_9SortOrderE1EfjNS1_21identity_decomposer_tEEEvPT2_PKT1_SA_iiT3_,@"STO_CUDA_ENTRY STV_DEFAULT"
_ZN3cub17CUB_300001_SM_9006detail10radix_sort30DeviceRadixSortHistogramKernelINS1_5radix10policy_hubIfijE10Policy1000ELNS0_9SortOrderE1EfjNS1_21identity_decomposer_tEEEvPT2_PKT1_SA_iiT3_:
.text._ZN3cub17CUB_300001_SM_9006detail10radix_sort30DeviceRadixSortHistogramKernelINS1_5radix10policy_hubIfijE10Policy1000ELNS0_9SortOrderE1EfjNS1_21identity_decomposer_tEEEvPT2_PKT1_SA_iiT3_:
        /* <DEDUP_REMOVED lines=12> */
[----:B------:R-:W-:Y:S01]  /*00c0*/  ULDC UR19, c[0x0][0xc] ;  /* 0x0000030000137ab9 */ /* 0x000fe20000000800 */
[----:B------:R-:W-:Y:S02]  /*00d0*/  UIADD3 UR5, UR8, 0x7, -UR6 ;  /* 0x0000000708057890 */ /* 0x000fe4000fffe806 */
[----:B------:R-:W-:Y:S02]  /*00e0*/  ULOP3.LUT UR6, URZ, UR6, URZ, 0x33, !UPT ;  /* 0x000000063f067292 */ /* 0x000fe4000f8e333f */
[----:B------:R-:W-:Y:S02]  /*00f0*/  USHF.R.S32.HI UR4, URZ, 0x1f, UR5 ;  /* 0x0000001f3f047899 */ /* 0x000fe40008011405 */
[----:B------:R-:W-:-:S02]  /*0100*/  UIADD3 UR6, UR6, UR8, URZ ;  /* 0x0000000806067290 */ /* 0x000fc4000fffe03f */
[----:B------:R-:W-:Y:S02]  /*0110*/  ULEA.HI UR4, UR4, UR5, URZ, 0x3 ;  /* 0x0000000504047291 */ /* 0x000fe4000f8f183f */
[----:B------:R-:W-:Y:S02]  /*0120*/  ULEA.HI UR9, UR6, 0x1, URZ, 0x1d ;  /* 0x0000000106097891 */ /* 0x000fe4000f8fe83f */
[----:B------:R-:W-:Y:S01]  /*0130*/  USHF.R.S32.HI UR4, URZ, 0x3, UR4 ;  /* 0x000000033f047899 */ /* 0x000fe20008011404 */
[----:B------:R-:W-:-:S03]  /*0140*/  ULDC.64 UR14, c[0x0][0x208] ;  /* 0x00008200000e7ab9 */ /* 0x000fc60000000a00 */
[----:B------:R-:W-:Y:S02]  /*0150*/  ULOP3.LUT UR16, UR4, 0x3, URZ, 0xc0, !UPT ;  /* 0x0000000304107892 */ /* 0x000fe4000f8ec03f */
[----:B------:R-:W-:Y:S02]  /*0160*/  UIADD3 UR13, UR4, -0x1, URZ ;  /* 0xffffffff040d7890 */ /* 0x000fe4000fffe03f */
[----:B------:R-:W-:Y:S02]  /*0170*/  UIADD3 UR6, UR4, -UR16, URZ ;  /* 0x8000001004067290 */ /* 0x000fe4000fffe03f */
[----:B-1----:R-:W-:Y:S01]  /*0180*/  USHF.L.U32 UR7, UR7, 0xb, URZ ;  /* 0x0000000b07077899 */ /* 0x002fe2000800063f */
[----:B------:R-:W-:Y:S01]  /*0190*/  UMOV UR4, URZ ;  /* 0x0000003f00047c82 */ /* 0x000fe20008000000 */
[----:B0-----:R-:W-:-:S10]  /*01a0*/  SHF.R.S32.HI R20, RZ, 0x1f, R0 ;  /* 0x0000001fff147819 */ /* 0x001fd40000011400 */
.L_x_1892:
[----:B------:R-:W-:Y:S01]  /*01b0*/  IMAD.U32 R2, RZ, RZ, UR5 ;  /* 0x00000005ff027e24 */ /* 0x000fe2000f8e00ff */
[----:B------:R-:W-:Y:S01]  /*01c0*/  ISETP.GT.AND P0, PT, R0, 0xff, PT ;  /* 0x000000ff0000780c */ /* 0x000fe20003f04270 */
[----:B------:R-:W-:Y:S03]  /*01d0*/  BSSY B0, `(.L_x_1861) ;  /* 0x000002b000007945 */ /* 0x000fe60003800000 */
[----:B------:R-:W-:-:S13]  /*01e0*/  ISETP.LT.OR P1, PT, R2, 0x8, P0 ;  /* 0x000000080200780c */ /* 0x000fda0000721670 */
[----:B01234-:R-:W-:Y:S05]  /*01f0*/  @P1 BRA `(.L_x_1862) ;  /* 0x0000000000a01947 */ /* 0x01ffea0003800000 */
[----:B------:R-:W0:Y:S02]  /*0200*/  S2R R0, SR_TID.X ;  /* 0x0000000000007919 */ /* 0x000e240000002100 */
[----:B0-----:R-:W-:-:S07]  /*0210*/  IMAD.MOV.U32 R2, RZ, RZ, R0 ;  /* 0x000000ffff027224 */ /* 0x001fce00078e0000 */
.L_x_1866:
        /* <DEDUP_REMOVED lines=12> */
.L_x_1864:
        /* <DEDUP_REMOVED lines=9> */
.L_x_1863:
        /* <DEDUP_REMOVED lines=14> */
.L_x_1865:
[C---:B------:R-:W-:Y:S01]  /*0450*/  ISETP.GE.AND P1, PT, R2.reuse, 0x80, PT ;  /* 0x000000800200780c */ /* 0x040fe20003f26270 */
[----:B------:R-:W-:-:S12]  /*0460*/  VIADD R2, R2, 0x80 ;  /* 0x0000008002027836 */ /* 0x000fd80000000000 */
[----:B------:R-:W-:Y:S05]  /*0470*/  @!P1 BRA `(.L_x_1866) ;  /* 0xfffffffc00689947 */ /* 0x000fea000383ffff */
.L_x_1862:
[----:B------:R-:W-:Y:S05]  /*0480*/  BSYNC B0 ;  /* 0x0000000000007941 */ /* 0x000fea0003800000 */
.L_x_1861:
[----:B------:R-:W-:Y:S01]  /*0490*/  ULDC.64 UR10, c[0x0][0x220] ;  /* 0x00008800000a7ab9 */ /* 0x000fe20000000a00 */
[----:B------:R-:W-:Y:S01]  /*04a0*/  ULDC UR12, c[0x0][0x228] ;  /* 0x00008a00000c7ab9 */ /* 0x000fe20000000800 */
[----:B------:R-:W-:Y:S02]  /*04b0*/  UIMAD UR5, UR4, -0x40000000, UR10 ;  /* 0xc0000000040578a4 */ /* 0x000fe4000f8e020a */
[----:B------:R-:W-:Y:S02]  /*04c0*/  UISETP.GE.AND UP0, UPT, UR11, UR12, UPT ;  /* 0x0000000c0b00728c */ /* 0x000fe4000bf06270 */
[----:B------:R-:W-:-:S04]  /*04d0*/  UISETP.LT.U32.AND UP1, UPT, UR5, 0x40000000, UPT ;  /* 0x400000000500788c */ /* 0x000fc8000bf21070 */
[----:B------:R-:W-:-:S04]  /*04e0*/  USEL UR10, UR5, 0x40000000, UP1 ;  /* 0x40000000050a7887 */ /* 0x000fc80008800000 */
[----:B------:R-:W-:Y:S01]  /*04f0*/  UISETP.GE.U32.OR UP0, UPT, UR7, UR10, UP0 ;  /* 0x0000000a0700728c */ /* 0x000fe20008706470 */
[----:B------:R-:W-:Y:S08]  /*0500*/  BAR.SYNC.DEFER_BLOCKING 0x0 ;  /* 0x0000000000007b1d */ /* 0x000ff00000010000 */
[----:B------:R-:W-:Y:S01]  /*0510*/  BAR.SYNC.DEFER_BLOCKING 0x0 ;  /* 0x0000000000007b1d */ /* 0x000fe20000010000 */
[----:B------:R-:W-:-:S13]  /*0520*/  PLOP3.LUT P1, PT, PT, PT, UP0, 0x80, 0x0 ;  /* 0x000000000000781c */ /* 0x000fda0003f2f008 */
[----:B------:R-:W-:Y:S05]  /*0530*/  @P1 BRA `(.L_x_1867) ;  /* 0x0000001000541947 */ /* 0x000fea0003800000 */
[----:B------:R-:W-:-:S05]  /*0540*/  UMOV UR8, UR7 ;  /* 0x0000000700087c82 */ /* 0x000fca0008000000 */
.L_x_1872:
[----:B------:R-:W-:Y:S01]  /*0550*/  ULEA UR11, UR4, UR8, 0x1e ;  /* 0x00000008040b7291 */ /* 0x000fe2000f8ef03f */
[----:B------:R-:W-:Y:S01]  /*0560*/  BSSY B0, `(.L_x_1868) ;  /* 0x000005f000007945 */ /* 0x000fe20003800000 */
[----:B------:R-:W-:Y:S01]  /*0570*/  ULDC UR5, c[0x0][0x220] ;  /* 0x0000880000057ab9 */ /* 0x000fe20000000800 */
[----:B------:R-:W-:Y:S01]  /*0580*/  ULDC.64 UR20, c[0x0][0x218] ;  /* 0x0000860000147ab9 */ /* 0x000fe20000000a00 */
[----:B------:R-:W-:Y:S02]  /*0590*/  UIADD3 UR5, -UR11, UR5, URZ ;  /* 0x000000050b057290 */ /* 0x000fe4000fffe13f */
[----:B01----:R-:W-:Y:S01]  /*05a0*/  IADD3 R3, P1, R0, UR11, RZ ;  /* 0x0000000b00037c10 */ /* 0x003fe2000ff3e0ff */
[----:B------:R-:W-:Y:S02]  /*05b0*/  ULEA UR8, UR19, UR8, 0xb ;  /* 0x0000000813087291 */ /* 0x000fe4000f8e583f */
[----:B------:R-:W-:Y:S02]  /*05c0*/  UISETP.GT.U32.AND UP0, UPT, UR5, 0x7ff, UPT ;  /* 0x000007ff0500788c */ /* 0x000fe4000bf04070 */
[----:B------:R-:W-:Y:S01]  /*05d0*/  IMAD.X R4, RZ, RZ, R20, P1 ;  /* 0x000000ffff047224 */ /* 0x000fe200008e0614 */
[----:B------:R-:W-:Y:S01]  /*05e0*/  LEA R2, P1, R3, UR20, 0x2 ;  /* 0x0000001403027c11 */ /* 0x000fe2000f8210ff */
[----:B------:R-:W-:-:S02]  /*05f0*/  UISETP.GE.U32.AND UP1, UPT, UR8, UR10, UPT ;  /* 0x0000000a0800728c */ /* 0x000fc4000bf26070 */
[----:B------:R-:W-:Y:S02]  /*0600*/  PLOP3.LUT P2, PT, PT, PT, UP0, 0x80, 0x0 ;  /* 0x000000000000781c */ /* 0x000fe40003f4f008 */
[----:B------:R-:W-:-:S11]  /*0610*/  LEA.HI.X R3, R3, UR21, R4, 0x2, P1 ;  /* 0x0000001503037c11 */ /* 0x000fd600088f1404 */
[----:B------:R-:W-:Y:S05]  /*0620*/  @P2 BRA `(.L_x_1869) ;  /* 0x0000000400082947 */ /* 0x000fea0003800000 */
[----:B------:R-:W0:Y:S01]  /*0630*/  S2R R0, SR_TID.X ;  /* 0x0000000000007919 */ /* 0x000e220000002100 */
[----:B------:R-:W-:Y:S02]  /*0640*/  IMAD.MOV.U32 R19, RZ, RZ, -0x1 ;  /* 0xffffffffff137424 */ /* 0x000fe400078e00ff */
[----:B------:R-:W-:Y:S02]  /*0650*/  IMAD.MOV.U32 R11, RZ, RZ, -0x1 ;  /* 0xffffffffff0b7424 */ /* 0x000fe400078e00ff */
[----:B------:R-:W-:Y:S02]  /*0660*/  IMAD.MOV.U32 R12, RZ, RZ, -0x1 ;  /* 0xffffffffff0c7424 */ /* 0x000fe400078e00ff */
[----:B------:R-:W-:Y:S02]  /*0670*/  IMAD.MOV.U32 R10, RZ, RZ, -0x1 ;  /* 0xffffffffff0a7424 */ /* 0x000fe400078e00ff */
[C---:B0-----:R-:W-:Y:S01]  /*0680*/  VIADD R4, R0.reuse, 0x80 ;  /* 0x0000008000047836 */ /* 0x041fe20000000000 */
[C---:B------:R-:W-:Y:S01]  /*0690*/  ISETP.GE.AND P4, PT, R0.reuse, UR5, PT ;  /* 0x0000000500007c0c */ /* 0x040fe2000bf86270 */
[----:B------:R-:W-:-:S02]  /*06a0*/  VIADD R5, R0, 0x100 ;  /* 0x0000010000057836 */ /* 0x000fc40000000000 */
[----:B------:R-:W-:Y:S01]  /*06b0*/  VIADD R7, R0, 0x280 ;  /* 0x0000028000077836 */ /* 0x000fe20000000000 */
[----:B------:R-:W-:Y:S01]  /*06c0*/  ISETP.GE.AND P3, PT, R4, UR5, PT ;  /* 0x0000000504007c0c */ /* 0x000fe2000bf66270 */
[C---:B------:R-:W-:Y:S01]  /*06d0*/  VIADD R4, R0.reuse, 0x180 ;  /* 0x0000018000047836 */ /* 0x040fe20000000000 */
[----:B------:R-:W-:Y:S01]  /*06e0*/  ISETP.GE.AND P2, PT, R5, UR5, PT ;  /* 0x0000000505007c0c */ /* 0x000fe2000bf46270 */
[C---:B------:R-:W-:Y:S01]  /*06f0*/  VIADD R6, R0.reuse, 0x200 ;  /* 0x0000020000067836 */ /* 0x040fe20000000000 */
[----:B------:R-:W-:Y:S01]  /*0700*/  ISETP.GE.AND P5, PT, R7, UR5, PT ;  /* 0x0000000507007c0c */ /* 0x000fe2000bfa6270 */
[----:B------:R-:W-:Y:S01]  /*0710*/  VIADD R5, R0, 0x380 ;  /* 0x0000038000057836 */ /* 0x000fe20000000000 */
[----:B------:R-:W-:Y:S01]  /*0720*/  ISETP.GE.AND P1, PT, R4, UR5, PT ;  /* 0x0000000504007c0c */ /* 0x000fe2000bf26270 */
[----:B------:R-:W-:Y:S01]  /*0730*/  VIADD R4, R0, 0x300 ;  /* 0x0000030000047836 */ /* 0x000fe20000000000 */
[----:B------:R-:W-:Y:S01]  /*0740*/  ISETP.GE.AND P6, PT, R6, UR5, PT ;  /* 0x0000000506007c0c */ /* 0x000fe2000bfc6270 */
[----:B------:R1:W5:Y:S03]  /*0750*/  @!P4 LDG.E R19, desc[UR14][R2.64] ;  /* 0x0000000e0213c981 */ /* 0x000366000c1e1900 */
[----:B------:R-:W-:Y:S01]  /*0760*/  ISETP.GE.AND P4, PT, R4, UR5, PT ;  /* 0x0000000504007c0c */ /* 0x000fe2000bf86270 */
[----:B------:R-:W-:Y:S01]  /*0770*/  VIADD R4, R0, 0x400 ;  /* 0x0000040000047836 */ /* 0x000fe20000000000 */
[----:B------:R1:W5:Y:S01]  /*0780*/  @!P3 LDG.E R10, desc[UR14][R2.64+0x200] ;  /* 0x0002000e020ab981 */ /* 0x000362000c1e1900 */
[----:B------:R-:W-:Y:S01]  /*0790*/  IMAD.MOV.U32 R16, RZ, RZ, -0x1 ;  /* 0xffffffffff107424 */ /* 0x000fe200078e00ff */
[----:B------:R-:W-:-:S02]  /*07a0*/  ISETP.GE.AND P3, PT, R5, UR5, PT ;  /* 0x0000000505007c0c */ /* 0x000fc4000bf66270 */
[----:B------:R1:W5:Y:S01]  /*07b0*/  @!P2 LDG.E R11, desc[UR14][R2.64+0x400] ;  /* 0x0004000e020ba981 */ /* 0x000362000c1e1900 */
[----:B------:R-:W-:Y:S01]  /*07c0*/  ISETP.GE.AND P2, PT, R4, UR5, PT ;  /* 0x0000000504007c0c */ /* 0x000fe2000bf46270 */
[----:B------:R-:W-:Y:S02]  /*07d0*/  VIADD R4, R0, 0x480 ;  /* 0x0000048000047836 */ /* 0x000fe40000000000 */
[----:B------:R1:W5:Y:S01]  /*07e0*/  @!P1 LDG.E R12, desc[UR14][R2.64+0x600] ;  /* 0x0006000e020c9981 */ /* 0x000362000c1e1900 */
[----:B------:R-:W-:Y:S02]  /*07f0*/  IMAD.MOV.U32 R14, RZ, RZ, -0x1 ;  /* 0xffffffffff0e7424 */ /* 0x000fe400078e00ff */
[----:B------:R-:W-:Y:S01]  /*0800*/  ISETP.GE.AND P1, PT, R4, UR5, PT ;  /* 0x0000000504007c0c */ /* 0x000fe2000bf26270 */
[----:B------:R-:W-:Y:S01]  /*0810*/  VIADD R4, R0, 0x580 ;  /* 0x0000058000047836 */ /* 0x000fe20000000000 */
[----:B------:R1:W5:Y:S01]  /*0820*/  @!P5 LDG.E R16, desc[UR14][R2.64+0xa00] ;  /* 0x000a000e0210d981 */ /* 0x000362000c1e1900 */
[----:B------:R-:W-:-:S02]  /*0830*/  IMAD.MOV.U32 R18, RZ, RZ, -0x1 ;  /* 0xffffffffff127424 */ /* 0x000fc400078e00ff */
[----:B------:R-:W-:Y:S01]  /*0840*/  VIADD R5, R0, 0x500 ;  /* 0x0000050000057836 */ /* 0x000fe20000000000 */
[----:B------:R-:W-:Y:S01]  /*0850*/  ISETP.GE.AND P5, PT, R4, UR5, PT ;  /* 0x0000000504007c0c */ /* 0x000fe2000bfa6270 */
[----:B------:R-:W-:Y:S01]  /*0860*/  VIADD R4, R0, 0x600 ;  /* 0x0000060000047836 */ /* 0x000fe20000000000 */
[----:B------:R1:W5:Y:S01]  /*0870*/  @!P6 LDG.E R14, desc[UR14][R2.64+0x800] ;  /* 0x0008000e020ee981 */ /* 0x000362000c1e1900 */
[----:B------:R-:W-:Y:S01]  /*0880*/  IMAD.MOV.U32 R17, RZ, RZ, -0x1 ;  /* 0xffffffffff117424 */ /* 0x000fe200078e00ff */
[----:B------:R-:W-:Y:S01]  /*0890*/  ISETP.GE.AND P6, PT, R5, UR5, PT ;  /* 0x0000000505007c0c */ /* 0x000fe2000bfc6270 */
[----:B------:R-:W-:Y:S01]  /*08a0*/  IMAD.MOV.U32 R15, RZ, RZ, -0x1 ;  /* 0xffffffffff0f7424 */ /* 0x000fe200078e00ff */
[----:B------:R1:W5:Y:S01]  /*08b0*/  @!P4 LDG.E R18, desc[UR14][R2.64+0xc00] ;  /* 0x000c000e0212c981 */ /* 0x000362000c1e1900 */
[----:B------:R-:W-:Y:S01]  /*08c0*/  ISETP.GE.AND P4, PT, R4, UR5, PT ;  /* 0x0000000504007c0c */ /* 0x000fe2000bf86270 */
[C---:B------:R-:W-:Y:S02]  /*08d0*/  VIADD R5, R0.reuse, 0x680 ;  /* 0x0000068000057836 */ /* 0x040fe40000000000 */
[----:B------:R-:W-:Y:S01]  /*08e0*/  VIADD R4, R0, 0x700 ;  /* 0x0000070000047836 */ /* 0x000fe20000000000 */
[----:B------:R1:W5:Y:S02]  /*08f0*/  @!P3 LDG.E R17, desc[UR14][R2.64+0xe00] ;  /* 0x000e000e0211b981 */ /* 0x000364000c1e1900 */
[----:B------:R-:W-:-:S02]  /*0900*/  ISETP.GE.AND P3, PT, R5, UR5, PT ;  /* 0x0000000505007c0c */ /* 0x000fc4000bf66270 */
[----:B------:R1:W5:Y:S01]  /*0910*/  @!P2 LDG.E R15, desc[UR14][R2.64+0x1000] ;  /* 0x0010000e020fa981 */ /* 0x000362000c1e1900 */
[----:B------:R-:W-:Y:S01]  /*0920*/  ISETP.GE.AND P2, PT, R4, UR5, PT ;  /* 0x0000000504007c0c */ /* 0x000fe2000bf46270 */
[----:B------:R-:W-:Y:S02]  /*0930*/  IMAD.MOV.U32 R9, RZ, RZ, -0x1 ;  /* 0xffffffffff097424 */ /* 0x000fe400078e00ff */
[----:B------:R-:W-:Y:S02]  /*0940*/  IMAD.MOV.U32 R4, RZ, RZ, -0x1 ;  /* 0xffffffffff047424 */ /* 0x000fe400078e00ff */
[----:B------:R-:W-:Y:S02]  /*0950*/  IMAD.MOV.U32 R7, RZ, RZ, -0x1 ;  /* 0xffffffffff077424 */ /* 0x000fe400078e00ff */
[----:B------:R-:W-:Y:S01]  /*0960*/  IMAD.MOV.U32 R6, RZ, RZ, -0x1 ;  /* 0xffffffffff067424 */ /* 0x000fe200078e00ff */
[----:B------:R1:W5:Y:S01]  /*0970*/  @!P6 LDG.E R9, desc[UR14][R2.64+0x1400] ;  /* 0x0014000e0209e981 */ /* 0x000362000c1e1900 */
[----:B------:R-:W-:-:S03]  /*0980*/  IMAD.MOV.U32 R5, RZ, RZ, -0x1 ;  /* 0xffffffffff057424 */ /* 0x000fc600078e00ff */
[----:B------:R1:W5:Y:S04]  /*0990*/  @!P5 LDG.E R4, desc[UR14][R2.64+0x1600] ;  /* 0x0016000e0204d981 */ /* 0x000368000c1e1900 */
[----:B------:R1:W5:Y:S04]  /*09a0*/  @!P4 LDG.E R7, desc[UR14][R2.64+0x1800] ;  /* 0x0018000e0207c981 */ /* 0x000368000c1e1900 */
[----:B------:R1:W5:Y:S04]  /*09b0*/  @!P3 LDG.E R6, desc[UR14][R2.64+0x1a00] ;  /* 0x001a000e0206b981 */ /* 0x000368000c1e1900 */
[----:B------:R1:W5:Y:S01]  /*09c0*/  @!P2 LDG.E R5, desc[UR14][R2.64+0x1c00] ;  /* 0x001c000e0205a981 */ /* 0x000362000c1e1900 */
[----:B------:R-:W-:-:S02]  /*09d0*/  IMAD.MOV.U32 R13, RZ, RZ, -0x1 ;  /* 0xffffffffff0d7424 */ /* 0x000fc400078e00ff */
[----:B------:R-:W-:-:S04]  /*09e0*/  VIADD R8, R0, 0x780 ;  /* 0x0000078000087836 */ /* 0x000fc80000000000 */
[----:B------:R1:W5:Y:S01]  /*09f0*/  @!P1 LDG.E R13, desc[UR14][R2.64+0x1200] ;  /* 0x0012000e020d9981 */ /* 0x000362000c1e1900 */
[----:B------:R-:W-:Y:S01]  /*0a00*/  ISETP.GE.AND P1, PT, R8, UR5, PT ;  /* 0x0000000508007c0c */ /* 0x000fe2000bf26270 */
[----:B------:R-:W-:-:S12]  /*0a10*/  IMAD.MOV.U32 R8, RZ, RZ, -0x1 ;  /* 0xffffffffff087424 */ /* 0x000fd800078e00ff */
[----:B-1----:R-:W-:Y:S05]  /*0a20*/  @P1 BRA `(.L_x_1870) ;  /* 0x0000000000481947 */ /* 0x002fea0003800000 */
[----:B------:R1:W5:Y:S01]  /*0a30*/  LDG.E R8, desc[UR14][R2.64+0x1e00] ;  /* 0x001e000e02087981 */ /* 0x000362000c1e1900 */
[----:B------:R-:W-:Y:S05]  /*0a40*/  BRA `(.L_x_1870) ;  /* 0x0000000000407947 */ /* 0x000fea0003800000 */
.L_x_1869:
        /* <DEDUP_REMOVED lines=16> */
.L_x_1870:
[----:B------:R-:W-:Y:S05]  /*0b50*/  BSYNC B0 ;  /* 0x0000000000007941 */ /* 0x000fea0003800000 */
.L_x_1868:
[----:B01----:R-:W-:Y:S01]  /*0b60*/  IMAD.MOV.U32 R2, RZ, RZ, -0x1 ;  /* 0xffffffffff027424 */ /* 0x003fe200078e00ff */
[----:B-----5:R-:W-:Y:S01]  /*0b70*/  ISETP.GE.AND P1, PT, R19, RZ, PT ;  /* 0x000000ff1300720c */ /* 0x020fe20003f26270 */
[----:B------:R-:W0:Y:S01]  /*0b80*/  S2UR UR12, SR_CgaCtaId ;  /* 0x00000000000c79c3 */ /* 0x000e220000008800 */
[----:B------:R-:W-:Y:S01]  /*0b90*/  ISETP.GE.AND P4, PT, R12, RZ, PT ;  /* 0x000000ff0c00720c */ /* 0x000fe20003f86270 */
[----:B------:R-:W-:Y:S01]  /*0ba0*/  UMOV UR11, 0x400 ;  /* 0x00000400000b7882 */ /* 0x000fe20000000000 */
[C---:B------:R-:W-:Y:S01]  /*0bb0*/  SEL R22, R2.reuse, 0x80000000, !P1 ;  /* 0x8000000002167807 */ /* 0x040fe20004800000 */
[----:B------:R-:W-:Y:S01]  /*0bc0*/  UMOV UR5, URZ ;  /* 0x0000003f00057c82 */ /* 0x000fe20008000000 */
[----:B------:R-:W-:Y:S01]  /*0bd0*/  SEL R23, R2, 0x80000000, !P4 ;  /* 0x8000000002177807 */ /* 0x000fe20006000000 */
[----:B------:R-:W-:Y:S01]  /*0be0*/  ULDC UR17, c[0x0][0x224] ;  /* 0x0000890000117ab9 */ /* 0x000fe20000000800 */
[----:B------:R-:W-:Y:S02]  /*0bf0*/  ISETP.GE.AND P2, PT, R10, RZ, PT ;  /* 0x000000ff0a00720c */ /* 0x000fe40003f46270 */
[----:B------:R-:W-:-:S02]  /*0c00*/  ISETP.GE.AND P1, PT, R14, RZ, PT ;  /* 0x000000ff0e00720c */ /* 0x000fc40003f26270 */
[----:B------:R-:W-:Y:S02]  /*0c10*/  ISETP.GE.AND P4, PT, R17, RZ, PT ;  /* 0x000000ff1100720c */ /* 0x000fe40003f86270 */
[----:B------:R-:W-:Y:S02]  /*0c20*/  LOP3.LUT R3, R22, R19, RZ, 0x3c, !PT ;  /* 0x0000001316037212 */ /* 0x000fe400078e3cff */
[C---:B------:R-:W-:Y:S02]  /*0c30*/  SEL R21, R2.reuse, 0x80000000, !P2 ;  /* 0x8000000002157807 */ /* 0x040fe40005000000 */
[C---:B------:R-:W-:Y:S02]  /*0c40*/  SEL R19, R2.reuse, 0x80000000, !P1 ;  /* 0x8000000002137807 */ /* 0x040fe40004800000 */
[----:B------:R-:W-:Y:S02]  /*0c50*/  SEL R22, R2, 0x80000000, !P4 ;  /* 0x8000000002167807 */ /* 0x000fe40006000000 */
[----:B------:R-:W-:-:S02]  /*0c60*/  ISETP.GE.AND P3, PT, R11, RZ, PT ;  /* 0x000000ff0b00720c */ /* 0x000fc40003f66270 */
[----:B------:R-:W-:Y:S01]  /*0c70*/  ISETP.GE.AND P2, PT, R16, RZ, PT ;  /* 0x000000ff1000720c */ /* 0x000fe20003f46270 */
[----:B0-----:R-:W-:Y:S01]  /*0c80*/  ULEA UR11, UR12, UR11, 0x18 ;  /* 0x0000000b0c0b7291 */ /* 0x001fe2000f8ec03f */
[----:B------:R-:W-:Y:S02]  /*0c90*/  ISETP.GE.AND P1, PT, R15, RZ, PT ;  /* 0x000000ff0f00720c */ /* 0x000fe40003f26270 */
[----:B------:R-:W-:Y:S01]  /*0ca0*/  LOP3.LUT R10, R21, R10, RZ, 0x3c, !PT ;  /* 0x0000000a150a7212 */ /* 0x000fe200078e3cff */
[----:B------:R-:W-:Y:S01]  /*0cb0*/  ULDC UR12, c[0x0][0x228] ;  /* 0x00008a00000c7ab9 */ /* 0x000fe20000000800 */
[----:B------:R-:W-:Y:S02]  /*0cc0*/  LOP3.LUT R17, R22, R17, RZ, 0x3c, !PT ;  /* 0x0000001116117212 */ /* 0x000fe400078e3cff */
[C---:B------:R-:W-:Y:S02]  /*0cd0*/  SEL R24, R2.reuse, 0x80000000, !P3 ;  /* 0x8000000002187807 */ /* 0x040fe40005800000 */
[----:B------:R-:W-:-:S02]  /*0ce0*/  SEL R21, R2, 0x80000000, !P2 ;  /* 0x8000000002157807 */ /* 0x000fc40005000000 */
[----:B------:R-:W-:Y:S02]  /*0cf0*/  SEL R22, R2, 0x80000000, !P1 ;  /* 0x8000000002167807 */ /* 0x000fe40004800000 */
[----:B------:R-:W-:Y:S02]  /*0d00*/  ISETP.GE.AND P3, PT, R18, RZ, PT ;  /* 0x000000ff1200720c */ /* 0x000fe40003f66270 */
[----:B------:R-:W-:Y:S02]  /*0d10*/  ISETP.GE.AND P2, PT, R13, RZ, PT ;  /* 0x000000ff0d00720c */ /* 0x000fe40003f46270 */
[----:B------:R-:W-:Y:S02]  /*0d20*/  ISETP.GE.AND P1, PT, R4, RZ, PT ;  /* 0x000000ff0400720c */ /* 0x000fe40003f26270 */
[----:B------:R-:W-:Y:S02]  /*0d30*/  LOP3.LUT R11, R24, R11, RZ, 0x3c, !PT ;  /* 0x0000000b180b7212 */ /* 0x000fe400078e3cff */
[----:B------:R-:W-:-:S02]  /*0d40*/  LOP3.LUT R12, R23, R12, RZ, 0x3c, !PT ;  /* 0x0000000c170c7212 */ /* 0x000fc400078e3cff */
[----:B------:R-:W-:Y:S02]  /*0d50*/  LOP3.LUT R14, R19, R14, RZ, 0x3c, !PT ;  /* 0x0000000e130e7212 */ /* 0x000fe400078e3cff */
[C---:B------:R-:W-:Y:S02]  /*0d60*/  SEL R23, R2.reuse, 0x80000000, !P3 ;  /* 0x8000000002177807 */ /* 0x040fe40005800000 */
[C---:B------:R-:W-:Y:S02]  /*0d70*/  SEL R24, R2.reuse, 0x80000000, !P2 ;  /* 0x8000000002187807 */ /* 0x040fe40005000000 */
[----:B------:R-:W-:Y:S02]  /*0d80*/  SEL R19, R2, 0x80000000, !P1 ;  /* 0x8000000002137807 */ /* 0x000fe40004800000 */
[----:B------:R-:W-:Y:S02]  /*0d90*/  ISETP.GE.AND P3, PT, R9, RZ, PT ;  /* 0x000000ff0900720c */ /* 0x000fe40003f66270 */
[----:B------:R-:W-:-:S02]  /*0da0*/  ISETP.GE.AND P1, PT, R7, RZ, PT ;  /* 0x000000ff0700720c */ /* 0x000fc40003f26270 */
[----:B------:R-:W-:Y:S02]  /*0db0*/  ISETP.GE.AND P2, PT, R6, RZ, PT ;  /* 0x000000ff0600720c */ /* 0x000fe40003f46270 */
[----:B------:R-:W-:Y:S02]  /*0dc0*/  LOP3.LUT R15, R22, R15, RZ, 0x3c, !PT ;  /* 0x0000000f160f7212 */ /* 0x000fe400078e3cff */
[----:B------:R-:W-:Y:S02]  /*0dd0*/  LOP3.LUT R4, R19, R4, RZ, 0x3c, !PT ;  /* 0x0000000413047212 */ /* 0x000fe400078e3cff */
[C---:B------:R-:W-:Y:S02]  /*0de0*/  SEL R26, R2.reuse, 0x80000000, !P3 ;  /* 0x80000000021a7807 */ /* 0x040fe40005800000 */
[C---:B------:R-:W-:Y:S02]  /*0df0*/  SEL R22, R2.reuse, 0x80000000, !P1 ;  /* 0x8000000002167807 */ /* 0x040fe40004800000 */
[----:B------:R-:W-:-:S02]  /*0e00*/  SEL R19, R2, 0x80000000, !P2 ;  /* 0x8000000002137807 */ /* 0x000fc40005000000 */
[----:B------:R-:W-:Y:S02]  /*0e10*/  ISETP.GE.AND P3, PT, R5, RZ, PT ;  /* 0x000000ff0500720c */ /* 0x000fe40003f66270 */
[----:B------:R-:W-:Y:S02]  /*0e20*/  ISETP.GE.AND P1, PT, R8, RZ, PT ;  /* 0x000000ff0800720c */ /* 0x000fe40003f26270 */
[----:B------:R-:W-:Y:S02]  /*0e30*/  LOP3.LUT R16, R21, R16, RZ, 0x3c, !PT ;  /* 0x0000001015107212 */ /* 0x000fe400078e3cff */
[----:B------:R-:W-:Y:S02]  /*0e40*/  LOP3.LUT R13, R24, R13, RZ, 0x3c, !PT ;  /* 0x0000000d180d7212 */ /* 0x000fe400078e3cff */
[----:B------:R-:W-:Y:S02]  /*0e50*/  LOP3.LUT R6, R19, R6, RZ, 0x3c, !PT ;  /* 0x0000000613067212 */ /* 0x000fe400078e3cff */
[----:B------:R-:W-:-:S02]  /*0e60*/  ISETP.NE.AND P2, PT, R3, -0x80000000, PT ;  /* 0x800000000300780c */ /* 0x000fc40003f45270 */
[----:B------:R-:W-:Y:S02]  /*0e70*/  ISETP.NE.AND P5, PT, R12, -0x80000000, PT ;  /* 0x800000000c00780c */ /* 0x000fe40003fa5270 */
[C---:B------:R-:W-:Y:S02]  /*0e80*/  SEL R24, R2.reuse, 0x80000000, !P3 ;  /* 0x8000000002187807 */ /* 0x040fe40005800000 */
[----:B------:R-:W-:Y:S02]  /*0e90*/  SEL R19, R2, 0x80000000, !P1 ;  /* 0x8000000002137807 */ /* 0x000fe40004800000 */
[----:B------:R-:W-:Y:S02]  /*0ea0*/  LOP3.LUT R3, RZ, R3, RZ, 0x33, !PT ;  /* 0x00000003ff037212 */ /* 0x000fe400078e33ff */
[----:B------:R-:W-:Y:S02]  /*0eb0*/  LOP3.LUT R12, RZ, R12, RZ, 0x33, !PT ;  /* 0x0000000cff0c7212 */ /* 0x000fe400078e33ff */
[----:B------:R-:W-:-:S02]  /*0ec0*/  LOP3.LUT R18, R23, R18, RZ, 0x3c, !PT ;  /* 0x0000001217127212 */ /* 0x000fc400078e3cff */
[----:B------:R-:W-:Y:S02]  /*0ed0*/  ISETP.NE.AND P3, PT, R10, -0x80000000, PT ;  /* 0x800000000a00780c */ /* 0x000fe40003f65270 */
[----:B------:R-:W-:Y:S02]  /*0ee0*/  ISETP.NE.AND P6, PT, R14, -0x80000000, PT ;  /* 0x800000000e00780c */ /* 0x000fe40003fc5270 */
[----:B------:R-:W-:Y:S02]  /*0ef0*/  LOP3.LUT R10, RZ, R10, RZ, 0x33, !PT ;  /* 0x0000000aff0a7212 */ /* 0x000fe400078e33ff */
[----:B------:R-:W-:Y:S02]  /*0f00*/  LOP3.LUT R14, RZ, R14, RZ, 0x33, !PT ;  /* 0x0000000eff0e7212 */ /* 0x000fe400078e33ff */
[----:B------:R-:W-:Y:S02]  /*0f10*/  LOP3.LUT R9, R26, R9, RZ, 0x3c, !PT ;  /* 0x000000091a097212 */ /* 0x000fe400078e3cff */
[----:B------:R-:W-:-:S02]  /*0f20*/  ISETP.NE.AND P4, PT, R11, -0x80000000, PT ;  /* 0x800000000b00780c */ /* 0x000fc40003f85270 */
[----:B------:R-:W-:Y:S02]  /*0f30*/  ISETP.NE.AND P1, PT, R16, -0x80000000, PT ;  /* 0x800000001000780c */ /* 0x000fe40003f25270 */
[----:B------:R-:W-:Y:S02]  /*0f40*/  LOP3.LUT R8, R19, R8, RZ, 0x3c, !PT ;  /* 0x0000000813087212 */ /* 0x000fe400078e3cff */
[----:B------:R-:W-:Y:S02]  /*0f50*/  LOP3.LUT R11, RZ, R11, RZ, 0x33, !PT ;  /* 0x0000000bff0b7212 */ /* 0x000fe400078e33ff */
[----:B------:R-:W-:Y:S02]  /*0f60*/  LOP3.LUT R16, RZ, R16, RZ, 0x33, !PT ;  /* 0x00000010ff107212 */ /* 0x000fe400078e33ff */
[----:B------:R-:W-:Y:S02]  /*0f70*/  SEL R3, R3, 0x80000000, P2 ;  /* 0x8000000003037807 */ /* 0x000fe40001000000 */
[----:B------:R-:W-:-:S02]  /*0f80*/  SEL R12, R12, 0x80000000, P5 ;  /* 0x800000000c0c7807 */ /* 0x000fc40002800000 */
[----:B------:R-:W-:Y:S02]  /*0f90*/  ISETP.NE.AND P2, PT, R18, -0x80000000, PT ;  /* 0x800000001200780c */ /* 0x000fe40003f45270 */
[----:B------:R-:W-:Y:S02]  /*0fa0*/  ISETP.NE.AND P5, PT, R13, -0x80000000, PT ;  /* 0x800000000d00780c */ /* 0x000fe40003fa5270 */
[----:B------:R-:W-:Y:S02]  /*0fb0*/  LOP3.LUT R19, RZ, R13, RZ, 0x33, !PT ;  /* 0x0000000dff137212 */ /* 0x000fe400078e33ff */
[----:B------:R-:W-:Y:S02]  /*0fc0*/  LOP3.LUT R18, RZ, R18, RZ, 0x33, !PT ;  /* 0x00000012ff127212 */ /* 0x000fe400078e33ff */
[----:B------:R-:W-:Y:S02]  /*0fd0*/  SEL R10, R10, 0x80000000, P3 ;  /* 0x800000000a0a7807 */ /* 0x000fe40001800000 */
[----:B------:R-:W-:-:S02]  /*0fe0*/  SEL R13, R14, 0x80000000, P6 ;  /* 0x800000000e0d7807 */ /* 0x000fc40003000000 */
[----:B------:R-:W-:Y:S02]  /*0ff0*/  LOP3.LUT R7, R22, R7, RZ, 0x3c, !PT ;  /* 0x0000000716077212 */ /* 0x000fe400078e3cff */
[----:B------:R-:W-:Y:S02]  /*1000*/  ISETP.NE.AND P3, PT, R17, -0x80000000, PT ;  /* 0x800000001100780c */ /* 0x000fe40003f65270 */
[----:B------:R-:W-:Y:S02]  /*1010*/  ISETP.NE.AND P6, PT, R9, -0x80000000, PT ;  /* 0x800000000900780c */ /* 0x000fe40003fc5270 */
[----:B------:R-:W-:Y:S02]  /*1020*/  LOP3.LUT R14, RZ, R9, RZ, 0x33, !PT ;  /* 0x00000009ff0e7212 */ /* 0x000fe400078e33ff */
[----:B------:R-:W-:Y:S02]  /*1030*/  LOP3.LUT R17, RZ, R17, RZ, 0x33, !PT ;  /* 0x00000011ff117212 */ /* 0x000fe400078e33ff */
[----:B------:R-:W-:-:S02]  /*1040*/  SEL R11, R11, 0x80000000, P4 ;  /* 0x800000000b0b7807 */ /* 0x000fc40002000000 */
[----:B------:R-:W-:Y:S02]  /*1050*/  SEL R9, R16, 0x80000000, P1 ;  /* 0x8000000010097807 */ /* 0x000fe40000800000 */
[----:B------:R-:W-:Y:S02]  /*1060*/  ISETP.NE.AND P4, PT, R15, -0x80000000, PT ;  /* 0x800000000f00780c */ /* 0x000fe40003f85270 */
[----:B------:R-:W-:Y:S02]  /*1070*/  ISETP.NE.AND P1, PT, R4, -0x80000000, PT ;  /* 0x800000000400780c */ /* 0x000fe40003f25270 */
[----:B------:R-:W-:Y:S02]  /*1080*/  LOP3.LUT R16, RZ, R4, RZ, 0x33, !PT ;  /* 0x00000004ff107212 */ /* 0x000fe400078e33ff */
[----:B------:R-:W-:Y:S02]  /*1090*/  LOP3.LUT R15, RZ, R15, RZ, 0x33, !PT ;  /* 0x0000000fff0f7212 */ /* 0x000fe400078e33ff */
[----:B------:R-:W-:-:S02]  /*10a0*/  SEL R4, R18, 0x80000000, P2 ;  /* 0x8000000012047807 */ /* 0x000fc40001000000 */
[----:B------:R-:W-:Y:S02]  /*10b0*/  LOP3.LUT R5, R24, R5, RZ, 0x3c, !PT ;  /* 0x0000000518057212 */ /* 0x000fe400078e3cff */
[----:B------:R-:W-:Y:S02]  /*10c0*/  ISETP.NE.AND P2, PT, R7, -0x80000000, PT ;  /* 0x800000000700780c */ /* 0x000fe40003f45270 */
[----:B------:R-:W-:Y:S02]  /*10d0*/  LOP3.LUT R18, RZ, R7, RZ, 0x33, !PT ;  /* 0x00000007ff127212 */ /* 0x000fe400078e33ff */
[----:B------:R-:W-:Y:S02]  /*10e0*/  SEL R7, R17, 0x80000000, P3 ;  /* 0x8000000011077807 */ /* 0x000fe40001800000 */
[----:B------:R-:W-:Y:S02]  /*10f0*/  ISETP.NE.AND P3, PT, R6, -0x80000000, PT ;  /* 0x800000000600780c */ /* 0x000fe40003f65270 */
[----:B------:R-:W-:-:S02]  /*1100*/  LOP3.LUT R17, RZ, R6, RZ, 0x33, !PT ;  /* 0x00000006ff117212 */ /* 0x000fc400078e33ff */
[----:B------:R-:W-:Y:S02]  /*1110*/  SEL R6, R15, 0x80000000, P4 ;  /* 0x800000000f067807 */ /* 0x000fe40002000000 */
[----:B------:R-:W-:Y:S02]  /*1120*/  ISETP.NE.AND P4, PT, R5, -0x80000000, PT ;  /* 0x800000000500780c */ /* 0x000fe40003f85270 */
[----:B------:R-:W-:Y:S02]  /*1130*/  LOP3.LUT R21, RZ, R5, RZ, 0x33, !PT ;  /* 0x00000005ff157212 */ /* 0x000fe400078e33ff */
[----:B------:R-:W-:Y:S02]  /*1140*/  SEL R5, R19, 0x80000000, P5 ;  /* 0x8000000013057807 */ /* 0x000fe40002800000 */
[----:B------:R-:W-:Y:S02]  /*1150*/  ISETP.NE.AND P5, PT, R8, -0x80000000, PT ;  /* 0x800000000800780c */ /* 0x000fe40003fa5270 */
[----:B------:R-:W-:-:S02]  /*1160*/  LOP3.LUT R19, RZ, R8, RZ, 0x33, !PT ;  /* 0x00000008ff137212 */ /* 0x000fc400078e33ff */
[----:B------:R-:W-:Y:S02]  /*1170*/  SEL R8, R14, 0x80000000, P6 ;  /* 0x800000000e087807 */ /* 0x000fe40003000000 */
[----:B------:R-:W-:Y:S02]  /*1180*/  SEL R14, R16, 0x80000000, P1 ;  /* 0x80000000100e7807 */ /* 0x000fe40000800000 */
[----:B------:R-:W-:Y:S02]  /*1190*/  SEL R15, R18, 0x80000000, P2 ;  /* 0x80000000120f7807 */ /* 0x000fe40001000000 */
[----:B------:R-:W-:Y:S02]  /*11a0*/  SEL R16, R17, 0x80000000, P3 ;  /* 0x8000000011107807 */ /* 0x000fe40001800000 */
[----:B------:R-:W-:Y:S02]  /*11b0*/  SEL R17, R21, 0x80000000, P4 ;  /* 0x8000000015117807 */ /* 0x000fe40002000000 */
[----:B------:R-:W-:-:S07]  /*11c0*/  SEL R18, R19, 0x80000000, P5 ;  /* 0x8000000013127807 */ /* 0x000fce0002800000 */
.L_x_1871:
[----:B------:R-:W-:Y:S01]  /*11d0*/  IMAD R19, RZ, RZ, -UR17 ;  /* 0x80000011ff137e24 */ /* 0x000fe2000f8e02ff */
[----:B0-----:R-:W-:Y:S01]  /*11e0*/  SHF.R.U32.HI R24, RZ, UR17, R10 ;  /* 0x00000011ff187c19 */ /* 0x001fe2000801160a */
[----:B------:R-:W-:Y:S01]  /*11f0*/  IMAD.U32 R22, RZ, RZ, UR12 ;  /* 0x0000000cff167e24 */ /* 0x000fe2000f8e00ff */
[----:B------:R-:W-:Y:S01]  /*1200*/  ULEA UR18, UR5, UR11, 0xa ;  /* 0x0000000b05127291 */ /* 0x000fe2000f8e503f */
[----:B------:R-:W-:Y:S01]  /*1210*/  SHF.R.U32.HI R26, RZ, UR17, R11 ;  /* 0x00000011ff1a7c19 */ /* 0x000fe2000801160b */
[----:B------:R-:W-:Y:S01]  /*1220*/  UIADD3 UR5, UR5, 0x1, URZ ;  /* 0x0000000105057890 */ /* 0x000fe2000fffe03f */
[----:B------:R-:W-:Y:S02]  /*1230*/  SHF.R.U32.HI R28, RZ, UR17, R12 ;  /* 0x00000011ff1c7c19 */ /* 0x000fe4000801160c */
[----:B------:R-:W-:Y:S01]  /*1240*/  VIADDMNMX R19, R19, R22, 0x8, PT ;  /* 0x0000000813137446 */ /* 0x000fe20003800116 */
[----:B------:R-:W-:Y:S01]  /*1250*/  UISETP.NE.AND UP0, UPT, UR5, UR9, UPT ;  /* 0x000000090500728c */ /* 0x000fe2000bf05270 */
[----:B------:R-:W-:-:S02]  /*1260*/  SHF.R.U32.HI R22, RZ, UR17, R3 ;  /* 0x00000011ff167c19 */ /* 0x000fc40008011603 */
[----:B------:R-:W-:Y:S02]  /*1270*/  SHF.L.U32 R19, R2, R19, RZ ;  /* 0x0000001302137219 */ /* 0x000fe400000006ff */
[----:B------:R-:W-:Y:S02]  /*1280*/  SHF.R.U32.HI R21, RZ, UR17, R13 ;  /* 0x00000011ff157c19 */ /* 0x000fe4000801160d */
[-C--:B------:R-:W-:Y:S02]  /*1290*/  LOP3.LUT R22, R22, R19.reuse, RZ, 0x30, !PT ;  /* 0x0000001316167212 */ /* 0x080fe400078e30ff */
[-C--:B------:R-:W-:Y:S02]  /*12a0*/  LOP3.LUT R24, R24, R19.reuse, RZ, 0x30, !PT ;  /* 0x0000001318187212 */ /* 0x080fe400078e30ff */
[----:B------:R-:W-:Y:S02]  /*12b0*/  LOP3.LUT R26, R26, R19, RZ, 0x30, !PT ;  /* 0x000000131a1a7212 */ /* 0x000fe400078e30ff */
[----:B------:R-:W-:-:S02]  /*12c0*/  SHF.R.U32.HI R23, RZ, UR17, R9 ;  /* 0x00000011ff177c19 */ /* 0x000fc40008011609 */
[----:B------:R-:W-:Y:S02]  /*12d0*/  SHF.R.U32.HI R25, RZ, UR17, R4 ;  /* 0x00000011ff197c19 */ /* 0x000fe40008011604 */
[----:B------:R-:W-:Y:S02]  /*12e0*/  LEA R22, R22, UR18, 0x2 ;  /* 0x0000001216167c11 */ /* 0x000fe4000f8e10ff */
[-C--:B------:R-:W-:Y:S02]  /*12f0*/  LOP3.LUT R28, R28, R19.reuse, RZ, 0x30, !PT ;  /* 0x000000131c1c7212 */ /* 0x080fe400078e30ff */
[----:B------:R-:W-:Y:S01]  /*1300*/  LEA R24, R24, UR18, 0x2 ;  /* 0x0000001218187c11 */ /* 0x000fe2000f8e10ff */
[----:B------:R0:W-:Y:S01]  /*1310*/  ATOMS.POPC.INC.32 RZ, [R22+URZ] ;  /* 0x0000000016ff7f8c */ /* 0x0001e2000d80003f */
[-C--:B------:R-:W-:Y:S02]  /*1320*/  LOP3.LUT R21, R21, R19.reuse, RZ, 0x30, !PT ;  /* 0x0000001315157212 */ /* 0x080fe400078e30ff */
[----:B------:R-:W-:Y:S01]  /*1330*/  LEA R26, R26, UR18, 0x2 ;  /* 0x000000121a1a7c11 */ /* 0x000fe2000f8e10ff */
[----:B------:R1:W-:Y:S01]  /*1340*/  ATOMS.POPC.INC.32 RZ, [R24+URZ] ;  /* 0x0000000018ff7f8c */ /* 0x0003e2000d80003f */
[----:B------:R-:W-:-:S02]  /*1350*/  LOP3.LUT R23, R23, R19, RZ, 0x30, !PT ;  /* 0x0000001317177212 */ /* 0x000fc400078e30ff */
[----:B------:R-:W-:Y:S01]  /*1360*/  LOP3.LUT R25, R25, R19, RZ, 0x30, !PT ;  /* 0x0000001319197212 */ /* 0x000fe200078e30ff */
[----:B------:R2:W-:Y:S01]  /*1370*/  ATOMS.POPC.INC.32 RZ, [R26+URZ] ;  /* 0x000000001aff7f8c */ /* 0x0005e2000d80003f */
[----:B------:R-:W-:Y:S02]  /*1380*/  LEA R28, R28, UR18, 0x2 ;  /* 0x000000121c1c7c11 */ /* 0x000fe4000f8e10ff */
[----:B------:R-:W-:Y:S02]  /*1390*/  LEA R21, R21, UR18, 0x2 ;  /* 0x0000001215157c11 */ /* 0x000fe4000f8e10ff */
[----:B------:R-:W-:Y:S01]  /*13a0*/  LEA R23, R23, UR18, 0x2 ;  /* 0x0000001217177c11 */ /* 0x000fe2000f8e10ff */
[----:B------:R3:W-:Y:S01]  /*13b0*/  ATOMS.POPC.INC.32 RZ, [R28+URZ] ;  /* 0x000000001cff7f8c */ /* 0x0007e2000d80003f */
[----:B0-----:R-:W-:Y:S02]  /*13c0*/  SHF.R.U32.HI R22, RZ, UR17, R7 ;  /* 0x00000011ff167c19 */ /* 0x001fe40008011607 */
[----:B------:R-:W-:Y:S01]  /*13d0*/  LEA R25, R25, UR18, 0x2 ;  /* 0x0000001219197c11 */ /* 0x000fe2000f8e10ff */
[----:B------:R0:W-:Y:S01]  /*13e0*/  ATOMS.POPC.INC.32 RZ, [R21+URZ] ;  /* 0x0000000015ff7f8c */ /* 0x0001e2000d80003f */
[----:B-1----:R-:W-:-:S02]  /*13f0*/  SHF.R.U32.HI R24, RZ, UR17, R6 ;  /* 0x00000011ff187c19 */ /* 0x002fc40008011606 */
[----:B--2---:R-:W-:Y:S01]  /*1400*/  SHF.R.U32.HI R26, RZ, UR17, R5 ;  /* 0x00000011ff1a7c19 */ /* 0x004fe20008011605 */
[----:B------:R1:W-:Y:S01]  /*1410*/  ATOMS.POPC.INC.32 RZ, [R23+URZ] ;  /* 0x0000000017ff7f8c */ /* 0x0003e2000d80003f */
[----:B------:R-:W-:Y:S02]  /*1420*/  SHF.R.U32.HI R27, RZ, UR17, R8 ;  /* 0x00000011ff1b7c19 */ /* 0x000fe40008011608 */
[-C--:B------:R-:W-:Y:S01]  /*1430*/  LOP3.LUT R22, R22, R19.reuse, RZ, 0x30, !PT ;  /* 0x0000001316167212 */ /* 0x080fe200078e30ff */
[----:B------:R2:W-:Y:S01]  /*1440*/  ATOMS.POPC.INC.32 RZ, [R25+URZ] ;  /* 0x0000000019ff7f8c */ /* 0x0005e2000d80003f */
[----:B---3--:R-:W-:Y:S02]  /*1450*/  SHF.R.U32.HI R28, RZ, UR17, R14 ;  /* 0x00000011ff1c7c19 */ /* 0x008fe4000801160e */
[----:B------:R-:W-:Y:S02]  /*1460*/  LOP3.LUT R24, R24, R19, RZ, 0x30, !PT ;  /* 0x0000001318187212 */ /* 0x000fe400078e30ff */
[----:B0-----:R-:W-:-:S02]  /*1470*/  SHF.R.U32.HI R21, RZ, UR17, R15 ;  /* 0x00000011ff157c19 */ /* 0x001fc4000801160f */
[-C--:B------:R-:W-:Y:S02]  /*1480*/  LOP3.LUT R26, R26, R19.reuse, RZ, 0x30, !PT ;  /* 0x000000131a1a7212 */ /* 0x080fe400078e30ff */
[----:B-1----:R-:W-:Y:S02]  /*1490*/  SHF.R.U32.HI R23, RZ, UR17, R16 ;  /* 0x00000011ff177c19 */ /* 0x002fe40008011610 */
[-C--:B------:R-:W-:Y:S02]  /*14a0*/  LOP3.LUT R27, R27, R19.reuse, RZ, 0x30, !PT ;  /* 0x000000131b1b7212 */ /* 0x080fe400078e30ff */
[----:B--2---:R-:W-:Y:S02]  /*14b0*/  SHF.R.U32.HI R25, RZ, UR17, R17 ;  /* 0x00000011ff197c19 */ /* 0x004fe40008011611 */
[----:B------:R-:W-:Y:S02]  /*14c0*/  LEA R22, R22, UR18, 0x2 ;  /* 0x0000001216167c11 */ /* 0x000fe4000f8e10ff */
[----:B------:R-:W-:-:S02]  /*14d0*/  LOP3.LUT R28, R28, R19, RZ, 0x30, !PT ;  /* 0x000000131c1c7212 */ /* 0x000fc400078e30ff */
[----:B------:R-:W-:Y:S01]  /*14e0*/  SHF.R.U32.HI R29, RZ, UR17, R18 ;  /* 0x00000011ff1d7c19 */ /* 0x000fe20008011612 */
[----:B------:R0:W-:Y:S01]  /*14f0*/  ATOMS.POPC.INC.32 RZ, [R22+URZ] ;  /* 0x0000000016ff7f8c */ /* 0x0001e2000d80003f */
[----:B------:R-:W-:Y:S01]  /*1500*/  LEA R24, R24, UR18, 0x2 ;  /* 0x0000001218187c11 */ /* 0x000fe2000f8e10ff */
[----:B------:R-:W-:Y:S01]  /*1510*/  UIADD3 UR17, UR17, 0x8, URZ ;  /* 0x0000000811117890 */ /* 0x000fe2000fffe03f */
[-C--:B------:R-:W-:Y:S02]  /*1520*/  LOP3.LUT R21, R21, R19.reuse, RZ, 0x30, !PT ;  /* 0x0000001315157212 */ /* 0x080fe400078e30ff */
[----:B------:R-:W-:Y:S01]  /*1530*/  PLOP3.LUT P1, PT, PT, PT, UP0, 0x80, 0x0 ;  /* 0x000000000000781c */ /* 0x000fe20003f2f008 */
[----:B------:R0:W-:Y:S01]  /*1540*/  ATOMS.POPC.INC.32 RZ, [R24+URZ] ;  /* 0x0000000018ff7f8c */ /* 0x0001e2000d80003f */
[----:B------:R-:W-:Y:S02]  /*1550*/  LEA R26, R26, UR18, 0x2 ;  /* 0x000000121a1a7c11 */ /* 0x000fe4000f8e10ff */
[----:B------:R-:W-:-:S02]  /*1560*/  LOP3.LUT R23, R23, R19, RZ, 0x30, !PT ;  /* 0x0000001317177212 */ /* 0x000fc400078e30ff */
[----:B------:R-:W-:Y:S01]  /*1570*/  LEA R27, R27, UR18, 0x2 ;  /* 0x000000121b1b7c11 */ /* 0x000fe2000f8e10ff */
[----:B------:R0:W-:Y:S01]  /*1580*/  ATOMS.POPC.INC.32 RZ, [R26+URZ] ;  /* 0x000000001aff7f8c */ /* 0x0001e2000d80003f */
[-C--:B------:R-:W-:Y:S02]  /*1590*/  LOP3.LUT R25, R25, R19.reuse, RZ, 0x30, !PT ;  /* 0x0000001319197212 */ /* 0x080fe400078e30ff */
[----:B------:R-:W-:Y:S01]  /*15a0*/  LOP3.LUT R29, R29, R19, RZ, 0x30, !PT ;  /* 0x000000131d1d7212 */ /* 0x000fe200078e30ff */
[----:B------:R0:W-:Y:S01]  /*15b0*/  ATOMS.POPC.INC.32 RZ, [R27+URZ] ;  /* 0x000000001bff7f8c */ /* 0x0001e2000d80003f */
[----:B------:R-:W-:Y:S02]  /*15c0*/  LEA R28, R28, UR18, 0x2 ;  /* 0x000000121c1c7c11 */ /* 0x000fe4000f8e10ff */
[----:B------:R-:W-:Y:S02]  /*15d0*/  LEA R21, R21, UR18, 0x2 ;  /* 0x0000001215157c11 */ /* 0x000fe4000f8e10ff */
[----:B------:R-:W-:Y:S01]  /*15e0*/  LEA R23, R23, UR18, 0x2 ;  /* 0x0000001217177c11 */ /* 0x000fe2000f8e10ff */
[----:B------:R0:W-:Y:S01]  /*15f0*/  ATOMS.POPC.INC.32 RZ, [R28+URZ] ;  /* 0x000000001cff7f8c */ /* 0x0001e2000d80003f */
[----:B------:R-:W-:-:S02]  /*1600*/  LEA R25, R25, UR18, 0x2 ;  /* 0x0000001219197c11 */ /* 0x000fc4000f8e10ff */
[----:B------:R-:W-:Y:S01]  /*1610*/  LEA R29, R29, UR18, 0x2 ;  /* 0x000000121d1d7c11 */ /* 0x000fe2000f8e10ff */
[----:B------:R0:W-:Y:S04]  /*1620*/  ATOMS.POPC.INC.32 RZ, [R21+URZ] ;  /* 0x0000000015ff7f8c */ /* 0x0001e8000d80003f */
[----:B------:R0:W-:Y:S04]  /*1630*/  ATOMS.POPC.INC.32 RZ, [R23+URZ] ;  /* 0x0000000017ff7f8c */ /* 0x0001e8000d80003f */
[----:B------:R0:W-:Y:S04]  /*1640*/  ATOMS.POPC.INC.32 RZ, [R25+URZ] ;  /* 0x0000000019ff7f8c */ /* 0x0001e8000d80003f */
[----:B------:R0:W-:Y:S01]  /*1650*/  ATOMS.POPC.INC.32 RZ, [R29+URZ] ;  /* 0x000000001dff7f8c */ /* 0x0001e2000d80003f */
[----:B------:R-:W-:Y:S05]  /*1660*/  @P1 BRA `(.L_x_1871) ;  /* 0xfffffff800d81947 */ /* 0x000fea000383ffff */
[----:B------:R-:W-:-:S13]  /*1670*/  PLOP3.LUT P1, PT, PT, PT, UP1, 0x80, 0x0 ;  /* 0x000000000000781c */ /* 0x000fda0003f2f018 */
[----:B------:R-:W-:Y:S05]  /*1680*/  @!P1 BRA `(.L_x_1872) ;  /* 0xffffffec00b09947 */ /* 0x000fea000383ffff */
.L_x_1867:
[----:B------:R-:W-:Y:S01]  /*1690*/  ULDC UR5, c[0x0][0x224] ;  /* 0x0000890000057ab9 */ /* 0x000fe20000000800 */
[----:B------:R-:W-:Y:S01]  /*16a0*/  BSSY B0, `(.L_x_1873) ;  /* 0x0000067000007945 */ /* 0x000fe20003800000 */
[----:B------:R-:W-:-:S06]  /*16b0*/  UIADD3 UR5, UR12, 0x7, -UR5 ;  /* 0x000000070c057890 */ /* 0x000fcc000fffe805 */
[----:B------:R-:W-:Y:S01]  /*16c0*/  IMAD.U32 R2, RZ, RZ, UR5 ;  /* 0x00000005ff027e24 */ /* 0x000fe2000f8e00ff */
[----:B------:R-:W-:Y:S04]  /*16d0*/  BAR.SYNC.DEFER_BLOCKING 0x0 ;  /* 0x0000000000007b1d */ /* 0x000fe80000010000 */
[----:B------:R-:W-:-:S13]  /*16e0*/  ISETP.LT.OR P0, PT, R2, 0x8, P0 ;  /* 0x000000080200780c */ /* 0x000fda0000701670 */
[----:B------:R-:W-:Y:S05]  /*16f0*/  @P0 BRA `(.L_x_1874) ;  /* 0x0000000400840947 */ /* 0x000fea0003800000 */
[----:B------:R-:W-:-:S07]  /*1700*/  IMAD.MOV.U32 R2, RZ, RZ, R0 ;  /* 0x000000ffff027224 */ /* 0x000fce00078e0000 */
.L_x_1891:
[----:B------:R-:W-:Y:S01]  /*1710*/  UISETP.GE.U32.AND UP0, UPT, UR13, 0x3, UPT ;  /* 0x000000030d00788c */ /* 0x000fe2000bf06070 */
[----:B01----:R-:W-:-:S05]  /*1720*/  IMAD.MOV.U32 R3, RZ, RZ, RZ ;  /* 0x000000ffff037224 */ /* 0x003fca00078e00ff */
[----:B------:R-:W-:-:S13]  /*1730*/  PLOP3.LUT P0, PT, PT, PT, UP0, 0x80, 0x0 ;  /* 0x000000000000781c */ /* 0x000fda0003f0f008 */
[----:B--234-:R-:W-:Y:S05]  /*1740*/  @!P0 BRA `(.L_x_1875) ;  /* 0x0000000000bc8947 */ /* 0x01cfea0003800000 */
[----:B------:R-:W0:Y:S01]  /*1750*/  S2R R7, SR_CgaCtaId ;  /* 0x0000000000077919 */ /* 0x000e220000008800 */
[----:B------:R-:W1:Y:S01]  /*1760*/  LDC.64 R4, c[0x0][0x210] ;  /* 0x00008400ff047b82 */ /* 0x000e620000000a00 */
[----:B------:R-:W-:Y:S01]  /*1770*/  MOV R6, 0x400 ;  /* 0x0000040000067802 */ /* 0x000fe20000000f00 */
[----:B------:R-:W-:Y:S02]  /*1780*/  IMAD.MOV.U32 R3, RZ, RZ, RZ ;  /* 0x000000ffff037224 */ /* 0x000fe400078e00ff */
[----:B------:R-:W-:Y:S01]  /*1790*/  IMAD.U32 R8, RZ, RZ, UR6 ;  /* 0x00000006ff087e24 */ /* 0x000fe2000f8e00ff */
[----:B0-----:R-:W-:-:S07]  /*17a0*/  LEA R10, R7, R6, 0x18 ;  /* 0x00000006070a7211 */ /* 0x001fce00078ec0ff */
.L_x_1884:
[----:B0-234-:R-:W-:Y:S01]  /*17b0*/  IMAD R7, R3, 0x400, R10 ;  /* 0x0000040003077824 */ /* 0x01dfe200078e020a */
[----:B------:R-:W-:Y:S01]  /*17c0*/  BSSY B1, `(.L_x_1876) ;  /* 0x0000010000017945 */ /* 0x000fe20003800000 */
[----:B------:R-:W-:Y:S02]  /*17d0*/  VIADD R8, R8, 0xfffffffc ;  /* 0xfffffffc08087836 */ /* 0x000fe40000000000 */
[----:B------:R-:W-:-:S03]  /*17e0*/  IMAD R7, R2, 0x4, R7 ;  /* 0x0000000402077824 */ /* 0x000fc600078e0207 */
[----:B------:R-:W-:Y:S02]  /*17f0*/  ISETP.NE.AND P4, PT, R8, RZ, PT ;  /* 0x000000ff0800720c */ /* 0x000fe40003f85270 */
[----:B------:R-:W0:Y:S04]  /*1800*/  LDS R9, [R7] ;  /* 0x0000000007097984 */ /* 0x000e280000000800 */
[----:B------:R-:W2:Y:S04]  /*1810*/  LDS R11, [R7+0x400] ;  /* 0x00040000070b7984 */ /* 0x000ea80000000800 */
[----:B------:R-:W3:Y:S04]  /*1820*/  LDS R13, [R7+0x800] ;  /* 0x00080000070d7984 */ /* 0x000ee80000000800 */
[----:B------:R-:W4:Y:S01]  /*1830*/  LDS R15, [R7+0xc00] ;  /* 0x000c0000070f7984 */ /* 0x000f220000000800 */
[----:B0-----:R-:W-:-:S02]  /*1840*/  ISETP.NE.AND P0, PT, R9, RZ, PT ;  /* 0x000000ff0900720c */ /* 0x001fc40003f05270 */
[----:B--2---:R-:W-:Y:S02]  /*1850*/  ISETP.NE.AND P1, PT, R11, RZ, PT ;  /* 0x000000ff0b00720c */ /* 0x004fe40003f25270 */
[----:B---3--:R-:W-:Y:S02]  /*1860*/  ISETP.NE.AND P2, PT, R13, RZ, PT ;  /* 0x000000ff0d00720c */ /* 0x008fe40003f45270 */
[----:B----4-:R-:W-:-:S07]  /*1870*/  ISETP.NE.AND P3, PT, R15, RZ, PT ;  /* 0x000000ff0f00720c */ /* 0x010fce0003f65270 */
[----:B------:R-:W-:Y:S06]  /*1880*/  @!P0 BRA `(.L_x_1877) ;  /* 0x00000000000c8947 */ /* 0x000fec0003800000 */
[----:B------:R-:W-:-:S04]  /*1890*/  IMAD R7, R3, 0x100, R2 ;  /* 0x0000010003077824 */ /* 0x000fc800078e0202 */
[----:B-1----:R-:W-:-:S05]  /*18a0*/  IMAD.WIDE R6, R7, 0x4, R4 ;  /* 0x0000000407067825 */ /* 0x002fca00078e0204 */
[----:B------:R0:W-:Y:S02]  /*18b0*/  REDG.E.ADD.STRONG.GPU desc[UR14][R6.64], R9 ;  /* 0x000000090600798e */ /* 0x0001e4000c10e18e */
.L_x_1877:
[----:B------:R-:W-:Y:S05]  /*18c0*/  BSYNC B1 ;  /* 0x0000000000017941 */ /* 0x000fea0003800000 */
.L_x_1876:
[----:B------:R-:W-:Y:S04]  /*18d0*/  BSSY B1, `(.L_x_1878) ;  /* 0x0000006000017945 */ /* 0x000fe80003800000 */
[----:B------:R-:W-:Y:S05]  /*18e0*/  @!P1 BRA `(.L_x_1879) ;  /* 0x0000000000109947 */ /* 0x000fea0003800000 */
[----:B0-----:R-:W-:-:S04]  /*18f0*/  IMAD R7, R3, 0x100, R2 ;  /* 0x0000010003077824 */ /* 0x001fc800078e0202 */
[----:B------:R-:W-:-:S04]  /*1900*/  VIADD R7, R7, 0x100 ;  /* 0x0000010007077836 */ /* 0x000fc80000000000 */
[----:B-1----:R-:W-:-:S05]  /*1910*/  IMAD.WIDE R6, R7, 0x4, R4 ;  /* 0x0000000407067825 */ /* 0x002fca00078e0204 */
[----:B------:R2:W-:Y:S02]  /*1920*/  REDG.E.ADD.STRONG.GPU desc[UR14][R6.64], R11 ;  /* 0x0000000b0600798e */ /* 0x0005e4000c10e18e */
.L_x_1879:
[----:B------:R-:W-:Y:S05]  /*1930*/  BSYNC B1 ;  /* 0x0000000000017941 */ /* 0x000fea0003800000 */
.L_x_1878:
[----:B------:R-:W-:Y:S04]  /*1940*/  BSSY B1, `(.L_x_1880) ;  /* 0x0000006000017945 */ /* 0x000fe80003800000 */
[----:B------:R-:W-:Y:S05]  /*1950*/  @!P2 BRA `(.L_x_1881) ;  /* 0x000000000010a947 */ /* 0x000fea0003800000 */
[----:B0-2---:R-:W-:-:S04]  /*1960*/  IMAD R7, R3, 0x100, R2 ;  /* 0x0000010003077824 */ /* 0x005fc800078e0202 */
[----:B------:R-:W-:-:S04]  /*1970*/  VIADD R7, R7, 0x200 ;  /* 0x0000020007077836 */ /* 0x000fc80000000000 */
[----:B-1----:R-:W-:-:S05]  /*1980*/  IMAD.WIDE R6, R7, 0x4, R4 ;  /* 0x0000000407067825 */ /* 0x002fca00078e0204 */
[----:B------:R3:W-:Y:S02]  /*1990*/  REDG.E.ADD.STRONG.GPU desc[UR14][R6.64], R13 ;  /* 0x0000000d0600798e */ /* 0x0007e4000c10e18e */
.L_x_1881:
[----:B------:R-:W-:Y:S05]  /*19a0*/  BSYNC B1 ;  /* 0x0000000000017941 */ /* 0x000fea0003800000 */
.L_x_1880:
[----:B------:R-:W-:Y:S04]  /*19b0*/  BSSY B1, `(.L_x_1882) ;  /* 0x0000006000017945 */ /* 0x000fe80003800000 */
[----:B------:R-:W-:Y:S05]  /*19c0*/  @!P3 BRA `(.L_x_1883) ;  /* 0x000000000010b947 */ /* 0x000fea0003800000 */
[----:B0-23--:R-:W-:-:S04]  /*19d0*/  IMAD R7, R3, 0x100, R2 ;  /* 0x0000010003077824 */ /* 0x00dfc800078e0202 */
[----:B------:R-:W-:-:S04]  /*19e0*/  VIADD R7, R7, 0x300 ;  /* 0x0000030007077836 */ /* 0x000fc80000000000 */
[----:B-1----:R-:W-:-:S05]  /*19f0*/  IMAD.WIDE R6, R7, 0x4, R4 ;  /* 0x0000000407067825 */ /* 0x002fca00078e0204 */
[----:B------:R4:W-:Y:S02]  /*1a00*/  REDG.E.ADD.STRONG.GPU desc[UR14][R6.64], R15 ;  /* 0x0000000f0600798e */ /* 0x0009e4000c10e18e */
.L_x_1883:
[----:B------:R-:W-:Y:S05]  /*1a10*/  BSYNC B1 ;  /* 0x0000000000017941 */ /* 0x000fea0003800000 */
.L_x_1882:
[----:B------:R-:W-:Y:S01]  /*1a20*/  VIADD R3, R3, 0x4 ;  /* 0x0000000403037836 */ /* 0x000fe20000000000 */
[----:B------:R-:W-:Y:S06]  /*1a30*/  @P4 BRA `(.L_x_1884) ;  /* 0xfffffffc005c4947 */ /* 0x000fec000383ffff */
.L_x_1875:
[----:B------:R-:W-:-:S13]  /*1a40*/  ISETP.NE.AND P0, PT, RZ, UR16, PT ;  /* 0x00000010ff007c0c */ /* 0x000fda000bf05270 */
[----:B------:R-:W-:Y:S05]  /*1a50*/  @!P0 BRA `(.L_x_1885) ;  /* 0x0000000000a08947 */ /* 0x000fea0003800000 */
[----:B------:R-:W5:Y:S01]  /*1a60*/  S2UR UR10, SR_CgaCtaId ;  /* 0x00000000000a79c3 */ /* 0x000f620000008800 */
[----:B------:R-:W-:Y:S01]  /*1a70*/  UMOV UR8, 0x400 ;  /* 0x0000040000087882 */ /* 0x000fe20000000000 */
[----:B------:R-:W-:Y:S01]  /*1a80*/  BSSY B1, `(.L_x_1886) ;  /* 0x000000b000017945 */ /* 0x000fe20003800000 */
[----:B-----5:R-:W-:-:S06]  /*1a90*/  ULEA UR8, UR10, UR8, 0x18 ;  /* 0x000000080a087291 */ /* 0x020fcc000f8ec03f */
[----:B-1----:R-:W-:-:S05]  /*1aa0*/  LEA R5, R3, UR8, 0xa ;  /* 0x0000000803057c11 */ /* 0x002fca000f8e50ff */
[----:B0-234-:R-:W-:-:S05]  /*1ab0*/  IMAD R6, R2, 0x4, R5 ;  /* 0x0000000402067824 */ /* 0x01dfca00078e0205 */
[----:B------:R-:W0:Y:S02]  /*1ac0*/  LDS R9, [R6] ;  /* 0x0000000006097984 */ /* 0x000e240000000800 */
[----:B0-----:R-:W-:-:S13]  /*1ad0*/  ISETP.NE.AND P0, PT, R9, RZ, PT ;  /* 0x000000ff0900720c */ /* 0x001fda0003f05270 */
[----:B------:R-:W-:Y:S05]  /*1ae0*/  @!P0 BRA `(.L_x_1887) ;  /* 0x0000000000108947 */ /* 0x000fea0003800000 */
[----:B------:R-:W0:Y:S01]  /*1af0*/  LDC.64 R4, c[0x0][0x210] ;  /* 0x00008400ff047b82 */ /* 0x000e220000000a00 */
[----:B------:R-:W-:-:S04]  /*1b00*/  IMAD R7, R3, 0x100, R2 ;  /* 0x0000010003077824 */ /* 0x000fc800078e0202 */
[----:B0-----:R-:W-:-:S05]  /*1b10*/  IMAD.WIDE R4, R7, 0x4, R4 ;  /* 0x0000000407047825 */ /* 0x001fca00078e0204 */
[----:B------:R0:W-:Y:S02]  /*1b20*/  REDG.E.ADD.STRONG.GPU desc[UR14][R4.64], R9 ;  /* 0x000000090400798e */ /* 0x0001e4000c10e18e */
.L_x_1887:
[----:B------:R-:W-:Y:S05]  /*1b30*/  BSYNC B1 ;  /* 0x0000000000017941 */ /* 0x000fea0003800000 */
.L_x_1886:
        /* <DEDUP_REMOVED lines=13> */
.L_x_1890:
[----:B------:R-:W-:Y:S05]  /*1c10*/  BSYNC B2 ;  /* 0x0000000000027941 */ /* 0x000fea0003800000 */
.L_x_1889:
        /* <DEDUP_REMOVED lines=11> */
.L_x_1888:
[----:B------:R-:W-:Y:S05]  /*1cd0*/  BSYNC B1 ;  /* 0x0000000000017941 */ /* 0x000fea0003800000 */
.L_x_1885:
[C---:B------:R-:W-:Y:S01]  /*1ce0*/  ISETP.GE.AND P0, PT, R2.reuse, 0x80, PT ;  /* 0x000000800200780c */ /* 0x040fe20003f06270 */
[----:B------:R-:W-:-:S12]  /*1cf0*/  VIADD R2, R2, 0x80 ;  /* 0x0000008002027836 */ /* 0x000fd80000000000 */
[----:B------:R-:W-:Y:S05]  /*1d00*/  @!P0 BRA `(.L_x_1891) ;  /* 0xfffffff800808947 */ /* 0x000fea000383ffff */
.L_x_1874:
[----:B------:R-:W-:Y:S05]  /*1d10*/  BSYNC B0 ;  /* 0x0000000000007941 */ /* 0x000fea0003800000 */
.L_x_1873:
        /* <DEDUP_REMOVED lines=11> */
.L_x_1893:
        /* <DEDUP_REMOVED lines=11> */
.L_x_2056:


//--------------------- .text._ZN3cub17CUB_300001_SM_9006detail10radix_sort31DeviceRadixSortSingleTileKernelINS1_5radix10policy_hubIfijE10Policy1000ELNS0_9SortOrderE1EfijNS1_21identity_decomposer_tEEEvPKT1_PSA_PKT2_PSE_T3_iiT4_ --------------------------
	.section	.text._ZN3cub17CUB_300001_SM_9006detail10radix_sort31DeviceRadixSortSingleTileKernelINS1_5radix10policy_hubIfijE10Policy1000ELNS0_9SortOrderE1EfijNS1_21identity_decomposer_tEEEvPKT1_PSA_PKT2_PSE_T3_iiT4_,"ax",@progbits
	.align	128
        .global         _ZN3cub17CUB_300001_SM_9006detail10radix_sort31DeviceRadixSortSingleTileKernelINS1_5radix10policy_hubIfijE10Policy1000ELNS0_9SortOrderE1EfijNS1_21identity_decomposer_tEEEvPKT1_PSA_PKT2_PSE_T3_iiT4_
        .type           _ZN3cub17CUB_300001_SM_9006detail10radix_sort31DeviceRadixSortSingleTileKernelINS1_5radix10policy_hubIfijE10Policy1000ELNS0_9SortOrderE1EfijNS1_21identity_decomposer_tEEEvPKT1_PSA_PKT2_PSE_T3_iiT4_,@function
        .size           _ZN3cub17CUB_300001_SM_9006detail10radix_sort31DeviceRadixSortSingleTileKernelINS1_5radix10policy_hubIfijE10Policy1000ELNS0_9SortOrderE1EfijNS1_21identity_decomposer_tEEEvPKT1_PSA_PKT2_PSE_T3_iiT4_,(.L_x_2057 - _ZN3cub17CUB_300001_SM_9006detail10radix_sort31DeviceRadixSortSingleTileKernelINS1_5radix10policy_hubIfijE10Policy1000ELNS0_9SortOrderE1EfijNS1_21identity_decomposer_tEEEvPKT1_PSA_PKT2_PSE_T3_iiT4_)
        .other          _ZN3cub17CUB_300001_SM_9006detail10radix_sort31DeviceRadixSortSingleTileKernelINS1_5radix10policy_hubIfijE10Policy1000ELNS0_9SortOrderE1EfijNS1_21identity_decomposer_tEEEvPKT1_PSA_PKT2_PSE_T3_iiT4_,@"STO_CUDA_ENTRY STV_DEFAULT"
_ZN3cub17CUB_300001_SM_9006detail10radix_sort31DeviceRadixSortSingleTileKernelINS1_5radix10policy_hubIfijE10Policy1000ELNS0_9SortOrderE1EfijNS1_21identity_decomposer_tEEEvPKT1_PSA_PKT2_PSE_T3_iiT4_:
.text._ZN3cub17CUB_300001_SM_9006detail10radix_sort31DeviceRadixSortSingleTileKernelINS1_5radix10policy_hubIfijE10Policy1000ELNS0_9SortOrderE1EfijNS1_21identity_decomposer_tEEEvPKT1_PSA_PKT2_PSE_T3_iiT4_:
[----:B------:R-:W-:Y:S01]  /*0000*/  LDC R1, c[0x0][0x28] ;  /* 0x00000a00ff017b82 */ /* 0x000fe20000000800 */
[----:B------:R-:W0:Y:S07]  /*0010*/  S2R R29, SR_TID.X ;  /* 0x00000000001d7919 */ /* 0x000e2e0000002100 */
[----:B------:R-:W1:Y:S01]  /*0020*/  LDC.64 R8, c[0x0][0x210] ;  /* 0x00008400ff087b82 */ /* 0x000e620000000a00 */
[----:B------:R-:W-:Y:S01]  /*0030*/  ULDC UR4, c[0x0][0x230] ;  /* 0x00008c0000047ab9 */ /* 0x000fe20000000800 */
[----:B------:R-:W-:Y:S01]  /*0040*/  IMAD.MOV.U32 R34, RZ, RZ, -0x1 ;  /* 0xffffffffff227424 */ /* 0x000fe200078e00ff */
[----:B------:R-:W-:Y:S01]  /*0050*/  ULDC.64 UR6, c[0x0][0x208] ;  /* 0x0000820000067ab9 */ /* 0x000fe20000000a00 */
[----:B------:R-:W-:Y:S01]  /*0060*/  IMAD.MOV.U32 R68, RZ, RZ, -0x1 ;  /* 0xffffffffff447424 */ /* 0x000fe200078e00ff */
[----:B------:R-:W-:Y:S01]  /*0070*/  ULDC UR8, c[0x0][0x238] ;  /* 0x00008e0000087ab9 */ /* 0x000fe20000000800 */
[----:B0-----:R-:W-:-:S04]  /*0080*/  IMAD R5, R29, 0x13, RZ ;  /* 0x000000131d057824 */ /* 0x001fc800078e02ff */
[C---:B-1----:R-:W-:Y:S01]  /*0090*/  IMAD.WIDE R8, R5.reuse, 0x4, R8 ;  /* 0x0000000405087825 */ /* 0x042fe200078e0208 */
[----:B------:R-:W-:-:S13]  /*00a0*/  ISETP.GE.AND P0, PT, R5, UR4, PT ;  /* 0x0000000405007c0c */ /* 0x000fda000bf06270 */
[----:B------:R-:W2:Y:S01]  /*00b0*/  @!P0 LDG.E R34, desc[UR6][R8.64] ;  /* 0x0000000608228981 */ /* 0x000ea2000c1e1900 */
[----:B------:R-:W-:-:S05]  /*00c0*/  VIADD R0, R5, 0x1 ;  /* 0x0000000105007836 */ /* 0x000fca0000000000 */
[----:B------:R-:W-:Y:S01]  /*00d0*/  ISETP.GE.AND P0, PT, R0, UR4, PT ;  /* 0x0000000400007c0c */ /* 0x000fe2000bf06270 */
[C---:B------:R-:W-:Y:S02]  /*00e0*/  VIADD R4, R5.reuse, 0x3 ;  /* 0x0000000305047836 */ /* 0x040fe40000000000 */
[----:B------:R-:W-:Y:S01]  /*00f0*/  VIADD R33, R5, 0x7 ;  /* 0x0000000705217836 */ /* 0x000fe20000000000 */
[----:B------:R-:W-:Y:S02]  /*0100*/  P2R R41, PR, RZ, 0x1 ;  /* 0x00000001ff297803 */ /* 0x000fe40000000000 */
[----:B------:R-:W-:Y:S01]  /*0110*/  ISETP.GE.AND P4, PT, R4, UR4, PT ;  /* 0x0000000404007c0c */ /* 0x000fe2000bf86270 */
[----:B------:R-:W-:-:S06]  /*0120*/  IMAD.MOV.U32 R4, RZ, RZ, -0x1 ;  /* 0xffffffffff047424 */ /* 0x000fcc00078e00ff */
[----:B------:R-:W3:Y:S01]  /*0130*/  @!P0 LDG.E R68, desc[UR6][R8.64+0x4] ;  /* 0x0000040608448981 */ /* 0x000ee2000c1e1900 */
[----:B------:R-:W-:Y:S01]  /*0140*/  IMAD.MOV.U32 R62, RZ, RZ, -0x1 ;  /* 0xffffffffff3e7424 */ /* 0x000fe200078e00ff */
[----:B------:R-:W-:Y:S01]  /*0150*/  P2R R30, PR, RZ, 0x10 ;  /* 0x00000010ff1e7803 */ /* 0x000fe20000000000 */
[C---:B------:R-:W-:Y:S02]  /*0160*/  VIADD R35, R5.reuse, 0x8 ;  /* 0x0000000805237836 */ /* 0x040fe40000000000 */
[----:B------:R-:W-:Y:S02]  /*0170*/  IMAD.MOV.U32 R61, RZ, RZ, -0x1 ;  /* 0xffffffffff3d7424 */ /* 0x000fe400078e00ff */
[C---:B------:R-:W-:Y:S02]  /*0180*/  VIADD R36, R5.reuse, 0x9 ;  /* 0x0000000905247836 */ /* 0x040fe40000000000 */
[----:B------:R-:W-:Y:S02]  /*0190*/  IMAD.MOV.U32 R44, RZ, RZ, -0x1 ;  /* 0xffffffffff2c7424 */ /* 0x000fe400078e00ff */
[----:B------:R-:W-:-:S02]  /*01a0*/  VIADD R37, R5, 0xa ;  /* 0x0000000a05257836 */ /* 0x000fc40000000000 */
[----:B------:R-:W-:Y:S02]  /*01b0*/  IMAD.MOV.U32 R59, RZ, RZ, -0x1 ;  /* 0xffffffffff3b7424 */ /* 0x000fe400078e00ff */
[C---:B------:R-:W-:Y:S02]  /*01c0*/  VIADD R38, R5.reuse, 0xb ;  /* 0x0000000b05267836 */ /* 0x040fe40000000000 */
[----:B------:R-:W-:Y:S02]  /*01d0*/  IMAD.MOV.U32 R58, RZ, RZ, -0x1 ;  /* 0xffffffffff3a7424 */ /* 0x000fe400078e00ff */
[C---:B------:R-:W-:Y:S02]  /*01e0*/  VIADD R0, R5.reuse, 0x2 ;  /* 0x0000000205007836 */ /* 0x040fe40000000000 */
[C---:B------:R-:W-:Y:S02]  /*01f0*/  VIADD R7, R5.reuse, 0x6 ;  /* 0x0000000605077836 */ /* 0x040fe40000000000 */
[C---:B------:R-:W-:Y:S01]  /*0200*/  VIADD R6, R5.reuse, 0x5 ;  /* 0x0000000505067836 */ /* 0x040fe20000000000 */
[----:B------:R-:W-:Y:S01]  /*0210*/  ISETP.GE.AND P5, PT, R0, UR4, PT ;  /* 0x0000000400007c0c */ /* 0x000fe2000bfa6270 */
[----:B------:R-:W-:Y:S01]  /*0220*/  VIADD R0, R5, 0x4 ;  /* 0x0000000405007836 */ /* 0x000fe20000000000 */
[----:B------:R-:W-:Y:S01]  /*0230*/  ISETP.GE.AND P1, PT, R7, UR4, PT ;  /* 0x0000000407007c0c */ /* 0x000fe2000bf26270 */
[----:B------:R-:W-:Y:S01]  /*0240*/  IMAD.MOV.U32 R67, RZ, RZ, -0x1 ;  /* 0xffffffffff437424 */ /* 0x000fe200078e00ff */
[----:B------:R-:W-:Y:S01]  /*0250*/  ISETP.GE.AND P2, PT, R6, UR4, PT ;  /* 0x0000000406007c0c */ /* 0x000fe2000bf46270 */
[----:B------:R-:W-:Y:S01]  /*0260*/  IMAD.MOV.U32 R63, RZ, RZ, -0x1 ;  /* 0xffffffffff3f7424 */ /* 0x000fe200078e00ff */
[----:B------:R-:W-:Y:S01]  /*0270*/  P2R R32, PR, RZ, 0x2 ;  /* 0x00000002ff207803 */ /* 0x000fe20000000000 */
[----:B------:R-:W-:Y:S01]  /*0280*/  VIADD R42, R5, 0xc ;  /* 0x0000000c052a7836 */ /* 0x000fe20000000000 */
[----:B------:R-:W-:Y:S01]  /*0290*/  P2R R31, PR, RZ, 0x4 ;  /* 0x00000004ff1f7803 */ /* 0x000fe20000000000 */
[----:B------:R-:W-:Y:S01]  /*02a0*/  IMAD.MOV.U32 R66, RZ, RZ, -0x1 ;  /* 0xffffffffff427424 */ /* 0x000fe200078e00ff */
[----:B------:R-:W-:Y:S01]  /*02b0*/  ISETP.GE.AND P3, PT, R0, UR4, PT ;  /* 0x0000000400007c0c */ /* 0x000fe2000bf66270 */
[----:B------:R-:W-:Y:S01]  /*02c0*/  IMAD.MOV.U32 R39, RZ, RZ, -0x1 ;  /* 0xffffffffff277424 */ /* 0x000fe200078e00ff */
[----:B------:R-:W-:Y:S01]  /*02d0*/  P2R R10, PR, RZ, 0x20 ;  /* 0x00000020ff0a7803 */ /* 0x000fe20000000000 */
[----:B------:R-:W4:Y:S01]  /*02e0*/  @!P5 LDG.E R67, desc[UR6][R8.64+0x8] ;  /* 0x000008060843d981 */ /* 0x000f22000c1e1900 */
[----:B------:R-:W-:Y:S01]  /*02f0*/  P2R R0, PR, RZ, 0x8 ;  /* 0x00000008ff007803 */ /* 0x000fe20000000000 */
[----:B------:R-:W-:Y:S01]  /*0300*/  IMAD.MOV.U32 R64, RZ, RZ, -0x1 ;  /* 0xffffffffff407424 */ /* 0x000fe200078e00ff */
[----:B------:R-:W0:Y:S01]  /*0310*/  LDC.64 R6, c[0x0][0x220] ;  /* 0x00008800ff067b82 */ /* 0x000e220000000a00 */
[----:B------:R-:W4:Y:S01]  /*0320*/  @!P1 LDG.E R63, desc[UR6][R8.64+0x18] ;  /* 0x00001806083f9981 */ /* 0x000f22000c1e1900 */
[----:B------:R-:W-:Y:S01]  /*0330*/  ISETP.GE.AND P1, PT, R42, UR4, PT ;  /* 0x000000042a007c0c */ /* 0x000fe2000bf26270 */
[----:B------:R-:W-:-:S02]  /*0340*/  IMAD.MOV.U32 R57, RZ, RZ, -0x1 ;  /* 0xffffffffff397424 */ /* 0x000fc400078e00ff */
[C---:B------:R-:W-:Y:S01]  /*0350*/  VIADD R43, R5.reuse, 0xd ;  /* 0x0000000d052b7836 */ /* 0x040fe20000000000 */
[----:B------:R-:W4:Y:S01]  /*0360*/  @!P4 LDG.E R66, desc[UR6][R8.64+0xc] ;  /* 0x00000c060842c981 */ /* 0x000f22000c1e1900 */
[C---:B------:R-:W-:Y:S02]  /*0370*/  VIADD R45, R5.reuse, 0xe ;  /* 0x0000000e052d7836 */ /* 0x040fe40000000000 */
[C---:B------:R-:W-:Y:S01]  /*0380*/  VIADD R46, R5.reuse, 0xf ;  /* 0x0000000f052e7836 */ /* 0x040fe20000000000 */
[----:B------:R-:W4:Y:S01]  /*0390*/  @!P3 LDG.E R39, desc[UR6][R8.64+0x10] ;  /* 0x000010060827b981 */ /* 0x000f22000c1e1900 */
[C---:B------:R-:W-:Y:S02]  /*03a0*/  VIADD R47, R5.reuse, 0x10 ;  /* 0x00000010052f7836 */ /* 0x040fe40000000000 */
[C---:B------:R-:W-:Y:S01]  /*03b0*/  VIADD R48, R5.reuse, 0x11 ;  /* 0x0000001105307836 */ /* 0x040fe20000000000 */
[----:B------:R-:W4:Y:S01]  /*03c0*/  @!P2 LDG.E R64, desc[UR6][R8.64+0x14] ;  /* 0x000014060840a981 */ /* 0x000f22000c1e1900 */
[----:B------:R-:W-:Y:S01]  /*03d0*/  VIADD R50, R5, 0x12 ;  /* 0x0000001205327836 */ /* 0x000fe20000000000 */
[----:B------:R-:W-:Y:S01]  /*03e0*/  ISETP.GE.AND P2, PT, R45, UR4, PT ;  /* 0x000000042d007c0c */ /* 0x000fe2000bf46270 */
[----:B------:R-:W-:Y:S01]  /*03f0*/  IMAD.MOV.U32 R56, RZ, RZ, -0x1 ;  /* 0xffffffffff387424 */ /* 0x000fe200078e00ff */
[----:B------:R-:W4:Y:S01]  /*0400*/  @!P1 LDG.E R57, desc[UR6][R8.64+0x30] ;  /* 0x0000300608399981 */ /* 0x000f22000c1e1900 */
[----:B------:R-:W-:Y:S01]  /*0410*/  ISETP.GE.AND P3, PT, R46, UR4, PT ;  /* 0x000000042e007c0c */ /* 0x000fe2000bf66270 */
[----:B------:R-:W-:Y:S01]  /*0420*/  IMAD.MOV.U32 R49, RZ, RZ, -0x1 ;  /* 0xffffffffff317424 */ /* 0x000fe200078e00ff */
[----:B------:R-:W-:Y:S01]  /*0430*/  ISETP.GE.AND P4, PT, R47, UR4, PT ;  /* 0x000000042f007c0c */ /* 0x000fe2000bf86270 */
[----:B------:R-:W-:Y:S01]  /*0440*/  IMAD.MOV.U32 R54, RZ, RZ, -0x1 ;  /* 0xffffffffff367424 */ /* 0x000fe200078e00ff */
[----:B------:R-:W-:Y:S01]  /*0450*/  ISETP.GE.AND P5, PT, R48, UR4, PT ;  /* 0x0000000430007c0c */ /* 0x000fe2000bfa6270 */
[----:B------:R-:W-:Y:S01]  /*0460*/  IMAD.MOV.U32 R53, RZ, RZ, -0x1 ;  /* 0xffffffffff357424 */ /* 0x000fe200078e00ff */
[----:B------:R-:W-:Y:S01]  /*0470*/  ISETP.GE.AND P6, PT, R50, UR4, PT ;  /* 0x0000000432007c0c */ /* 0x000fe2000bfc6270 */
[----:B------:R-:W-:Y:S01]  /*0480*/  IMAD.MOV.U32 R52, RZ, RZ, -0x1 ;  /* 0xffffffffff347424 */ /* 0x000fe200078e00ff */
[----:B------:R-:W1:Y:S01]  /*0490*/  LDC R50, c[0x0][0x234] ;  /* 0x00008d00ff327b82 */ /* 0x000e620000000800 */
[----:B------:R-:W-:Y:S01]  /*04a0*/  IMAD.MOV.U32 R51, RZ, RZ, -0x1 ;  /* 0xffffffffff337424 */ /* 0x000fe200078e00ff */
[----:B------:R-:W4:Y:S01]  /*04b0*/  @!P2 LDG.E R49, desc[UR6][R8.64+0x38] ;  /* 0x000038060831a981 */ /* 0x000f22000c1e1900 */
[----:B0-----:R-:W-:-:S03]  /*04c0*/  IMAD.WIDE R6, R5, 0x4, R6 ;  /* 0x0000000405067825 */ /* 0x001fc600078e0206 */
[----:B------:R-:W4:Y:S04]  /*04d0*/  @!P3 LDG.E R54, desc[UR6][R8.64+0x3c] ;  /* 0x00003c060836b981 */ /* 0x000f28000c1e1900 */
[----:B------:R-:W4:Y:S04]  /*04e0*/  @!P4 LDG.E R53, desc[UR6][R8.64+0x40] ;  /* 0x000040060835c981 */ /* 0x000f28000c1e1900 */
[----:B------:R-:W4:Y:S04]  /*04f0*/  @!P5 LDG.E R52, desc[UR6][R8.64+0x44] ;  /* 0x000044060834d981 */ /* 0x000f28000c1e1900 */
[----:B------:R-:W4:Y:S01]  /*0500*/  @!P6 LDG.E R51, desc[UR6][R8.64+0x48] ;  /* 0x000048060833e981 */ /* 0x000f22000c1e1900 */
[----:B--2---:R-:W-:-:S04]  /*0510*/  ISETP.GE.AND P0, PT, R34, RZ, PT ;  /* 0x000000ff2200720c */ /* 0x004fc80003f06270 */
[----:B------:R-:W-:Y:S02]  /*0520*/  SEL R11, R4, 0x80000000, !P0 ;  /* 0x80000000040b7807 */ /* 0x000fe40004000000 */
[----:B------:R-:W-:-:S04]  /*0530*/  ISETP.GE.AND P0, PT, R33, UR4, PT ;  /* 0x0000000421007c0c */ /* 0x000fc8000bf06270 */
[----:B------:R-:W-:-:S09]  /*0540*/  P2R R33, PR, RZ, 0x1 ;  /* 0x00000001ff217803 */ /* 0x000fd20000000000 */
[----:B------:R-:W2:Y:S01]  /*0550*/  @!P0 LDG.E R62, desc[UR6][R8.64+0x1c] ;  /* 0x00001c06083e8981 */ /* 0x000ea2000c1e1900 */
        /* <DEDUP_REMOVED lines=31> */
[----:B------:R-:W-:Y:S02]  /*0750*/  P2R R41, PR, RZ, 0x2 ;  /* 0x00000002ff297803 */ /* 0x000fe40000000000 */
[----:B------:R-:W-:Y:S02]  /*0760*/  ISETP.GE.AND P1, PT, R43, UR4, PT ;  /* 0x000000042b007c0c */ /* 0x000fe4000bf26270 */
[----:B------:R-:W-:-:S11]  /*0770*/  P2R R0, PR, RZ, 0x1 ;  /* 0x00000001ff007803 */ /* 0x000fd60000000000 */
[----:B------:R0:W2:Y:S01]  /*0780*/  @!P1 LDG.E R56, desc[UR6][R8.64+0x34] ;  /* 0x0000340608389981 */ /* 0x0000a2000c1e1900 */
[----:B------:R-:W-:Y:S01]  /*0790*/  BAR.SYNC.DEFER_BLOCKING 0x0 ;  /* 0x0000000000007b1d */ /* 0x000fe20000010000 */
[----:B------:R-:W-:-:S13]  /*07a0*/  ISETP.GE.AND P0, PT, R5, UR4, PT ;  /* 0x0000000405007c0c */ /* 0x000fda000bf06270 */
[----:B------:R-:W5:Y:S01]  /*07b0*/  @!P0 LDG.E R28, desc[UR6][R6.64] ;  /* 0x00000006061c8981 */ /* 0x000f62000c1e1900 */
[----:B------:R-:W-:Y:S02]  /*07c0*/  ISETP.NE.AND P0, PT, R0, RZ, PT ;  /* 0x000000ff0000720c */ /* 0x000fe40003f05270 */
[----:B------:R-:W-:Y:S01]  /*07d0*/  LOP3.LUT R34, R11, R34, RZ, 0x3c, !PT ;  /* 0x000000220b227212 */ /* 0x000fe200078e3cff */
[----:B------:R-:W3:Y:S01]  /*07e0*/  S2UR UR5, SR_CgaCtaId ;  /* 0x00000000000579c3 */ /* 0x000ee20000008800 */
        /* <DEDUP_REMOVED lines=26> */
[----:B-1----:R-:W-:-:S11]  /*0990*/  IADD3 R0, -R50, UR8, RZ ;  /* 0x0000000832007c10 */ /* 0x002fd6000fffe1ff */
[----:B------:R-:W5:Y:S01]  /*09a0*/  @!P0 LDG.E R17, desc[UR6][R6.64+0x2c] ;  /* 0x00002c0606118981 */ /* 0x000f62000c1e1900 */
[----:B------:R-:W-:-:S04]  /*09b0*/  ISETP.NE.AND P0, PT, R34, 0x7fffffff, PT ;  /* 0x7fffffff2200780c */ /* 0x000fc80003f05270 */
[----:B0-----:R-:W-:Y:S02]  /*09c0*/  SEL R9, R34, 0x80000000, P0 ;  /* 0x8000000022097807 */ /* 0x001fe40000000000 */
[----:B------:R-:W-:Y:S02]  /*09d0*/  ISETP.NE.AND P0, PT, R41, RZ, PT ;  /* 0x000000ff2900720c */ /* 0x000fe40003f05270 */
[----:B------:R-:W-:-:S04]  /*09e0*/  VIMNMX R0, R0, 0x6, PT ;  /* 0x0000000600007848 */ /* 0x000fc80003fe0100 */
[----:B------:R-:W-:Y:S02]  /*09f0*/  BMSK R5, RZ, R0 ;  /* 0x00000000ff05721b */ /* 0x000fe40000000000 */
[----:B------:R-:W-:-:S04]  /*0a00*/  SHF.R.U32.HI R0, RZ, R50, R9 ;  /* 0x00000032ff007219 */ /* 0x000fc80000011609 */
[----:B------:R-:W-:Y:S01]  /*0a10*/  LOP3.LUT R0, R5, R0, RZ, 0xc0, !PT ;  /* 0x0000000005007212 */ /* 0x000fe200078ec0ff */
[----:B------:R0:W5:Y:S01]  /*0a20*/  @!P0 LDG.E R16, desc[UR6][R6.64+0x30] ;  /* 0x0000300606108981 */ /* 0x000162000c1e1900 */
[----:B------:R-:W-:-:S03]  /*0a30*/  UMOV UR4, 0x400 ;  /* 0x0000040000047882 */ /* 0x000fc60000000000 */
[----:B------:R-:W-:Y:S01]  /*0a40*/  IMAD.SHL.U32 R8, R0, 0x400, RZ ;  /* 0x0000040000087824 */ /* 0x000fe200078e00ff */
[----:B---3--:R-:W-:Y:S01]  /*0a50*/  ULEA UR4, UR5, UR4, 0x18 ;  /* 0x0000000405047291 */ /* 0x008fe2000f8ec03f */
[----:B------:R-:W-:Y:S03]  /*0a60*/  BAR.SYNC.DEFER_BLOCKING 0x0 ;  /* 0x0000000000007b1d */ /* 0x000fe60000010000 */
[----:B------:R-:W-:Y:S02]  /*0a70*/  LOP3.LUT R9, R8, 0x7c00, RZ, 0xc, !PT ;  /* 0x00007c0008097812 */ /* 0x000fe400078e0cff */
[----:B------:R-:W-:-:S03]  /*0a80*/  SHF.R.U32.HI R8, RZ, 0x5, R0 ;  /* 0x00000005ff087819 */ /* 0x000fc60000011600 */
[----:B------:R-:W-:Y:S01]  /*0a90*/  VIADD R10, R9, UR4 ;  /* 0x00000004090a7c36 */ /* 0x000fe20008000000 */
[----:B------:R-:W-:-:S03]  /*0aa0*/  IADD3 R8, -R8, 0x1, RZ ;  /* 0x0000000108087810 */ /* 0x000fc60007ffe1ff */
[C---:B------:R-:W-:Y:S01]  /*0ab0*/  IMAD R9, R29.reuse, 0x4, R10 ;  /* 0x000000041d097824 */ /* 0x040fe200078e020a */
[----:B------:R-:W-:Y:S02]  /*0ac0*/  LEA R0, R29, UR4, 0x2 ;  /* 0x000000041d007c11 */ /* 0x000fe4000f8e10ff */
[----:B------:R-:W-:Y:S01]  /*0ad0*/  ISETP.GE.AND P0, PT, R68, RZ, PT ;  /* 0x000000ff4400720c */ /* 0x000fe20003f06270 */
[----:B------:R-:W-:-:S03]  /*0ae0*/  IMAD R88, R8, 0x2, R9 ;  /* 0x0000000208587824 */ /* 0x000fc600078e0209 */
[----:B0-----:R-:W-:Y:S01]  /*0af0*/  SEL R7, R4, 0x80000000, !P0 ;  /* 0x8000000004077807 */ /* 0x001fe20004000000 */
[----:B------:R-:W-:Y:S03]  /*0b00*/  STS [R0], RZ ;  /* 0x000000ff00007388 */ /* 0x000fe60000000800 */
[----:B------:R-:W-:Y:S01]  /*0b10*/  LOP3.LUT R68, R7, R68, RZ, 0x3c, !PT ;  /* 0x0000004407447212 */ /* 0x000fe200078e3cff */
        /* <DEDUP_REMOVED lines=33> */
[----:B------:R-:W-:-:S04]  /*0d30*/  ISETP.NE.AND P0, PT, R68, 0x7fffffff, PT ;  /* 0x7fffffff4400780c */ /* 0x000fc80003f05270 */
[----:B------:R-:W-:-:S04]  /*0d40*/  SEL R7, R68, 0x80000000, P0 ;  /* 0x8000000044077807 */ /* 0x000fc80000000000 */
[----:B------:R-:W-:-:S04]  /*0d50*/  SHF.R.U32.HI R6, RZ, R50, R7 ;  /* 0x00000032ff067219 */ /* 0x000fc80000011607 */
[----:B------:R-:W-:-:S05]  /*0d60*/  LOP3.LUT R6, R5, R6, RZ, 0xc0, !PT ;  /* 0x0000000605067212 */ /* 0x000fca00078ec0ff */
[----:B------:R-:W-:Y:S01]  /*0d70*/  IMAD.SHL.U32 R7, R6, 0x400, RZ ;  /* 0x0000040006077824 */ /* 0x000fe200078e00ff */
[----:B------:R-:W-:-:S04]  /*0d80*/  SHF.R.U32.HI R6, RZ, 0x5, R6 ;  /* 0x00000005ff067819 */ /* 0x000fc80000011606 */
[----:B------:R-:W-:Y:S02]  /*0d90*/  LOP3.LUT R7, R7, 0x7c00, RZ, 0xc, !PT ;  /* 0x00007c0007077812 */ /* 0x000fe400078e0cff */
[----:B------:R-:W-:-:S03]  /*0da0*/  IADD3 R6, -R6, 0x1, RZ ;  /* 0x0000000106067810 */ /* 0x000fc60007ffe1ff */
[----:B------:R-:W-:Y:S01]  /*0db0*/  VIADD R8, R7, UR4 ;  /* 0x0000000407087c36 */ /* 0x000fe20008000000 */
[----:B----4-:R-:W-:-:S03]  /*0dc0*/  ISETP.GE.AND P0, PT, R67, RZ, PT ;  /* 0x000000ff4300720c */ /* 0x010fc60003f06270 */
[----:B------:R-:W-:-:S04]  /*0dd0*/  IMAD R47, R29, 0x4, R8 ;  /* 0x000000041d2f7824 */ /* 0x000fc800078e0208 */
[----:B------:R-:W-:Y:S02]  /*0de0*/  IMAD R47, R6, 0x2, R47 ;  /* 0x00000002062f7824 */ /* 0x000fe400078e022f */
[----:B0-----:R-:W-:Y:S01]  /*0df0*/  VIADD R7, R87, 0x1 ;  /* 0x0000000157077836 */ /* 0x001fe20000000000 */
[----:B------:R-:W-:-:S04]  /*0e00*/  SEL R6, R4, 0x80000000, !P0 ;  /* 0x8000000004067807 */ /* 0x000fc80004000000 */
[----:B------:R0:W-:Y:S01]  /*0e10*/  STS.U16 [R88], R7 ;  /* 0x0000000758007388 */ /* 0x0001e20000000400 */
[----:B------:R-:W-:-:S03]  /*0e20*/  LOP3.LUT R67, R6, R67, RZ, 0x3c, !PT ;  /* 0x0000004306437212 */ /* 0x000fc600078e3cff */
[----:B------:R-:W1:Y:S01]  /*0e30*/  LDS.U16 R86, [R47] ;  /* 0x000000002f567984 */ /* 0x000e620000000400 */
        /* <DEDUP_REMOVED lines=9> */
[----:B------:R-:W-:-:S03]  /*0ed0*/  ISETP.GE.AND P0, PT, R66, RZ, PT ;  /* 0x000000ff4200720c */ /* 0x000fc60003f06270 */
[----:B0-----:R-:W-:-:S04]  /*0ee0*/  IMAD R7, R29, 0x4, R8 ;  /* 0x000000041d077824 */ /* 0x001fc800078e0208 */
[----:B------:R-:W-:Y:S02]  /*0ef0*/  IMAD R48, R48, 0x2, R7 ;  /* 0x0000000230307824 */ /* 0x000fe400078e0207 */
[----:B-1----:R-:W-:Y:S01]  /*0f00*/  VIADD R6, R86, 0x1 ;  /* 0x0000000156067836 */ /* 0x002fe20000000000 */
        /* <DEDUP_REMOVED lines=12> */
[----:B0-----:R-:W-:Y:S01]  /*0fd0*/  VIADD R6, R7, UR4 ;  /* 0x0000000407067c36 */ /* 0x001fe20008000000 */
[----:B------:R-:W-:-:S03]  /*0fe0*/  ISETP.GE.AND P0, PT, R39, RZ, PT ;  /* 0x000000ff2700720c */ /* 0x000fc60003f06270 */
[----:B------:R-:W-:Y:S01]  /*0ff0*/  IMAD R31, R29, 0x4, R6 ;  /* 0x000000041d1f7824 */ /* 0x000fe200078e0206 */
[----:B------:R-:W-:-:S03]  /*1000*/  SEL R6, R4, 0x80000000, !P0 ;  /* 0x8000000004067807 */ /* 0x000fc60004000000 */
[----:B------:R-:W-:Y:S02]  /*1010*/  IMAD R31, R8, 0x2, R31 ;  /* 0x00000002081f7824 */ /* 0x000fe400078e021f */
[----:B-1----:R-:W-:Y:S01]  /*1020*/  VIADD R7, R85, 0x1 ;  /* 0x0000000155077836 */ /* 0x002fe20000000000 */
[----:B------:R-:W-:-:S04]  /*1030*/  LOP3.LUT R39, R6, R39, RZ, 0x3c, !PT ;  /* 0x0000002706277212 */ /* 0x000fc800078e3cff */
[----:B------:R0:W-:Y:S04]  /*1040*/  STS.U16 [R48], R7 ;  /* 0x0000000730007388 */ /* 0x0001e80000000400 */
        /* <DEDUP_REMOVED lines=44> */
[----:B--2---:R-:W-:-:S03]  /*1310*/  ISETP.GE.AND P0, PT, R62, RZ, PT ;  /* 0x000000ff3e00720c */ /* 0x004fc60003f06270 */
[----:B------:R-:W-:Y:S01]  /*1320*/  IMAD R8, R29, 0x4, R8 ;  /* 0x000000041d087824 */ /* 0x000fe200078e0208 */
[----:B0-----:R-:W-:-:S03]  /*1330*/  SEL R7, R4, 0x80000000, !P0 ;  /* 0x8000000004077807 */ /* 0x001fc60004000000 */
        /* <DEDUP_REMOVED lines=15> */
[----:B------:R-:W-:-:S04]  /*1430*/  IMAD R6, R29, 0x4, R6 ;  /* 0x000000041d067824 */ /* 0x000fc800078e0206 */
        /* <DEDUP_REMOVED lines=88> */
[----:B------:R-:W-:Y:S01]  /*19c0*/  STS.U16 [R60], R9 ;  /* 0x000000093c007388 */ /* 0x000fe20000000400 */
[----:B------:R-:W-:-:S03]  /*19d0*/  LOP3.LUT R56, R7, R56, RZ, 0x3c, !PT ;  /* 0x0000003807387212 */ /* 0x000fc600078e3cff */
        /* <DEDUP_REMOVED lines=94> */
[----:B0-----:R-:W-:-:S04]  /*1fc0*/  VIADD R6, R5, UR4 ;  /* 0x0000000405067c36 */ /* 0x001fc80008000000 */
        /* <DEDUP_REMOVED lines=112> */
.L_x_1895:
[----:B------:R-:W-:Y:S05]  /*26d0*/  BSYNC B0 ;  /* 0x0000000000007941 */ /* 0x000fea0003800000 */
.L_x_1894:
        /* <DEDUP_REMOVED lines=43> */
[----:B-1----:R-:W-:-:S02]  /*2990*/  VIADD R89, R50, 0x6 ;  /* 0x0000000632597836 */ /* 0x002fc40000000000 */
[----:B------:R-:W-:Y:S01]  /*29a0*/  IMAD.IADD R101, R101, 0x1, R92 ;  /* 0x0000000165657824 */ /* 0x000fe200078e025c */
[----:B------:R-:W-:Y:S02]  /*29b0*/  STS [R90+0x50], R92 ;  /* 0x0000505c5a007388 */ /* 0x000fe40000000800 */
[----:B------:R-:W-:Y:S01]  /*29c0*/  ISETP.GE.AND P0, PT, R89, UR8, PT ;  /* 0x0000000859007c0c */ /* 0x000fe2000bf06270 */
        /* <DEDUP_REMOVED lines=28> */
[----:B------:R4:W0:Y:S04]  /*2b90*/  LDS.U16 R4, [R32] ;  /* 0x0000000020047984 */ /* 0x0008280000000400 */
[----:B------:R0:W0:Y:S04]  /*2ba0*/  LDS.U16 R5, [R33] ;  /* 0x0000000021057984 */ /* 0x0000280000000400 */
[----:B------:R-:W0:Y:S04]  /*2bb0*/  LDS.U16 R6, [R65] ;  /* 0x0000000041067984 */ /* 0x000e280000000400 */
[----:B------:R-:W0:Y:S04]  /*2bc0*/  LDS.U16 R35, [R35] ;  /* 0x0000000023237984 */ /* 0x000e280000000400 */
[----:B------:R0:W0:Y:S04]  /*2bd0*/  LDS.U16 R8, [R36] ;  /* 0x0000000024087984 */ /* 0x0000280000000400 */
[----:B------:R-:W0:Y:S04]  /*2be0*/  LDS.U16 R37, [R37] ;  /* 0x0000000025257984 */ /* 0x000e280000000400 */
[----:B------:R0:W0:Y:S01]  /*2bf0*/  LDS.U16 R10, [R38] ;  /* 0x00000000260a7984 */ /* 0x0000220000000400 */
[----:B-1----:R-:W-:-:S03]  /*2c00*/  IMAD.IADD R88, R87, 0x1, R88 ;  /* 0x0000000157587824 */ /* 0x002fc600078e0258 */
[----:B------:R-:W1:Y:S01]  /*2c10*/  LDS.U16 R7, [R60] ;  /* 0x000000003c077984 */ /* 0x000e620000000400 */
[----:B--2---:R-:W-:-:S03]  /*2c20*/  IMAD.IADD R47, R86, 0x1, R47 ;  /* 0x00000001562f7824 */ /* 0x004fc600078e022f */
[----:B------:R-:W2:Y:S01]  /*2c30*/  LDS.U16 R40, [R40] ;  /* 0x0000000028287984 */ /* 0x000ea20000000400 */
[----:B---3--:R-:W-:-:S03]  /*2c40*/  IMAD.IADD R48, R85, 0x1, R48 ;  /* 0x0000000155307824 */ /* 0x008fc600078e0230 */
[----:B------:R-:W3:Y:S01]  /*2c50*/  LDS.U16 R41, [R41] ;  /* 0x0000000029297984 */ /* 0x000ee20000000400 */
[----:B----4-:R-:W-:Y:S01]  /*2c60*/  IMAD.IADD R32, R84, 0x1, R31 ;  /* 0x0000000154207824 */ /* 0x010fe200078e021f */
[----:B------:R-:W-:Y:S02]  /*2c70*/  LEA R31, R48, UR4, 0x2 ;  /* 0x00000004301f7c11 */ /* 0x000fe4000f8e10ff */
[----:B------:R4:W3:Y:S01]  /*2c80*/  LDS.U16 R90, [R42] ;  /* 0x000000002a5a7984 */ /* 0x0008e20000000400 */
[----:B0-----:R-:W-:Y:S01]  /*2c90*/  IMAD.IADD R33, R83, 0x1, R4 ;  /* 0x0000000153217824 */ /* 0x001fe200078e0204 */
[----:B------:R-:W-:Y:S02]  /*2ca0*/  LEA R4, R47, UR4, 0x2 ;  /* 0x000000042f047c11 */ /* 0x000fe4000f8e10ff */
[----:B------:R-:W0:Y:S01]  /*2cb0*/  LDS.U16 R43, [R43] ;  /* 0x000000002b2b7984 */ /* 0x000e220000000400 */
[----:B------:R-:W-:Y:S01]  /*2cc0*/  IMAD.IADD R36, R82, 0x1, R5 ;  /* 0x0000000152247824 */ /* 0x000fe200078e0205 */
[----:B------:R-:W-:-:S02]  /*2cd0*/  LEA R5, R88, UR4, 0x2 ;  /* 0x0000000458057c11 */ /* 0x000fc4000f8e10ff */
[----:B------:R-:W0:Y:S01]  /*2ce0*/  LDS.U16 R46, [R46] ;  /* 0x000000002e2e7984 */ /* 0x000e220000000400 */
[----:B------:R-:W-:Y:S01]  /*2cf0*/  IMAD.IADD R6, R81, 0x1, R6 ;  /* 0x0000000151067824 */ /* 0x000fe200078e0206 */
[----:B------:R-:W-:Y:S02]  /*2d00*/  LEA R32, R32, UR4, 0x2 ;  /* 0x0000000420207c11 */ /* 0x000fe4000f8e10ff */
[----:B------:R0:W0:Y:S01]  /*2d10*/  LDS.U16 R92, [R55] ;  /* 0x00000000375c7984 */ /* 0x0000220000000400 */
[----:B------:R-:W-:Y:S01]  /*2d20*/  IMAD.IADD R38, R80, 0x1, R35 ;  /* 0x0000000150267824 */ /* 0x000fe200078e0223 */
[----:B------:R-:W-:Y:S02]  /*2d30*/  LEA R33, R33, UR4, 0x2 ;  /* 0x0000000421217c11 */ /* 0x000fe4000f8e10ff */
[----:B------:R-:W0:Y:S01]  /*2d40*/  LDS.U16 R45, [R45] ;  /* 0x000000002d2d7984 */ /* 0x000e220000000400 */
[----:B------:R-:W-:Y:S01]  /*2d50*/  IMAD.IADD R8, R79, 0x1, R8 ;  /* 0x000000014f087824 */ /* 0x000fe200078e0208 */
[----:B------:R-:W-:Y:S01]  /*2d60*/  LEA R36, R36, UR4, 0x2 ;  /* 0x0000000424247c11 */ /* 0x000fe2000f8e10ff */
[----:B------:R-:W-:Y:S01]  /*2d70*/  BAR.SYNC.DEFER_BLOCKING 0x0 ;  /* 0x0000000000007b1d */ /* 0x000fe20000010000 */
[----:B----4-:R-:W-:Y:S01]  /*2d80*/  IMAD.IADD R42, R78, 0x1, R37 ;  /* 0x000000014e2a7824 */ /* 0x010fe200078e0225 */
[----:B------:R-:W-:Y:S01]  /*2d90*/  LEA R35, R6, UR4, 0x2 ;  /* 0x0000000406237c11 */ /* 0x000fe2000f8e10ff */
[----:B------:R-:W-:Y:S01]  /*2da0*/  IMAD.IADD R10, R77, 0x1, R10 ;  /* 0x000000014d0a7824 */ /* 0x000fe200078e020a */
[----:B------:R-:W-:-:S02]  /*2db0*/  LEA R38, R38, UR4, 0x2 ;  /* 0x0000000426267c11 */ /* 0x000fc4000f8e10ff */
[----:B------:R-:W-:Y:S01]  /*2dc0*/  LEA R37, R8, UR4, 0x2 ;  /* 0x0000000408257c11 */ /* 0x000fe2000f8e10ff */
[----:B-1----:R-:W-:Y:S01]  /*2dd0*/  IMAD.IADD R7, R76, 0x1, R7 ;  /* 0x000000014c077824 */ /* 0x002fe200078e0207 */
[----:B------:R-:W-:Y:S01]  /*2de0*/  LEA R42, R42, UR4, 0x2 ;  /* 0x000000042a2a7c11 */ /* 0x000fe2000f8e10ff */
[----:B--2---:R-:W-:Y:S02]  /*2df0*/  IMAD.IADD R40, R75, 0x1, R40 ;  /* 0x000000014b287824 */ /* 0x004fe400078e0228 */
[----:B---3--:R-:W-:Y:S01]  /*2e00*/  IMAD.IADD R74, R74, 0x1, R41 ;  /* 0x000000014a4a7824 */ /* 0x008fe200078e0229 */
[----:B------:R-:W-:Y:S01]  /*2e10*/  LEA R41, R10, UR4, 0x2 ;  /* 0x000000040a297c11 */ /* 0x000fe2000f8e10ff */
[----:B------:R-:W-:-:S03]  /*2e20*/  IMAD.IADD R90, R73, 0x1, R90 ;  /* 0x00000001495a7824 */ /* 0x000fc600078e025a */
[----:B------:R-:W-:Y:S01]  /*2e30*/  LEA R48, R74, UR4, 0x2 ;  /* 0x000000044a307c11 */ /* 0x000fe2000f8e10ff */
[----:B------:R-:W-:Y:S01]  /*2e40*/  STS [R5], R34 ;  /* 0x0000002205007388 */ /* 0x000fe20000000800 */
[----:B0-----:R-:W-:Y:S01]  /*2e50*/  IMAD.IADD R60, R72, 0x1, R43 ;  /* 0x00000001483c7824 */ /* 0x001fe200078e022b */
[----:B------:R-:W-:Y:S02]  /*2e60*/  LEA R43, R40, UR4, 0x2 ;  /* 0x00000004282b7c11 */ /* 0x000fe4000f8e10ff */
[----:B------:R-:W-:Y:S01]  /*2e70*/  STS [R4], R68 ;  /* 0x0000004404007388 */ /* 0x000fe20000000800 */
[----:B------:R-:W-:Y:S01]  /*2e80*/  IMAD.IADD R55, R69, 0x1, R46 ;  /* 0x0000000145377824 */ /* 0x000fe200078e022e */
[----:B------:R-:W-:Y:S02]  /*2e90*/  LEA R46, R7, UR4, 0x2 ;  /* 0x00000004072e7c11 */ /* 0x000fe4000f8e10ff */
[----:B------:R-:W-:Y:S01]  /*2ea0*/  STS [R31], R67 ;  /* 0x000000431f007388 */ /* 0x000fe20000000800 */
[----:B------:R-:W-:Y:S01]  /*2eb0*/  IMAD.IADD R92, R71, 0x1, R92 ;  /* 0x00000001475c7824 */ /* 0x000fe200078e025c */
[----:B------:R-:W-:-:S02]  /*2ec0*/  LEA R60, R60, UR4, 0x2 ;  /* 0x000000043c3c7c11 */ /* 0x000fc4000f8e10ff */
[----:B------:R-:W-:Y:S01]  /*2ed0*/  STS [R32], R66 ;  /* 0x0000004220007388 */ /* 0x000fe20000000800 */
[----:B------:R-:W-:Y:S01]  /*2ee0*/  IMAD.IADD R70, R70, 0x1, R45 ;  /* 0x0000000146467824 */ /* 0x000fe200078e022d */
[----:B------:R-:W-:Y:S02]  /*2ef0*/  LEA R45, R90, UR4, 0x2 ;  /* 0x000000045a2d7c11 */ /* 0x000fe4000f8e10ff */
[----:B------:R-:W-:Y:S01]  /*2f00*/  STS [R33], R39 ;  /* 0x0000002721007388 */ /* 0x000fe20000000800 */
[----:B------:R-:W-:Y:S02]  /*2f10*/  LEA R47, R92, UR4, 0x2 ;  /* 0x000000045c2f7c11 */ /* 0x000fe4000f8e10ff */
[----:B------:R-:W-:Y:S01]  /*2f20*/  LEA R55, R55, UR4, 0x2 ;  /* 0x0000000437377c11 */ /* 0x000fe2000f8e10ff */
[----:B------:R-:W-:Y:S04]  /*2f30*/  STS [R36], R64 ;  /* 0x0000004024007388 */ /* 0x000fe80000000800 */
[----:B------:R-:W-:Y:S04]  /*2f40*/  STS [R35], R63 ;  /* 0x0000003f23007388 */ /* 0x000fe80000000800 */
[----:B------:R0:W-:Y:S04]  /*2f50*/  STS [R38], R62 ;  /* 0x0000003e26007388 */ /* 0x0001e80000000800 */
[----:B------:R1:W-:Y:S04]  /*2f60*/  STS [R37], R61 ;  /* 0x0000003d25007388 */ /* 0x0003e80000000800 */
[----:B------:R1:W-:Y:S01]  /*2f70*/  STS [R42], R44 ;  /* 0x0000002c2a007388 */ /* 0x0003e20000000800 */
[----:B0-----:R-:W-:-:S03]  /*2f80*/  LEA R62, R70, UR4, 0x2 ;  /* 0x00000004463e7c11 */ /* 0x001fc6000f8e10ff */
        /* <DEDUP_REMOVED lines=8> */
[----:B------:R1:W-:Y:S01]  /*3010*/  STS [R55], R51 ;  /* 0x0000003337007388 */ /* 0x0003e20000000800 */
[----:B------:R-:W-:Y:S05]  /*3020*/  @P0 BRA `(.L_x_1896) ;  /* 0x0000002400bc0947 */ /* 0x000fea0003800000 */
[----:B------:R-:W-:-:S05]  /*3030*/  ULDC UR8, c[0x0][0x238] ;  /* 0x00008e0000087ab9 */ /* 0x000fca0000000800 */
.L_x_1899:
[----:B0-----:R-:W0:Y:S08]  /*3040*/  S2UR UR5, SR_CgaCtaId ;  /* 0x00000000000579c3 */ /* 0x001e300000008800 */
[----:B------:R-:W-:Y:S01]  /*3050*/  BAR.SYNC.DEFER_BLOCKING 0x0 ;  /* 0x0000000000007b1d */ /* 0x000fe20000010000 */
[----:B------:R-:W-:Y:S02]  /*3060*/  IADD3 R0, -R89, UR8, RZ ;  /* 0x0000000859007c10 */ /* 0x000fe4000fffe1ff */
[----:B------:R-:W-:-:S02]  /*3070*/  ISETP.NE.AND P1, PT, R30, 0x1f, PT ;  /* 0x0000001f1e00780c */ /* 0x000fc40003f25270 */
[----:B------:R-:W-:Y:S01]  /*3080*/  VIMNMX R0, R0, 0x6, PT ;  /* 0x0000000600007848 */ /* 0x000fe20003fe0100 */
[----:B------:R-:W-:Y:S01]  /*3090*/  UMOV UR4, 0x400 ;  /* 0x0000040000047882 */ /* 0x000fe20000000000 */
[----:B------:R-:W-:Y:S01]  /*30a0*/  ISETP.NE.AND P3, PT, R30, RZ, PT ;  /* 0x000000ff1e00720c */ /* 0x000fe20003f65270 */
[----:B------:R-:W-:Y:S01]  /*30b0*/  BSSY B0, `(.L_x_1897) ;  /* 0x00001d1000007945 */ /* 0x000fe20003800000 */
[----:B------:R-:W-:Y:S01]  /*30c0*/  BMSK R7, RZ, R0 ;  /* 0x00000000ff07721b */ /* 0x000fe20000000000 */
[----:B0-----:R-:W-:-:S06]  /*30d0*/  ULEA UR4, UR5, UR4, 0x18 ;  /* 0x0000000405047291 */ /* 0x001fcc000f8ec03f */
[----:B------:R-:W-:-:S04]  /*30e0*/  IMAD.U32 R6, RZ, RZ, UR4 ;  /* 0x00000004ff067e24 */ /* 0x000fc8000f8e00ff */
[----:B------:R-:W-:-:S05]  /*30f0*/  IMAD R8, R29, 0x4c, R6 ;  /* 0x0000004c1d087824 */ /* 0x000fca00078e0206 */
[----:B------:R-:W0:Y:S04]  /*3100*/  LDS R88, [R8] ;  /* 0x0000000008587984 */ /* 0x000e280000000800 */
[----:B------:R-:W2:Y:S04]  /*3110*/  LDS R87, [R8+0x4] ;  /* 0x0000040008577984 */ /* 0x000ea80000000800 */
[----:B------:R-:W3:Y:S04]  /*3120*/  LDS R86, [R8+0x8] ;  /* 0x0000080008567984 */ /* 0x000ee80000000800 */
[----:B------:R-:W4:Y:S04]  /*3130*/  LDS R85, [R8+0xc] ;  /* 0x00000c0008557984 */ /* 0x000f280000000800 */
[----:B------:R-:W1:Y:S04]  /*3140*/  LDS R84, [R8+0x10] ;  /* 0x0000100008547984 */ /* 0x000e680000000800 */
[----:B------:R-:W1:Y:S04]  /*3150*/  LDS R83, [R8+0x14] ;  /* 0x0000140008537984 */ /* 0x000e680000000800 */
[----:B------:R-:W1:Y:S04]  /*3160*/  LDS R82, [R8+0x18] ;  /* 0x0000180008527984 */ /* 0x000e680000000800 */
[----:B------:R-:W1:Y:S04]  /*3170*/  LDS R81, [R8+0x1c] ;  /* 0x00001c0008517984 */ /* 0x000e680000000800 */
[----:B------:R-:W1:Y:S04]  /*3180*/  LDS R80, [R8+0x20] ;  /* 0x0000200008507984 */ /* 0x000e680000000800 */
[----:B------:R-:W-:Y:S04]  /*3190*/  LDS R79, [R8+0x24] ;  /* 0x00002400084f7984 */ /* 0x000fe80000000800 */
[----:B------:R-:W-:Y:S01]  /*31a0*/  LDS R78, [R8+0x28] ;  /* 0x00002800084e7984 */ /* 0x000fe20000000800 */
[----:B0-----:R-:W-:-:S03]  /*31b0*/  ISETP.NE.AND P0, PT, R88, 0x7fffffff, PT ;  /* 0x7fffffff5800780c */ /* 0x001fc60003f05270 */
[----:B------:R-:W-:Y:S01]  /*31c0*/  LDS R77, [R8+0x2c] ;  /* 0x00002c00084d7984 */ /* 0x000fe20000000800 */
[----:B------:R-:W-:Y:S02]  /*31d0*/  SEL R0, R88, 0x80000000, P0 ;  /* 0x8000000058007807 */ /* 0x000fe40000000000 */
[----:B--2---:R-:W-:Y:S01]  /*31e0*/  ISETP.NE.AND P0, PT, R87, 0x7fffffff, PT ;  /* 0x7fffffff5700780c */ /* 0x004fe20003f05270 */
[----:B------:R-:W-:Y:S01]  /*31f0*/  LDS R76, [R8+0x30] ;  /* 0x00003000084c7984 */ /* 0x000fe20000000800 */
[----:B------:R-:W-:-:S03]  /*3200*/  SHF.R.U32.HI R0, RZ, R89, R0 ;  /* 0x00000059ff007219 */ /* 0x000fc60000011600 */
[----:B------:R-:W-:Y:S01]  /*3210*/  LDS R75, [R8+0x34] ;  /* 0x00003400084b7984 */ /* 0x000fe20000000800 */
[----:B------:R-:W-:-:S03]  /*3220*/  LOP3.LUT R0, R7, R0, RZ, 0xc0, !PT ;  /* 0x0000000007007212 */ /* 0x000fc600078ec0ff */
[----:B------:R-:W-:Y:S02]  /*3230*/  LDS R74, [R8+0x38] ;  /* 0x00003800084a7984 */ /* 0x000fe40000000800 */
[----:B------:R-:W-:Y:S01]  /*3240*/  IMAD.SHL.U32 R9, R0, 0x400, RZ ;  /* 0x0000040000097824 */ /* 0x000fe200078e00ff */
[----:B------:R-:W-:Y:S01]  /*3250*/  SHF.R.U32.HI R0, RZ, 0x5, R0 ;  /* 0x00000005ff007819 */ /* 0x000fe20000011600 */
[----:B------:R-:W-:Y:S03]  /*3260*/  LDS R73, [R8+0x3c] ;  /* 0x00003c0008497984 */ /* 0x000fe60000000800 */
[----:B------:R-:W-:Y:S01]  /*3270*/  LOP3.LUT R9, R9, 0x7c00, RZ, 0xc, !PT ;  /* 0x00007c0009097812 */ /* 0x000fe200078e0cff */
[----:B------:R-:W-:Y:S01]  /*3280*/  LDS R72, [R8+0x40] ;  /* 0x0000400008487984 */ /* 0x000fe20000000800 */
[----:B------:R-:W-:Y:S02]  /*3290*/  IADD3 R69, -R0, 0x1, RZ ;  /* 0x0000000100457810 */ /* 0x000fe40007ffe1ff */
[----:B------:R-:W-:Y:S01]  /*32a0*/  LEA R0, R29, UR4, 0x2 ;  /* 0x000000041d007c11 */ /* 0x000fe2000f8e10ff */
[----:B------:R-:W-:Y:S01]  /*32b0*/  LDS R71, [R8+0x44] ;  /* 0x0000440008477984 */ /* 0x000fe20000000800 */
[----:B------:R-:W-:-:S03]  /*32c0*/  VIADD R10, R9, UR4 ;  /* 0x00000004090a7c36 */ /* 0x000fc60008000000 */
[----:B------:R-:W-:Y:S01]  /*32d0*/  LDS R70, [R8+0x48] ;  /* 0x0000480008467984 */ /* 0x000fe20000000800 */
[----:B------:R-:W-:Y:S01]  /*32e0*/  IMAD R10, R29, 0x4, R10 ;  /* 0x000000041d0a7824 */ /* 0x000fe200078e020a */
[----:B------:R-:W-:Y:S03]  /*32f0*/  BAR.SYNC.DEFER_BLOCKING 0x0 ;  /* 0x0000000000007b1d */ /* 0x000fe60000010000 */
[----:B------:R-:W-:-:S03]  /*3300*/  IMAD R69, R69, 0x2, R10 ;  /* 0x0000000245457824 */ /* 0x000fc600078e020a */
[----:B-----5:R-:W-:Y:S04]  /*3310*/  STS [R5], R28 ;  /* 0x0000001c05007388 */ /* 0x020fe80000000800 */
[----:B------:R0:W-:Y:S04]  /*3320*/  STS [R4], R27 ;  /* 0x0000001b04007388 */ /* 0x0001e80000000800 */
[----:B------:R2:W-:Y:S04]  /*3330*/  STS [R31], R26 ;  /* 0x0000001a1f007388 */ /* 0x0005e80000000800 */
[----:B------:R-:W-:Y:S01]  /*3340*/  STS [R32], R25 ;  /* 0x0000001920007388 */ /* 0x000fe20000000800 */
[----:B0-----:R-:W-:-:S03]  /*3350*/  SEL R4, R87, 0x80000000, P0 ;  /* 0x8000000057047807 */ /* 0x001fc60000000000 */
[----:B------:R-:W-:Y:S01]  /*3360*/  STS [R33], R24 ;  /* 0x0000001821007388 */ /* 0x000fe20000000800 */
[----:B---3--:R-:W-:Y:S01]  /*3370*/  ISETP.NE.AND P0, PT, R86, 0x7fffffff, PT ;  /* 0x7fffffff5600780c */ /* 0x008fe20003f05270 */
[----:B--2---:R-:W-:Y:S01]  /*3380*/  IMAD R31, R29, 0x84, R6 ;  /* 0x000000841d1f7824 */ /* 0x004fe200078e0206 */
[----:B------:R-:W-:Y:S01]  /*3390*/  SHF.R.U32.HI R4, RZ, R89, R4 ;  /* 0x00000059ff047219 */ /* 0x000fe20000011604 */
[----:B------:R-:W-:Y:S03]  /*33a0*/  STS [R36], R23 ;  /* 0x0000001724007388 */ /* 0x000fe60000000800 */
[----:B------:R-:W-:Y:S01]  /*33b0*/  LOP3.LUT R4, R7, R4, RZ, 0xc0, !PT ;  /* 0x0000000407047212 */ /* 0x000fe200078ec0ff */
[----:B------:R-:W-:Y:S04]  /*33c0*/  STS [R35], R22 ;  /* 0x0000001623007388 */ /* 0x000fe80000000800 */
[----:B------:R-:W-:Y:S01]  /*33d0*/  STS [R38], R21 ;  /* 0x0000001526007388 */ /* 0x000fe20000000800 */
[----:B------:R-:W-:Y:S01]  /*33e0*/  IMAD.SHL.U32 R5, R4, 0x400, RZ ;  /* 0x0000040004057824 */ /* 0x000fe200078e00ff */
[----:B------:R-:W-:-:S02]  /*33f0*/  SHF.R.U32.HI R4, RZ, 0x5, R4 ;  /* 0x00000005ff047819 */ /* 0x000fc40000011604 */
[----:B------:R-:W-:Y:S02]  /*3400*/  STS [R37], R20 ;  /* 0x0000001425007388 */ /* 0x000fe40000000800 */
[----:B------:R-:W-:Y:S02]  /*3410*/  LOP3.LUT R5, R5, 0x7c00, RZ, 0xc, !PT ;  /* 0x00007c0005057812 */ /* 0x000fe400078e0cff */
[----:B------:R-:W-:Y:S01]  /*3420*/  STS [R42], R19 ;  /* 0x000000132a007388 */ /* 0x000fe20000000800 */
[----:B------:R-:W-:-:S03]  /*3430*/  IADD3 R67, -R4, 0x1, RZ ;  /* 0x0000000104437810 */ /* 0x000fc60007ffe1ff */
[----:B------:R-:W-:Y:S04]  /*3440*/  STS [R41], R18 ;  /* 0x0000001229007388 */ /* 0x000fe80000000800 */
[----:B------:R-:W-:Y:S04]  /*3450*/  STS [R46], R17 ;  /* 0x000000112e007388 */ /* 0x000fe80000000800 */
[----:B------:R-:W-:Y:S04]  /*3460*/  STS [R43], R16 ;  /* 0x000000102b007388 */ /* 0x000fe80000000800 */
[----:B------:R-:W-:Y:S04]  /*3470*/  STS [R48], R15 ;  /* 0x0000000f30007388 */ /* 0x000fe80000000800 */
[----:B------:R-:W-:Y:S04]  /*3480*/  STS [R45], R14 ;  /* 0x0000000e2d007388 */ /* 0x000fe80000000800 */
[----:B------:R-:W-:Y:S04]  /*3490*/  STS [R60], R13 ;  /* 0x0000000d3c007388 */ /* 0x000fe80000000800 */
[----:B------:R-:W-:Y:S04]  /*34a0*/  STS [R47], R12 ;  /* 0x0000000c2f007388 */ /* 0x000fe80000000800 */
[----:B------:R-:W-:Y:S04]  /*34b0*/  STS [R62], R3 ;  /* 0x000000033e007388 */ /* 0x000fe80000000800 */
[----:B------:R-:W-:Y:S01]  /*34c0*/  STS [R55], R2 ;  /* 0x0000000237007388 */ /* 0x000fe20000000800 */
[----:B------:R-:W-:Y:S06]  /*34d0*/  BAR.SYNC.DEFER_BLOCKING 0x0 ;  /* 0x0000000000007b1d */ /* 0x000fec0000010000 */
        /* <DEDUP_REMOVED lines=20> */
[----:B0-----:R-:W-:-:S04]  /*3620*/  VIADD R8, R5, UR4 ;  /* 0x0000000405087c36 */ /* 0x001fc80008000000 */
[----:B------:R-:W-:-:S04]  /*3630*/  IMAD R8, R29, 0x4, R8 ;  /* 0x000000041d087824 */ /* 0x000fc800078e0208 */
[----:B------:R-:W-:Y:S01]  /*3640*/  IMAD R67, R67, 0x2, R8 ;  /* 0x0000000243437824 */ /* 0x000fe200078e0208 */
[----:B------:R-:W-:Y:S02]  /*3650*/  SEL R8, R86, 0x80000000, P0 ;  /* 0x8000000056087807 */ /* 0x000fe40000000000 */
[----:B----4-:R-:W-:Y:S02]  /*3660*/  ISETP.NE.AND P0, PT, R85, 0x7fffffff, PT ;  /* 0x7fffffff5500780c */ /* 0x010fe40003f05270 */
[----:B------:R-:W-:-:S04]  /*3670*/  SHF.R.U32.HI R8, RZ, R89, R8 ;  /* 0x00000059ff087219 */ /* 0x000fc80000011608 */
[----:B------:R-:W-:Y:S01]  /*3680*/  LOP3.LUT R8, R7, R8, RZ, 0xc0, !PT ;  /* 0x0000000807087212 */ /* 0x000fe200078ec0ff */
[----:B------:R-:W-:Y:S04]  /*3690*/  STS [R0], RZ ;  /* 0x000000ff00007388 */ /* 0x000fe80000000800 */
[----:B------:R-:W-:Y:S01]  /*36a0*/  IMAD.SHL.U32 R5, R8, 0x400, RZ ;  /* 0x0000040008057824 */ /* 0x000fe200078e00ff */
[----:B------:R-:W-:Y:S01]  /*36b0*/  SHF.R.U32.HI R8, RZ, 0x5, R8 ;  /* 0x00000005ff087819 */ /* 0x000fe20000011608 */
[----:B------:R-:W-:Y:S03]  /*36c0*/  STS [R0+0x400], RZ ;  /* 0x000400ff00007388 */ /* 0x000fe60000000800 */
[----:B------:R-:W-:Y:S01]  /*36d0*/  LOP3.LUT R5, R5, 0x7c00, RZ, 0xc, !PT ;  /* 0x00007c0005057812 */ /* 0x000fe200078e0cff */
[----:B------:R-:W-:Y:S01]  /*36e0*/  STS [R0+0x800], RZ ;  /* 0x000800ff00007388 */ /* 0x000fe20000000800 */
[----:B------:R-:W-:-:S03]  /*36f0*/  IADD3 R8, -R8, 0x1, RZ ;  /* 0x0000000108087810 */ /* 0x000fc60007ffe1ff */
[----:B------:R-:W-:Y:S01]  /*3700*/  STS [R0+0xc00], RZ ;  /* 0x000c00ff00007388 */ /* 0x000fe20000000800 */
[----:B------:R-:W-:-:S03]  /*3710*/  VIADD R10, R5, UR4 ;  /* 0x00000004050a7c36 */ /* 0x000fc60008000000 */
[----:B------:R-:W-:Y:S01]  /*3720*/  STS [R0+0x1000], RZ ;  /* 0x001000ff00007388 */ /* 0x000fe20000000800 */
[----:B------:R-:W-:-:S03]  /*3730*/  IMAD R65, R29, 0x4, R10 ;  /* 0x000000041d417824 */ /* 0x000fc600078e020a */
[----:B------:R-:W-:Y:S01]  /*3740*/  STS [R0+0x1400], RZ ;  /* 0x001400ff00007388 */ /* 0x000fe20000000800 */
[----:B------:R-:W-:Y:S01]  /*3750*/  IMAD R65, R8, 0x2, R65 ;  /* 0x0000000208417824 */ /* 0x000fe200078e0241 */
[----:B------:R-:W-:Y:S02]  /*3760*/  SEL R8, R85, 0x80000000, P0 ;  /* 0x8000000055087807 */ /* 0x000fe40000000000 */
[----:B------:R-:W-:Y:S01]  /*3770*/  STS [R0+0x1800], RZ ;  /* 0x001800ff00007388 */ /* 0x000fe20000000800 */
[----:B-1----:R-:W-:Y:S02]  /*3780*/  ISETP.NE.AND P0, PT, R84, 0x7fffffff, PT ;  /* 0x7fffffff5400780c */ /* 0x002fe40003f05270 */
[----:B------:R-:W-:Y:S01]  /*3790*/  SHF.R.U32.HI R8, RZ, R89, R8 ;  /* 0x00000059ff087219 */ /* 0x000fe20000011608 */
[----:B------:R-:W-:Y:S03]  /*37a0*/  STS [R0+0x1c00], RZ ;  /* 0x001c00ff00007388 */ /* 0x000fe60000000800 */
[----:B------:R-:W-:Y:S01]  /*37b0*/  LOP3.LUT R8, R7, R8, RZ, 0xc0, !PT ;  /* 0x0000000807087212 */ /* 0x000fe200078ec0ff */
        /* <DEDUP_REMOVED lines=9> */
[----:B------:R-:W-:Y:S03]  /*3850*/  STS [R0+0x3000], RZ ;  /* 0x003000ff00007388 */ /* 0x000fe60000000800 */
[----:B------:R-:W-:Y:S01]  /*3860*/  IMAD R63, R29, 0x4, R10 ;  /* 0x000000041d3f7824 */ /* 0x000fe200078e020a */
[----:B------:R-:W-:Y:S03]  /*3870*/  STS [R0+0x3400], RZ ;  /* 0x003400ff00007388 */ /* 0x000fe60000000800 */
[----:B------:R-:W-:Y:S01]  /*3880*/  IMAD R63, R8, 0x2, R63 ;  /* 0x00000002083f7824 */ /* 0x000fe200078e023f */
[----:B------:R-:W-:Y:S01]  /*3890*/  STS [R0+0x3800], RZ ;  /* 0x003800ff00007388 */ /* 0x000fe20000000800 */
[----:B------:R-:W-:-:S02]  /*38a0*/  SEL R8, R84, 0x80000000, P0 ;  /* 0x8000000054087807 */ /* 0x000fc40000000000 */
[----:B------:R-:W-:Y:S01]  /*38b0*/  ISETP.NE.AND P0, PT, R83, 0x7fffffff, PT ;  /* 0x7fffffff5300780c */ /* 0x000fe20003f05270 */
[----:B------:R-:W-:Y:S01]  /*38c0*/  STS [R0+0x3c00], RZ ;  /* 0x003c00ff00007388 */ /* 0x000fe20000000800 */
[----:B------:R-:W-:-:S03]  /*38d0*/  SHF.R.U32.HI R8, RZ, R89, R8 ;  /* 0x00000059ff087219 */ /* 0x000fc60000011608 */
[----:B------:R-:W-:Y:S01]  /*38e0*/  STS [R0+0x4000], RZ ;  /* 0x004000ff00007388 */ /* 0x000fe20000000800 */
[----:B------:R-:W-:-:S03]  /*38f0*/  LOP3.LUT R8, R7, R8, RZ, 0xc0, !PT ;  /* 0x0000000807087212 */ /* 0x000fc600078ec0ff */
[----:B------:R-:W-:Y:S02]  /*3900*/  STS [R0+0x4400], RZ ;  /* 0x004400ff00007388 */ /* 0x000fe40000000800 */
        /* <DEDUP_REMOVED lines=14> */
[----:B------:R-:W-:Y:S02]  /*39f0*/  ISETP.NE.AND P0, PT, R82, 0x7fffffff, PT ;  /* 0x7fffffff5200780c */ /* 0x000fe40003f05270 */
        /* <DEDUP_REMOVED lines=21> */
[----:B------:R-:W0:Y:S01]  /*3b50*/  LDS.U16 R68, [R69] ;  /* 0x0000000045447984 */ /* 0x000e220000000400 */
[----:B------:R-:W-:-:S05]  /*3b60*/  LOP3.LUT R8, R7, R8, RZ, 0xc0, !PT ;  /* 0x0000000807087212 */ /* 0x000fca00078ec0ff */
[----:B------:R-:W-:Y:S01]  /*3b70*/  IMAD.SHL.U32 R5, R8, 0x400, RZ ;  /* 0x0000040008057824 */ /* 0x000fe200078e00ff */
[----:B------:R-:W-:-:S04]  /*3b80*/  SHF.R.U32.HI R8, RZ, 0x5, R8 ;  /* 0x00000005ff087819 */ /* 0x000fc80000011608 */
[----:B------:R-:W-:Y:S02]  /*3b90*/  LOP3.LUT R5, R5, 0x7c00, RZ, 0xc, !PT ;  /* 0x00007c0005057812 */ /* 0x000fe400078e0cff */
[----:B------:R-:W-:-:S03]  /*3ba0*/  IADD3 R8, -R8, 0x1, RZ ;  /* 0x0000000108087810 */ /* 0x000fc60007ffe1ff */
[----:B------:R-:W-:-:S04]  /*3bb0*/  VIADD R10, R5, UR4 ;  /* 0x00000004050a7c36 */ /* 0x000fc80008000000 */
[----:B------:R-:W-:-:S04]  /*3bc0*/  IMAD R57, R29, 0x4, R10 ;  /* 0x000000041d397824 */ /* 0x000fc800078e020a */
[----:B------:R-:W-:Y:S01]  /*3bd0*/  IMAD R57, R8, 0x2, R57 ;  /* 0x0000000208397824 */ /* 0x000fe200078e0239 */
[----:B------:R-:W-:Y:S02]  /*3be0*/  SEL R8, R81, 0x80000000, P0 ;  /* 0x8000000051087807 */ /* 0x000fe40000000000 */
[----:B------:R-:W-:Y:S02]  /*3bf0*/  ISETP.NE.AND P0, PT, R80, 0x7fffffff, PT ;  /* 0x7fffffff5000780c */ /* 0x000fe40003f05270 */
[----:B------:R-:W-:-:S04]  /*3c00*/  SHF.R.U32.HI R8, RZ, R89, R8 ;  /* 0x00000059ff087219 */ /* 0x000fc80000011608 */
[----:B------:R-:W-:-:S05]  /*3c10*/  LOP3.LUT R8, R7, R8, RZ, 0xc0, !PT ;  /* 0x0000000807087212 */ /* 0x000fca00078ec0ff */
[----:B------:R-:W-:Y:S01]  /*3c20*/  IMAD.SHL.U32 R5, R8, 0x400, RZ ;  /* 0x0000040008057824 */ /* 0x000fe200078e00ff */
[----:B------:R-:W-:Y:S01]  /*3c30*/  SHF.R.U32.HI R8, RZ, 0x5, R8 ;  /* 0x00000005ff087819 */ /* 0x000fe20000011608 */
[----:B0-----:R-:W-:-:S03]  /*3c40*/  VIADD R4, R68, 0x1 ;  /* 0x0000000144047836 */ /* 0x001fc60000000000 */
[----:B------:R-:W-:Y:S02]  /*3c50*/  LOP3.LUT R5, R5, 0x7c00, RZ, 0xc, !PT ;  /* 0x00007c0005057812 */ /* 0x000fe400078e0cff */
[----:B------:R-:W-:Y:S01]  /*3c60*/  STS.U16 [R69], R4 ;  /* 0x0000000445007388 */ /* 0x000fe20000000400 */
[----:B------:R-:W-:Y:S02]  /*3c70*/  IADD3 R8, -R8, 0x1, RZ ;  /* 0x0000000108087810 */ /* 0x000fe40007ffe1ff */
[----:B------:R-:W-:Y:S01]  /*3c80*/  VIADD R10, R5, UR4 ;  /* 0x00000004050a7c36 */ /* 0x000fe20008000000 */
[----:B------:R-:W0:Y:S03]  /*3c90*/  LDS.U16 R66, [R67] ;  /* 0x0000000043427984 */ /* 0x000e260000000400 */
[----:B------:R-:W-:-:S04]  /*3ca0*/  IMAD R55, R29, 0x4, R10 ;  /* 0x000000041d377824 */ /* 0x000fc800078e020a */
[----:B------:R-:W-:Y:S01]  /*3cb0*/  IMAD R55, R8, 0x2, R55 ;  /* 0x0000000208377824 */ /* 0x000fe200078e0237 */
[----:B------:R-:W-:Y:S02]  /*3cc0*/  SEL R8, R80, 0x80000000, P0 ;  /* 0x8000000050087807 */ /* 0x000fe40000000000 */
[----:B------:R-:W-:Y:S02]  /*3cd0*/  ISETP.NE.AND P0, PT, R79, 0x7fffffff, PT ;  /* 0x7fffffff4f00780c */ /* 0x000fe40003f05270 */
[----:B------:R-:W-:-:S04]  /*3ce0*/  SHF.R.U32.HI R8, RZ, R89, R8 ;  /* 0x00000059ff087219 */ /* 0x000fc80000011608 */
        /* <DEDUP_REMOVED lines=8> */
[----:B------:R-:W-:Y:S01]  /*3d70*/  SEL R8, R79, 0x80000000, P0 ;  /* 0x800000004f087807 */ /* 0x000fe20000000000 */
[----:B0-----:R-:W-:Y:S01]  /*3d80*/  VIADD R4, R66, 0x1 ;  /* 0x0000000142047836 */ /* 0x001fe20000000000 */
[----:B------:R-:W-:Y:S02]  /*3d90*/  ISETP.NE.AND P0, PT, R78, 0x7fffffff, PT ;  /* 0x7fffffff4e00780c */ /* 0x000fe40003f05270 */
[----:B------:R-:W-:Y:S02]  /*3da0*/  SHF.R.U32.HI R8, RZ, R89, R8 ;  /* 0x00000059ff087219 */ /* 0x000fe40000011608 */
[----:B------:R-:W-:Y:S02]  /*3db0*/  STS.U16 [R67], R4 ;  /* 0x0000000443007388 */ /* 0x000fe40000000400 */
[----:B------:R-:W-:Y:S02]  /*3dc0*/  LOP3.LUT R8, R7, R8, RZ, 0xc0, !PT ;  /* 0x0000000807087212 */ /* 0x000fe400078ec0ff */
[----:B------:R-:W0:Y:S03]  /*3dd0*/  LDS.U16 R64, [R65] ;  /* 0x0000000041407984 */ /* 0x000e260000000400 */
        /* <DEDUP_REMOVED lines=15> */
[----:B------:R-:W-:Y:S01]  /*3ed0*/  IADD3 R8, -R8, 0x1, RZ ;  /* 0x0000000108087810 */ /* 0x000fe20007ffe1ff */
[----:B------:R-:W-:Y:S02]  /*3ee0*/  STS.U16 [R65], R4 ;  /* 0x0000000441007388 */ /* 0x000fe40000000400 */
[----:B------:R-:W-:Y:S02]  /*3ef0*/  VIADD R10, R5, UR4 ;  /* 0x00000004050a7c36 */ /* 0x000fe40008000000 */
[----:B------:R-:W0:Y:S02]  /*3f00*/  LDS.U16 R62, [R63] ;  /* 0x000000003f3e7984 */ /* 0x000e240000000400 */
        /* <DEDUP_REMOVED lines=92> */
[----:B0-----:R-:W-:-:S03]  /*44d0*/  VIADD R4, R54, 0x1 ;  /* 0x0000000136047836 */ /* 0x001fc60000000000 */
[----:B------:R-:W-:Y:S02]  /*44e0*/  SHF.R.U32.HI R8, RZ, R89, R8 ;  /* 0x00000059ff087219 */ /* 0x000fe40000011608 */
[----:B------:R-:W-:Y:S02]  /*44f0*/  STS.U16 [R55], R4 ;  /* 0x0000000437007388 */ /* 0x000fe40000000400 */
[----:B------:R-:W-:Y:S02]  /*4500*/  LOP3.LUT R8, R7, R8, RZ, 0xc0, !PT ;  /* 0x0000000807087212 */ /* 0x000fe400078ec0ff */
[----:B------:R-:W-:Y:S01]  /*4510*/  @!P1 SHF.R.U32.HI R7, RZ, 0x3, R29 ;  /* 0x00000003ff079819 */ /* 0x000fe2000001161d */
[----:B------:R-:W0:Y:S02]  /*4520*/  LDS.U16 R52, [R53] ;  /* 0x0000000035347984 */ /* 0x000e240000000400 */
[----:B------:R-:W-:Y:S01]  /*4530*/  IMAD.SHL.U32 R5, R8, 0x400, RZ ;  /* 0x0000040008057824 */ /* 0x000fe200078e00ff */
[----:B------:R-:W-:-:S04]  /*4540*/  SHF.R.U32.HI R8, RZ, 0x5, R8 ;  /* 0x00000005ff087819 */ /* 0x000fc80000011608 */
[----:B------:R-:W-:Y:S02]  /*4550*/  LOP3.LUT R5, R5, 0x7c00, RZ, 0xc, !PT ;  /* 0x00007c0005057812 */ /* 0x000fe400078e0cff */
[----:B------:R-:W-:-:S03]  /*4560*/  IADD3 R8, -R8, 0x1, RZ ;  /* 0x0000000108087810 */ /* 0x000fc60007ffe1ff */
[----:B------:R-:W-:-:S04]  /*4570*/  VIADD R10, R5, UR4 ;  /* 0x00000004050a7c36 */ /* 0x000fc80008000000 */
[----:B------:R-:W-:-:S04]  /*4580*/  IMAD R33, R29, 0x4, R10 ;  /* 0x000000041d217824 */ /* 0x000fc800078e020a */
[----:B------:R-:W-:Y:S02]  /*4590*/  IMAD R33, R8, 0x2, R33 ;  /* 0x0000000208217824 */ /* 0x000fe400078e0221 */
[----:B0-----:R-:W-:-:S05]  /*45a0*/  VIADD R4, R52, 0x1 ;  /* 0x0000000134047836 */ /* 0x001fca0000000000 */
[----:B------:R-:W-:Y:S04]  /*45b0*/  STS.U16 [R53], R4 ;  /* 0x0000000435007388 */ /* 0x000fe80000000400 */
[----:B------:R-:W0:Y:S02]  /*45c0*/  LDS.U16 R50, [R51] ;  /* 0x0000000033327984 */ /* 0x000e240000000400 */
        /* <DEDUP_REMOVED lines=28> */
[----:B------:R0:W-:Y:S01]  /*4790*/  STS.U16 [R33], R8 ;  /* 0x0000000821007388 */ /* 0x0001e20000000400 */
[----:B------:R-:W-:Y:S01]  /*47a0*/  BAR.SYNC.DEFER_BLOCKING 0x0 ;  /* 0x0000000000007b1d */ /* 0x000fe20000010000 */
[----:B0-----:R-:W-:-:S05]  /*47b0*/  @!P1 LOP3.LUT R8, R7, 0x1ffffffc, RZ, 0xc0, !PT ;  /* 0x1ffffffc07089812 */ /* 0x001fca00078ec0ff */
        /* <DEDUP_REMOVED lines=44> */
[----:B------:R-:W-:-:S04]  /*4a80*/  IADD3 R4, R110, R109, R4 ;  /* 0x0000006d6e047210 */ /* 0x000fc80007ffe004 */
        /* <DEDUP_REMOVED lines=16> */
[----:B------:R-:W-:Y:S06]  /*4b90*/  BAR.SYNC.DEFER_BLOCKING 0x0 ;  /* 0x0000000000007b1d */ /* 0x000fec0000010000 */
        /* <DEDUP_REMOVED lines=34> */
.L_x_1898:
[----:B------:R-:W-:Y:S05]  /*4dc0*/  BSYNC B0 ;  /* 0x0000000000007941 */ /* 0x000fea0003800000 */
.L_x_1897:
        /* <DEDUP_REMOVED lines=93> */
[----:B----4-:R-:W-:-:S03]  /*53a0*/  IMAD.IADD R61, R61, 0x1, R60 ;  /* 0x000000013d3d7824 */ /* 0x010fc600078e023c */
[----:B------:R-:W4:Y:S01]  /*53b0*/  LDS.U16 R39, [R39] ;  /* 0x0000000027277984 */ /* 0x000f220000000400 */
[----:B-----5:R-:W-:-:S03]  /*53c0*/  IMAD.IADD R59, R59, 0x1, R58 ;  /* 0x000000013b3b7824 */ /* 0x020fc600078e023a */
[----:B------:R-:W5:Y:S01]  /*53d0*/  LDS.U16 R45, [R45] ;  /* 0x000000002d2d7984 */ /* 0x000f620000000400 */
[----:B------:R-:W-:-:S03]  /*53e0*/  IMAD.IADD R57, R57, 0x1, R56 ;  /* 0x0000000139397824 */ /* 0x000fc600078e0238 */
[----:B------:R-:W5:Y:S01]  /*53f0*/  LDS.U16 R43, [R43] ;  /* 0x000000002b2b7984 */ /* 0x000f620000000400 */
[----:B------:R-:W-:-:S03]  /*5400*/  IMAD.IADD R55, R55, 0x1, R54 ;  /* 0x0000000137377824 */ /* 0x000fc600078e0236 */
[----:B------:R-:W5:Y:S01]  /*5410*/  LDS.U16 R41, [R41] ;  /* 0x0000000029297984 */ /* 0x000f620000000400 */
[----:B------:R-:W-:Y:S01]  /*5420*/  IMAD.IADD R6, R33, 0x1, R32 ;  /* 0x0000000121067824 */ /* 0x000fe200078e0220 */
[----:B------:R-:W-:Y:S01]  /*5430*/  LEA R32, R63, UR4, 0x2 ;  /* 0x000000043f207c11 */ /* 0x000fe2000f8e10ff */
[----:B------:R-:W-:Y:S01]  /*5440*/  BAR.SYNC.DEFER_BLOCKING 0x0 ;  /* 0x0000000000007b1d */ /* 0x000fe20000010000 */
[----:B------:R-:W-:Y:S01]  /*5450*/  IMAD.IADD R53, R53, 0x1, R52 ;  /* 0x0000000135357824 */ /* 0x000fe200078e0234 */
[----:B------:R-:W-:Y:S01]  /*5460*/  LEA R33, R61, UR4, 0x2 ;  /* 0x000000043d217c11 */ /* 0x000fe2000f8e10ff */
[----:B------:R-:W-:Y:S02]  /*5470*/  IMAD.IADD R46, R47, 0x1, R46 ;  /* 0x000000012f2e7824 */ /* 0x000fe400078e022e */
[----:B0-----:R-:W-:-:S03]  /*5480*/  IMAD.IADD R51, R51, 0x1, R50 ;  /* 0x0000000133337824 */ /* 0x001fc600078e0232 */
[----:B------:R-:W-:Y:S01]  /*5490*/  LEA R46, R46, UR4, 0x2 ;  /* 0x000000042e2e7c11 */ /* 0x000fe2000f8e10ff */
[----:B-1----:R-:W-:Y:S01]  /*54a0*/  IMAD.IADD R47, R37, 0x1, R36 ;  /* 0x00000001252f7824 */ /* 0x002fe200078e0224 */
[----:B------:R-:W-:Y:S02]  /*54b0*/  LEA R36, R59, UR4, 0x2 ;  /* 0x000000043b247c11 */ /* 0x000fe4000f8e10ff */
[----:B------:R-:W-:Y:S01]  /*54c0*/  LEA R37, R53, UR4, 0x2 ;  /* 0x0000000435257c11 */ /* 0x000fe2000f8e10ff */
[----:B--2---:R-:W-:Y:S01]  /*54d0*/  IMAD.IADD R49, R49, 0x1, R48 ;  /* 0x0000000131317824 */ /* 0x004fe200078e0230 */
[----:B------:R-:W-:Y:S01]  /*54e0*/  LEA R47, R47, UR4, 0x2 ;  /* 0x000000042f2f7c11 */ /* 0x000fe2000f8e10ff */
[----:B---3--:R-:W-:Y:S01]  /*54f0*/  IMAD.IADD R34, R35, 0x1, R34 ;  /* 0x0000000123227824 */ /* 0x008fe200078e0222 */
[----:B------:R-:W-:Y:S01]  /*5500*/  LEA R35, R57, UR4, 0x2 ;  /* 0x0000000439237c11 */ /* 0x000fe2000f8e10ff */
[----:B------:R0:W-:Y:S01]  /*5510*/  STS [R5], R88 ;  /* 0x0000005805007388 */ /* 0x0001e20000000800 */
[----:B----4-:R-:W-:Y:S01]  /*5520*/  IMAD.IADD R39, R39, 0x1, R38 ;  /* 0x0000000127277824 */ /* 0x010fe200078e0226 */
[----:B------:R-:W-:-:S02]  /*5530*/  LEA R38, R55, UR4, 0x2 ;  /* 0x0000000437267c11 */ /* 0x000fc4000f8e10ff */
[----:B------:R0:W-:Y:S01]  /*5540*/  STS [R4], R87 ;  /* 0x0000005704007388 */ /* 0x0001e20000000800 */
[----:B-----5:R-:W-:Y:S01]  /*5550*/  IMAD.IADD R45, R45, 0x1, R44 ;  /* 0x000000012d2d7824 */ /* 0x020fe200078e022c */
[----:B------:R-:W-:Y:S02]  /*5560*/  LEA R60, R39, UR4, 0x2 ;  /* 0x00000004273c7c11 */ /* 0x000fe4000f8e10ff */
[----:B------:R0:W-:Y:S01]  /*5570*/  STS [R31], R86 ;  /* 0x000000561f007388 */ /* 0x0001e20000000800 */
[----:B------:R-:W-:Y:S01]  /*5580*/  IMAD.IADD R48, R43, 0x1, R42 ;  /* 0x000000012b307824 */ /* 0x000fe200078e022a */
[----:B------:R-:W-:Y:S02]  /*5590*/  LEA R42, R51, UR4, 0x2 ;  /* 0x00000004332a7c11 */ /* 0x000fe4000f8e10ff */
[----:B------:R0:W-:Y:S01]  /*55a0*/  STS [R32], R85 ;  /* 0x0000005520007388 */ /* 0x0001e20000000800 */
[----:B------:R-:W-:Y:S01]  /*55b0*/  IMAD.IADD R40, R41, 0x1, R40 ;  /* 0x0000000129287824 */ /* 0x000fe200078e0228 */
[----:B------:R-:W-:-:S02]  /*55c0*/  LEA R41, R49, UR4, 0x2 ;  /* 0x0000000431297c11 */ /* 0x000fc4000f8e10ff */
[----:B------:R0:W-:Y:S01]  /*55d0*/  STS [R33], R84 ;  /* 0x0000005421007388 */ /* 0x0001e20000000800 */
[----:B------:R-:W-:Y:S02]  /*55e0*/  LEA R43, R45, UR4, 0x2 ;  /* 0x000000042d2b7c11 */ /* 0x000fe4000f8e10ff */
        /* <DEDUP_REMOVED lines=18> */
[----:B------:R-:W-:Y:S05]  /*5710*/  @!P0 BRA `(.L_x_1899) ;  /* 0xffffffd800488947 */ /* 0x000fea000383ffff */
.L_x_1896:
[----:B------:R-:W-:Y:S06]  /*5720*/  BAR.SYNC.DEFER_BLOCKING 0x0 ;  /* 0x0000000000007b1d */ /* 0x000fec0000010000 */
[----:B------:R-:W-:Y:S02]  /*5730*/  ULDC UR4, c[0x0][0x230] ;  /* 0x00008c0000047ab9 */ /* 0x000fe40000000800 */
[----:B------:R-:W-:Y:S01]  /*5740*/  ISETP.GE.U32.AND P3, PT, R29, UR4, PT ;  /* 0x000000041d007c0c */ /* 0x000fe2000bf66070 */
[----:B-1----:R-:W1:Y:S04]  /*5750*/  LDS R44, [R0] ;  /* 0x00000000002c7984 */ /* 0x002e680000000800 */
[----:B------:R-:W2:Y:S04]  /*5760*/  LDS R49, [R0+0x400] ;  /* 0x0004000000317984 */ /* 0x000ea80000000800 */
[----:B------:R-:W3:Y:S04]  /*5770*/  LDS R50, [R0+0x800] ;  /* 0x0008000000327984 */ /* 0x000ee80000000800 */
[----:B------:R-:W-:Y:S04]  /*5780*/  LDS R51, [R0+0xc00] ;  /* 0x000c000000337984 */ /* 0x000fe80000000800 */
[----:B------:R-:W-:Y:S04]  /*5790*/  LDS R52, [R0+0x1000] ;  /* 0x0010000000347984 */ /* 0x000fe80000000800 */
[----:B------:R-:W-:Y:S04]  /*57a0*/  LDS R53, [R0+0x1400] ;  /* 0x0014000000357984 */ /* 0x000fe80000000800 */
[----:B------:R-:W-:Y:S04]  /*57b0*/  LDS R54, [R0+0x1800] ;  /* 0x0018000000367984 */ /* 0x000fe80000000800 */
[----:B------:R-:W-:Y:S04]  /*57c0*/  LDS R56, [R0+0x1c00] ;  /* 0x001c000000387984 */ /* 0x000fe80000000800 */
[----:B------:R-:W-:Y:S04]  /*57d0*/  LDS R57, [R0+0x2000] ;  /* 0x0020000000397984 */ /* 0x000fe80000000800 */
[----:B------:R-:W-:Y:S04]  /*57e0*/  LDS R40, [R0+0x2400] ;  /* 0x0024000000287984 */ /* 0x000fe80000000800 */
[----:B------:R-:W-:Y:S01]  /*57f0*/  LDS R39, [R0+0x2800] ;  /* 0x0028000000277984 */ /* 0x000fe20000000800 */
[----:B-1----:R-:W-:-:S03]  /*5800*/  @!P3 ISETP.GE.AND P2, PT, R44, RZ, PT ;  /* 0x000000ff2c00b20c */ /* 0x002fc60003f46270 */
        /* <DEDUP_REMOVED lines=8> */
[----:B------:R-:W-:Y:S06]  /*5890*/  BAR.SYNC.DEFER_BLOCKING 0x0 ;  /* 0x0000000000007b1d */ /* 0x000fec0000010000 */
[----:B-----5:R0:W-:Y:S04]  /*58a0*/  STS [R5], R28 ;  /* 0x0000001c05007388 */ /* 0x0201e80000000800 */
[----:B------:R1:W-:Y:S04]  /*58b0*/  STS [R4], R27 ;  /* 0x0000001b04007388 */ /* 0x0003e80000000800 */
[----:B------:R4:W-:Y:S01]  /*58c0*/  STS [R31], R26 ;  /* 0x0000001a1f007388 */ /* 0x0009e20000000800 */
[----:B0-----:R-:W-:-:S03]  /*58d0*/  VIADD R5, R29, 0x200 ;  /* 0x000002001d057836 */ /* 0x001fc60000000000 */
[----:B------:R-:W-:Y:S01]  /*58e0*/  STS [R32], R25 ;  /* 0x0000001920007388 */ /* 0x000fe20000000800 */
[----:B-1----:R-:W-:Y:S01]  /*58f0*/  VIADD R4, R29, 0x100 ;  /* 0x000001001d047836 */ /* 0x002fe20000000000 */
[----:B------:R-:W-:Y:S02]  /*5900*/  ISETP.GE.U32.AND P5, PT, R5, UR4, PT ;  /* 0x0000000405007c0c */ /* 0x000fe4000bfa6070 */
[----:B------:R-:W-:Y:S02]  /*5910*/  STS [R33], R24 ;  /* 0x0000001821007388 */ /* 0x000fe40000000800 */
[----:B------:R-:W-:Y:S02]  /*5920*/  ISETP.GE.U32.AND P4, PT, R4, UR4, PT ;  /* 0x0000000404007c0c */ /* 0x000fe4000bf86070 */
[----:B------:R-:W-:Y:S01]  /*5930*/  STS [R36], R23 ;  /* 0x0000001724007388 */ /* 0x000fe20000000800 */
[----:B------:R-:W0:Y:S03]  /*5940*/  LDC.64 R4, c[0x0][0x218] ;  /* 0x00008600ff047b82 */ /* 0x000e260000000a00 */
[----:B------:R-:W-:Y:S04]  /*5950*/  STS [R35], R22 ;  /* 0x0000001623007388 */ /* 0x000fe80000000800 */
[----:B------:R-:W-:Y:S01]  /*5960*/  STS [R38], R21 ;  /* 0x0000001526007388 */ /* 0x000fe20000000800 */
[----:B----4-:R-:W-:-:S03]  /*5970*/  @!P5 IMAD.MOV.U32 R31, RZ, RZ, -0x1 ;  /* 0xffffffffff1fd424 */ /* 0x010fc600078e00ff */
[----:B------:R-:W-:Y:S01]  /*5980*/  STS [R37], R20 ;  /* 0x0000001425007388 */ /* 0x000fe20000000800 */
[----:B--2---:R-:W-:-:S03]  /*5990*/  @!P4 ISETP.GE.AND P1, PT, R49, RZ, PT ;  /* 0x000000ff3100c20c */ /* 0x004fc60003f26270 */
[----:B------:R-:W-:Y:S04]  /*59a0*/  STS [R42], R19 ;  /* 0x000000132a007388 */ /* 0x000fe80000000800 */
[----:B------:R-:W-:Y:S04]  /*59b0*/  STS [R41], R18 ;  /* 0x0000001229007388 */ /* 0x000fe80000000800 */
[----:B------:R-:W-:Y:S04]  /*59c0*/  STS [R46], R17 ;  /* 0x000000112e007388 */ /* 0x000fe80000000800 */
[----:B------:R1:W-:Y:S04]  /*59d0*/  STS [R43], R16 ;  /* 0x000000102b007388 */ /* 0x0003e80000000800 */
[----:B------:R-:W-:Y:S04]  /*59e0*/  STS [R48], R15 ;  /* 0x0000000f30007388 */ /* 0x000fe80000000800 */
[----:B------:R2:W-:Y:S01]  /*59f0*/  STS [R45], R14 ;  /* 0x0000000e2d007388 */ /* 0x0005e20000000800 */
[----:B-1----:R-:W-:-:S03]  /*5a00*/  VIADD R16, R29, 0x600 ;  /* 0x000006001d107836 */ /* 0x002fc60000000000 */
[----:B------:R-:W-:Y:S04]  /*5a10*/  STS [R60], R13 ;  /* 0x0000000d3c007388 */ /* 0x000fe80000000800 */
[----:B------:R1:W-:Y:S01]  /*5a20*/  STS [R47], R12 ;  /* 0x0000000c2f007388 */ /* 0x0003e20000000800 */
[----:B--2---:R-:W-:-:S03]  /*5a30*/  VIADD R14, R29, 0x300 ;  /* 0x000003001d0e7836 */ /* 0x004fc60000000000 */
[----:B------:R2:W-:Y:S02]  /*5a40*/  STS [R62], R3 ;  /* 0x000000033e007388 */ /* 0x0005e40000000800 */
[----:B------:R-:W-:Y:S02]  /*5a50*/  ISETP.GE.U32.AND P6, PT, R14, UR4, PT ;  /* 0x000000040e007c0c */ /* 0x000fe4000bfc6070 */
[----:B------:R4:W-:Y:S01]  /*5a60*/  STS [R55], R2 ;  /* 0x0000000237007388 */ /* 0x0009e20000000800 */
[----:B------:R-:W-:Y:S01]  /*5a70*/  @!P4 IMAD.MOV.U32 R14, RZ, RZ, -0x1 ;  /* 0xffffffffff0ec424 */ /* 0x000fe200078e00ff */
[----:B-1----:R-:W1:Y:S08]  /*5a80*/  LDC.64 R12, c[0x0][0x228] ;  /* 0x00008a00ff0c7b82 */ /* 0x002e700000000a00 */
[----:B------:R-:W-:Y:S01]  /*5a90*/  BAR.SYNC.DEFER_BLOCKING 0x0 ;  /* 0x0000000000007b1d */ /* 0x000fe20000010000 */
[----:B--2---:R-:W-:Y:S01]  /*5aa0*/  @!P3 IMAD.MOV.U32 R3, RZ, RZ, -0x1 ;  /* 0xffffffffff03b424 */ /* 0x004fe200078e00ff */
[----:B------:R-:W-:Y:S01]  /*5ab0*/  @!P4 SEL R14, R14, 0x80000000, P1 ;  /* 0x800000000e0ec807 */ /* 0x000fe20000800000 */
[----:B----4-:R-:W-:-:S03]  /*5ac0*/  VIADD R2, R29, 0x400 ;  /* 0x000004001d027836 */ /* 0x010fc60000000000 */
[----:B------:R-:W-:Y:S02]  /*5ad0*/  @!P3 SEL R3, R3, 0x80000000, P2 ;  /* 0x800000000303b807 */ /* 0x000fe40001000000 */
[----:B---3--:R-:W-:Y:S02]  /*5ae0*/  @!P5 ISETP.GE.AND P2, PT, R50, RZ, PT ;  /* 0x000000ff3200d20c */ /* 0x008fe40003f46270 */
[----:B------:R-:W-:Y:S01]  /*5af0*/  ISETP.GE.U32.AND P0, PT, R2, UR4, PT ;  /* 0x0000000402007c0c */ /* 0x000fe2000bf06070 */
[----:B------:R-:W-:Y:S01]  /*5b00*/  VIADD R2, R29, 0x500 ;  /* 0x000005001d027836 */ /* 0x000fe20000000000 */
[----:B------:R-:W-:Y:S02]  /*5b10*/  @!P3 LOP3.LUT R27, R3, R44, RZ, 0x3c, !PT ;  /* 0x0000002c031bb212 */ /* 0x000fe400078e3cff */
[----:B------:R-:W-:Y:S02]  /*5b20*/  @!P4 LOP3.LUT R49, R14, R49, RZ, 0x3c, !PT ;  /* 0x000000310e31c212 */ /* 0x000fe400078e3cff */
[----:B------:R-:W-:Y:S01]  /*5b30*/  ISETP.GE.U32.AND P1, PT, R2, UR4, PT ;  /* 0x0000000402007c0c */ /* 0x000fe2000bf26070 */
[----:B0-----:R-:W-:Y:S01]  /*5b40*/  IMAD.WIDE R2, R29, 0x4, R4 ;  /* 0x000000041d027825 */ /* 0x001fe200078e0204 */
[----:B------:R-:W-:-:S02]  /*5b50*/  @!P5 SEL R31, R31, 0x80000000, P2 ;  /* 0x800000001f1fd807 */ /* 0x000fc40001000000 */
[----:B------:R-:W-:Y:S01]  /*5b60*/  ISETP.GE.U32.AND P2, PT, R16, UR4, PT ;  /* 0x0000000410007c0c */ /* 0x000fe2000bf46070 */
[----:B-1----:R-:W-:Y:S01]  /*5b70*/  IMAD.WIDE R4, R29, 0x4, R12 ;  /* 0x000000041d047825 */ /* 0x002fe200078e020c */
[----:B------:R-:W-:Y:S01]  /*5b80*/  @!P5 LOP3.LUT R31, R31, R50, RZ, 0x3c, !PT ;  /* 0x000000321f1fd212 */ /* 0x000fe200078e3cff */
[----:B------:R-:W0:Y:S02]  /*5b90*/  @!P3 LDS R25, [R0] ;  /* 0x000000000019b984 */ /* 0x000e240000000800 */
[C---:B------:R-:W-:Y:S02]  /*5ba0*/  VIADD R12, R29.reuse, 0x700 ;  /* 0x000007001d0c7836 */ /* 0x040fe40000000000 */
[----:B------:R-:W1:Y:S01]  /*5bb0*/  LDS R17, [R0+0x400] ;  /* 0x0004000000117984 */ /* 0x000e620000000800 */
[----:B------:R-:W-:Y:S02]  /*5bc0*/  VIADD R13, R29, 0x800 ;  /* 0x000008001d0d7836 */ /* 0x000fe40000000000 */
[----:B------:R-:W-:Y:S01]  /*5bd0*/  @!P0 IMAD.MOV.U32 R14, RZ, RZ, -0x1 ;  /* 0xffffffffff0e8424 */ /* 0x000fe200078e00ff */
[----:B------:R-:W2:Y:S01]  /*5be0*/  LDS R15, [R0+0x800] ;  /* 0x00080000000f7984 */ /* 0x000ea20000000800 */
[----:B------:R-:W-:-:S03]  /*5bf0*/  @!P1 IMAD.MOV.U32 R16, RZ, RZ, -0x1 ;  /* 0xffffffffff109424 */ /* 0x000fc600078e00ff */
[----:B------:R-:W3:Y:S04]  /*5c00*/  LDS R19, [R0+0xc00] ;  /* 0x000c000000137984 */ /* 0x000ee80000000800 */
[----:B------:R-:W4:Y:S04]  /*5c10*/  LDS R21, [R0+0x1000] ;  /* 0x0010000000157984 */ /* 0x000f280000000800 */
[----:B------:R-:W4:Y:S04]  /*5c20*/  LDS R23, [R0+0x1400] ;  /* 0x0014000000177984 */ /* 0x000f280000000800 */
[----:B------:R1:W-:Y:S04]  /*5c30*/  @!P3 STG.E desc[UR6][R2.64], R27 ;  /* 0x0000001b0200b986 */ /* 0x0003e8000c101906 */
[----:B0-----:R0:W-:Y:S01]  /*5c40*/  @!P3 STG.E desc[UR6][R4.64], R25 ;  /* 0x000000190400b986 */ /* 0x0011e2000c101906 */
[----:B------:R-:W-:Y:S01]  /*5c50*/  ISETP.GE.U32.AND P3, PT, R12, UR4, PT ;  /* 0x000000040c007c0c */ /* 0x000fe2000bf66070 */
[----:B------:R-:W-:-:S02]  /*5c60*/  @!P6 IMAD.MOV.U32 R12, RZ, RZ, -0x1 ;  /* 0xffffffffff0ce424 */ /* 0x000fc400078e00ff */
[----:B------:R-:W-:Y:S04]  /*5c70*/  @!P4 STG.E desc[UR6][R2.64+0x400], R49 ;  /* 0x000400310200c986 */ /* 0x000fe8000c101906 */
[----:B-1----:R-:W-:Y:S01]  /*5c80*/  @!P4 STG.E desc[UR6][R4.64+0x400], R17 ;  /* 0x000400110400c986 */ /* 0x002fe2000c101906 */
[----:B------:R-:W-:-:S03]  /*5c90*/  @!P6 ISETP.GE.AND P4, PT, R51, RZ, PT ;  /* 0x000000ff3300e20c */ /* 0x000fc60003f86270 */
[----:B------:R-:W-:Y:S01]  /*5ca0*/  @!P5 STG.E desc[UR6][R2.64+0x800], R31 ;  /* 0x0008001f0200d986 */ /* 0x000fe2000c101906 */
[----:B------:R-:W-:Y:S01]  /*5cb0*/  @!P6 SEL R12, R12, 0x80000000, P4 ;  /* 0x800000000c0ce807 */ /* 0x000fe20002000000 */
[----:B------:R-:W-:Y:S01]  /*5cc0*/  @!P3 IMAD.MOV.U32 R27, RZ, RZ, -0x1 ;  /* 0xffffffffff1bb424 */ /* 0x000fe200078e00ff */
[----:B------:R-:W-:Y:S01]  /*5cd0*/  ISETP.GE.U32.AND P4, PT, R13, UR4, PT ;  /* 0x000000040d007c0c */ /* 0x000fe2000bf86070 */
[----:B--2---:R-:W-:Y:S01]  /*5ce0*/  @!P5 STG.E desc[UR6][R4.64+0x800], R15 ;  /* 0x0008000f0400d986 */ /* 0x004fe2000c101906 */
[----:B------:R-:W-:Y:S02]  /*5cf0*/  @!P0 ISETP.GE.AND P5, PT, R52, RZ, PT ;  /* 0x000000ff3400820c */ /* 0x000fe40003fa6270 */
[----:B------:R-:W-:Y:S01]  /*5d00*/  @!P6 LOP3.LUT R51, R12, R51, RZ, 0x3c, !PT ;  /* 0x000000330c33e212 */ /* 0x000fe200078e3cff */
[----:B------:R-:W1:Y:S01]  /*5d10*/  LDS R13, [R0+0x1800] ;  /* 0x00180000000d7984 */ /* 0x000e620000000800 */
[----:B0-----:R-:W-:Y:S01]  /*5d20*/  @!P0 SEL R25, R14, 0x80000000, P5 ;  /* 0x800000000e198807 */ /* 0x001fe20002800000 */
[----:B------:R-:W-:Y:S01]  /*5d30*/  VIADD R14, R29, 0x900 ;  /* 0x000009001d0e7836 */ /* 0x000fe20000000000 */
[----:B------:R-:W-:Y:S01]  /*5d40*/  @!P1 ISETP.GE.AND P5, PT, R53, RZ, PT ;  /* 0x000000ff3500920c */ /* 0x000fe20003fa6270 */
[----:B------:R-:W0:Y:S01]  /*5d50*/  LDS R15, [R0+0x1c00] ;  /* 0x001c0000000f7984 */ /* 0x000e220000000800 */
[----:B------:R-:W-:-:S02]  /*5d60*/  @!P0 LOP3.LUT R25, R25, R52, RZ, 0x3c, !PT ;  /* 0x0000003419198212 */ /* 0x000fc400078e3cff */
[----:B------:R-:W-:Y:S01]  /*5d70*/  @!P1 SEL R12, R16, 0x80000000, P5 ;  /* 0x80000000100c9807 */ /* 0x000fe20002800000 */
[----:B------:R-:W2:Y:S01]  /*5d80*/  LDS R17, [R0+0x2000] ;  /* 0x0020000000117984 */ /* 0x000ea20000000800 */
[----:B------:R-:W-:Y:S01]  /*5d90*/  @!P2 IMAD.MOV.U32 R16, RZ, RZ, -0x1 ;  /* 0xffffffffff10a424 */ /* 0x000fe200078e00ff */
[----:B------:R-:W-:Y:S01]  /*5da0*/  ISETP.GE.U32.AND P5, PT, R14, UR4, PT ;  /* 0x000000040e007c0c */ /* 0x000fe2000bfa6070 */
[----:B------:R-:W-:Y:S01]  /*5db0*/  @!P4 IMAD.MOV.U32 R18, RZ, RZ, -0x1 ;  /* 0xffffffffff12c424 */ /* 0x000fe200078e00ff */
[----:B------:R-:W-:Y:S01]  /*5dc0*/  @!P6 STG.E desc[UR6][R2.64+0xc00], R51 ;  /* 0x000c00330200e986 */ /* 0x000fe2000c101906 */
[----:B------:R-:W-:Y:S01]  /*5dd0*/  @!P1 LOP3.LUT R53, R12, R53, RZ, 0x3c, !PT ;  /* 0x000000350c359212 */ /* 0x000fe200078e3cff */
[C---:B------:R-:W-:Y:S02]  /*5de0*/  VIADD R12, R29.reuse, 0xb00 ;  /* 0x00000b001d0c7836 */ /* 0x040fe40000000000 */
[----:B---3--:R-:W-:Y:S01]  /*5df0*/  @!P6 STG.E desc[UR6][R4.64+0xc00], R19 ;  /* 0x000c00130400e986 */ /* 0x008fe2000c101906 */
[----:B------:R-:W-:-:S03]  /*5e00*/  VIADD R14, R29, 0xa00 ;  /* 0x00000a001d0e7836 */ /* 0x000fc60000000000 */
[----:B------:R-:W3:Y:S02]  /*5e10*/  LDS R19, [R0+0x2400] ;  /* 0x0024000000137984 */ /* 0x000ee40000000800 */
[----:B------:R-:W-:Y:S01]  /*5e20*/  ISETP.GE.U32.AND P6, PT, R14, UR4, PT ;  /* 0x000000040e007c0c */ /* 0x000fe2000bfc6070 */
[----:B------:R-:W-:Y:S01]  /*5e30*/  VIADD R14, R29, 0xc00 ;  /* 0x00000c001d0e7836 */ /* 0x000fe20000000000 */
[----:B------:R1:W-:Y:S04]  /*5e40*/  @!P0 STG.E desc[UR6][R2.64+0x1000], R25 ;  /* 0x0010001902008986 */ /* 0x0003e8000c101906 */
[----:B----4-:R-:W-:Y:S01]  /*5e50*/  @!P0 STG.E desc[UR6][R4.64+0x1000], R21 ;  /* 0x0010001504008986 */ /* 0x010fe2000c101906 */
[----:B------:R-:W-:-:S03]  /*5e60*/  @!P2 ISETP.GE.AND P0, PT, R54, RZ, PT ;  /* 0x000000ff3600a20c */ /* 0x000fc60003f06270 */
[----:B------:R-:W-:Y:S04]  /*5e70*/  @!P1 STG.E desc[UR6][R2.64+0x1400], R53 ;  /* 0x0014003502009986 */ /* 0x000fe8000c101906 */
[----:B------:R-:W4:Y:S01]  /*5e80*/  LDS R21, [R0+0x2800] ;  /* 0x0028000000157984 */ /* 0x000f220000000800 */
[----:B-1----:R-:W-:Y:S01]  /*5e90*/  @!P2 SEL R25, R16, 0x80000000, P0 ;  /* 0x800000001019a807 */ /* 0x002fe20000000000 */
[----:B------:R-:W-:Y:S01]  /*5ea0*/  VIADD R16, R29, 0xf00 ;  /* 0x00000f001d107836 */ /* 0x000fe20000000000 */
[----:B------:R-:W-:Y:S01]  /*5eb0*/  @!P4 ISETP.GE.AND P0, PT, R57, RZ, PT ;  /* 0x000000ff3900c20c */ /* 0x000fe20003f06270 */
[----:B------:R-:W-:Y:S01]  /*5ec0*/  @!P1 STG.E desc[UR6][R4.64+0x1400], R23 ;  /* 0x0014001704009986 */ /* 0x000fe2000c101906 */
[----:B------:R-:W-:Y:S02]  /*5ed0*/  @!P3 ISETP.GE.AND P1, PT, R56, RZ, PT ;  /* 0x000000ff3800b20c */ /* 0x000fe40003f26270 */
[----:B------:R-:W-:Y:S01]  /*5ee0*/  @!P2 LOP3.LUT R25, R25, R54, RZ, 0x3c, !PT ;  /* 0x000000361919a212 */ /* 0x000fe200078e3cff */
[----:B------:R-:W1:Y:S01]  /*5ef0*/  LDS R23, [R0+0x2c00] ;  /* 0x002c000000177984 */ /* 0x000e620000000800 */
[----:B------:R-:W-:-:S02]  /*5f00*/  @!P3 SEL R27, R27, 0x80000000, P1 ;  /* 0x800000001b1bb807 */ /* 0x000fc40000800000 */
[----:B------:R-:W-:Y:S01]  /*5f10*/  ISETP.GE.U32.AND P1, PT, R12, UR4, PT ;  /* 0x000000040c007c0c */ /* 0x000fe2000bf26070 */
[----:B------:R-:W-:Y:S01]  /*5f20*/  @!P2 STG.E desc[UR6][R2.64+0x1800], R25 ;  /* 0x001800190200a986 */ /* 0x000fe2000c101906 */
[----:B------:R-:W-:Y:S01]  /*5f30*/  @!P4 SEL R12, R18, 0x80000000, P0 ;  /* 0x80000000120cc807 */ /* 0x000fe20000000000 */
[----:B------:R-:W-:Y:S01]  /*5f40*/  @!P6 IMAD.MOV.U32 R18, RZ, RZ, -0x1 ;  /* 0xffffffffff12e424 */ /* 0x000fe200078e00ff */
[----:B------:R-:W-:Y:S01]  /*5f50*/  @!P3 LOP3.LUT R27, R27, R56, RZ, 0x3c, !PT ;  /* 0x000000381b1bb212 */ /* 0x000fe200078e3cff */
[----:B------:R-:W-:Y:S01]  /*5f60*/  @!P2 STG.E desc[UR6][R4.64+0x1800], R13 ;  /* 0x0018000d0400a986 */ /* 0x000fe2000c101906 */
[----:B------:R-:W-:Y:S01]  /*5f70*/  @!P4 LOP3.LUT R57, R12, R57, RZ, 0x3c, !PT ;  /* 0x000000390c39c212 */ /* 0x000fe200078e3cff */
[----:B------:R-:W-:Y:S01]  /*5f80*/  @!P5 IMAD.MOV.U32 R12, RZ, RZ, -0x1 ;  /* 0xffffffffff0cd424 */ /* 0x000fe200078e00ff */
[----:B------:R-:W-:Y:S01]  /*5f90*/  ISETP.GE.U32.AND P0, PT, R14, UR4, PT ;  /* 0x000000040e007c0c */ /* 0x000fe2000bf06070 */
[----:B------:R3:W-:Y:S01]  /*5fa0*/  @!P3 STG.E desc[UR6][R2.64+0x1c00], R27 ;  /* 0x001c001b0200b986 */ /* 0x0007e2000c101906 */
[----:B------:R-:W-:-:S03]  /*5fb0*/  VIADD R14, R29, 0xd00 ;  /* 0x00000d001d0e7836 */ /* 0x000fc60000000000 */
[----:B0-----:R0:W-:Y:S01]  /*5fc0*/  @!P3 STG.E desc[UR6][R4.64+0x1c00], R15 ;  /* 0x001c000f0400b986 */ /* 0x0011e2000c101906 */
[----:B------:R-:W-:Y:S01]  /*5fd0*/  @!P6 ISETP.GE.AND P3, PT, R39, RZ, PT ;  /* 0x000000ff2700e20c */ /* 0x000fe20003f66270 */
[----:B------:R-:W-:Y:S01]  /*5fe0*/  @!P1 IMAD.MOV.U32 R20, RZ, RZ, -0x1 ;  /* 0xffffffffff149424 */ /* 0x000fe200078e00ff */
[----:B------:R-:W-:Y:S01]  /*5ff0*/  ISETP.GE.U32.AND P2, PT, R14, UR4, PT ;  /* 0x000000040e007c0c */ /* 0x000fe2000bf46070 */
[----:B------:R-:W-:Y:S01]  /*6000*/  @!P4 STG.E desc[UR6][R2.64+0x2000], R57 ;  /* 0x002000390200c986 */ /* 0x000fe2000c101906 */
[----:B------:R-:W-:-:S03]  /*6010*/  VIADD R14, R29, 0xe00 ;  /* 0x00000e001d0e7836 */ /* 0x000fc60000000000 */
[----:B--2---:R2:W-:Y:S01]  /*6020*/  @!P4 STG.E desc[UR6][R4.64+0x2000], R17 ;  /* 0x002000110400c986 */ /* 0x0045e2000c101906 */
[----:B------:R-:W-:Y:S01]  /*6030*/  @!P5 ISETP.GE.AND P4, PT, R40, RZ, PT ;  /* 0x000000ff2800d20c */ /* 0x000fe20003f86270 */
[----:B---3--:R-:W-:-:S03]  /*6040*/  @!P0 IMAD.MOV.U32 R27, RZ, RZ, -0x1 ;  /* 0xffffffffff1b8424 */ /* 0x008fc600078e00ff */
[----:B------:R-:W-:Y:S02]  /*6050*/  @!P5 SEL R13, R12, 0x80000000, P4 ;  /* 0x800000000c0dd807 */ /* 0x000fe40002000000 */
[----:B------:R-:W-:Y:S02]  /*6060*/  @!P1 ISETP.GE.AND P4, PT, R34, RZ, PT ;  /* 0x000000ff2200920c */ /* 0x000fe40003f86270 */
[----:B0-----:R-:W-:Y:S01]  /*6070*/  @!P5 LOP3.LUT R15, R13, R40, RZ, 0x3c, !PT ;  /* 0x000000280d0fd212 */ /* 0x001fe200078e3cff */
[C---:B------:R-:W-:Y:S01]  /*6080*/  VIADD R13, R29.reuse, 0x1000 ;  /* 0x000010001d0d7836 */ /* 0x040fe20000000000 */
[----:B------:R-:W-:Y:S02]  /*6090*/  @!P6 SEL R12, R18, 0x80000000, P3 ;  /* 0x80000000120ce807 */ /* 0x000fe40001800000 */
[----:B--2---:R-:W-:Y:S01]  /*60a0*/  @!P1 SEL R17, R20, 0x80000000, P4 ;  /* 0x8000000014119807 */ /* 0x004fe20002000000 */
[----:B------:R-:W-:Y:S01]  /*60b0*/  @!P5 STG.E desc[UR6][R2.64+0x2400], R15 ;  /* 0x0024000f0200d986 */ /* 0x000fe2000c101906 */
[----:B------:R-:W-:Y:S01]  /*60c0*/  @!P6 LOP3.LUT R39, R12, R39, RZ, 0x3c, !PT ;  /* 0x000000270c27e212 */ /* 0x000fe200078e3cff */
[----:B------:R-:W-:Y:S01]  /*60d0*/  VIADD R12, R29, 0x1100 ;  /* 0x000011001d0c7836 */ /* 0x000fe20000000000 */
[----:B------:R-:W-:Y:S01]  /*60e0*/  @!P1 LOP3.LUT R25, R17, R34, RZ, 0x3c, !PT ;  /* 0x0000002211199212 */ /* 0x000fe200078e3cff */
[----:B------:R-:W-:Y:S01]  /*60f0*/  @!P5 STG.E desc[UR6][R4.64+0x2400], R19 ;  /* 0x002400130400d986 */ /* 0x000fe2000c101906 */
[----:B------:R-:W-:Y:S01]  /*6100*/  ISETP.GE.U32.AND P5, PT, R13, UR4, PT ;  /* 0x000000040d007c0c */ /* 0x000fe2000bfa6070 */
[----:B------:R-:W-:Y:S01]  /*6110*/  VIADD R29, R29, 0x1200 ;  /* 0x000012001d1d7836 */ /* 0x000fe20000000000 */
[----:B------:R-:W-:Y:S01]  /*6120*/  ISETP.GE.U32.AND P3, PT, R14, UR4, PT ;  /* 0x000000040e007c0c */ /* 0x000fe2000bf66070 */
[----:B------:R-:W0:Y:S01]  /*6130*/  LDS R13, [R0+0x3000] ;  /* 0x00300000000d7984 */ /* 0x000e220000000800 */
[----:B------:R-:W-:-:S03]  /*6140*/  ISETP.GE.U32.AND P4, PT, R16, UR4, PT ;  /* 0x0000000410007c0c */ /* 0x000fc6000bf86070 */
[----:B------:R-:W2:Y:S04]  /*6150*/  LDS R15, [R0+0x3400] ;  /* 0x00340000000f7984 */ /* 0x000ea80000000800 */
[----:B------:R-:W-:Y:S02]  /*6160*/  @!P6 STG.E desc[UR6][R2.64+0x2800], R39 ;  /* 0x002800270200e986 */ /* 0x000fe4000c101906 */
[----:B------:R-:W-:Y:S02]  /*6170*/  @!P5 IMAD.MOV.U32 R31, RZ, RZ, -0x1 ;  /* 0xffffffffff1fd424 */ /* 0x000fe400078e00ff */
[----:B------:R-:W3:Y:S02]  /*6180*/  LDS R17, [R0+0x3800] ;  /* 0x0038000000117984 */ /* 0x000ee40000000800 */
[----:B------:R-:W-:-:S02]  /*6190*/  @!P4 IMAD.MOV.U32 R14, RZ, RZ, -0x1 ;  /* 0xffffffffff0ec424 */ /* 0x000fc400078e00ff */
[----:B----4-:R-:W-:Y:S01]  /*61a0*/  @!P6 STG.E desc[UR6][R4.64+0x2800], R21 ;  /* 0x002800150400e986 */ /* 0x010fe2000c101906 */
[----:B------:R-:W-:Y:S01]  /*61b0*/  ISETP.GE.U32.AND P6, PT, R12, UR4, PT ;  /* 0x000000040c007c0c */ /* 0x000fe2000bfc6070 */
[----:B------:R-:W-:Y:S02]  /*61c0*/  @!P2 IMAD.MOV.U32 R12, RZ, RZ, -0x1 ;  /* 0xffffffffff0ca424 */ /* 0x000fe400078e00ff */
[----:B------:R4:W-:Y:S04]  /*61d0*/  @!P1 STG.E desc[UR6][R2.64+0x2c00], R25 ;  /* 0x002c001902009986 */ /* 0x0009e8000c101906 */
[----:B------:R-:W3:Y:S04]  /*61e0*/  LDS R19, [R0+0x3c00] ;  /* 0x003c000000137984 */ /* 0x000ee80000000800 */
[----:B-1----:R-:W-:Y:S01]  /*61f0*/  @!P1 STG.E desc[UR6][R4.64+0x2c00], R23 ;  /* 0x002c001704009986 */ /* 0x002fe2000c101906 */
[----:B------:R-:W-:Y:S01]  /*6200*/  @!P0 ISETP.GE.AND P1, PT, R30, RZ, PT ;  /* 0x000000ff1e00820c */ /* 0x000fe20003f26270 */
[----:B------:R-:W-:-:S02]  /*6210*/  @!P6 IMAD.MOV.U32 R16, RZ, RZ, -0x1 ;  /* 0xffffffffff10e424 */ /* 0x000fc400078e00ff */
[----:B------:R-:W1:Y:S01]  /*6220*/  LDS R21, [R0+0x4000] ;  /* 0x0040000000157984 */ /* 0x000e620000000800 */
[----:B------:R-:W-:Y:S01]  /*6230*/  @!P0 SEL R27, R27, 0x80000000, P1 ;  /* 0x800000001b1b8807 */ /* 0x000fe20000800000 */
[----:B----4-:R-:W-:Y:S01]  /*6240*/  @!P3 IMAD.MOV.U32 R25, RZ, RZ, -0x1 ;  /* 0xffffffffff19b424 */ /* 0x010fe200078e00ff */
[----:B------:R-:W-:Y:S01]  /*6250*/  @!P2 ISETP.GE.AND P1, PT, R11, RZ, PT ;  /* 0x000000ff0b00a20c */ /* 0x000fe20003f26270 */
[----:B------:R-:W4:Y:S01]  /*6260*/  LDS R23, [R0+0x4400] ;  /* 0x0044000000177984 */ /* 0x000f220000000800 */
[----:B------:R-:W-:Y:S02]  /*6270*/  @!P0 LOP3.LUT R27, R27, R30, RZ, 0x3c, !PT ;  /* 0x0000001e1b1b8212 */ /* 0x000fe400078e3cff */
[----:B------:R-:W-:Y:S02]  /*6280*/  @!P2 SEL R12, R12, 0x80000000, P1 ;  /* 0x800000000c0ca807 */ /* 0x000fe40000800000 */
[----:B------:R-:W-:Y:S01]  /*6290*/  @!P3 ISETP.GE.AND P1, PT, R10, RZ, PT ;  /* 0x000000ff0a00b20c */ /* 0x000fe20003f26270 */
[----:B------:R1:W-:Y:S01]  /*62a0*/  @!P0 STG.E desc[UR6][R2.64+0x3000], R27 ;  /* 0x0030001b02008986 */ /* 0x0003e2000c101906 */
[----:B------:R-:W-:-:S02]  /*62b0*/  @!P2 LOP3.LUT R11, R12, R11, RZ, 0x3c, !PT ;  /* 0x0000000b0c0ba212 */ /* 0x000fc400078e3cff */
[----:B------:R-:W-:Y:S01]  /*62c0*/  @!P3 SEL R25, R25, 0x80000000, P1 ;  /* 0x800000001919b807 */ /* 0x000fe20000800000 */
[----:B0-----:R0:W-:Y:S01]  /*62d0*/  @!P0 STG.E desc[UR6][R4.64+0x3000], R13 ;  /* 0x0030000d04008986 */ /* 0x0011e2000c101906 */
[----:B------:R-:W-:Y:S02]  /*62e0*/  @!P4 ISETP.GE.AND P1, PT, R9, RZ, PT ;  /* 0x000000ff0900c20c */ /* 0x000fe40003f26270 */
[----:B------:R-:W-:Y:S01]  /*62f0*/  @!P3 LOP3.LUT R25, R25, R10, RZ, 0x3c, !PT ;  /* 0x0000000a1919b212 */ /* 0x000fe200078e3cff */
[----:B------:R0:W-:Y:S01]  /*6300*/  @!P2 STG.E desc[UR6][R2.64+0x3400], R11 ;  /* 0x0034000b0200a986 */ /* 0x0001e2000c101906 */
[----:B------:R-:W-:Y:S02]  /*6310*/  @!P4 SEL R14, R14, 0x80000000, P1 ;  /* 0x800000000e0ec807 */ /* 0x000fe40000800000 */
[----:B------:R-:W-:Y:S01]  /*6320*/  @!P5 ISETP.GE.AND P1, PT, R8, RZ, PT ;  /* 0x000000ff0800d20c */ /* 0x000fe20003f26270 */
[----:B--2---:R0:W-:Y:S01]  /*6330*/  @!P2 STG.E desc[UR6][R4.64+0x3400], R15 ;  /* 0x0034000f0400a986 */ /* 0x0041e2000c101906 */
[----:B------:R-:W-:-:S02]  /*6340*/  @!P4 LOP3.LUT R9, R14, R9, RZ, 0x3c, !PT ;  /* 0x000000090e09c212 */ /* 0x000fc400078e3cff */
[----:B------:R-:W-:Y:S01]  /*6350*/  @!P5 SEL R31, R31, 0x80000000, P1 ;  /* 0x800000001f1fd807 */ /* 0x000fe20000800000 */
[----:B------:R0:W-:Y:S01]  /*6360*/  @!P3 STG.E desc[UR6][R2.64+0x3800], R25 ;  /* 0x003800190200b986 */ /* 0x0001e2000c101906 */
[----:B------:R-:W-:Y:S02]  /*6370*/  @!P6 ISETP.GE.AND P1, PT, R7, RZ, PT ;  /* 0x000000ff0700e20c */ /* 0x000fe40003f26270 */
[----:B------:R-:W-:Y:S01]  /*6380*/  @!P5 LOP3.LUT R31, R31, R8, RZ, 0x3c, !PT ;  /* 0x000000081f1fd212 */ /* 0x000fe200078e3cff */
[----:B---3--:R0:W-:Y:S01]  /*6390*/  @!P3 STG.E desc[UR6][R4.64+0x3800], R17 ;  /* 0x003800110400b986 */ /* 0x0081e2000c101906 */
[----:B------:R-:W-:Y:S02]  /*63a0*/  @!P6 SEL R16, R16, 0x80000000, P1 ;  /* 0x800000001010e807 */ /* 0x000fe40000800000 */
[----:B------:R-:W-:Y:S01]  /*63b0*/  ISETP.GE.U32.AND P1, PT, R29, UR4, PT ;  /* 0x000000041d007c0c */ /* 0x000fe2000bf26070 */
[----:B------:R0:W-:Y:S01]  /*63c0*/  @!P4 STG.E desc[UR6][R2.64+0x3c00], R9 ;  /* 0x003c00090200c986 */ /* 0x0001e2000c101906 */
[----:B------:R-:W-:-:S03]  /*63d0*/  @!P6 LOP3.LUT R7, R16, R7, RZ, 0x3c, !PT ;  /* 0x000000071007e212 */ /* 0x000fc600078e3cff */
[----:B------:R0:W-:Y:S04]  /*63e0*/  @!P4 STG.E desc[UR6][R4.64+0x3c00], R19 ;  /* 0x003c00130400c986 */ /* 0x0001e8000c101906 */
[----:B------:R0:W-:Y:S04]  /*63f0*/  @!P5 STG.E desc[UR6][R2.64+0x4000], R31 ;  /* 0x0040001f0200d986 */ /* 0x0001e8000c101906 */
[----:B-1----:R0:W-:Y:S04]  /*6400*/  @!P5 STG.E desc[UR6][R4.64+0x4000], R21 ;  /* 0x004000150400d986 */ /* 0x0021e8000c101906 */
[----:B------:R0:W-:Y:S04]  /*6410*/  @!P6 STG.E desc[UR6][R2.64+0x4400], R7 ;  /* 0x004400070200e986 */ /* 0x0001e8000c101906 */
[----:B----4-:R0:W-:Y:S01]  /*6420*/  @!P6 STG.E desc[UR6][R4.64+0x4400], R23 ;  /* 0x004400170400e986 */ /* 0x0101e2000c101906 */
[----:B------:R-:W-:Y:S05]  /*6430*/  @P1 EXIT ;  /* 0x000000000000194d */ /* 0x000fea0003800000 */
[----:B0-----:R-:W0:Y:S01]  /*6440*/  LDS R7, [R0+0x4800] ;  /* 0x0048000000077984 */ /* 0x001e220000000800 */
[----:B------:R-:W-:Y:S01]  /*6450*/  IMAD.MOV.U32 R9, RZ, RZ, -0x1 ;  /* 0xffffffffff097424 */ /* 0x000fe200078e00ff */
[----:B------:R-:W-:-:S04]  /*6460*/  ISETP.GE.AND P0, PT, R6, RZ, PT ;  /* 0x000000ff0600720c */ /* 0x000fc80003f06270 */
[----:B------:R-:W-:-:S04]  /*6470*/  SEL R9, R9, 0x80000000, P0 ;  /* 0x8000000009097807 */ /* 0x000fc80000000000 */
[----:B------:R-:W-:-:S05]  /*6480*/  LOP3.LUT R9, R9, R6, RZ, 0x3c, !PT ;  /* 0x0000000609097212 */ /* 0x000fca00078e3cff */
[----:B------:R-:W-:Y:S04]  /*6490*/  STG.E desc[UR6][R2.64+0x4800], R9 ;  /* 0x0048000902007986 */ /* 0x000fe8000c101906 */
[----:B0-----:R-:W-:Y:S01]  /*64a0*/  STG.E desc[UR6][R4.64+0x4800], R7 ;  /* 0x0048000704007986 */ /* 0x001fe2000c101906 */
[----:B------:R-:W-:Y:S05]  /*64b0*/  EXIT ;  /* 0x000000000000794d */ /* 0x000fea0003800000 */
.L_x_1900:
        /* <DEDUP_REMOVED lines=12> */
.L_x_2057:


//--------------------- .text._ZN3cub17CUB_300001_SM_9006detail10radix_sort30DeviceSegmentedRadixSortKernelINS1_5radix10policy_hubIfiiE10Policy1000ELb1ELNS0_9SortOrderE1EfiPiS9_iNS1_21identity_decomposer_tEEEvPKT2_PSB_PKT3_PSF_T4_T5_iiiT7_ --------------------------
	.section	.text._ZN3cub17CUB_300001_SM_9006detail10radix_sort30DeviceSegmentedRadixSortKernelINS1_5radix10policy_hubIfiiE10Policy1000ELb1ELNS0_9SortOrderE1EfiPiS9_iNS1_21identity_decomposer_tEEEvPKT2_PSB_PKT3_PSF_T4_T5_iiiT7_,"ax",@progbits
	.align	128
        .global         _ZN3cub17CUB_300001_SM_9006detail10radix_sort30DeviceSegmentedRadixSortKernelINS1_5radix10policy_hubIfiiE10Policy1000ELb1ELNS0_9SortOrderE1EfiPiS9_iNS1_21identity_decomposer_tEEEvPKT2_PSB_PKT3_PSF_T4_T5_iiiT7_
        .type           _ZN3cub17CUB_300001_SM_9006detail10radix_sort30DeviceSegmentedRadixSortKernelINS1_5radix10policy_hubIfiiE10Policy1000ELb1ELNS0_9SortOrderE1EfiPiS9_iNS1_21identity_decomposer_tEEEvPKT2_PSB_PKT3_PSF_T4_T5_iiiT7_,@function
        .size           _ZN3cub17CUB_300001_SM_9006detail10radix_sort30DeviceSegmentedRadixSortKernelINS1_5radix10policy_hubIfiiE10Policy1000ELb1ELNS0_9SortOrderE1EfiPiS9_iNS1_21identity_decomposer_tEEEvPKT2_PSB_PKT3_PSF_T4_T5_iiiT7_,(.L_x_2058 - _ZN3cub17CUB_300001_SM_9006detail10radix_sort30DeviceSegmentedRadixSortKernelINS1_5radix10policy_hubIfiiE10Policy1000ELb1ELNS0_9SortOrderE1EfiPiS9_iNS1_21identity_decomposer_tEEEvPKT2_PSB_PKT3_PSF_T4_T5_iiiT7_)
        .other          _ZN3cub17CUB_300001_SM_9006detail10radix_sort30DeviceSegmentedRadixSortKernelINS1_5radix10policy_hubIfiiE10Policy1000ELb1ELNS0_9SortOrderE1EfiPiS9_iNS1_21identity_decomposer_tEEEvPKT2_PSB_PKT3_PSF_T4_T5_iiiT7_,@"STO_CUDA_ENTRY STV_DEFAULT"
_ZN3cub17CUB_300001_SM_9006detail10radix_sort30DeviceSegmentedRadixSortKernelINS1_5radix10policy_hubIfiiE10Policy1000ELb1ELNS0_9SortOrderE1EfiPiS9_iNS1_21identity_decomposer_tEEEvPKT2_PSB_PKT3_PSF_T4_T5_iiiT7_:
.text._ZN3cub17CUB_300001_SM_9006detail10radix_sort30DeviceSegmentedRadixSortKernelINS1_5radix10policy_hubIfiiE10Policy1000ELb1ELNS0_9SortOrderE1EfiPiS9_iNS1_21identity_decomposer_tEEEvPKT2_PSB_PKT3_PSF_T4_T5_iiiT7_:
[----:B------:R-:W0:Y:S01]  /*0000*/  LDC R1, c[0x0][0x28] ;  /* 0x00000a00ff017b82 */ /* 0x000e220000000800 */
[----:B------:R-:W1:Y:S07]  /*0010*/  S2R R7, SR_CTAID.X ;  /* 0x0000000000077919 */ /* 0x000e6e0000002500 */
[----:B------:R-:W1:Y:S01]  /*0020*/  LDC.64 R2, c[0x0][0x230] ;  /* 0x00008c00ff027b82 */ /* 0x000e620000000a00 */
[----:B------:R-:W-:Y:S01]  /*0030*/  ULDC.64 UR6, c[0x0][0x208] ;  /* 0x0000820000067ab9 */ /* 0x000fe20000000a00 */
[----:B0-----:R-:W-:-:S06]  /*0040*/  VIADD R1, R1, 0xffffffe8 ;  /* 0xffffffe801017836 */ /* 0x001fcc0000000000 */
[----:B------:R-:W0:Y:S01]  /*0050*/  LDC.64 R4, c[0x0][0x238] ;  /* 0x00008e00ff047b82 */ /* 0x000e220000000a00 */
[----:B-1----:R-:W-:-:S04]  /*0060*/  IMAD.WIDE.U32 R2, R7, 0x4, R2 ;  /* 0x0000000407027825 */ /* 0x002fc800078e0002 */
[----:B0-----:R-:W-:Y:S02]  /*0070*/  IMAD.WIDE.U32 R4, R7, 0x4, R4 ;  /* 0x0000000407047825 */ /* 0x001fe400078e0004 */
        /* <DEDUP_REMOVED lines=33> */
.L_x_1905:
[----:B--2---:R-:W2:Y:S01]  /*0290*/  LDC.64 R20, c[0x0][0x210] ;  /* 0x00008400ff147b82 */ /* 0x004ea20000000a00 */
[----:B------:R-:W-:Y:S01]  /*02a0*/  IMAD.MOV.U32 R15, RZ, RZ, RZ ;  /* 0x000000ffff0f7224 */ /* 0x000fe200078e00ff */
[----:B------:R-:W-:Y:S01]  /*02b0*/  ULDC UR5, c[0x0][0x244] ;  /* 0x0000910000057ab9 */ /* 0x000fe20000000800 */
[----:B------:R-:W-:Y:S01]  /*02c0*/  ULDC UR8, c[0x0][0x248] ;  /* 0x0000920000087ab9 */ /* 0x000fe20000000800 */
[----:B--2---:R-:W-:-:S04]  /*02d0*/  IMAD.WIDE R20, R0, 0x4, R20 ;  /* 0x0000000400147825 */ /* 0x004fc800078e0214 */
[----:B---3--:R-:W-:-:S07]  /*02e0*/  IMAD.MOV.U32 R14, RZ, RZ, R20 ;  /* 0x000000ffff0e7224 */ /* 0x008fce00078e0014 */
.L_x_1902:
[----:B------:R-:W-:-:S04]  /*02f0*/  IMAD.MOV.U32 R20, RZ, RZ, R14 ;  /* 0x000000ffff147224 */ /* 0x000fc800078e000e */
[----:B------:R-:W-:-:S05]  /*0300*/  IMAD.WIDE R8, R17, 0x4, R20 ;  /* 0x0000000411087825 */ /* 0x000fca00078e0214 */
[----:B--2---:R-:W2:Y:S04]  /*0310*/  LDG.E R24, desc[UR6][R8.64] ;  /* 0x0000000608187981 */ /* 0x004ea8000c1e1900 */
[----:B------:R-:W3:Y:S04]  /*0320*/  LDG.E R28, desc[UR6][R8.64+0x600] ;  /* 0x00060006081c7981 */ /* 0x000ee8000c1e1900 */
[----:B------:R-:W4:Y:S04]  /*0330*/  LDG.E R29, desc[UR6][R8.64+0xc00] ;  /* 0x000c0006081d7981 */ /* 0x000f28000c1e1900 */
[----:B------:R-:W5:Y:S04]  /*0340*/  LDG.E R30, desc[UR6][R8.64+0x1200] ;  /* 0x00120006081e7981 */ /* 0x000f68000c1e1900 */
[----:B------:R-:W5:Y:S04]  /*0350*/  LDG.E R23, desc[UR6][R8.64+0x1800] ;  /* 0x0018000608177981 */ /* 0x000f68000c1e1900 */
[----:B------:R-:W5:Y:S01]  /*0360*/  LDG.E R22, desc[UR6][R8.64+0x1e00] ;  /* 0x001e000608167981 */ /* 0x000f62000c1e1900 */
[----:B------:R-:W-:-:S03]  /*0370*/  IMAD.MOV.U32 R18, RZ, RZ, -0x80000000 ;  /* 0x80000000ff127424 */ /* 0x000fc600078e00ff */
[----:B------:R-:W5:Y:S01]  /*0380*/  LDG.E R20, desc[UR6][R8.64+0x2400] ;  /* 0x0024000608147981 */ /* 0x000f62000c1e1900 */
[----:B------:R-:W-:Y:S01]  /*0390*/  UBMSK UR4, URZ, UR8 ;  /* 0x000000083f04729b */ /* 0x000fe20008000000 */
[----:B--2---:R-:W-:-:S04]  /*03a0*/  ISETP.GE.AND P0, PT, R24, RZ, PT ;  /* 0x000000ff1800720c */ /* 0x004fc80003f06270 */
[----:B------:R-:W-:-:S04]  /*03b0*/  SEL R25, R18, 0xffffffff, P0 ;  /* 0xffffffff12197807 */ /* 0x000fc80000000000 */
[----:B------:R-:W-:Y:S02]  /*03c0*/  LOP3.LUT R25, R25, R24, RZ, 0x3c, !PT ;  /* 0x0000001819197212 */ /* 0x000fe400078e3cff */
[----:B------:R-:W2:Y:S02]  /*03d0*/  LDG.E R24, desc[UR6][R8.64+0x2a00] ;  /* 0x002a000608187981 */ /* 0x000ea4000c1e1900 */
[----:B------:R-:W-:-:S04]  /*03e0*/  ISETP.NE.AND P0, PT, R25, 0x7fffffff, PT ;  /* 0x7fffffff1900780c */ /* 0x000fc80003f05270 */
[----:B------:R-:W-:-:S04]  /*03f0*/  SEL R25, R25, 0x80000000, P0 ;  /* 0x8000000019197807 */ /* 0x000fc80000000000 */
[----:B------:R-:W-:-:S04]  /*0400*/  SHF.R.U32.HI R25, RZ, UR5, R25 ;  /* 0x00000005ff197c19 */ /* 0x000fc80008011619 */
[----:B------:R-:W-:-:S04]  /*0410*/  LOP3.LUT R25, R25, UR4, RZ, 0xc0, !PT ;  /* 0x0000000419197c12 */ /* 0x000fc8000f8ec0ff */
[----:B------:R-:W-:-:S05]  /*0420*/  SHF.R.U32.HI R27, RZ, 0x2, R25 ;  /* 0x00000002ff1b7819 */ /* 0x000fca0000011619 */
[----:B------:R-:W-:Y:S01]  /*0430*/  IMAD R26, R27, 0x600, R16 ;  /* 0x000006001b1a7824 */ /* 0x000fe200078e0210 */
[----:B------:R-:W-:Y:S01]  /*0440*/  LOP3.LUT R25, R25, 0x3, RZ, 0xc0, !PT ;  /* 0x0000000319197812 */ /* 0x000fe200078ec0ff */
[----:B------:R-:W2:Y:S02]  /*0450*/  LDG.E R27, desc[UR6][R8.64+0x3c00] ;  /* 0x003c0006081b7981 */ /* 0x000ea4000c1e1900 */
[----:B------:R-:W-:-:S04]  /*0460*/  IMAD R26, R17, 0x4, R26 ;  /* 0x00000004111a7824 */ /* 0x000fc800078e021a */
[----:B------:R-:W-:Y:S02]  /*0470*/  IMAD.IADD R31, R25, 0x1, R26 ;  /* 0x00000001191f7824 */ /* 0x000fe400078e021a */
[----:B------:R-:W2:Y:S04]  /*0480*/  LDG.E R26, desc[UR6][R8.64+0x3000] ;  /* 0x00300006081a7981 */ /* 0x000ea8000c1e1900 */
[----:B------:R0:W2:Y:S01]  /*0490*/  LDG.E R25, desc[UR6][R8.64+0x3600] ;  /* 0x0036000608197981 */ /* 0x0000a2000c1e1900 */
[----:B------:R-:W-:Y:S01]  /*04a0*/  BAR.SYNC.DEFER_BLOCKING 0x0 ;  /* 0x0000000000007b1d */ /* 0x000fe20000010000 */
[----:B---3--:R-:W-:-:S04]  /*04b0*/  ISETP.GE.AND P0, PT, R28, RZ, PT ;  /* 0x000000ff1c00720c */ /* 0x008fc80003f06270 */
[----:B------:R-:W-:-:S04]  /*04c0*/  SEL R33, R18, 0xffffffff, P0 ;  /* 0xffffffff12217807 */ /* 0x000fc80000000000 */
[----:B------:R-:W-:Y:S01]  /*04d0*/  LOP3.LUT R33, R33, R28, RZ, 0x3c, !PT ;  /* 0x0000001c21217212 */ /* 0x000fe200078e3cff */
[----:B------:R-:W3:Y:S03]  /*04e0*/  LDS.U8 R32, [R31] ;  /* 0x000000001f207984 */ /* 0x000ee60000000000 */
[----:B------:R-:W-:-:S04]  /*04f0*/  ISETP.NE.AND P0, PT, R33, 0x7fffffff, PT ;  /* 0x7fffffff2100780c */ /* 0x000fc80003f05270 */
[----:B------:R-:W-:-:S04]  /*0500*/  SEL R33, R33, 0x80000000, P0 ;  /* 0x8000000021217807 */ /* 0x000fc80000000000 */
[----:B------:R-:W-:-:S04]  /*0510*/  SHF.R.U32.HI R33, RZ, UR5, R33 ;  /* 0x00000005ff217c19 */ /* 0x000fc80008011621 */
[----:B------:R-:W-:-:S04]  /*0520*/  LOP3.LUT R33, R33, UR4, RZ, 0xc0, !PT ;  /* 0x0000000421217c12 */ /* 0x000fc8000f8ec0ff */
[----:B------:R-:W-:Y:S02]  /*0530*/  SHF.R.U32.HI R35, RZ, 0x2, R33 ;  /* 0x00000002ff237819 */ /* 0x000fe40000011621 */
[----:B------:R-:W-:-:S03]  /*0540*/  LOP3.LUT R33, R33, 0x3, RZ, 0xc0, !PT ;  /* 0x0000000321217812 */ /* 0x000fc600078ec0ff */
[----:B0-----:R-:W-:-:S04]  /*0550*/  IMAD R8, R35, 0x600, R16 ;  /* 0x0000060023087824 */ /* 0x001fc800078e0210 */
[----:B------:R-:W-:-:S04]  /*0560*/  IMAD R8, R17, 0x4, R8 ;  /* 0x0000000411087824 */ /* 0x000fc800078e0208 */
[----:B------:R-:W-:Y:S01]  /*0570*/  IMAD.IADD R8, R33, 0x1, R8 ;  /* 0x0000000121087824 */ /* 0x000fe200078e0208 */
[----:B----4-:R-:W-:Y:S01]  /*0580*/  ISETP.GE.AND P0, PT, R29, RZ, PT ;  /* 0x000000ff1d00720c */ /* 0x010fe20003f06270 */
[----:B---3--:R-:W-:-:S05]  /*0590*/  VIADD R32, R32, 0x1 ;  /* 0x0000000120207836 */ /* 0x008fca0000000000 */
[----:B------:R-:W-:Y:S04]  /*05a0*/  STS.U8 [R31], R32 ;  /* 0x000000201f007388 */ /* 0x000fe80000000000 */
[----:B------:R-:W0:Y:S01]  /*05b0*/  LDS.U8 R9, [R8] ;  /* 0x0000000008097984 */ /* 0x000e220000000000 */
[----:B------:R-:W-:-:S04]  /*05c0*/  SEL R28, R18, 0xffffffff, P0 ;  /* 0xffffffff121c7807 */ /* 0x000fc80000000000 */
[----:B------:R-:W-:-:S04]  /*05d0*/  LOP3.LUT R28, R28, R29, RZ, 0x3c, !PT ;  /* 0x0000001d1c1c7212 */ /* 0x000fc800078e3cff */
[----:B------:R-:W-:-:S04]  /*05e0*/  ISETP.NE.AND P0, PT, R28, 0x7fffffff, PT ;  /* 0x7fffffff1c00780c */ /* 0x000fc80003f05270 */
[----:B------:R-:W-:-:S04]  /*05f0*/  SEL R28, R28, 0x80000000, P0 ;  /* 0x800000001c1c7807 */ /* 0x000fc80000000000 */
[----:B------:R-:W-:-:S04]  /*0600*/  SHF.R.U32.HI R28, RZ, UR5, R28 ;  /* 0x00000005ff1c7c19 */ /* 0x000fc8000801161c */
[----:B------:R-:W-:-:S04]  /*0610*/  LOP3.LUT R28, R28, UR4, RZ, 0xc0, !PT ;  /* 0x000000041c1c7c12 */ /* 0x000fc8000f8ec0ff */
[----:B------:R-:W-:Y:S02]  /*0620*/  SHF.R.U32.HI R29, RZ, 0x2, R28 ;  /* 0x00000002ff1d7819 */ /* 0x000fe4000001161c */
[----:B------:R-:W-:-:S03]  /*0630*/  LOP3.LUT R28, R28, 0x3, RZ, 0xc0, !PT ;  /* 0x000000031c1c7812 */ /* 0x000fc600078ec0ff */
[----:B------:R-:W-:-:S04]  /*0640*/  IMAD R34, R29, 0x600, R16 ;  /* 0x000006001d227824 */ /* 0x000fc800078e0210 */
[----:B------:R-:W-:-:S04]  /*0650*/  IMAD R29, R17, 0x4, R34 ;  /* 0x00000004111d7824 */ /* 0x000fc800078e0222 */
[----:B------:R-:W-:Y:S02]  /*0660*/  IMAD.IADD R28, R28, 0x1, R29 ;  /* 0x000000011c1c7824 */ /* 0x000fe400078e021d */
[----:B0-----:R-:W-:Y:S01]  /*0670*/  VIADD R9, R9, 0x1 ;  /* 0x0000000109097836 */ /* 0x001fe20000000000 */
[----:B-----5:R-:W-:-:S04]  /*0680*/  ISETP.GE.AND P0, PT, R30, RZ, PT ;  /* 0x000000ff1e00720c */ /* 0x020fc80003f06270 */
        /* <DEDUP_REMOVED lines=14> */
[----:B------:R-:W-:-:S04]  /*0770*/  ISETP.GE.AND P0, PT, R23, RZ, PT ;  /* 0x000000ff1700720c */ /* 0x000fc80003f06270 */
        /* <DEDUP_REMOVED lines=44> */
[----:B--2---:R-:W-:-:S04]  /*0a40*/  ISETP.GE.AND P0, PT, R24, RZ, PT ;  /* 0x000000ff1800720c */ /* 0x004fc80003f06270 */
        /* <DEDUP_REMOVED lines=30> */
[----:B------:R0:W-:Y:S04]  /*0c30*/  STS.U8 [R23], R8 ;  /* 0x0000000817007388 */ /* 0x0001e80000000000 */
[----:B------:R-:W2:Y:S01]  /*0c40*/  LDS.U8 R9, [R22] ;  /* 0x0000000016097984 */ /* 0x000ea20000000000 */
        /* <DEDUP_REMOVED lines=9> */
[----:B0-----:R-:W-:-:S04]  /*0ce0*/  IMAD R23, R17, 0x4, R24 ;  /* 0x0000000411177824 */ /* 0x001fc800078e0218 */
[----:B------:R-:W-:Y:S02]  /*0cf0*/  IMAD.IADD R20, R20, 0x1, R23 ;  /* 0x0000000114147824 */ /* 0x000fe400078e0217 */
[----:B--2---:R-:W-:Y:S01]  /*0d00*/  VIADD R9, R9, 0x1 ;  /* 0x0000000109097836 */ /* 0x004fe20000000000 */
        /* <DEDUP_REMOVED lines=30> */
[----:B-1----:R-:W-:-:S05]  /*0ef0*/  IMAD R9, R12, 0x4, R9 ;  /* 0x000000040c097824 */ /* 0x002fca00078e0209 */
[----:B------:R-:W0:Y:S04]  /*0f00*/  LDS R20, [R9] ;  /* 0x0000000009147984 */ /* 0x000e280000000800 */
[----:B------:R-:W1:Y:S04]  /*0f10*/  LDS R21, [R9+0x80] ;  /* 0x0000800009157984 */ /* 0x000e680000000800 */
[----:B------:R-:W3:Y:S04]  /*0f20*/  LDS R22, [R9+0x100] ;  /* 0x0001000009167984 */ /* 0x000ee80000000800 */
[----:B--2---:R-:W2:Y:S04]  /*0f30*/  LDS R23, [R9+0x180] ;  /* 0x0001800009177984 */ /* 0x004ea80000000800 */
[----:B------:R-:W4:Y:S04]  /*0f40*/  LDS R24, [R9+0x200] ;  /* 0x0002000009187984 */ /* 0x000f280000000800 */
[----:B------:R-:W5:Y:S04]  /*0f50*/  LDS R25, [R9+0x280] ;  /* 0x0002800009197984 */ /* 0x000f680000000800 */
[----:B------:R-:W5:Y:S04]  /*0f60*/  LDS R26, [R9+0x300] ;  /* 0x00030000091a7984 */ /* 0x000f680000000800 */
[----:B------:R-:W5:Y:S04]  /*0f70*/  LDS R27, [R9+0x380] ;  /* 0x00038000091b7984 */ /* 0x000f680000000800 */
[----:B------:R-:W5:Y:S04]  /*0f80*/  LDS R28, [R9+0x400] ;  /* 0x00040000091c7984 */ /* 0x000f680000000800 */
[----:B------:R-:W5:Y:S04]  /*0f90*/  LDS R29, [R9+0x480] ;  /* 0x00048000091d7984 */ /* 0x000f680000000800 */
[----:B------:R-:W5:Y:S01]  /*0fa0*/  LDS R30, [R9+0x500] ;  /* 0x00050000091e7984 */ /* 0x000f620000000800 */
[----:B0-----:R-:W-:-:S02]  /*0fb0*/  PRMT R8, R20, 0x7770, RZ ;  /* 0x0000777014087816 */ /* 0x001fc400000000ff */
[----:B------:R-:W-:Y:S01]  /*0fc0*/  PRMT R14, R20, 0x7771, RZ ;  /* 0x00007771140e7816 */ /* 0x000fe200000000ff */
[----:B------:R0:W0:Y:S01]  /*0fd0*/  LDS R31, [R9+0x580] ;  /* 0x00058000091f7984 */ /* 0x0000220000000800 */
[C---:B-1----:R-:W-:Y:S02]  /*0fe0*/  PRMT R15, R21.reuse, 0x7770, RZ ;  /* 0x00007770150f7816 */ /* 0x042fe400000000ff */
[----:B------:R-:W-:Y:S02]  /*0ff0*/  PRMT R18, R21, 0x7771, RZ ;  /* 0x0000777115127816 */ /* 0x000fe400000000ff */
[----:B------:R-:W-:Y:S02]  /*1000*/  IADD3 R15, R15, R5, R8 ;  /* 0x000000050f0f7210 */ /* 0x000fe40007ffe008 */
[----:B------:R-:W-:Y:S02]  /*1010*/  IADD3 R18, R18, R7, R14 ;  /* 0x0000000712127210 */ /* 0x000fe40007ffe00e */
[----:B------:R-:W-:-:S02]  /*1020*/  PRMT R5, R20, 0x7772, RZ ;  /* 0x0000777214057816 */ /* 0x000fc400000000ff */
[----:B------:R-:W-:Y:S02]  /*1030*/  PRMT R8, R20, 0x7773, RZ ;  /* 0x0000777314087816 */ /* 0x000fe400000000ff */
[C---:B------:R-:W-:Y:S02]  /*1040*/  PRMT R7, R21.reuse, 0x7772, RZ ;  /* 0x0000777215077816 */ /* 0x040fe400000000ff */
[----:B------:R-:W-:Y:S02]  /*1050*/  PRMT R14, R21, 0x7773, RZ ;  /* 0x00007773150e7816 */ /* 0x000fe400000000ff */
[----:B---3--:R-:W-:Y:S02]  /*1060*/  PRMT R20, R22, 0x7770, RZ ;  /* 0x0000777016147816 */ /* 0x008fe400000000ff */
[----:B--2---:R-:W-:Y:S02]  /*1070*/  PRMT R21, R23, 0x7770, RZ ;  /* 0x0000777017157816 */ /* 0x004fe400000000ff */
[----:B------:R-:W-:-:S02]  /*1080*/  IADD3 R5, R7, R10, R5 ;  /* 0x0000000a07057210 */ /* 0x000fc40007ffe005 */
[----:B------:R-:W-:Y:S02]  /*1090*/  IADD3 R8, R14, R11, R8 ;  /* 0x0000000b0e087210 */ /* 0x000fe40007ffe008 */
[----:B------:R-:W-:Y:S02]  /*10a0*/  IADD3 R21, R21, R15, R20 ;  /* 0x0000000f15157210 */ /* 0x000fe40007ffe014 */
[C---:B------:R-:W-:Y:S02]  /*10b0*/  PRMT R7, R22.reuse, 0x7771, RZ ;  /* 0x0000777116077816 */ /* 0x040fe400000000ff */
[C---:B------:R-:W-:Y:S02]  /*10c0*/  PRMT R10, R22.reuse, 0x7772, RZ ;  /* 0x00007772160a7816 */ /* 0x040fe400000000ff */
[----:B------:R-:W-:Y:S02]  /*10d0*/  PRMT R14, R23, 0x7771, RZ ;  /* 0x00007771170e7816 */ /* 0x000fe400000000ff */
[----:B------:R-:W-:-:S02]  /*10e0*/  PRMT R11, R22, 0x7773, RZ ;  /* 0x00007773160b7816 */ /* 0x000fc400000000ff */
[C---:B------:R-:W-:Y:S02]  /*10f0*/  PRMT R15, R23.reuse, 0x7772, RZ ;  /* 0x00007772170f7816 */ /* 0x040fe400000000ff */
[----:B------:R-:W-:Y:S02]  /*1100*/  PRMT R20, R23, 0x7773, RZ ;  /* 0x0000777317147816 */ /* 0x000fe400000000ff */
[----:B------:R-:W-:Y:S02]  /*1110*/  IADD3 R7, R14, R18, R7 ;  /* 0x000000120e077210 */ /* 0x000fe40007ffe007 */
[----:B------:R-:W-:Y:S02]  /*1120*/  IADD3 R5, R15, R5, R10 ;  /* 0x000000050f057210 */ /* 0x000fe40007ffe00a */
[----:B------:R-:W-:Y:S02]  /*1130*/  IADD3 R8, R20, R8, R11 ;  /* 0x0000000814087210 */ /* 0x000fe40007ffe00b */
[----:B----4-:R-:W-:-:S02]  /*1140*/  PRMT R10, R24, 0x7770, RZ ;  /* 0x00007770180a7816 */ /* 0x010fc400000000ff */
[C---:B------:R-:W-:Y:S02]  /*1150*/  PRMT R14, R24.reuse, 0x7771, RZ ;  /* 0x00007771180e7816 */ /* 0x040fe400000000ff */
[C---:B-----5:R-:W-:Y:S02]  /*1160*/  PRMT R15, R25.reuse, 0x7770, RZ ;  /* 0x00007770190f7816 */ /* 0x060fe400000000ff */
        /* <DEDUP_REMOVED lines=9> */
[----:B0-----:R-:W-:-:S02]  /*1200*/  PRMT R9, R26, 0x7770, RZ ;  /* 0x000077701a097816 */ /* 0x001fc400000000ff */
[C---:B------:R-:W-:Y:S02]  /*1210*/  PRMT R14, R26.reuse, 0x7771, RZ ;  /* 0x000077711a0e7816 */ /* 0x040fe400000000ff */
        /* <DEDUP_REMOVED lines=26> */
[----:B------:R-:W-:Y:S02]  /*13c0*/  PRMT R14, R30, 0x7773, RZ ;  /* 0x000077731e0e7816 */ /* 0x000fe400000000ff */
[C---:B------:R-:W-:Y:S02]  /*13d0*/  PRMT R5, R31.reuse, 0x7770, RZ ;  /* 0x000077701f057816 */ /* 0x040fe400000000ff */
[----:B------:R-:W-:-:S02]  /*13e0*/  PRMT R21, R31, 0x7772, RZ ;  /* 0x000077721f157816 */ /* 0x000fc400000000ff */
[----:B------:R-:W-:Y:S02]  /*13f0*/  PRMT R22, R31, 0x7773, RZ ;  /* 0x000077731f167816 */ /* 0x000fe400000000ff */
[----:B------:R-:W-:Y:S02]  /*1400*/  IADD3 R7, R20, R7, R10 ;  /* 0x0000000714077210 */ /* 0x000fe40007ffe00a */
[----:B------:R-:W-:Y:S02]  /*1410*/  IADD3 R5, R5, R9, R8 ;  /* 0x0000000905057210 */ /* 0x000fe40007ffe008 */
[----:B------:R-:W-:Y:S02]  /*1420*/  IADD3 R10, R21, R18, R15 ;  /* 0x00000012150a7210 */ /* 0x000fe40007ffe00f */
[----:B------:R-:W-:-:S07]  /*1430*/  IADD3 R11, R22, R11, R14 ;  /* 0x0000000b160b7210 */ /* 0x000fce0007ffe00e */
.L_x_1904:
[----:B------:R-:W-:Y:S05]  /*1440*/  BSYNC B0 ;  /* 0x0000000000007941 */ /* 0x000fea0003800000 */
.L_x_1903:
        /* <DEDUP_REMOVED lines=12> */
[----:B-1----:R-:W-:-:S07]  /*1510*/  IMAD.MOV.U32 R12, RZ, RZ, R8 ;  /* 0x000000ffff0c7224 */ /* 0x002fce00078e0008 */
.L_x_1901:
[----:B------:R-:W-:-:S13]  /*1520*/  ISETP.GE.AND P0, PT, R12, 0x1080, PT ;  /* 0x000010800c00780c */ /* 0x000fda0003f06270 */
[----:B------:R-:W-:Y:S05]  /*1530*/  @!P0 BRA `(.L_x_1906) ;  /* 0x0000000800fc8947 */ /* 0x000fea0003800000 */
[----:B------:R-:W1:Y:S01]  /*1540*/  LDC.64 R8, c[0x0][0x210] ;  /* 0x00008400ff087b82 */ /* 0x000e620000000a00 */
[----:B------:R-:W-:Y:S01]  /*1550*/  IMAD.IADD R12, R19, 0x1, -R0 ;  /* 0x00000001130c7824 */ /* 0x000fe200078e0a00 */
[----:B------:R-:W-:Y:S01]  /*1560*/  ULDC UR4, c[0x0][0x244] ;  /* 0x0000910000047ab9 */ /* 0x000fe20000000800 */
[----:B------:R-:W-:Y:S01]  /*1570*/  ULDC UR5, c[0x0][0x248] ;  /* 0x0000920000057ab9 */ /* 0x000fe20000000800 */
[----:B-1----:R-:W-:-:S07]  /*1580*/  IMAD.WIDE R8, R0, 0x4, R8 ;  /* 0x0000000400087825 */ /* 0x002fce00078e0208 */
.L_x_1907:
[----:B------:R-:W-:-:S05]  /*1590*/  IMAD.WIDE R24, R17, 0x4, R8 ;  /* 0x0000000411187825 */ /* 0x000fca00078e0208 */
[----:B------:R-:W4:Y:S04]  /*15a0*/  LDG.E R20, desc[UR6][R24.64] ;  /* 0x0000000618147981 */ /* 0x000f28000c1e1900 */
[----:B------:R-:W5:Y:S04]  /*15b0*/  LDG.E R26, desc[UR6][R24.64+0x600] ;  /* 0x00060006181a7981 */ /* 0x000f68000c1e1900 */
[----:B------:R-:W3:Y:S04]  /*15c0*/  LDG.E R27, desc[UR6][R24.64+0xc00] ;  /* 0x000c0006181b7981 */ /* 0x000ee8000c1e1900 */
[----:B------:R-:W3:Y:S04]  /*15d0*/  LDG.E R28, desc[UR6][R24.64+0x1200] ;  /* 0x00120006181c7981 */ /* 0x000ee8000c1e1900 */
[----:B--2---:R-:W2:Y:S04]  /*15e0*/  LDG.E R18, desc[UR6][R24.64+0x1800] ;  /* 0x0018000618127981 */ /* 0x004ea8000c1e1900 */
[----:B-1----:R-:W2:Y:S01]  /*15f0*/  LDG.E R15, desc[UR6][R24.64+0x1e00] ;  /* 0x001e0006180f7981 */ /* 0x002ea2000c1e1900 */
[----:B------:R-:W-:-:S03]  /*1600*/  IMAD.MOV.U32 R13, RZ, RZ, -0x80000000 ;  /* 0x80000000ff0d7424 */ /* 0x000fc600078e00ff */
[----:B------:R-:W2:Y:S01]  /*1610*/  LDG.E R14, desc[UR6][R24.64+0x2400] ;  /* 0x00240006180e7981 */ /* 0x000ea2000c1e1900 */
[----:B------:R-:W-:Y:S01]  /*1620*/  UBMSK UR8, URZ, UR5 ;  /* 0x000000053f08729b */ /* 0x000fe20008000000 */
[----:B----4-:R-:W-:-:S04]  /*1630*/  ISETP.GE.AND P0, PT, R20, RZ, PT ;  /* 0x000000ff1400720c */ /* 0x010fc80003f06270 */
[----:B------:R-:W-:-:S04]  /*1640*/  SEL R21, R13, 0xffffffff, P0 ;  /* 0xffffffff0d157807 */ /* 0x000fc80000000000 */
[----:B------:R-:W-:Y:S02]  /*1650*/  LOP3.LUT R21, R21, R20, RZ, 0x3c, !PT ;  /* 0x0000001415157212 */ /* 0x000fe400078e3cff */
[----:B------:R-:W4:Y:S02]  /*1660*/  LDG.E R20, desc[UR6][R24.64+0x2a00] ;  /* 0x002a000618147981 */ /* 0x000f24000c1e1900 */
[----:B------:R-:W-:-:S04]  /*1670*/  ISETP.NE.AND P0, PT, R21, 0x7fffffff, PT ;  /* 0x7fffffff1500780c */ /* 0x000fc80003f05270 */
[----:B------:R-:W-:-:S04]  /*1680*/  SEL R21, R21, 0x80000000, P0 ;  /* 0x8000000015157807 */ /* 0x000fc80000000000 */
[----:B------:R-:W-:-:S04]  /*1690*/  SHF.R.U32.HI R21, RZ, UR4, R21 ;  /* 0x00000004ff157c19 */ /* 0x000fc80008011615 */
[----:B------:R-:W-:-:S04]  /*16a0*/  LOP3.LUT R21, R21, UR8, RZ, 0xc0, !PT ;  /* 0x0000000815157c12 */ /* 0x000fc8000f8ec0ff */
[----:B------:R-:W-:-:S05]  /*16b0*/  SHF.R.U32.HI R23, RZ, 0x2, R21 ;  /* 0x00000002ff177819 */ /* 0x000fca0000011615 */
[----:B------:R-:W-:Y:S01]  /*16c0*/  IMAD R22, R23, 0x600, R16 ;  /* 0x0000060017167824 */ /* 0x000fe200078e0210 */
[----:B------:R-:W-:Y:S01]  /*16d0*/  LOP3.LUT R21, R21, 0x3, RZ, 0xc0, !PT ;  /* 0x0000000315157812 */ /* 0x000fe200078ec0ff */
[----:B------:R-:W4:Y:S02]  /*16e0*/  LDG.E R23, desc[UR6][R24.64+0x3c00] ;  /* 0x003c000618177981 */ /* 0x000f24000c1e1900 */
[----:B------:R-:W-:-:S04]  /*16f0*/  IMAD R22, R17, 0x4, R22 ;  /* 0x0000000411167824 */ /* 0x000fc800078e0216 */
[----:B------:R-:W-:Y:S02]  /*1700*/  IMAD.IADD R29, R21, 0x1, R22 ;  /* 0x00000001151d7824 */ /* 0x000fe400078e0216 */
[----:B------:R-:W4:Y:S04]  /*1710*/  LDG.E R22, desc[UR6][R24.64+0x3000] ;  /* 0x0030000618167981 */ /* 0x000f28000c1e1900 */
[----:B------:R1:W4:Y:S01]  /*1720*/  LDG.E R21, desc[UR6][R24.64+0x3600] ;  /* 0x0036000618157981 */ /* 0x000322000c1e1900 */
[----:B------:R-:W-:Y:S01]  /*1730*/  BAR.SYNC.DEFER_BLOCKING 0x0 ;  /* 0x0000000000007b1d */ /* 0x000fe20000010000 */
[----:B-----5:R-:W-:-:S04]  /*1740*/  ISETP.GE.AND P0, PT, R26, RZ, PT ;  /* 0x000000ff1a00720c */ /* 0x020fc80003f06270 */
[----:B------:R-:W-:-:S04]  /*1750*/  SEL R31, R13, 0xffffffff, P0 ;  /* 0xffffffff0d1f7807 */ /* 0x000fc80000000000 */
[----:B------:R-:W-:Y:S01]  /*1760*/  LOP3.LUT R31, R31, R26, RZ, 0x3c, !PT ;  /* 0x0000001a1f1f7212 */ /* 0x000fe200078e3cff */
[----:B------:R-:W5:Y:S03]  /*1770*/  LDS.U8 R30, [R29] ;  /* 0x000000001d1e7984 */ /* 0x000f660000000000 */
[----:B------:R-:W-:-:S04]  /*1780*/  ISETP.NE.AND P0, PT, R31, 0x7fffffff, PT ;  /* 0x7fffffff1f00780c */ /* 0x000fc80003f05270 */
[----:B------:R-:W-:-:S04]  /*1790*/  SEL R31, R31, 0x80000000, P0 ;  /* 0x800000001f1f7807 */ /* 0x000fc80000000000 */
[----:B------:R-:W-:-:S04]  /*17a0*/  SHF.R.U32.HI R31, RZ, UR4, R31 ;  /* 0x00000004ff1f7c19 */ /* 0x000fc8000801161f */
[----:B------:R-:W-:-:S04]  /*17b0*/  LOP3.LUT R31, R31, UR8, RZ, 0xc0, !PT ;  /* 0x000000081f1f7c12 */ /* 0x000fc8000f8ec0ff */
[----:B------:R-:W-:Y:S02]  /*17c0*/  SHF.R.U32.HI R33, RZ, 0x2, R31 ;  /* 0x00000002ff217819 */ /* 0x000fe4000001161f */
[----:B------:R-:W-:-:S03]  /*17d0*/  LOP3.LUT R31, R31, 0x3, RZ, 0xc0, !PT ;  /* 0x000000031f1f7812 */ /* 0x000fc600078ec0ff */
[----:B-1----:R-:W-:-:S04]  /*17e0*/  IMAD R24, R33, 0x600, R16 ;  /* 0x0000060021187824 */ /* 0x002fc800078e0210 */
[----:B------:R-:W-:-:S04]  /*17f0*/  IMAD R24, R17, 0x4, R24 ;  /* 0x0000000411187824 */ /* 0x000fc800078e0218 */
[----:B------:R-:W-:Y:S01]  /*1800*/  IMAD.IADD R24, R31, 0x1, R24 ;  /* 0x000000011f187824 */ /* 0x000fe200078e0218 */
[----:B---3--:R-:W-:Y:S01]  /*1810*/  ISETP.GE.AND P0, PT, R27, RZ, PT ;  /* 0x000000ff1b00720c */ /* 0x008fe20003f06270 */
[----:B-----5:R-:W-:-:S05]  /*1820*/  VIADD R30, R30, 0x1 ;  /* 0x000000011e1e7836 */ /* 0x020fca0000000000 */
[----:B------:R-:W-:Y:S04]  /*1830*/  STS.U8 [R29], R30 ;  /* 0x0000001e1d007388 */ /* 0x000fe80000000000 */
[----:B------:R-:W1:Y:S01]  /*1840*/  LDS.U8 R25, [R24] ;  /* 0x0000000018197984 */ /* 0x000e620000000000 */
        /* <DEDUP_REMOVED lines=11> */
[----:B-1----:R-:W-:Y:S01]  /*1900*/  VIADD R25, R25, 0x1 ;  /* 0x0000000119197836 */ /* 0x002fe20000000000 */
[----:B------:R-:W-:-:S04]  /*1910*/  ISETP.GE.AND P0, PT, R28, RZ, PT ;  /* 0x000000ff1c00720c */ /* 0x000fc80003f06270 */
        /* <DEDUP_REMOVED lines=14> */
[----:B--2---:R-:W-:-:S04]  /*1a00*/  ISETP.GE.AND P0, PT, R18, RZ, PT ;  /* 0x000000ff1200720c */ /* 0x004fc80003f06270 */
        /* <DEDUP_REMOVED lines=11> */
[----:B-1----:R-:W-:-:S04]  /*1ac0*/  IMAD R27, R17, 0x4, R30 ;  /* 0x00000004111b7824 */ /* 0x002fc800078e021e */
[----:B------:R-:W-:Y:S02]  /*1ad0*/  IMAD.IADD R18, R18, 0x1, R27 ;  /* 0x0000000112127824 */ /* 0x000fe400078e021b */
[----:B--2---:R-:W-:Y:S01]  /*1ae0*/  VIADD R25, R24, 0x1 ;  /* 0x0000000118197836 */ /* 0x004fe20000000000 */
        /* <DEDUP_REMOVED lines=30> */
[----:B----4-:R-:W-:-:S04]  /*1cd0*/  ISETP.GE.AND P0, PT, R20, RZ, PT ;  /* 0x000000ff1400720c */ /* 0x010fc80003f06270 */
        /* <DEDUP_REMOVED lines=58> */
[----:B--2---:R-:W-:-:S05]  /*2080*/  VIADD R13, R14, 0x1 ;  /* 0x000000010e0d7836 */ /* 0x004fca0000000000 */
[----:B------:R-:W-:Y:S04]  /*2090*/  STS.U8 [R20], R13 ;  /* 0x0000000d14007388 */ /* 0x000fe80000000000 */
[----:B------:R-:W1:Y:S01]  /*20a0*/  LDS.U8 R14, [R15] ;  /* 0x000000000f0e7984 */ /* 0x000e620000000000 */
[----:B------:R-:W-:-:S05]  /*20b0*/  VIADD R12, R12, 0xffffef80 ;  /* 0xffffef800c0c7836 */ /* 0x000fca0000000000 */
[----:B------:R-:W-:Y:S02]  /*20c0*/  ISETP.GT.AND P0, PT, R12, 0x107f, PT ;  /* 0x0000107f0c00780c */ /* 0x000fe40003f04270 */
[----:B------:R-:W-:Y:S01]  /*20d0*/  IADD3 R8, P1, R8, 0x4200, RZ ;  /* 0x0000420008087810 */ /* 0x000fe20007f3e0ff */
[----:B------:R-:W-:-:S04]  /*20e0*/  VIADD R0, R0, 0x1080 ;  /* 0x0000108000007836 */ /* 0x000fc80000000000 */
[----:B------:R-:W-:Y:S02]  /*20f0*/  IMAD.X R9, RZ, RZ, R9, P1 ;  /* 0x000000ffff097224 */ /* 0x000fe400008e0609 */
[----:B-1----:R-:W-:-:S05]  /*2100*/  VIADD R14, R14, 0x1 ;  /* 0x000000010e0e7836 */ /* 0x002fca0000000000 */
[----:B------:R1:W-:Y:S01]  /*2110*/  STS.U8 [R15], R14 ;  /* 0x0000000e0f007388 */ /* 0x0003e20000000000 */
[----:B------:R-:W-:Y:S05]  /*2120*/  @P0 BRA `(.L_x_1907) ;  /* 0xfffffff400180947 */ /* 0x000fea000383ffff */
.L_x_1906:
[----:B------:R-:W-:Y:S01]  /*2130*/  ISETP.GE.AND P0, PT, R17, R12, PT ;  /* 0x0000000c1100720c */ /* 0x000fe20003f06270 */
[----:B------:R-:W-:Y:S01]  /*2140*/  ULDC UR5, c[0x0][0x244] ;  /* 0x0000910000057ab9 */ /* 0x000fe20000000800 */
[----:B------:R-:W-:Y:S01]  /*2150*/  ULDC UR8, c[0x0][0x244] ;  /* 0x0000910000087ab9 */ /* 0x000fe20000000800 */
[----:B------:R-:W-:Y:S01]  /*2160*/  ULDC UR9, c[0x0][0x248] ;  /* 0x0000920000097ab9 */ /* 0x000fe20000000800 */
[----:B------:R-:W-:Y:S01]  /*2170*/  BSSY B0, `(.L_x_1908) ;  /* 0x0000078000007945 */ /* 0x000fe20003800000 */
[----:B------:R-:W-:Y:S02]  /*2180*/  IMAD.MOV.U32 R9, RZ, RZ, R7 ;  /* 0x000000ffff097224 */ /* 0x000fe400078e0007 */
[----:B------:R-:W-:-:S06]  /*2190*/  IMAD.MOV.U32 R8, RZ, RZ, R5 ;  /* 0x000000ffff087224 */ /* 0x000fcc00078e0005 */
[----:B------:R-:W-:Y:S05]  /*21a0*/  @P0 BRA `(.L_x_1909) ;  /* 0x0000000400d00947 */ /* 0x000fea0003800000 */
[----:B------:R-:W-:Y:S01]  /*21b0*/  LOP3.LUT R5, RZ, R17, RZ, 0x33, !PT ;  /* 0x00000011ff057212 */ /* 0x000fe200078e33ff */
[----:B------:R-:W-:Y:S04]  /*21c0*/  BSSY B1, `(.L_x_1910) ;  /* 0x0000027000017945 */ /* 0x000fe80003800000 */
[----:B------:R-:W-:-:S04]  /*21d0*/  IMAD.IADD R5, R5, 0x1, R12 ;  /* 0x0000000105057824 */ /* 0x000fc800078e020c */
[C---:B-1----:R-:W-:Y:S01]  /*21e0*/  IMAD.WIDE.U32 R14, R5.reuse, -0x55555555, RZ ;  /* 0xaaaaaaab050e7825 */ /* 0x042fe200078e00ff */
        /* <DEDUP_REMOVED lines=11> */
[----:B------:R-:W-:-:S07]  /*22a0*/  IMAD.MOV.U32 R5, RZ, RZ, R17 ;  /* 0x000000ffff057224 */ /* 0x000fce00078e0011 */
.L_x_1912:
[----:B-1----:R-:W-:-:S05]  /*22b0*/  IMAD.MOV.U32 R14, RZ, RZ, R21 ;  /* 0x000000ffff0e7224 */ /* 0x002fca00078e0015 */
[----:B------:R1:W2:Y:S01]  /*22c0*/  LDG.E R13, desc[UR6][R14.64] ;  /* 0x000000060e0d7981 */ /* 0x0002a2000c1e1900 */
[----:B------:R-:W-:Y:S01]  /*22d0*/  IMAD.MOV.U32 R18, RZ, RZ, -0x80000000 ;  /* 0x80000000ff127424 */ /* 0x000fe200078e00ff */
[----:B------:R-:W-:Y:S01]  /*22e0*/  IADD3 R21, P2, R21, 0x600, RZ ;  /* 0x0000060015157810 */ /* 0x000fe20007f5e0ff */
[----:B------:R-:W-:Y:S02]  /*22f0*/  VIADD R7, R7, 0xffffffff ;  /* 0xffffffff07077836 */ /* 0x000fe40000000000 */
[----:B------:R-:W-:Y:S02]  /*2300*/  VIADD R5, R5, 0x180 ;  /* 0x0000018005057836 */ /* 0x000fe40000000000 */
[----:B-1----:R-:W-:Y:S01]  /*2310*/  IMAD.X R15, RZ, RZ, R15, P2 ;  /* 0x000000ffff0f7224 */ /* 0x002fe200010e060f */
[----:B--2---:R-:W-:-:S04]  /*2320*/  ISETP.GE.AND P0, PT, R13, RZ, PT ;  /* 0x000000ff0d00720c */ /* 0x004fc80003f06270 */
[----:B------:R-:W-:-:S04]  /*2330*/  SEL R18, R18, 0xffffffff, P0 ;  /* 0xffffffff12127807 */ /* 0x000fc80000000000 */
[----:B------:R-:W-:-:S04]  /*2340*/  LOP3.LUT R18, R18, R13, RZ, 0x3c, !PT ;  /* 0x0000000d12127212 */ /* 0x000fc800078e3cff */
[----:B------:R-:W-:-:S04]  /*2350*/  ISETP.NE.AND P0, PT, R18, 0x7fffffff, PT ;  /* 0x7fffffff1200780c */ /* 0x000fc80003f05270 */
[----:B------:R-:W-:Y:S02]  /*2360*/  SEL R18, R18, 0x80000000, P0 ;  /* 0x8000000012127807 */ /* 0x000fe40000000000 */
[----:B------:R-:W-:Y:S02]  /*2370*/  ISETP.NE.AND P0, PT, R7, RZ, PT ;  /* 0x000000ff0700720c */ /* 0x000fe40003f05270 */
[----:B------:R-:W-:-:S04]  /*2380*/  SHF.R.U32.HI R18, RZ, UR5, R18 ;  /* 0x00000005ff127c19 */ /* 0x000fc80008011612 */
[----:B------:R-:W-:-:S04]  /*2390*/  LOP3.LUT R18, R23, R18, RZ, 0xc0, !PT ;  /* 0x0000001217127212 */ /* 0x000fc800078ec0ff */
[----:B------:R-:W-:Y:S02]  /*23a0*/  SHF.R.U32.HI R13, RZ, 0x2, R18 ;  /* 0x00000002ff0d7819 */ /* 0x000fe40000011612 */
[----:B------:R-:W-:-:S03]  /*23b0*/  LOP3.LUT R18, R18, 0x3, RZ, 0xc0, !PT ;  /* 0x0000000312127812 */ /* 0x000fc600078ec0ff */
[----:B------:R-:W-:-:S04]  /*23c0*/  IMAD R20, R13, 0x600, R16 ;  /* 0x000006000d147824 */ /* 0x000fc800078e0210 */
[----:B------:R-:W-:-:S04]  /*23d0*/  IMAD R13, R17, 0x4, R20 ;  /* 0x00000004110d7824 */ /* 0x000fc800078e0214 */
[----:B------:R-:W-:-:S05]  /*23e0*/  IMAD.IADD R13, R18, 0x1, R13 ;  /* 0x00000001120d7824 */ /* 0x000fca00078e020d */
[----:B------:R-:W1:Y:S02]  /*23f0*/  LDS.U8 R14, [R13] ;  /* 0x000000000d0e7984 */ /* 0x000e640000000000 */
[----:B-1----:R-:W-:-:S05]  /*2400*/  VIADD R14, R14, 0x1 ;  /* 0x000000010e0e7836 */ /* 0x002fca0000000000 */
[----:B------:R1:W-:Y:S01]  /*2410*/  STS.U8 [R13], R14 ;  /* 0x0000000e0d007388 */ /* 0x0003e20000000000 */
[----:B------:R-:W-:Y:S05]  /*2420*/  @P0 BRA `(.L_x_1912) ;  /* 0xfffffffc00a00947 */ /* 0x000fea000383ffff */
.L_x_1911:
[----:B------:R-:W-:Y:S05]  /*2430*/  BSYNC B1 ;  /* 0x0000000000017941 */ /* 0x000fea0003800000 */
.L_x_1910:
[----:B------:R-:W-:Y:S05]  /*2440*/  @!P1 BRA `(.L_x_1909) ;  /* 0x0000000400289947 */ /* 0x000fea0003800000 */
[----:B-1----:R-:W1:Y:S01]  /*2450*/  LDC.64 R14, c[0x0][0x210] ;  /* 0x00008400ff0e7b82 */ /* 0x002e620000000a00 */
[----:B------:R-:W-:-:S04]  /*2460*/  IMAD.IADD R7, R5, 0x1, R0 ;  /* 0x0000000105077824 */ /* 0x000fc800078e0200 */
[----:B-1----:R-:W-:-:S07]  /*2470*/  IMAD.WIDE R14, R7, 0x4, R14 ;  /* 0x00000004070e7825 */ /* 0x002fce00078e020e */
.L_x_1913:
[----:B----4-:R-:W4:Y:S04]  /*2480*/  LDG.E R0, desc[UR6][R14.64] ;  /* 0x000000060e007981 */ /* 0x010f28000c1e1900 */
[----:B--2---:R-:W2:Y:S04]  /*2490*/  LDG.E R18, desc[UR6][R14.64+0x600] ;  /* 0x000600060e127981 */ /* 0x004ea8000c1e1900 */
[----:B------:R-:W5:Y:S04]  /*24a0*/  LDG.E R20, desc[UR6][R14.64+0xc00] ;  /* 0x000c00060e147981 */ /* 0x000f68000c1e1900 */
[----:B------:R1:W3:Y:S01]  /*24b0*/  LDG.E R22, desc[UR6][R14.64+0x1200] ;  /* 0x001200060e167981 */ /* 0x0002e2000c1e1900 */
[----:B------:R-:W-:Y:S01]  /*24c0*/  IMAD.MOV.U32 R24, RZ, RZ, -0x80000000 ;  /* 0x80000000ff187424 */ /* 0x000fe200078e00ff */
[----:B------:R-:W-:Y:S01]  /*24d0*/  UBMSK UR4, URZ, UR9 ;  /* 0x000000093f04729b */ /* 0x000fe20008000000 */
[----:B------:R-:W-:Y:S01]  /*24e0*/  VIADD R5, R5, 0x600 ;  /* 0x0000060005057836 */ /* 0x000fe20000000000 */
[----:B-1----:R-:W-:-:S05]  /*24f0*/  IADD3 R14, P1, R14, 0x1800, RZ ;  /* 0x000018000e0e7810 */ /* 0x002fca0007f3e0ff */
[----:B------:R-:W-:Y:S01]  /*2500*/  IMAD.X R15, RZ, RZ, R15, P1 ;  /* 0x000000ffff0f7224 */ /* 0x000fe200008e060f */
[----:B----4-:R-:W-:-:S04]  /*2510*/  ISETP.GE.AND P0, PT, R0, RZ, PT ;  /* 0x000000ff0000720c */ /* 0x010fc80003f06270 */
[----:B------:R-:W-:-:S04]  /*2520*/  SEL R7, R24, 0xffffffff, P0 ;  /* 0xffffffff18077807 */ /* 0x000fc80000000000 */
[----:B------:R-:W-:-:S04]  /*2530*/  LOP3.LUT R7, R7, R0, RZ, 0x3c, !PT ;  /* 0x0000000007077212 */ /* 0x000fc800078e3cff */
[----:B------:R-:W-:-:S04]  /*2540*/  ISETP.NE.AND P0, PT, R7, 0x7fffffff, PT ;  /* 0x7fffffff0700780c */ /* 0x000fc80003f05270 */
[----:B------:R-:W-:Y:S02]  /*2550*/  SEL R7, R7, 0x80000000, P0 ;  /* 0x8000000007077807 */ /* 0x000fe40000000000 */
[----:B--2---:R-:W-:Y:S02]  /*2560*/  ISETP.GE.AND P0, PT, R18, RZ, PT ;  /* 0x000000ff1200720c */ /* 0x004fe40003f06270 */
[----:B------:R-:W-:-:S04]  /*2570*/  SHF.R.U32.HI R7, RZ, UR8, R7 ;  /* 0x00000008ff077c19 */ /* 0x000fc80008011607 */
[----:B------:R-:W-:-:S04]  /*2580*/  LOP3.LUT R7, R7, UR4, RZ, 0xc0, !PT ;  /* 0x0000000407077c12 */ /* 0x000fc8000f8ec0ff */
[----:B------:R-:W-:Y:S02]  /*2590*/  SHF.R.U32.HI R13, RZ, 0x2, R7 ;  /* 0x00000002ff0d7819 */ /* 0x000fe40000011607 */
[----:B------:R-:W-:-:S03]  /*25a0*/  LOP3.LUT R7, R7, 0x3, RZ, 0xc0, !PT ;  /* 0x0000000307077812 */ /* 0x000fc600078ec0ff */
[----:B------:R-:W-:Y:S01]  /*25b0*/  IMAD R0, R13, 0x600, R16 ;  /* 0x000006000d007824 */ /* 0x000fe200078e0210 */
[----:B------:R-:W-:-:S03]  /*25c0*/  SEL R13, R24, 0xffffffff, P0 ;  /* 0xffffffff180d7807 */ /* 0x000fc60000000000 */
[----:B------:R-:W-:Y:S01]  /*25d0*/  IMAD R0, R17, 0x4, R0 ;  /* 0x0000000411007824 */ /* 0x000fe200078e0200 */
[----:B------:R-:W-:-:S03]  /*25e0*/  LOP3.LUT R13, R13, R18, RZ, 0x3c, !PT ;  /* 0x000000120d0d7212 */ /* 0x000fc600078e3cff */
[----:B------:R-:W-:Y:S01]  /*25f0*/  IMAD.IADD R0, R7, 0x1, R0 ;  /* 0x0000000107007824 */ /* 0x000fe200078e0200 */
[----:B------:R-:W-:-:S04]  /*2600*/  ISETP.NE.AND P0, PT, R13, 0x7fffffff, PT ;  /* 0x7fffffff0d00780c */ /* 0x000fc80003f05270 */
[----:B------:R-:W1:Y:S01]  /*2610*/  LDS.U8 R7, [R0] ;  /* 0x0000000000077984 */ /* 0x000e620000000000 */
[----:B------:R-:W-:Y:S02]  /*2620*/  SEL R13, R13, 0x80000000, P0 ;  /* 0x800000000d0d7807 */ /* 0x000fe40000000000 */
[----:B-----5:R-:W-:Y:S02]  /*2630*/  ISETP.GE.AND P0, PT, R20, RZ, PT ;  /* 0x000000ff1400720c */ /* 0x020fe40003f06270 */
        /* <DEDUP_REMOVED lines=10> */
[----:B------:R-:W-:Y:S02]  /*26e0*/  SEL R21, R21, 0x80000000, P0 ;  /* 0x8000000015157807 */ /* 0x000fe40000000000 */
[----:B---3--:R-:W-:Y:S02]  /*26f0*/  ISETP.GE.AND P0, PT, R22, RZ, PT ;  /* 0x000000ff1600720c */ /* 0x008fe40003f06270 */
[----:B------:R-:W-:-:S04]  /*2700*/  SHF.R.U32.HI R21, RZ, UR8, R21 ;  /* 0x00000008ff157c19 */ /* 0x000fc80008011615 */
[----:B------:R-:W-:Y:S01]  /*2710*/  LOP3.LUT R21, R21, UR4, RZ, 0xc0, !PT ;  /* 0x0000000415157c12 */ /* 0x000fe2000f8ec0ff */
[----:B-1----:R-:W-:-:S03]  /*2720*/  VIADD R7, R7, 0x1 ;  /* 0x0000000107077836 */ /* 0x002fc60000000000 */
[----:B------:R-:W-:Y:S02]  /*2730*/  SHF.R.U32.HI R23, RZ, 0x2, R21 ;  /* 0x00000002ff177819 */ /* 0x000fe40000011615 */
[----:B------:R1:W-:Y:S01]  /*2740*/  STS.U8 [R0], R7 ;  /* 0x0000000700007388 */ /* 0x0003e20000000000 */
[----:B------:R-:W-:Y:S02]  /*2750*/  LOP3.LUT R21, R21, 0x3, RZ, 0xc0, !PT ;  /* 0x0000000315157812 */ /* 0x000fe400078ec0ff */
[----:B------:R-:W-:Y:S01]  /*2760*/  IMAD R20, R23, 0x600, R16 ;  /* 0x0000060017147824 */ /* 0x000fe200078e0210 */
[----:B------:R-:W2:Y:S03]  /*2770*/  LDS.U8 R18, [R13] ;  /* 0x000000000d127984 */ /* 0x000ea60000000000 */
[----:B------:R-:W-:Y:S01]  /*2780*/  IMAD R20, R17, 0x4, R20 ;  /* 0x0000000411147824 */ /* 0x000fe200078e0214 */
[----:B-1----:R-:W-:-:S03]  /*2790*/  SEL R7, R24, 0xffffffff, P0 ;  /* 0xffffffff18077807 */ /* 0x002fc60000000000 */
[----:B------:R-:W-:Y:S01]  /*27a0*/  IMAD.IADD R20, R21, 0x1, R20 ;  /* 0x0000000115147824 */ /* 0x000fe200078e0214 */
[----:B------:R-:W-:-:S04]  /*27b0*/  LOP3.LUT R7, R7, R22, RZ, 0x3c, !PT ;  /* 0x0000001607077212 */ /* 0x000fc800078e3cff */
[----:B------:R-:W-:-:S04]  /*27c0*/  ISETP.NE.AND P0, PT, R7, 0x7fffffff, PT ;  /* 0x7fffffff0700780c */ /* 0x000fc80003f05270 */
[----:B------:R-:W-:Y:S02]  /*27d0*/  SEL R7, R7, 0x80000000, P0 ;  /* 0x8000000007077807 */ /* 0x000fe40000000000 */
[----:B------:R-:W-:Y:S02]  /*27e0*/  ISETP.GE.AND P0, PT, R5, R12, PT ;  /* 0x0000000c0500720c */ /* 0x000fe40003f06270 */
[----:B------:R-:W-:-:S04]  /*27f0*/  SHF.R.U32.HI R7, RZ, UR8, R7 ;  /* 0x00000008ff077c19 */ /* 0x000fc80008011607 */
[----:B------:R-:W-:-:S04]  /*2800*/  LOP3.LUT R7, R7, UR4, RZ, 0xc0, !PT ;  /* 0x0000000407077c12 */ /* 0x000fc8000f8ec0ff */
[----:B------:R-:W-:-:S05]  /*2810*/  SHF.R.U32.HI R21, RZ, 0x2, R7 ;  /* 0x00000002ff157819 */ /* 0x000fca0000011607 */
[----:B------:R-:W-:Y:S01]  /*2820*/  IMAD R22, R21, 0x600, R16 ;  /* 0x0000060015167824 */ /* 0x000fe200078e0210 */
[----:B------:R-:W-:-:S03]  /*2830*/  LOP3.LUT R21, R7, 0x3, RZ, 0xc0, !PT ;  /* 0x0000000307157812 */ /* 0x000fc600078ec0ff */
[----:B------:R-:W-:Y:S02]  /*2840*/  IMAD R22, R17, 0x4, R22 ;  /* 0x0000000411167824 */ /* 0x000fe400078e0216 */
[----:B--2---:R-:W-:Y:S02]  /*2850*/  VIADD R18, R18, 0x1 ;  /* 0x0000000112127836 */ /* 0x004fe40000000000 */
[----:B------:R-:W-:-:S03]  /*2860*/  IMAD.IADD R21, R21, 0x1, R22 ;  /* 0x0000000115157824 */ /* 0x000fc600078e0216 */
[----:B------:R-:W-:Y:S04]  /*2870*/  STS.U8 [R13], R18 ;  /* 0x000000120d007388 */ /* 0x000fe80000000000 */
[----:B------:R-:W1:Y:S02]  /*2880*/  LDS.U8 R0, [R20] ;  /* 0x0000000014007984 */ /* 0x000e640000000000 */
[----:B-1----:R-:W-:-:S05]  /*2890*/  VIADD R7, R0, 0x1 ;  /* 0x0000000100077836 */ /* 0x002fca0000000000 */
[----:B------:R-:W-:Y:S04]  /*28a0*/  STS.U8 [R20], R7 ;  /* 0x0000000714007388 */ /* 0x000fe80000000000 */
[----:B------:R-:W1:Y:S02]  /*28b0*/  LDS.U8 R0, [R21] ;  /* 0x0000000015007984 */ /* 0x000e640000000000 */
[----:B-1----:R-:W-:-:S05]  /*28c0*/  VIADD R0, R0, 0x1 ;  /* 0x0000000100007836 */ /* 0x002fca0000000000 */
[----:B------:R4:W-:Y:S01]  /*28d0*/  STS.U8 [R21], R0 ;  /* 0x0000000015007388 */ /* 0x0009e20000000000 */
[----:B------:R-:W-:Y:S05]  /*28e0*/  @!P0 BRA `(.L_x_1913) ;  /* 0xfffffff800e48947 */ /* 0x000fea000383ffff */
.L_x_1909:
[----:B------:R-:W-:Y:S05]  /*28f0*/  BSYNC B0 ;  /* 0x0000000000007941 */ /* 0x000fea0003800000 */
.L_x_1908:
[----:B------:R-:W4:Y:S01]  /*2900*/  S2R R5, SR_LANEID ;  /* 0x0000000000057919 */ /* 0x000f220000000000 */
[----:B------:R-:W-:Y:S01]  /*2910*/  BAR.SYNC.DEFER_BLOCKING 0x0 ;  /* 0x0000000000007b1d */ /* 0x000fe20000010000 */
[C---:B------:R-:W-:Y:S02]  /*2920*/  ISETP.GT.U32.AND P0, PT, R17.reuse, 0xff, PT ;  /* 0x000000ff1100780c */ /* 0x040fe40003f04070 */
[----:B-1----:R-:W-:Y:S02]  /*2930*/  SHF.R.U32.HI R13, RZ, 0x5, R17 ;  /* 0x00000005ff0d7819 */ /* 0x002fe40000011611 */
[C---:B------:R-:W-:Y:S01]  /*2940*/  ISETP.GT.AND P1, PT, R17.reuse, 0x1f, PT ;  /* 0x0000001f1100780c */ /* 0x040fe20003f24270 */
[----:B------:R-:W-:Y:S01]  /*2950*/  BSSY B0, `(.L_x_1914) ;  /* 0x000005b000007945 */ /* 0x000fe20003800000 */
[----:B------:R-:W-:-:S07]  /*2960*/  IADD3 R7, -R17, 0x1f, RZ ;  /* 0x0000001f11077810 */ /* 0x000fce0007ffe1ff */
[----:B----4-:R-:W-:-:S04]  /*2970*/  @!P0 IMAD R0, R5, 0x80, R16 ;  /* 0x0000008005008824 */ /* 0x010fc800078e0210 */
[----:B------:R-:W-:Y:S01]  /*2980*/  @!P0 IMAD R0, R13, 0x10, R0 ;  /* 0x000000100d008824 */ /* 0x000fe200078e0200 */
[----:B------:R-:W-:Y:S06]  /*2990*/  @P0 BRA `(.L_x_1915) ;  /* 0x0000000400580947 */ /* 0x000fec0003800000 */
[----:B------:R-:W-:-:S04]  /*29a0*/  IMAD R12, R13, 0x600, R16 ;  /* 0x000006000d0c7824 */ /* 0x000fc800078e0210 */
[----:B------:R-:W-:-:S05]  /*29b0*/  IMAD R31, R5, 0x4, R12 ;  /* 0x00000004051f7824 */ /* 0x000fca00078e020c */
[----:B--2---:R-:W1:Y:S04]  /*29c0*/  LDS R18, [R31] ;  /* 0x000000001f127984 */ /* 0x004e680000000800 */
[----:B------:R-:W2:Y:S04]  /*29d0*/  LDS R20, [R31+0x80] ;  /* 0x000080001f147984 */ /* 0x000ea80000000800 */
[----:B------:R-:W4:Y:S04]  /*29e0*/  LDS R22, [R31+0x100] ;  /* 0x000100001f167984 */ /* 0x000f280000000800 */
[----:B------:R-:W5:Y:S04]  /*29f0*/  LDS R23, [R31+0x180] ;  /* 0x000180001f177984 */ /* 0x000f680000000800 */
[----:B------:R-:W0:Y:S04]  /*2a00*/  LDS R24, [R31+0x200] ;  /* 0x000200001f187984 */ /* 0x000e280000000800 */
[----:B------:R-:W3:Y:S04]  /*2a10*/  LDS R25, [R31+0x280] ;  /* 0x000280001f197984 */ /* 0x000ee80000000800 */
[----:B------:R-:W3:Y:S04]  /*2a20*/  LDS R26, [R31+0x300] ;  /* 0x000300001f1a7984 */ /* 0x000ee80000000800 */
[----:B------:R-:W3:Y:S04]  /*2a30*/  LDS R27, [R31+0x380] ;  /* 0x000380001f1b7984 */ /* 0x000ee80000000800 */
[----:B------:R-:W3:Y:S04]  /*2a40*/  LDS R28, [R31+0x400] ;  /* 0x000400001f1c7984 */ /* 0x000ee80000000800 */
[----:B------:R-:W3:Y:S01]  /*2a50*/  LDS R29, [R31+0x480] ;  /* 0x000480001f1d7984 */ /* 0x000ee20000000800 */
[----:B-1----:R-:W-:-:S03]  /*2a60*/  PRMT R13, R18, 0x7770, RZ ;  /* 0x00007770120d7816 */ /* 0x002fc600000000ff */
[----:B------:R-:W-:Y:S01]  /*2a70*/  LDS R30, [R31+0x580] ;  /* 0x000580001f1e7984 */ /* 0x000fe20000000800 */
[----:B------:R-:W-:Y:S02]  /*2a80*/  PRMT R12, R18, 0x7771, RZ ;  /* 0x00007771120c7816 */ /* 0x000fe400000000ff */
[C---:B--2---:R-:W-:Y:S02]  /*2a90*/  PRMT R14, R20.reuse, 0x7770, RZ ;  /* 0x00007770140e7816 */ /* 0x044fe400000000ff */
[----:B------:R-:W-:Y:S02]  /*2aa0*/  PRMT R15, R20, 0x7771, RZ ;  /* 0x00007771140f7816 */ /* 0x000fe400000000ff */
[----:B------:R-:W-:Y:S02]  /*2ab0*/  IADD3 R14, R14, R8, R13 ;  /* 0x000000080e0e7210 */ /* 0x000fe40007ffe00d */
[----:B------:R-:W-:Y:S02]  /*2ac0*/  IADD3 R15, R15, R9, R12 ;  /* 0x000000090f0f7210 */ /* 0x000fe40007ffe00c */
[----:B------:R-:W-:-:S02]  /*2ad0*/  PRMT R9, R18, 0x7772, RZ ;  /* 0x0000777212097816 */ /* 0x000fc400000000ff */
[----:B------:R-:W-:Y:S02]  /*2ae0*/  PRMT R8, R18, 0x7773, RZ ;  /* 0x0000777312087816 */ /* 0x000fe400000000ff */
[----:B------:R-:W-:Y:S02]  /*2af0*/  PRMT R13, R20, 0x7773, RZ ;  /* 0x00007773140d7816 */ /* 0x000fe400000000ff */
[----:B----4-:R-:W-:Y:S02]  /*2b00*/  PRMT R21, R22, 0x7770, RZ ;  /* 0x0000777016157816 */ /* 0x010fe400000000ff */
[----:B-----5:R-:W-:Y:S02]  /*2b10*/  PRMT R18, R23, 0x7770, RZ ;  /* 0x0000777017127816 */ /* 0x020fe400000000ff */
[----:B------:R-:W-:Y:S02]  /*2b20*/  IADD3 R8, R13, R11, R8 ;  /* 0x0000000b0d087210 */ /* 0x000fe40007ffe008 */
[----:B------:R-:W-:-:S02]  /*2b30*/  IADD3 R21, R18, R14, R21 ;  /* 0x0000000e12157210 */ /* 0x000fc40007ffe015 */
[C---:B------:R-:W-:Y:S02]  /*2b40*/  PRMT R13, R23.reuse, 0x7771, RZ ;  /* 0x00007771170d7816 */ /* 0x040fe400000000ff */
[C---:B------:R-:W-:Y:S02]  /*2b50*/  PRMT R14, R23.reuse, 0x7772, RZ ;  /* 0x00007772170e7816 */ /* 0x040fe400000000ff */
[----:B------:R-:W-:Y:S02]  /*2b60*/  PRMT R18, R23, 0x7773, RZ ;  /* 0x0000777317127816 */ /* 0x000fe400000000ff */
[----:B------:R-:W1:Y:S01]  /*2b70*/  LDS R23, [R31+0x500] ;  /* 0x000500001f177984 */ /* 0x000e620000000800 */
        /* <DEDUP_REMOVED lines=44> */
[----:B-1----:R-:W-:-:S02]  /*2e40*/  PRMT R8, R23, 0x7770, RZ ;  /* 0x0000777017087816 */ /* 0x002fc400000000ff */
        /* <DEDUP_REMOVED lines=11> */
.L_x_1915:
[----:B------:R-:W-:Y:S05]  /*2f00*/  BSYNC B0 ;  /* 0x0000000000007941 */ /* 0x000fea0003800000 */
.L_x_1914:
        /* <DEDUP_REMOVED lines=10> */
[----:B------:R-:W4:Y:S04]  /*2fb0*/  LDS R10, [R4+0x200] ;  /* 0x00020000040a7984 */ /* 0x000f280000000800 */
[----:B------:R-:W-:Y:S04]  /*2fc0*/  LDS R13, [R4+0x280] ;  /* 0x00028000040d7984 */ /* 0x000fe80000000800 */
[----:B------:R-:W5:Y:S04]  /*2fd0*/  LDS R12, [R4+0x300] ;  /* 0x00030000040c7984 */ /* 0x000f680000000800 */
[----:B------:R-:W-:Y:S04]  /*2fe0*/  LDS R15, [R4+0x380] ;  /* 0x00038000040f7984 */ /* 0x000fe80000000800 */
[----:B------:R-:W0:Y:S04]  /*2ff0*/  LDS R14, [R4+0x400] ;  /* 0x00040000040e7984 */ /* 0x000e280000000800 */
[----:B------:R-:W-:Y:S04]  /*3000*/  LDS R21, [R4+0x480] ;  /* 0x0004800004157984 */ /* 0x000fe80000000800 */
[----:B--2---:R-:W2:Y:S04]  /*3010*/  LDS R18, [R4+0x500] ;  /* 0x0005000004127984 */ /* 0x004ea80000000800 */
[----:B------:R-:W-:Y:S04]  /*3020*/  LDS R23, [R4+0x580] ;  /* 0x0005800004177984 */ /* 0x000fe80000000800 */
[----:B------:R-:W3:Y:S01]  /*3030*/  LDS R20, [R4+0x600] ;  /* 0x0006000004147984 */ /* 0x000ee20000000800 */
        /* <DEDUP_REMOVED lines=28> */
[----:B------:R-:W0:Y:S01]  /*3200*/  LDS R23, [R4+0xf80] ;  /* 0x000f800004177984 */ /* 0x000e220000000800 */
[----:B--2---:R-:W-:-:S04]  /*3210*/  IADD3 R0, R8, R9, R0 ;  /* 0x0000000908007210 */ /* 0x004fc80007ffe000 */
[----:B---3--:R-:W-:-:S04]  /*3220*/  IADD3 R0, R10, R11, R0 ;  /* 0x0000000b0a007210 */ /* 0x008fc80007ffe000 */
[----:B-1----:R-:W-:-:S04]  /*3230*/  IADD3 R0, R12, R13, R0 ;  /* 0x0000000d0c007210 */ /* 0x002fc80007ffe000 */
[----:B----4-:R-:W-:-:S04]  /*3240*/  IADD3 R0, R14, R15, R0 ;  /* 0x0000000f0e007210 */ /* 0x010fc80007ffe000 */
[----:B-----5:R-:W-:-:S05]  /*3250*/  IADD3 R0, R18, R21, R0 ;  /* 0x0000001512007210 */ /* 0x020fca0007ffe000 */
[----:B0-----:R-:W-:-:S07]  /*3260*/  IMAD.IADD R23, R0, 0x1, R23 ;  /* 0x0000000100177824 */ /* 0x001fce00078e0217 */
.L_x_1917:
[----:B------:R-:W-:Y:S05]  /*3270*/  BSYNC B0 ;  /* 0x0000000000007941 */ /* 0x000fea0003800000 */
.L_x_1916:
        /* <DEDUP_REMOVED lines=21> */
[----:B------:R-:W4:Y:S04]  /*33d0*/  LDS R14, [R0+0x120] ;  /* 0x00012000000e7984 */ /* 0x000f280000000800 */
[----:B------:R-:W-:Y:S04]  /*33e0*/  LDS R15, [R0+0x124] ;  /* 0x00012400000f7984 */ /* 0x000fe80000000800 */
[----:B------:R-:W5:Y:S04]  /*33f0*/  LDS R18, [R0+0x128] ;  /* 0x0001280000127984 */ /* 0x000f680000000800 */
[----:B------:R-:W-:Y:S04]  /*3400*/  LDS R21, [R0+0x12c] ;  /* 0x00012c0000157984 */ /* 0x000fe80000000800 */
[----:B------:R-:W0:Y:S04]  /*3410*/  LDS R20, [R0+0x130] ;  /* 0x0001300000147984 */ /* 0x000e280000000800 */
[----:B-1----:R-:W-:Y:S04]  /*3420*/  LDS R23, [R0+0x134] ;  /* 0x0001340000177984 */ /* 0x002fe80000000800 */
[----:B------:R-:W1:Y:S04]  /*3430*/  LDS R22, [R0+0x138] ;  /* 0x0001380000167984 */ /* 0x000e680000000800 */
[----:B------:R-:W3:Y:S01]  /*3440*/  LDS R25, [R0+0x13c] ;  /* 0x00013c0000197984 */ /* 0x000ee20000000800 */
[----:B--2---:R-:W-:-:S04]  /*3450*/  IADD3 R12, R11, R9, R10 ;  /* 0x000000090b0c7210 */ /* 0x004fc80007ffe00a */
[----:B----4-:R-:W-:-:S04]  /*3460*/  IADD3 R12, R14, R12, R13 ;  /* 0x0000000c0e0c7210 */ /* 0x010fc80007ffe00d */
[----:B-----5:R-:W-:-:S04]  /*3470*/  IADD3 R12, R18, R12, R15 ;  /* 0x0000000c120c7210 */ /* 0x020fc80007ffe00f */
        /* <DEDUP_REMOVED lines=13> */
.L_x_1939:
        /* <DEDUP_REMOVED lines=25> */
.L_x_1918:
[----:B------:R-:W-:Y:S05]  /*36e0*/  WARPSYNC.ALL ;  /* 0x0000000000007948 */ /* 0x000fea0003800000 */
[----:B------:R-:W-:Y:S06]  /*36f0*/  BAR.SYNC.DEFER_BLOCKING 0x0 ;  /* 0x0000000000007b1d */ /* 0x000fec0000010000 */
[----:B--2---:R-:W2:Y:S02]  /*3700*/  LDS R9, [R8+0x110] ;  /* 0x0001100008097984 */ /* 0x004ea40000000800 */
[----:B--2---:R-:W-:-:S05]  /*3710*/  IMAD.IADD R0, R2, 0x1, R9 ;  /* 0x0000000102007824 */ /* 0x004fca00078e0209 */
[----:B------:R-:W-:Y:S01]  /*3720*/  @!P1 STS [R4+0x80], R0 ;  /* 0x0000800004009388 */ /* 0x000fe20000000800 */
[----:B------:R-:W-:Y:S06]  /*3730*/  BAR.SYNC.DEFER_BLOCKING 0x0 ;  /* 0x0000000000007b1d */ /* 0x000fec0000010000 */
[----:B------:R-:W2:Y:S02]  /*3740*/  @!P1 LDS R0, [R7+0x80] ;  /* 0x0000800007009984 */ /* 0x000ea40000000800 */
[----:B------:R-:W-:Y:S01]  /*3750*/  BAR.SYNC.DEFER_BLOCKING 0x0 ;  /* 0x0000000000007b1d */ /* 0x000fe20000010000 */
[----:B--2---:R-:W-:-:S04]  /*3760*/  ISETP.NE.AND P0, PT, R0, R3, PT ;  /* 0x000000030000720c */ /* 0x004fc80003f05270 */
[----:B------:R-:W-:-:S04]  /*3770*/  ISETP.EQ.OR P0, PT, R0, RZ, !P0 ;  /* 0x000000ff0000720c */ /* 0x000fc80004702670 */
[----:B------:R-:W-:-:S13]  /*3780*/  ISETP.GT.OR P0, PT, R17, 0x1f, P0 ;  /* 0x0000001f1100780c */ /* 0x000fda0000704670 */
[----:B------:R-:W-:Y:S06]  /*3790*/  BAR.RED.AND.DEFER_BLOCKING 0x0, P0 ;  /* 0x0000000000007b1d */ /* 0x000fec0000014400 */
[----:B------:R-:W2:Y:S02]  /*37a0*/  B2R.RESULT RZ, P0 ;  /* 0x0000000000ff731c */ /* 0x000ea40000004000 */
[----:B--2---:R-:W-:Y:S05]  /*37b0*/  @!P0 BRA `(.L_x_1920) ;  /* 0x00000018006c8947 */ /* 0x004fea0003800000 */
[----:B------:R-:W-:Y:S01]  /*37c0*/  ISETP.GE.AND P0, PT, R3, 0x1080, PT ;  /* 0x000010800300780c */ /* 0x000fe20003f06270 */
[----:B------:R-:W-:Y:S01]  /*37d0*/  IMAD.MOV.U32 R0, RZ, RZ, R2 ;  /* 0x000000ffff007224 */ /* 0x000fe200078e0002 */
[----:B------:R-:W-:Y:S01]  /*37e0*/  LOP3.LUT R13, R13, 0xffffffef, RZ, 0xc0, !PT ;  /* 0xffffffef0d0d7812 */ /* 0x000fe200078ec0ff */
[----:B------:R-:W-:-:S10]  /*37f0*/  IMAD.MOV.U32 R16, RZ, RZ, R3 ;  /* 0x000000ffff107224 */ /* 0x000fd400078e0003 */
[----:B------:R-:W-:Y:S01]  /*3800*/  @P0 LOP3.LUT R13, R13, 0x10, RZ, 0xfc, !PT ;  /* 0x000000100d0d0812 */ /* 0x000fe200078efcff */
[----:B------:R-:W-:Y:S06]  /*3810*/  @!P0 BRA `(.L_x_1921) ;  /* 0x0000000400fc8947 */ /* 0x000fec0003800000 */
[----:B------:R-:W-:Y:S02]  /*3820*/  IADD3 R7, -R2, -0x1080, R19 ;  /* 0xffffef8002077810 */ /* 0x000fe40007ffe113 */
[----:B------:R-:W-:Y:S02]  /*3830*/  SHF.R.S32.HI R10, RZ, 0x1f, R17 ;  /* 0x0000001fff0a7819 */ /* 0x000fe40000011411 */
[C---:B------:R-:W-:Y:S01]  /*3840*/  ISETP.GE.U32.AND P1, PT, R7.reuse, 0x1080, PT ;  /* 0x000010800700780c */ /* 0x040fe20003f26070 */
[----:B0--3--:R-:W-:-:S05]  /*3850*/  IMAD.WIDE.U32 R4, R7, 0x3e0f83e1, RZ ;  /* 0x3e0f83e107047825 */ /* 0x009fca00078e00ff */
[----:B------:R-:W-:-:S04]  /*3860*/  SHF.R.U32.HI R0, RZ, 0xa, R5 ;  /* 0x0000000aff007819 */ /* 0x000fc80000011605 */
[----:B------:R-:W-:-:S04]  /*3870*/  LOP3.LUT R0, R0, 0x1, RZ, 0xc0, !PT ;  /* 0x0000000100007812 */ /* 0x000fc800078ec0ff */
[----:B------:R-:W-:Y:S01]  /*3880*/  ISETP.NE.U32.AND P0, PT, R0, 0x1, PT ;  /* 0x000000010000780c */ /* 0x000fe20003f05070 */
[----:B------:R-:W-:-:S03]  /*3890*/  IMAD.MOV.U32 R0, RZ, RZ, R2 ;  /* 0x000000ffff007224 */ /* 0x000fc600078e0002 */
        /* <DEDUP_REMOVED lines=10> */
[----:B-1----:R-:W-:Y:S02]  /*3940*/  IADD3 R8, P0, R12, UR4, RZ ;  /* 0x000000040c087c10 */ /* 0x002fe4000ff1e0ff */
[----:B------:R-:W-:Y:S02]  /*3950*/  LEA R4, P2, R0, UR4, 0x2 ;  /* 0x0000000400047c11 */ /* 0x000fe4000f8410ff */
[----:B------:R-:W-:Y:S02]  /*3960*/  IADD3.X R9, R14, UR5, RZ, P0, !PT ;  /* 0x000000050e097c10 */ /* 0x000fe400087fe4ff */
[----:B------:R-:W-:-:S03]  /*3970*/  LEA.HI.X R5, R0, UR5, R5, 0x2, P2 ;  /* 0x0000000500057c11 */ /* 0x000fc600090f1405 */
[----:B------:R0:W2:Y:S04]  /*3980*/  LDG.E R7, desc[UR6][R8.64] ;  /* 0x0000000608077981 */ /* 0x0000a8000c1e1900 */
        /* <DEDUP_REMOVED lines=27> */
[----:B------:R0:W-:Y:S02]  /*3b40*/  STG.E desc[UR6][R8.64+0x3c00], R35 ;  /* 0x003c002308007986 */ /* 0x0001e4000c101906 */
.L_x_1922:
[----:B------:R-:W-:Y:S05]  /*3b50*/  @!P1 BRA `(.L_x_1921) ;  /* 0x00000004002c9947 */ /* 0x000fea0003800000 */
[C---:B0-----:R-:W-:Y:S01]  /*3b60*/  SHF.L.U64.HI R9, R17.reuse, 0x2, R10 ;  /* 0x0000000211097819 */ /* 0x041fe2000001020a */
[----:B------:R-:W-:Y:S01]  /*3b70*/  ULDC.64 UR4, c[0x0][0x218] ;  /* 0x0000860000047ab9 */ /* 0x000fe20000000a00 */
[----:B-1----:R-:W-:Y:S02]  /*3b80*/  IMAD.SHL.U32 R8, R17, 0x4, RZ ;  /* 0x0000000411087824 */ /* 0x002fe400078e00ff */
        /* <DEDUP_REMOVED lines=9> */
.L_x_1923:
[----:B------:R-:W-:-:S05]  /*3c20*/  IADD3 R10, P0, R8, R43, RZ ;  /* 0x0000002b080a7210 */ /* 0x000fca0007f1e0ff */
[----:B------:R-:W-:-:S05]  /*3c30*/  IMAD.X R11, R9, 0x1, R45, P0 ;  /* 0x00000001090b7824 */ /* 0x000fca00000e062d */
[----:B0-----:R-:W2:Y:S04]  /*3c40*/  LDG.E R7, desc[UR6][R10.64] ;  /* 0x000000060a077981 */ /* 0x001ea8000c1e1900 */
        /* <DEDUP_REMOVED lines=12> */
[----:B------:R-:W-:-:S05]  /*3d10*/  IADD3 R14, P0, R8, R47, RZ ;  /* 0x0000002f080e7210 */ /* 0x000fca0007f1e0ff */
[----:B------:R-:W-:Y:S01]  /*3d20*/  IMAD.X R15, R9, 0x1, R49, P0 ;  /* 0x00000001090f7824 */ /* 0x000fe200000e0631 */
[----:B------:R-:W-:-:S05]  /*3d30*/  IADD3 R20, P0, R4, R43, RZ ;  /* 0x0000002b04147210 */ /* 0x000fca0007f1e0ff */
[----:B------:R-:W-:Y:S01]  /*3d40*/  IMAD.X R21, R5, 0x1, R45, P0 ;  /* 0x0000000105157824 */ /* 0x000fe200000e062d */
        /* <DEDUP_REMOVED lines=44> */
.L_x_1921:
[----:B------:R-:W-:-:S13]  /*4010*/  ISETP.GT.AND P0, PT, R19, R0, PT ;  /* 0x000000001300720c */ /* 0x000fda0003f04270 */
[----:B------:R-:W-:Y:S05]  /*4020*/  @!P0 BRA `(.L_x_1924) ;  /* 0x0000000400208947 */ /* 0x000fea0003800000 */
[C---:B------:R-:W-:Y:S01]  /*4030*/  ISETP.GE.AND P0, PT, R17.reuse, R16, PT ;  /* 0x000000101100720c */ /* 0x040fe20003f06270 */
[C---:B0-----:R-:W-:Y:S01]  /*4040*/  VIADD R9, R17.reuse, 0x180 ;  /* 0x0000018011097836 */ /* 0x041fe20000000000 */
[----:B-1----:R-:W-:Y:S01]  /*4050*/  SHF.R.S32.HI R8, RZ, 0x1f, R0 ;  /* 0x0000001fff087819 */ /* 0x002fe20000011400 */
[----:B------:R-:W-:Y:S01]  /*4060*/  ULDC.64 UR4, c[0x0][0x210] ;  /* 0x0000840000047ab9 */ /* 0x000fe20000000a00 */
[CC--:B---3--:R-:W-:Y:S01]  /*4070*/  IADD3 R4, P1, R17.reuse, R0.reuse, RZ ;  /* 0x0000000011047210 */ /* 0x0c8fe20007f3e0ff */
[----:B------:R-:W-:Y:S01]  /*4080*/  VIADD R5, R17, 0x300 ;  /* 0x0000030011057836 */ /* 0x000fe20000000000 */
[----:B------:R-:W-:Y:S02]  /*4090*/  IADD3 R0, P2, R9, R0, RZ ;  /* 0x0000000009007210 */ /* 0x000fe40007f5e0ff */
[-C--:B------:R-:W-:Y:S02]  /*40a0*/  LEA.HI.X.SX32 R15, R17, R8.reuse, 0x1, P1 ;  /* 0x00000008110f7211 */ /* 0x080fe400008f0eff */
[----:B------:R-:W-:-:S02]  /*40b0*/  LEA.HI.X.SX32 R7, R9, R8, 0x1, P2 ;  /* 0x0000000809077211 */ /* 0x000fc400010f0eff */
[----:B------:R-:W-:Y:S02]  /*40c0*/  LEA R20, P2, R0, UR4, 0x2 ;  /* 0x0000000400147c11 */ /* 0x000fe4000f8410ff */
[----:B------:R-:W-:Y:S02]  /*40d0*/  @!P0 LEA R10, P1, R4, UR4, 0x2 ;  /* 0x00000004040a8c11 */ /* 0x000fe4000f8210ff */
[-C--:B------:R-:W-:Y:S01]  /*40e0*/  ISETP.GE.AND P6, PT, R9, R16.reuse, PT ;  /* 0x000000100900720c */ /* 0x080fe20003fc6270 */
[C---:B------:R-:W-:Y:S01]  /*40f0*/  VIADD R9, R17.reuse, 0x780 ;  /* 0x0000078011097836 */ /* 0x040fe20000000000 */
        /* <DEDUP_REMOVED lines=12> */
[----:B------:R-:W-:Y:S01]  /*41c0*/  VIADD R29, R17, 0xd80 ;  /* 0x00000d80111d7836 */ /* 0x000fe20000000000 */
[----:B------:R-:W2:Y:S01]  /*41d0*/  @!P6 LDG.E R4, desc[UR6][R20.64] ;  /* 0x000000061404e981 */ /* 0x000ea2000c1e1900 */
[----:B------:R-:W-:-:S02]  /*41e0*/  ISETP.GE.AND P4, PT, R5, R16, PT ;  /* 0x000000100500720c */ /* 0x000fc40003f86270 */
[-C--:B------:R-:W-:Y:S01]  /*41f0*/  ISETP.GE.AND P1, PT, R9, R16.reuse, PT ;  /* 0x000000100900720c */ /* 0x080fe20003f26270 */
[C---:B------:R-:W-:Y:S01]  /*4200*/  VIADD R31, R17.reuse, 0xf00 ;  /* 0x00000f00111f7836 */ /* 0x040fe20000000000 */
[----:B------:R-:W3:Y:S01]  /*4210*/  @!P5 LDG.E R5, desc[UR6][R20.64+0x600] ;  /* 0x000600061405d981 */ /* 0x000ee2000c1e1900 */
[----:B------:R-:W-:Y:S01]  /*4220*/  VIADD R15, R17, 0x900 ;  /* 0x00000900110f7836 */ /* 0x000fe20000000000 */
[----:B------:R-:W-:Y:S02]  /*4230*/  P2R R18, PR, RZ, 0x10 ;  /* 0x00000010ff127803 */ /* 0x000fe40000000000 */
[----:B------:R-:W-:Y:S01]  /*4240*/  P2R R12, PR, RZ, 0x40 ;  /* 0x00000040ff0c7803 */ /* 0x000fe20000000000 */
[----:B------:R-:W4:Y:S01]  /*4250*/  @!P0 LDG.E R0, desc[UR6][R10.64] ;  /* 0x000000060a008981 */ /* 0x000f22000c1e1900 */
[----:B------:R-:W-:Y:S02]  /*4260*/  P2R R14, PR, RZ, 0x20 ;  /* 0x00000020ff0e7803 */ /* 0x000fe40000000000 */
[----:B------:R-:W-:Y:S01]  /*4270*/  P2R R28, PR, RZ, 0x8 ;  /* 0x00000008ff1c7803 */ /* 0x000fe20000000000 */
[----:B------:R-:W5:Y:S01]  /*4280*/  @!P4 LDG.E R7, desc[UR6][R20.64+0xc00] ;  /* 0x000c00061407c981 */ /* 0x000f62000c1e1900 */
[----:B------:R-:W-:-:S02]  /*4290*/  ISETP.GE.AND P2, PT, R15, R16, PT ;  /* 0x000000100f00720c */ /* 0x000fc40003f46270 */
[-C--:B------:R-:W-:Y:S01]  /*42a0*/  ISETP.GE.AND P4, PT, R27, R16.reuse, PT ;  /* 0x000000101b00720c */ /* 0x080fe20003f86270 */
[----:B------:R-:W5:Y:S01]  /*42b0*/  @!P3 LDG.E R8, desc[UR6][R20.64+0x1200] ;  /* 0x001200061408b981 */ /* 0x000f62000c1e1900 */
[-C--:B------:R-:W-:Y:S02]  /*42c0*/  ISETP.GE.AND P3, PT, R25, R16.reuse, PT ;  /* 0x000000101900720c */ /* 0x080fe40003f66270 */
[-C--:B------:R-:W-:Y:S01]  /*42d0*/  ISETP.GE.AND P5, PT, R29, R16.reuse, PT ;  /* 0x000000101d00720c */ /* 0x080fe20003fa6270 */
[----:B------:R-:W5:Y:S01]  /*42e0*/  @!P1 LDG.E R9, desc[UR6][R20.64+0x1800] ;  /* 0x0018000614099981 */ /* 0x000f62000c1e1900 */
[----:B------:R-:W-:Y:S02]  /*42f0*/  ISETP.GE.AND P6, PT, R31, R16, PT ;  /* 0x000000101f00720c */ /* 0x000fe40003fc6270 */
[----:B------:R-:W-:Y:S02]  /*4300*/  P2R R26, PR, RZ, 0x2 ;  /* 0x00000002ff1a7803 */ /* 0x000fe40000000000 */
[----:B------:R-:W-:Y:S01]  /*4310*/  ISETP.NE.AND P1, PT, R18, RZ, PT ;  /* 0x000000ff1200720c */ /* 0x000fe20003f25270 */
[----:B------:R-:W5:Y:S03]  /*4320*/  @!P2 LDG.E R10, desc[UR6][R20.64+0x1e00] ;  /* 0x001e0006140aa981 */ /* 0x000f66000c1e1900 */
[----:B------:R-:W-:Y:S01]  /*4330*/  P2R R24, PR, RZ, 0x2 ;  /* 0x00000002ff187803 */ /* 0x000fe20000000000 */
[----:B------:R-:W5:Y:S01]  /*4340*/  @!P3 LDG.E R11, desc[UR6][R20.64+0x2400] ;  /* 0x00240006140bb981 */ /* 0x000f62000c1e1900 */
[----:B------:R-:W-:-:S03]  /*4350*/  ISETP.NE.AND P1, PT, R14, RZ, PT ;  /* 0x000000ff0e00720c */ /* 0x000fc60003f25270 */
[----:B------:R-:W5:Y:S01]  /*4360*/  @!P5 LDG.E R14, desc[UR6][R20.64+0x3000] ;  /* 0x00300006140ed981 */ /* 0x000f62000c1e1900 */
[----:B------:R-:W-:Y:S02]  /*4370*/  P2R R18, PR, RZ, 0x2 ;  /* 0x00000002ff127803 */ /* 0x000fe40000000000 */
[----:B------:R-:W-:Y:S01]  /*4380*/  ISETP.NE.AND P1, PT, R12, RZ, PT ;  /* 0x000000ff0c00720c */ /* 0x000fe20003f25270 */
[----:B------:R-:W5:Y:S04]  /*4390*/  @!P6 LDG.E R15, desc[UR6][R20.64+0x3600] ;  /* 0x00360006140fe981 */ /* 0x000f68000c1e1900 */
[----:B------:R-:W5:Y:S01]  /*43a0*/  @!P4 LDG.E R12, desc[UR6][R20.64+0x2a00] ;  /* 0x002a0006140cc981 */ /* 0x000f62000c1e1900 */
[----:B------:R-:W-:Y:S07]  /*43b0*/  BAR.SYNC.DEFER_BLOCKING 0x0 ;  /* 0x0000000000007b1d */ /* 0x000fee0000010000 */
[----:B--2---:R2:W-:Y:S01]  /*43c0*/  @!P1 STG.E desc[UR6][R22.64+0x600], R4 ;  /* 0x0006000416009986 */ /* 0x0045e2000c101906 */
[----:B------:R-:W-:-:S13]  /*43d0*/  ISETP.NE.AND P1, PT, R18, RZ, PT ;  /* 0x000000ff1200720c */ /* 0x000fda0003f25270 */
[----:B---3--:R2:W-:Y:S01]  /*43e0*/  @!P1 STG.E desc[UR6][R22.64+0xc00], R5 ;  /* 0x000c000516009986 */ /* 0x0085e2000c101906 */
[----:B------:R-:W-:-:S03]  /*43f0*/  ISETP.NE.AND P1, PT, R24, RZ, PT ;  /* 0x000000ff1800720c */ /* 0x000fc60003f25270 */
[----:B----4-:R2:W-:Y:S01]  /*4400*/  @!P0 STG.E desc[UR6][R22.64], R0 ;  /* 0x0000000016008986 */ /* 0x0105e2000c101906 */
[----:B------:R-:W-:-:S09]  /*4410*/  ISETP.NE.AND P0, PT, R28, RZ, PT ;  /* 0x000000ff1c00720c */ /* 0x000fd20003f05270 */
[----:B-----5:R2:W-:Y:S01]  /*4420*/  @!P1 STG.E desc[UR6][R22.64+0x1200], R7 ;  /* 0x0012000716009986 */ /* 0x0205e2000c101906 */
[----:B------:R-:W-:-:S03]  /*4430*/  ISETP.NE.AND P1, PT, R26, RZ, PT ;  /* 0x000000ff1a00720c */ /* 0x000fc60003f25270 */
[----:B------:R2:W-:Y:S04]  /*4440*/  @!P0 STG.E desc[UR6][R22.64+0x1800], R8 ;  /* 0x0018000816008986 */ /* 0x0005e8000c101906 */
[----:B------:R2:W-:Y:S04]  /*4450*/  @!P2 STG.E desc[UR6][R22.64+0x2400], R10 ;  /* 0x0024000a1600a986 */ /* 0x0005e8000c101906 */
[----:B------:R2:W-:Y:S04]  /*4460*/  @!P3 STG.E desc[UR6][R22.64+0x2a00], R11 ;  /* 0x002a000b1600b986 */ /* 0x0005e8000c101906 */
[----:B------:R2:W-:Y:S04]  /*4470*/  @!P1 STG.E desc[UR6][R22.64+0x1e00], R9 ;  /* 0x001e000916009986 */ /* 0x0005e8000c101906 */
[----:B------:R2:W-:Y:S04]  /*4480*/  @!P4 STG.E desc[UR6][R22.64+0x3000], R12 ;  /* 0x0030000c1600c986 */ /* 0x0005e8000c101906 */
[----:B------:R2:W-:Y:S04]  /*4490*/  @!P5 STG.E desc[UR6][R22.64+0x3600], R14 ;  /* 0x0036000e1600d986 */ /* 0x0005e8000c101906 */
[----:B------:R2:W-:Y:S02]  /*44a0*/  @!P6 STG.E desc[UR6][R22.64+0x3c00], R15 ;  /* 0x003c000f1600e986 */ /* 0x0005e4000c101906 */
.L_x_1924:
[----:B------:R-:W-:-:S13]  /*44b0*/  LOP3.LUT P0, RZ, R13, 0x10, RZ, 0xc0, !PT ;  /* 0x000000100dff7812 */ /* 0x000fda000780c0ff */
[----:B------:R-:W-:Y:S05]  /*44c0*/  @!P0 BRA `(.L_x_1925) ;  /* 0x0000000400f88947 */ /* 0x000fea0003800000 */
[----:B------:R-:W-:-:S04]  /*44d0*/  IADD3 R16, -R2, -0x1080, R19 ;  /* 0xffffef8002107810 */ /* 0x000fc80007ffe113 */
[C---:B------:R-:W-:Y:S01]  /*44e0*/  ISETP.GE.U32.AND P1, PT, R16.reuse, 0x1080, PT ;  /* 0x000010801000780c */ /* 0x040fe20003f26070 */
[----:B0-----:R-:W-:Y:S01]  /*44f0*/  IMAD.WIDE.U32 R20, R16, 0x3e0f83e1, RZ ;  /* 0x3e0f83e110147825 */ /* 0x001fe200078e00ff */
        /* <DEDUP_REMOVED lines=13> */
[----:B------:R-:W-:Y:S02]  /*45d0*/  LEA R20, P2, R21, UR4, 0x2 ;  /* 0x0000000415147c11 */ /* 0x000fe4000f8410ff */
[----:B------:R-:W-:Y:S02]  /*45e0*/  SHF.L.U64.HI R18, R3, 0x2, R18 ;  /* 0x0000000203127819 */ /* 0x000fe40000010212 */
[----:B------:R-:W-:Y:S02]  /*45f0*/  LEA.HI.X R21, R21, UR5, R6, 0x2, P2 ;  /* 0x0000000515157c11 */ /* 0x000fe400090f1406 */
[----:B--2---:R-:W-:-:S03]  /*4600*/  IADD3 R22, P0, R24, UR4, RZ ;  /* 0x0000000418167c10 */ /* 0x004fc6000ff1e0ff */
[----:B------:R-:W2:Y:S01]  /*4610*/  LDG.E R13, desc[UR6][R20.64] ;  /* 0x00000006140d7981 */ /* 0x000ea2000c1e1900 */
[----:B-1----:R-:W-:-:S03]  /*4620*/  IADD3.X R23, R18, UR5, RZ, P0, !PT ;  /* 0x0000000512177c10 */ /* 0x002fc600087fe4ff */
        /* <DEDUP_REMOVED lines=9> */
[----:B------:R0:W3:Y:S01]  /*46c0*/  LDG.E R3, desc[UR6][R22.64] ;  /* 0x0000000616037981 */ /* 0x0000e2000c1e1900 */
[----:B------:R-:W-:Y:S05]  /*46d0*/  WARPSYNC.ALL ;  /* 0x0000000000007948 */ /* 0x000fea0003800000 */
[----:B------:R-:W-:Y:S01]  /*46e0*/  ULDC.64 UR4, c[0x0][0x228] ;  /* 0x00008a0000047ab9 */ /* 0x000fe20000000a00 */
[----:B------:R-:W-:Y:S01]  /*46f0*/  BAR.SYNC.DEFER_BLOCKING 0x0 ;  /* 0x0000000000007b1d */ /* 0x000fe20000010000 */
[----:B0-----:R-:W-:-:S04]  /*4700*/  IADD3 R22, P0, R24, UR4, RZ ;  /* 0x0000000418167c10 */ /* 0x001fc8000ff1e0ff */
[----:B------:R-:W-:Y:S01]  /*4710*/  IADD3.X R23, R18, UR5, RZ, P0, !PT ;  /* 0x0000000512177c10 */ /* 0x000fe200087fe4ff */
[----:B------:R-:W-:-:S04]  /*4720*/  VIADD R2, R2, 0x1080 ;  /* 0x0000108002027836 */ /* 0x000fc80000000000 */
[----:B--2---:R-:W-:Y:S04]  /*4730*/  STG.E desc[UR6][R22.64+0x600], R13 ;  /* 0x0006000d16007986 */ /* 0x004fe8000c101906 */
[----:B----4-:R-:W-:Y:S04]  /*4740*/  STG.E desc[UR6][R22.64+0xc00], R25 ;  /* 0x000c001916007986 */ /* 0x010fe8000c101906 */
[----:B-----5:R-:W-:Y:S04]  /*4750*/  STG.E desc[UR6][R22.64+0x1200], R27 ;  /* 0x0012001b16007986 */ /* 0x020fe8000c101906 */
[----:B---3--:R-:W-:Y:S04]  /*4760*/  STG.E desc[UR6][R22.64+0x1800], R29 ;  /* 0x0018001d16007986 */ /* 0x008fe8000c101906 */
[----:B------:R-:W-:Y:S04]  /*4770*/  STG.E desc[UR6][R22.64+0x1e00], R31 ;  /* 0x001e001f16007986 */ /* 0x000fe8000c101906 */
[----:B------:R-:W-:Y:S04]  /*4780*/  STG.E desc[UR6][R22.64+0x2400], R33 ;  /* 0x0024002116007986 */ /* 0x000fe8000c101906 */
[----:B------:R-:W-:Y:S04]  /*4790*/  STG.E desc[UR6][R22.64+0x2a00], R35 ;  /* 0x002a002316007986 */ /* 0x000fe8000c101906 */
[----:B------:R-:W-:Y:S04]  /*47a0*/  STG.E desc[UR6][R22.64+0x3000], R37 ;  /* 0x0030002516007986 */ /* 0x000fe8000c101906 */
[----:B------:R-:W-:Y:S04]  /*47b0*/  STG.E desc[UR6][R22.64+0x3600], R39 ;  /* 0x0036002716007986 */ /* 0x000fe8000c101906 */
[----:B------:R-:W-:Y:S04]  /*47c0*/  STG.E desc[UR6][R22.64+0x3c00], R41 ;  /* 0x003c002916007986 */ /* 0x000fe8000c101906 */
[----:B------:R0:W-:Y:S02]  /*47d0*/  STG.E desc[UR6][R22.64], R3 ;  /* 0x0000000316007986 */ /* 0x0001e4000c101906 */
[----:B0-----:R-:W-:-:S07]  /*47e0*/  IMAD.IADD R3, R19, 0x1, -R2 ;  /* 0x0000000113037824 */ /* 0x001fce00078e0a02 */
.L_x_1926:
[----:B------:R-:W-:Y:S05]  /*47f0*/  @!P1 BRA `(.L_x_1925) ;  /* 0x00000004002c9947 */ /* 0x000fea0003800000 */
[C---:B-12---:R-:W-:Y:S01]  /*4800*/  SHF.L.U64.HI R23, R17.reuse, 0x2, R16 ;  /* 0x0000000211177819 */ /* 0x046fe20000010210 */
        /* <DEDUP_REMOVED lines=11> */
.L_x_1927:
        /* <DEDUP_REMOVED lines=63> */
.L_x_1925:
[----:B------:R-:W-:-:S13]  /*4cb0*/  ISETP.GT.AND P0, PT, R19, R2, PT ;  /* 0x000000021300720c */ /* 0x000fda0003f04270 */
[----:B------:R-:W-:Y:S05]  /*4cc0*/  @!P0 EXIT ;  /* 0x000000000000894d */ /* 0x000fea0003800000 */
[C---:B0-----:R-:W-:Y:S01]  /*4cd0*/  VIADD R13, R17.reuse, 0x180 ;  /* 0x00000180110d7836 */ /* 0x041fe20000000000 */
[----:B------:R-:W-:Y:S01]  /*4ce0*/  SHF.R.S32.HI R16, RZ, 0x1f, R2 ;  /* 0x0000001fff107819 */ /* 0x000fe20000011402 */
[----:B------:R-:W-:Y:S01]  /*4cf0*/  ULDC.64 UR4, c[0x0][0x220] ;  /* 0x0000880000047ab9 */ /* 0x000fe20000000a00 */
[CC--:B------:R-:W-:Y:S01]  /*4d00*/  IADD3 R6, P1, R17.reuse, R2.reuse, RZ ;  /* 0x0000000211067210 */ /* 0x0c0fe20007f3e0ff */
[----:B--2---:R-:W-:Y:S01]  /*4d10*/  VIADD R22, R17, 0x300 ;  /* 0x0000030011167836 */ /* 0x004fe20000000000 */
[----:B------:R-:W-:Y:S01]  /*4d20*/  IADD3 R2, P2, R13, R2, RZ ;  /* 0x000000020d027210 */ /* 0x000fe20007f5e0ff */
[----:B------:R-:W-:Y:S01]  /*4d30*/  VIADD R24, R17, 0x480 ;  /* 0x0000048011187836 */ /* 0x000fe20000000000 */
[C---:B------:R-:W-:Y:S02]  /*4d40*/  ISETP.GE.AND P6, PT, R13.reuse, R3, PT ;  /* 0x000000030d00720c */ /* 0x040fe40003fc6270 */
[----:B------:R-:W-:Y:S02]  /*4d50*/  LEA.HI.X.SX32 R13, R13, R16, 0x1, P2 ;  /* 0x000000100d0d7211 */ /* 0x000fe400010f0eff */
[----:B------:R-:W-:-:S02]  /*4d60*/  LEA R20, P2, R2, UR4, 0x2 ;  /* 0x0000000402147c11 */ /* 0x000fc4000f8410ff */
[CC--:B------:R-:W-:Y:S02]  /*4d70*/  ISETP.GE.AND P0, PT, R17.reuse, R3.reuse, PT ;  /* 0x000000031100720c */ /* 0x0c0fe40003f06270 */
[----:B------:R-:W-:Y:S01]  /*4d80*/  LEA.HI.X R21, R2, UR5, R13, 0x2, P2 ;  /* 0x0000000502157c11 */ /* 0x000fe200090f140d */
[C---:B------:R-:W-:Y:S01]  /*4d90*/  VIADD R2, R17.reuse, 0x600 ;  /* 0x0000060011027836 */ /* 0x040fe20000000000 */
[-C--:B------:R-:W-:Y:S02]  /*4da0*/  ISETP.GE.AND P5, PT, R22, R3.reuse, PT ;  /* 0x000000031600720c */ /* 0x080fe40003fa6270 */
[C---:B-1----:R-:W-:Y:S01]  /*4db0*/  LEA.HI.X.SX32 R23, R17.reuse, R16, 0x1, P1 ;  /* 0x0000001011177211 */ /* 0x042fe200008f0eff */
[----:B---3--:R-:W2:Y:S01]  /*4dc0*/  @!P6 LDG.E R4, desc[UR6][R20.64] ;  /* 0x000000061404e981 */ /* 0x008ea2000c1e1900 */
[-C--:B------:R-:W-:Y:S01]  /*4dd0*/  ISETP.GE.AND P4, PT, R24, R3.reuse, PT ;  /* 0x000000031800720c */ /* 0x080fe20003f86270 */
[C---:B------:R-:W-:Y:S01]  /*4de0*/  VIADD R16, R17.reuse, 0x780 ;  /* 0x0000078011107836 */ /* 0x040fe20000000000 */
[----:B------:R-:W-:Y:S01]  /*4df0*/  ISETP.GE.AND P3, PT, R2, R3, PT ;  /* 0x000000030200720c */ /* 0x000fe20003f66270 */
[----:B------:R-:W-:Y:S01]  /*4e00*/  VIADD R24, R17, 0x900 ;  /* 0x0000090011187836 */ /* 0x000fe20000000000 */
[----:B------:R-:W-:-:S02]  /*4e10*/  P2R R13, PR, RZ, 0x20 ;  /* 0x00000020ff0d7803 */ /* 0x000fc40000000000 */
[C---:B------:R-:W-:Y:S02]  /*4e20*/  @!P0 LEA R18, P1, R6.reuse, UR4, 0x2 ;  /* 0x0000000406128c11 */ /* 0x040fe4000f8210ff */
[----:B------:R-:W-:Y:S01]  /*4e30*/  P2R R25, PR, RZ, 0x40 ;  /* 0x00000040ff197803 */ /* 0x000fe20000000000 */
[----:B------:R-:W3:Y:S01]  /*4e40*/  @!P5 LDG.E R5, desc[UR6][R20.64+0x600] ;  /* 0x000600061405d981 */ /* 0x000ee2000c1e1900 */
        /* <DEDUP_REMOVED lines=8> */
[----:B------:R0:W4:Y:S01]  /*4ed0*/  @!P0 LDG.E R0, desc[UR6][R18.64] ;  /* 0x0000000612008981 */ /* 0x000122000c1e1900 */
[----:B------:R-:W-:Y:S01]  /*4ee0*/  LEA.HI.X R23, R6, UR5, R23, 0x2, P2 ;  /* 0x0000000506177c11 */ /* 0x000fe200090f1417 */
[----:B------:R-:W-:Y:S01]  /*4ef0*/  VIADD R6, R17, 0xc00 ;  /* 0x00000c0011067836 */ /* 0x000fe20000000000 */
[----:B------:R-:W-:Y:S01]  /*4f00*/  P2R R27, PR, RZ, 0x8 ;  /* 0x00000008ff1b7803 */ /* 0x000fe20000000000 */
[----:B------:R-:W4:Y:S01]  /*4f10*/  @!P4 LDG.E R7, desc[UR6][R20.64+0xc00] ;  /* 0x000c00061407c981 */ /* 0x000f22000c1e1900 */
[----:B------:R-:W-:-:S02]  /*4f20*/  ISETP.GE.AND P2, PT, R24, R3, PT ;  /* 0x000000031800720c */ /* 0x000fc40003f46270 */
[-C--:B------:R-:W-:Y:S01]  /*4f30*/  ISETP.GE.AND P4, PT, R6, R3.reuse, PT ;  /* 0x000000030600720c */ /* 0x080fe20003f86270 */
[----:B------:R-:W4:Y:S01]  /*4f40*/  @!P3 LDG.E R8, desc[UR6][R20.64+0x1200] ;  /* 0x001200061408b981 */ /* 0x000f22000c1e1900 */
[-C--:B------:R-:W-:Y:S02]  /*4f50*/  ISETP.GE.AND P3, PT, R2, R3.reuse, PT ;  /* 0x000000030200720c */ /* 0x080fe40003f66270 */
[----:B------:R-:W-:Y:S01]  /*4f60*/  ISETP.GE.AND P5, PT, R16, R3, PT ;  /* 0x000000031000720c */ /* 0x000fe20003fa6270 */
[----:B------:R-:W4:Y:S06]  /*4f70*/  @!P1 LDG.E R9, desc[UR6][R20.64+0x1800] ;  /* 0x0018000614099981 */ /* 0x000f2c000c1e1900 */
[----:B------:R-:W4:Y:S04]  /*4f80*/  @!P2 LDG.E R10, desc[UR6][R20.64+0x1e00] ;  /* 0x001e0006140aa981 */ /* 0x000f28000c1e1900 */
[----:B------:R-:W4:Y:S04]  /*4f90*/  @!P3 LDG.E R11, desc[UR6][R20.64+0x2400] ;  /* 0x00240006140bb981 */ /* 0x000f28000c1e1900 */
[----:B------:R-:W4:Y:S04]  /*4fa0*/  @!P4 LDG.E R12, desc[UR6][R20.64+0x2a00] ;  /* 0x002a0006140cc981 */ /* 0x000f28000c1e1900 */
[----:B------:R-:W4:Y:S01]  /*4fb0*/  @!P5 LDG.E R14, desc[UR6][R20.64+0x3000] ;  /* 0x00300006140ed981 */ /* 0x000f22000c1e1900 */
[----:B------:R-:W-:-:S05]  /*4fc0*/  VIADD R24, R17, 0xf00 ;  /* 0x00000f0011187836 */ /* 0x000fca0000000000 */
[----:B------:R-:W-:Y:S02]  /*4fd0*/  ISETP.GE.AND P6, PT, R24, R3, PT ;  /* 0x000000031800720c */ /* 0x000fe40003fc6270 */
[----:B0-----:R-:W-:Y:S02]  /*4fe0*/  P2R R18, PR, RZ, 0x2 ;  /* 0x00000002ff127803 */ /* 0x001fe40000000000 */
[----:B------:R-:W-:-:S09]  /*4ff0*/  ISETP.NE.AND P1, PT, R26, RZ, PT ;  /* 0x000000ff1a00720c */ /* 0x000fd20003f25270 */
[----:B------:R0:W5:Y:S01]  /*5000*/  @!P6 LDG.E R15, desc[UR6][R20.64+0x3600] ;  /* 0x00360006140fe981 */ /* 0x000162000c1e1900 */
[----:B------:R-:W-:Y:S01]  /*5010*/  BAR.SYNC.DEFER_BLOCKING 0x0 ;  /* 0x0000000000007b1d */ /* 0x000fe20000010000 */
[----:B------:R-:W-:Y:S02]  /*5020*/  P2R R17, PR, RZ, 0x2 ;  /* 0x00000002ff117803 */ /* 0x000fe40000000000 */
[----:B------:R-:W-:-:S04]  /*5030*/  ISETP.NE.AND P1, PT, R13, RZ, PT ;  /* 0x000000ff0d00720c */ /* 0x000fc80003f25270 */
[----:B------:R-:W-:Y:S02]  /*5040*/  P2R R13, PR, RZ, 0x2 ;  /* 0x00000002ff0d7803 */ /* 0x000fe40000000000 */
[----:B------:R-:W-:-:S13]  /*5050*/  ISETP.NE.AND P1, PT, R25, RZ, PT ;  /* 0x000000ff1900720c */ /* 0x000fda0003f25270 */
[----:B--2---:R0:W-:Y:S01]  /*5060*/  @!P1 STG.E desc[UR6][R22.64+0x600], R4 ;  /* 0x0006000416009986 */ /* 0x0041e2000c101906 */
[----:B------:R-:W-:-:S13]  /*5070*/  ISETP.NE.AND P1, PT, R13, RZ, PT ;  /* 0x000000ff0d00720c */ /* 0x000fda0003f25270 */
[----:B---3--:R0:W-:Y:S01]  /*5080*/  @!P1 STG.E desc[UR6][R22.64+0xc00], R5 ;  /* 0x000c000516009986 */ /* 0x0081e2000c101906 */
[----:B------:R-:W-:-:S03]  /*5090*/  ISETP.NE.AND P1, PT, R17, RZ, PT ;  /* 0x000000ff1100720c */ /* 0x000fc60003f25270 */
[----:B----4-:R0:W-:Y:S01]  /*50a0*/  @!P0 STG.E desc[UR6][R22.64], R0 ;  /* 0x0000000016008986 */ /* 0x0101e2000c101906 */
        /* <DEDUP_REMOVED lines=12> */
.L_x_1920:
[----:B------:R-:W-:-:S13]  /*5170*/  ISETP.GE.AND P0, PT, R3, 0x1080, PT ;  /* 0x000010800300780c */ /* 0x000fda0003f06270 */
[----:B------:R-:W-:Y:S05]  /*5180*/  @!P0 BRA `(.L_x_1928) ;  /* 0x0000002800ac8947 */ /* 0x000fea0003800000 */
.L_x_1931:
[----:B-1----:R-:W-:Y:S02]  /*5190*/  SHF.R.S32.HI R6, RZ, 0x1f, R2 ;  /* 0x0000001fff067819 */ /* 0x002fe40000011402 */
[----:B------:R-:W-:-:S04]  /*51a0*/  IADD3 R3, P0, R17, R2, RZ ;  /* 0x0000000211037210 */ /* 0x000fc80007f1e0ff */
[----:B-1----:R-:W-:Y:S02]  /*51b0*/  LEA.HI.X.SX32 R8, R17, R6, 0x1, P0 ;  /* 0x0000000611087211 */ /* 0x002fe400000f0eff */
[----:B------:R-:W-:-:S04]  /*51c0*/  LEA R6, P0, R3, UR8, 0x2 ;  /* 0x0000000803067c11 */ /* 0x000fc8000f8010ff */
[----:B------:R-:W-:-:S05]  /*51d0*/  LEA.HI.X R7, R3, UR9, R8, 0x2, P0 ;  /* 0x0000000903077c11 */ /* 0x000fca00080f1408 */
[----:B------:R-:W2:Y:S04]  /*51e0*/  LDG.E R3, desc[UR6][R6.64] ;  /* 0x0000000606037981 */ /* 0x000ea8000c1e1900 */
        /* <DEDUP_REMOVED lines=11> */
[----:B------:R-:W-:Y:S01]  /*52a0*/  SHF.R.U32.HI R43, RZ, 0x5, R17 ;  /* 0x00000005ff2b7819 */ /* 0x000fe20000011611 */
[----:B--2---:R1:W-:Y:S04]  /*52b0*/  STS [R4], R3 ;  /* 0x0000000304007388 */ /* 0x0043e80000000800 */
[----:B----4-:R-:W-:Y:S04]  /*52c0*/  STS [R4+0x600], R9 ;  /* 0x0006000904007388 */ /* 0x010fe80000000800 */
[----:B-----5:R-:W-:Y:S04]  /*52d0*/  STS [R4+0xc00], R11 ;  /* 0x000c000b04007388 */ /* 0x020fe80000000800 */
[----:B---3--:R-:W-:Y:S04]  /*52e0*/  STS [R4+0x1200], R13 ;  /* 0x0012000d04007388 */ /* 0x008fe80000000800 */
[----:B------:R-:W-:Y:S04]  /*52f0*/  STS [R4+0x1800], R15 ;  /* 0x0018000f04007388 */ /* 0x000fe80000000800 */
[----:B------:R-:W-:Y:S04]  /*5300*/  STS [R4+0x1e00], R21 ;  /* 0x001e001504007388 */ /* 0x000fe80000000800 */
[----:B------:R-:W-:Y:S04]  /*5310*/  STS [R4+0x2400], R23 ;  /* 0x0024001704007388 */ /* 0x000fe80000000800 */
[----:B------:R-:W-:Y:S04]  /*5320*/  STS [R4+0x2a00], R27 ;  /* 0x002a001b04007388 */ /* 0x000fe80000000800 */
[----:B------:R-:W-:Y:S04]  /*5330*/  STS [R4+0x3000], R29 ;  /* 0x0030001d04007388 */ /* 0x000fe80000000800 */
[----:B------:R-:W-:Y:S04]  /*5340*/  STS [R4+0x3600], R31 ;  /* 0x0036001f04007388 */ /* 0x000fe80000000800 */
[----:B------:R-:W-:Y:S01]  /*5350*/  STS [R4+0x3c00], R33 ;  /* 0x003c002104007388 */ /* 0x000fe20000000800 */
[----:B------:R-:W-:Y:S01]  /*5360*/  BAR.SYNC.DEFER_BLOCKING 0x0 ;  /* 0x0000000000007b1d */ /* 0x000fe20000010000 */
[--C-:B-1----:R-:W-:Y:S01]  /*5370*/  IMAD R3, R17, 0x2c, R16.reuse ;  /* 0x0000002c11037824 */ /* 0x102fe200078e0210 */
[----:B------:R-:W-:Y:S01]  /*5380*/  UBMSK UR12, URZ, UR11 ;  /* 0x0000000b3f0c729b */ /* 0x000fe20008000000 */
[----:B------:R-:W-:Y:S01]  /*5390*/  IMAD.MOV.U32 R8, RZ, RZ, -0x1 ;  /* 0xffffffffff087424 */ /* 0x000fe200078e00ff */
[----:B------:R-:W-:Y:S01]  /*53a0*/  ISETP.NE.AND P2, PT, R5, 0x1f, PT ;  /* 0x0000001f0500780c */ /* 0x000fe20003f45270 */
[----:B------:R-:W-:-:S03]  /*53b0*/  IMAD R56, R17, 0x44, R16 ;  /* 0x0000004411387824 */ /* 0x000fc600078e0210 */
[----:B------:R-:W1:Y:S01]  /*53c0*/  S2UR UR5, SR_CgaCtaId ;  /* 0x00000000000579c3 */ /* 0x000e620000008800 */
[----:B------:R-:W-:Y:S01]  /*53d0*/  UMOV UR4, 0x400 ;  /* 0x0000040000047882 */ /* 0x000fe20000000000 */
[----:B------:R-:W-:Y:S01]  /*53e0*/  ISETP.NE.AND P3, PT, R43, RZ, PT ;  /* 0x000000ff2b00720c */ /* 0x000fe20003f65270 */
[----:B------:R-:W-:Y:S01]  /*53f0*/  BSSY B0, `(.L_x_1929) ;  /* 0x0000127000007945 */ /* 0x000fe20003800000 */
[----:B------:R-:W2:Y:S04]  /*5400*/  LDS R32, [R3] ;  /* 0x0000000003207984 */ /* 0x000ea80000000800 */
[----:B------:R-:W3:Y:S01]  /*5410*/  LDS R29, [R3+0x4] ;  /* 0x00000400031d7984 */ /* 0x000ee20000000800 */
[----:B-1----:R-:W-:-:S03]  /*5420*/  ULEA UR4, UR5, UR4, 0x18 ;  /* 0x0000000405047291 */ /* 0x002fc6000f8ec03f */
[----:B------:R-:W1:Y:S04]  /*5430*/  LDS R28, [R3+0x8] ;  /* 0x00000800031c7984 */ /* 0x000e680000000800 */
[----:B------:R-:W4:Y:S04]  /*5440*/  LDS R27, [R3+0xc] ;  /* 0x00000c00031b7984 */ /* 0x000f280000000800 */
[----:B0-----:R-:W-:Y:S04]  /*5450*/  LDS R26, [R3+0x10] ;  /* 0x00001000031a7984 */ /* 0x001fe80000000800 */
[----:B------:R-:W-:Y:S04]  /*5460*/  LDS R30, [R3+0x14] ;  /* 0x00001400031e7984 */ /* 0x000fe80000000800 */
[----:B------:R-:W-:Y:S04]  /*5470*/  LDS R18, [R3+0x20] ;  /* 0x0000200003127984 */ /* 0x000fe80000000800 */
[----:B------:R-:W-:Y:S04]  /*5480*/  LDS R24, [R3+0x24] ;  /* 0x0000240003187984 */ /* 0x000fe80000000800 */
[----:B------:R-:W-:Y:S01]  /*5490*/  LDS R31, [R3+0x28] ;  /* 0x00002800031f7984 */ /* 0x000fe20000000800 */
[----:B--2---:R-:W-:-:S04]  /*54a0*/  ISETP.GE.AND P0, PT, R32, RZ, PT ;  /* 0x000000ff2000720c */ /* 0x004fc80003f06270 */
[----:B------:R-:W-:-:S04]  /*54b0*/  SEL R7, R8, 0x80000000, !P0 ;  /* 0x8000000008077807 */ /* 0x000fc80004000000 */
[----:B------:R-:W-:Y:S02]  /*54c0*/  LOP3.LUT R32, R7, R32, RZ, 0x3c, !PT ;  /* 0x0000002007207212 */ /* 0x000fe400078e3cff */
[----:B------:R-:W-:Y:S02]  /*54d0*/  LDS R7, [R3+0x1c] ;  /* 0x00001c0003077984 */ /* 0x000fe40000000800 */
[----:B------:R-:W-:-:S04]  /*54e0*/  ISETP.NE.AND P0, PT, R32, 0x7fffffff, PT ;  /* 0x7fffffff2000780c */ /* 0x000fc80003f05270 */
[----:B------:R-:W-:Y:S02]  /*54f0*/  SEL R6, R32, 0x80000000, P0 ;  /* 0x8000000020067807 */ /* 0x000fe40000000000 */
[----:B---3--:R-:W-:Y:S02]  /*5500*/  ISETP.GE.AND P0, PT, R29, RZ, PT ;  /* 0x000000ff1d00720c */ /* 0x008fe40003f06270 */
[----:B------:R-:W-:-:S04]  /*5510*/  SHF.R.U32.HI R6, RZ, UR10, R6 ;  /* 0x0000000aff067c19 */ /* 0x000fc80008011606 */
[----:B------:R-:W-:Y:S02]  /*5520*/  LOP3.LUT R9, R6, UR12, RZ, 0xc0, !PT ;  /* 0x0000000c06097c12 */ /* 0x000fe4000f8ec0ff */
[----:B------:R-:W-:Y:S02]  /*5530*/  LDS R6, [R3+0x18] ;  /* 0x0000180003067984 */ /* 0x000fe40000000800 */
[----:B------:R-:W-:Y:S01]  /*5540*/  LOP3.LUT R11, R9, 0xf, RZ, 0xc, !PT ;  /* 0x0000000f090b7812 */ /* 0x000fe200078e0cff */
[----:B------:R-:W-:Y:S01]  /*5550*/  BAR.SYNC.DEFER_BLOCKING 0x0 ;  /* 0x0000000000007b1d */ /* 0x000fe20000010000 */
[----:B------:R-:W-:-:S03]  /*5560*/  SHF.R.U32.HI R9, RZ, 0x4, R9 ;  /* 0x00000004ff097819 */ /* 0x000fc60000011609 */
[----:B------:R-:W-:Y:S01]  /*5570*/  IMAD R10, R11, 0x600, R16 ;  /* 0x000006000b0a7824 */ /* 0x000fe200078e0210 */
[----:B------:R-:W-:-:S03]  /*5580*/  IADD3 R9, -R9, 0x1, RZ ;  /* 0x0000000109097810 */ /* 0x000fc60007ffe1ff */
[----:B------:R-:W-:-:S04]  /*5590*/  IMAD R10, R17, 0x4, R10 ;  /* 0x00000004110a7824 */ /* 0x000fc800078e020a */
[----:B------:R-:W-:Y:S01]  /*55a0*/  IMAD R42, R9, 0x2, R10 ;  /* 0x00000002092a7824 */ /* 0x000fe200078e020a */
[----:B------:R-:W-:-:S04]  /*55b0*/  SEL R10, R8, 0x80000000, !P0 ;  /* 0x80000000080a7807 */ /* 0x000fc80004000000 */
[----:B------:R-:W-:-:S04]  /*55c0*/  LOP3.LUT R29, R10, R29, RZ, 0x3c, !PT ;  /* 0x0000001d0a1d7212 */ /* 0x000fc800078e3cff */
[C---:B------:R-:W-:Y:S01]  /*55d0*/  ISETP.NE.AND P0, PT, R29.reuse, 0x7fffffff, PT ;  /* 0x7fffffff1d00780c */ /* 0x040fe20003f05270 */
[----:B------:R-:W-:Y:S03]  /*55e0*/  STS [R4], RZ ;  /* 0x000000ff04007388 */ /* 0x000fe60000000800 */
[----:B------:R-:W-:Y:S02]  /*55f0*/  SEL R9, R29, 0x80000000, P0 ;  /* 0x800000001d097807 */ /* 0x000fe40000000000 */
[----:B-1----:R-:W-:Y:S01]  /*5600*/  ISETP.GE.AND P0, PT, R28, RZ, PT ;  /* 0x000000ff1c00720c */ /* 0x002fe20003f06270 */
[----:B------:R-:W-:Y:S01]  /*5610*/  STS [R4+0x600], RZ ;  /* 0x000600ff04007388 */ /* 0x000fe20000000800 */
[----:B------:R-:W-:-:S03]  /*5620*/  SHF.R.U32.HI R9, RZ, UR10, R9 ;  /* 0x0000000aff097c19 */ /* 0x000fc60008011609 */
[----:B------:R-:W-:Y:S01]  /*5630*/  STS [R4+0xc00], RZ ;  /* 0x000c00ff04007388 */ /* 0x000fe20000000800 */
[----:B------:R-:W-:-:S03]  /*5640*/  LOP3.LUT R9, R9, UR12, RZ, 0xc0, !PT ;  /* 0x0000000c09097c12 */ /* 0x000fc6000f8ec0ff */
[----:B------:R-:W-:Y:S01]  /*5650*/  STS [R4+0x1200], RZ ;  /* 0x001200ff04007388 */ /* 0x000fe20000000800 */
[----:B------:R-:W-:Y:S02]  /*5660*/  LOP3.LUT R11, R9, 0xf, RZ, 0xc, !PT ;  /* 0x0000000f090b7812 */ /* 0x000fe400078e0cff */
[----:B------:R-:W-:Y:S01]  /*5670*/  SHF.R.U32.HI R9, RZ, 0x4, R9 ;  /* 0x00000004ff097819 */ /* 0x000fe20000011609 */
[----:B------:R-:W-:Y:S02]  /*5680*/  STS [R4+0x1800], RZ ;  /* 0x001800ff04007388 */ /* 0x000fe40000000800 */
[----:B------:R-:W-:Y:S01]  /*5690*/  IMAD R10, R11, 0x600, R16 ;  /* 0x000006000b0a7824 */ /* 0x000fe200078e0210 */
[----:B------:R-:W-:Y:S01]  /*56a0*/  IADD3 R9, -R9, 0x1, RZ ;  /* 0x0000000109097810 */ /* 0x000fe20007ffe1ff */
[----:B------:R-:W-:Y:S02]  /*56b0*/  STS [R4+0x1e00], RZ ;  /* 0x001e00ff04007388 */ /* 0x000fe40000000800 */
[----:B------:R-:W-:-:S02]  /*56c0*/  IMAD R10, R17, 0x4, R10 ;  /* 0x00000004110a7824 */ /* 0x000fc400078e020a */
[----:B------:R-:W-:Y:S02]  /*56d0*/  STS [R4+0x2400], RZ ;  /* 0x002400ff04007388 */ /* 0x000fe40000000800 */
[----:B------:R-:W-:Y:S01]  /*56e0*/  IMAD R40, R9, 0x2, R10 ;  /* 0x0000000209287824 */ /* 0x000fe200078e020a */
[----:B------:R-:W-:Y:S01]  /*56f0*/  SEL R9, R8, 0x80000000, !P0 ;  /* 0x8000000008097807 */ /* 0x000fe20004000000 */
[----:B------:R-:W-:Y:S03]  /*5700*/  STS [R4+0x2a00], RZ ;  /* 0x002a00ff04007388 */ /* 0x000fe60000000800 */
[----:B------:R-:W-:Y:S01]  /*5710*/  LOP3.LUT R28, R9, R28, RZ, 0x3c, !PT ;  /* 0x0000001c091c7212 */ /* 0x000fe200078e3cff */
[----:B------:R-:W-:Y:S03]  /*5720*/  STS [R4+0x3000], RZ ;  /* 0x003000ff04007388 */ /* 0x000fe60000000800 */
[C---:B------:R-:W-:Y:S01]  /*5730*/  ISETP.NE.AND P0, PT, R28.reuse, 0x7fffffff, PT ;  /* 0x7fffffff1c00780c */ /* 0x040fe20003f05270 */
[----:B------:R-:W-:Y:S03]  /*5740*/  STS [R4+0x3600], RZ ;  /* 0x003600ff04007388 */ /* 0x000fe60000000800 */
[----:B------:R-:W-:Y:S01]  /*5750*/  SEL R9, R28, 0x80000000, P0 ;  /* 0x800000001c097807 */ /* 0x000fe20000000000 */
[----:B------:R-:W-:Y:S01]  /*5760*/  STS [R4+0x3c00], RZ ;  /* 0x003c00ff04007388 */ /* 0x000fe20000000800 */
[----:B----4-:R-:W-:-:S02]  /*5770*/  ISETP.GE.AND P0, PT, R27, RZ, PT ;  /* 0x000000ff1b00720c */ /* 0x010fc40003f06270 */
[----:B------:R-:W-:Y:S01]  /*5780*/  SHF.R.U32.HI R9, RZ, UR10, R9 ;  /* 0x0000000aff097c19 */ /* 0x000fe20008011609 */
[----:B------:R-:W-:Y:S03]  /*5790*/  STS [R4+0x4200], RZ ;  /* 0x004200ff04007388 */ /* 0x000fe60000000800 */
[----:B------:R-:W-:Y:S01]  /*57a0*/  LOP3.LUT R9, R9, UR12, RZ, 0xc0, !PT ;  /* 0x0000000c09097c12 */ /* 0x000fe2000f8ec0ff */
[----:B------:R-:W-:Y:S03]  /*57b0*/  STS [R4+0x4800], RZ ;  /* 0x004800ff04007388 */ /* 0x000fe60000000800 */
[----:B------:R-:W-:Y:S01]  /*57c0*/  LOP3.LUT R13, R9, 0xf, RZ, 0xc, !PT ;  /* 0x0000000f090d7812 */ /* 0x000fe200078e0cff */
[----:B------:R-:W-:Y:S01]  /*57d0*/  STS [R4+0x4e00], RZ ;  /* 0x004e00ff04007388 */ /* 0x000fe20000000800 */
[----:B------:R-:W-:-:S03]  /*57e0*/  SHF.R.U32.HI R9, RZ, 0x4, R9 ;  /* 0x00000004ff097819 */ /* 0x000fc60000011609 */
[----:B------:R-:W-:Y:S01]  /*57f0*/  STS [R4+0x5400], RZ ;  /* 0x005400ff04007388 */ /* 0x000fe20000000800 */
[----:B------:R-:W-:Y:S01]  /*5800*/  IMAD R10, R13, 0x600, R16 ;  /* 0x000006000d0a7824 */ /* 0x000fe200078e0210 */
[----:B------:R-:W-:Y:S02]  /*5810*/  IADD3 R38, -R9, 0x1, RZ ;  /* 0x0000000109267810 */ /* 0x000fe40007ffe1ff */
[----:B------:R-:W-:Y:S04]  /*5820*/  STS [R4+0x5a00], RZ ;  /* 0x005a00ff04007388 */ /* 0x000fe80000000800 */
[----:B------:R-:W-:Y:S04]  /*5830*/  STS [R4+0x6000], RZ ;  /* 0x006000ff04007388 */ /* 0x000fe80000000800 */
[----:B------:R-:W0:Y:S02]  /*5840*/  LDS.U16 R41, [R42] ;  /* 0x000000002a297984 */ /* 0x000e240000000400 */
[----:B0-----:R-:W-:-:S05]  /*5850*/  VIADD R11, R41, 0x1 ;  /* 0x00000001290b7836 */ /* 0x001fca0000000000 */
[----:B------:R0:W-:Y:S04]  /*5860*/  STS.U16 [R42], R11 ;  /* 0x0000000b2a007388 */ /* 0x0001e80000000400 */
[----:B------:R-:W1:Y:S01]  /*5870*/  LDS.U16 R39, [R40] ;  /* 0x0000000028277984 */ /* 0x000e620000000400 */
[----:B0-----:R-:W-:Y:S01]  /*5880*/  IMAD R11, R17, 0x4, R10 ;  /* 0x00000004110b7824 */ /* 0x001fe200078e020a */
[----:B------:R-:W-:-:S03]  /*5890*/  SEL R10, R8, 0x80000000, !P0 ;  /* 0x80000000080a7807 */ /* 0x000fc60004000000 */
[----:B------:R-:W-:Y:S01]  /*58a0*/  IMAD R38, R38, 0x2, R11 ;  /* 0x0000000226267824 */ /* 0x000fe200078e020b */
[----:B------:R-:W-:-:S04]  /*58b0*/  LOP3.LUT R27, R10, R27, RZ, 0x3c, !PT ;  /* 0x0000001b0a1b7212 */ /* 0x000fc800078e3cff */
[----:B------:R-:W-:-:S04]  /*58c0*/  ISETP.NE.AND P0, PT, R27, 0x7fffffff, PT ;  /* 0x7fffffff1b00780c */ /* 0x000fc80003f05270 */
[----:B------:R-:W-:Y:S02]  /*58d0*/  SEL R10, R27, 0x80000000, P0 ;  /* 0x800000001b0a7807 */ /* 0x000fe40000000000 */
[----:B------:R-:W-:Y:S02]  /*58e0*/  ISETP.GE.AND P0, PT, R26, RZ, PT ;  /* 0x000000ff1a00720c */ /* 0x000fe40003f06270 */
[----:B------:R-:W-:-:S04]  /*58f0*/  SHF.R.U32.HI R10, RZ, UR10, R10 ;  /* 0x0000000aff0a7c19 */ /* 0x000fc8000801160a */
[----:B------:R-:W-:-:S04]  /*5900*/  LOP3.LUT R10, R10, UR12, RZ, 0xc0, !PT ;  /* 0x0000000c0a0a7c12 */ /* 0x000fc8000f8ec0ff */
        /* <DEDUP_REMOVED lines=8> */
[----:B------:R-:W-:Y:S01]  /*5990*/  IMAD R36, R10, 0x2, R9 ;  /* 0x000000020a247824 */ /* 0x000fe200078e0209 */
[----:B------:R-:W-:-:S04]  /*59a0*/  SEL R9, R8, 0x80000000, !P0 ;  /* 0x8000000008097807 */ /* 0x000fc80004000000 */
[----:B------:R-:W-:-:S04]  /*59b0*/  LOP3.LUT R26, R9, R26, RZ, 0x3c, !PT ;  /* 0x0000001a091a7212 */ /* 0x000fc800078e3cff */
[----:B------:R-:W-:-:S04]  /*59c0*/  ISETP.NE.AND P0, PT, R26, 0x7fffffff, PT ;  /* 0x7fffffff1a00780c */ /* 0x000fc80003f05270 */
[----:B------:R-:W-:Y:S02]  /*59d0*/  SEL R9, R26, 0x80000000, P0 ;  /* 0x800000001a097807 */ /* 0x000fe40000000000 */
[----:B------:R-:W-:Y:S02]  /*59e0*/  ISETP.GE.AND P0, PT, R30, RZ, PT ;  /* 0x000000ff1e00720c */ /* 0x000fe40003f06270 */
[----:B------:R-:W-:-:S04]  /*59f0*/  SHF.R.U32.HI R9, RZ, UR10, R9 ;  /* 0x0000000aff097c19 */ /* 0x000fc80008011609 */
[----:B------:R-:W-:-:S04]  /*5a00*/  LOP3.LUT R9, R9, UR12, RZ, 0xc0, !PT ;  /* 0x0000000c09097c12 */ /* 0x000fc8000f8ec0ff */
[----:B------:R-:W-:Y:S02]  /*5a10*/  LOP3.LUT R13, R9, 0xf, RZ, 0xc, !PT ;  /* 0x0000000f090d7812 */ /* 0x000fe400078e0cff */
[----:B------:R-:W-:Y:S01]  /*5a20*/  SHF.R.U32.HI R9, RZ, 0x4, R9 ;  /* 0x00000004ff097819 */ /* 0x000fe20000011609 */
[----:B-1----:R-:W-:-:S03]  /*5a30*/  VIADD R11, R37, 0x1 ;  /* 0x00000001250b7836 */ /* 0x002fc60000000000 */
[----:B------:R-:W-:Y:S01]  /*5a40*/  IADD3 R9, -R9, 0x1, RZ ;  /* 0x0000000109097810 */ /* 0x000fe20007ffe1ff */
[----:B------:R-:W-:Y:S01]  /*5a50*/  IMAD R10, R13, 0x600, R16 ;  /* 0x000006000d0a7824 */ /* 0x000fe200078e0210 */
[----:B------:R-:W-:Y:S03]  /*5a60*/  STS.U16 [R38], R11 ;  /* 0x0000000b26007388 */ /* 0x000fe60000000400 */
[----:B------:R-:W-:Y:S01]  /*5a70*/  IMAD R10, R17, 0x4, R10 ;  /* 0x00000004110a7824 */ /* 0x000fe200078e020a */
[----:B------:R-:W0:Y:S03]  /*5a80*/  LDS.U16 R35, [R36] ;  /* 0x0000000024237984 */ /* 0x000e260000000400 */
        /* <DEDUP_REMOVED lines=11> */
[----:B------:R-:W-:-:S03]  /*5b40*/  IADD3 R9, -R9, 0x1, RZ ;  /* 0x0000000109097810 */ /* 0x000fc60007ffe1ff */
[----:B------:R-:W-:-:S04]  /*5b50*/  IMAD R10, R17, 0x4, R10 ;  /* 0x00000004110a7824 */ /* 0x000fc800078e020a */
[----:B------:R-:W-:Y:S01]  /*5b60*/  IMAD R46, R9, 0x2, R10 ;  /* 0x00000002092e7824 */ /* 0x000fe200078e020a */
[----:B------:R-:W-:Y:S01]  /*5b70*/  SEL R9, R8, 0x80000000, !P0 ;  /* 0x8000000008097807 */ /* 0x000fe20004000000 */
[----:B0-----:R-:W-:-:S03]  /*5b80*/  VIADD R11, R35, 0x1 ;  /* 0x00000001230b7836 */ /* 0x001fc60000000000 */
[----:B------:R-:W-:Y:S02]  /*5b90*/  LOP3.LUT R6, R9, R6, RZ, 0x3c, !PT ;  /* 0x0000000609067212 */ /* 0x000fe400078e3cff */
[----:B------:R-:W-:Y:S02]  /*5ba0*/  STS.U16 [R36], R11 ;  /* 0x0000000b24007388 */ /* 0x000fe40000000400 */
[C---:B------:R-:W-:Y:S02]  /*5bb0*/  ISETP.NE.AND P0, PT, R6.reuse, 0x7fffffff, PT ;  /* 0x7fffffff0600780c */ /* 0x040fe40003f05270 */
[----:B------:R-:W0:Y:S02]  /*5bc0*/  LDS.U16 R33, [R34] ;  /* 0x0000000022217984 */ /* 0x000e240000000400 */
[----:B------:R-:W-:Y:S02]  /*5bd0*/  SEL R9, R6, 0x80000000, P0 ;  /* 0x8000000006097807 */ /* 0x000fe40000000000 */
[----:B------:R-:W-:-:S02]  /*5be0*/  ISETP.GE.AND P0, PT, R7, RZ, PT ;  /* 0x000000ff0700720c */ /* 0x000fc40003f06270 */
[----:B------:R-:W-:-:S04]  /*5bf0*/  SHF.R.U32.HI R9, RZ, UR10, R9 ;  /* 0x0000000aff097c19 */ /* 0x000fc80008011609 */
[----:B------:R-:W-:-:S04]  /*5c00*/  LOP3.LUT R9, R9, UR12, RZ, 0xc0, !PT ;  /* 0x0000000c09097c12 */ /* 0x000fc8000f8ec0ff */
[----:B------:R-:W-:Y:S02]  /*5c10*/  LOP3.LUT R13, R9, 0xf, RZ, 0xc, !PT ;  /* 0x0000000f090d7812 */ /* 0x000fe400078e0cff */
[----:B------:R-:W-:-:S03]  /*5c20*/  SHF.R.U32.HI R9, RZ, 0x4, R9 ;  /* 0x00000004ff097819 */ /* 0x000fc60000011609 */
[----:B------:R-:W-:Y:S01]  /*5c30*/  IMAD R10, R13, 0x600, R16 ;  /* 0x000006000d0a7824 */ /* 0x000fe200078e0210 */
[----:B------:R-:W-:Y:S01]  /*5c40*/  IADD3 R48, -R9, 0x1, RZ ;  /* 0x0000000109307810 */ /* 0x000fe20007ffe1ff */
        /* <DEDUP_REMOVED lines=21> */
[----:B0-----:R-:W-:-:S04]  /*5da0*/  SEL R9, R8, 0x80000000, !P0 ;  /* 0x8000000008097807 */ /* 0x001fc80004000000 */
        /* <DEDUP_REMOVED lines=10> */
[----:B------:R-:W-:Y:S02]  /*5e50*/  IMAD R12, R17, 0x4, R10 ;  /* 0x00000004110c7824 */ /* 0x000fe400078e020a */
[----:B-1----:R-:W-:Y:S02]  /*5e60*/  VIADD R11, R47, 0x1 ;  /* 0x000000012f0b7836 */ /* 0x002fe40000000000 */
[----:B------:R-:W-:Y:S01]  /*5e70*/  IMAD R51, R9, 0x2, R12 ;  /* 0x0000000209337824 */ /* 0x000fe200078e020c */
[----:B------:R-:W-:Y:S02]  /*5e80*/  SEL R9, R8, 0x80000000, !P0 ;  /* 0x8000000008097807 */ /* 0x000fe40004000000 */
[----:B------:R0:W-:Y:S02]  /*5e90*/  STS.U16 [R48], R11 ;  /* 0x0000000b30007388 */ /* 0x0001e40000000400 */
[----:B------:R-:W-:Y:S02]  /*5ea0*/  LOP3.LUT R24, R9, R24, RZ, 0x3c, !PT ;  /* 0x0000001809187212 */ /* 0x000fe400078e3cff */
[----:B------:R-:W1:Y:S02]  /*5eb0*/  LDS.U16 R50, [R49] ;  /* 0x0000000031327984 */ /* 0x000e640000000400 */
[----:B------:R-:W-:-:S04]  /*5ec0*/  ISETP.NE.AND P0, PT, R24, 0x7fffffff, PT ;  /* 0x7fffffff1800780c */ /* 0x000fc80003f05270 */
[----:B------:R-:W-:Y:S02]  /*5ed0*/  SEL R9, R24, 0x80000000, P0 ;  /* 0x8000000018097807 */ /* 0x000fe40000000000 */
[----:B------:R-:W-:Y:S02]  /*5ee0*/  ISETP.GE.AND P0, PT, R31, RZ, PT ;  /* 0x000000ff1f00720c */ /* 0x000fe40003f06270 */
[----:B------:R-:W-:Y:S02]  /*5ef0*/  SHF.R.U32.HI R9, RZ, UR10, R9 ;  /* 0x0000000aff097c19 */ /* 0x000fe40008011609 */
[----:B------:R-:W-:Y:S02]  /*5f00*/  SEL R8, R8, 0x80000000, !P0 ;  /* 0x8000000008087807 */ /* 0x000fe40004000000 */
[----:B------:R-:W-:Y:S02]  /*5f10*/  LOP3.LUT R9, R9, UR12, RZ, 0xc0, !PT ;  /* 0x0000000c09097c12 */ /* 0x000fe4000f8ec0ff */
[----:B------:R-:W-:-:S02]  /*5f20*/  LOP3.LUT R31, R8, R31, RZ, 0x3c, !PT ;  /* 0x0000001f081f7212 */ /* 0x000fc400078e3cff */
[----:B0-----:R-:W-:Y:S02]  /*5f30*/  LOP3.LUT R11, R9, 0xf, RZ, 0xc, !PT ;  /* 0x0000000f090b7812 */ /* 0x001fe400078e0cff */
[----:B------:R-:W-:Y:S02]  /*5f40*/  SHF.R.U32.HI R9, RZ, 0x4, R9 ;  /* 0x00000004ff097819 */ /* 0x000fe40000011609 */
[----:B------:R-:W-:Y:S01]  /*5f50*/  ISETP.NE.AND P0, PT, R31, 0x7fffffff, PT ;  /* 0x7fffffff1f00780c */ /* 0x000fe20003f05270 */
[----:B------:R-:W-:Y:S01]  /*5f60*/  IMAD R12, R11, 0x600, R16 ;  /* 0x000006000b0c7824 */ /* 0x000fe200078e0210 */
[----:B------:R-:W-:Y:S02]  /*5f70*/  IADD3 R9, -R9, 0x1, RZ ;  /* 0x0000000109097810 */ /* 0x000fe40007ffe1ff */
[----:B------:R-:W-:Y:S01]  /*5f80*/  SEL R8, R31, 0x80000000, P0 ;  /* 0x800000001f087807 */ /* 0x000fe20000000000 */
[----:B------:R-:W-:-:S03]  /*5f90*/  IMAD R12, R17, 0x4, R12 ;  /* 0x00000004110c7824 */ /* 0x000fc600078e020c */
[----:B------:R-:W-:Y:S01]  /*5fa0*/  SHF.R.U32.HI R8, RZ, UR10, R8 ;  /* 0x0000000aff087c19 */ /* 0x000fe20008011608 */
[----:B------:R-:W-:-:S03]  /*5fb0*/  IMAD R53, R9, 0x2, R12 ;  /* 0x0000000209357824 */ /* 0x000fc600078e020c */
[----:B------:R-:W-:-:S04]  /*5fc0*/  LOP3.LUT R8, R8, UR12, RZ, 0xc0, !PT ;  /* 0x0000000c08087c12 */ /* 0x000fc8000f8ec0ff */
[----:B------:R-:W-:Y:S01]  /*5fd0*/  LOP3.LUT R9, R8, 0xf, RZ, 0xc, !PT ;  /* 0x0000000f08097812 */ /* 0x000fe200078e0cff */
[----:B-1----:R-:W-:Y:S01]  /*5fe0*/  VIADD R10, R50, 0x1 ;  /* 0x00000001320a7836 */ /* 0x002fe20000000000 */
[----:B------:R-:W-:-:S03]  /*5ff0*/  SHF.R.U32.HI R8, RZ, 0x4, R8 ;  /* 0x00000004ff087819 */ /* 0x000fc60000011608 */
[----:B------:R-:W-:Y:S01]  /*6000*/  IMAD R12, R9, 0x600, R16 ;  /* 0x00000600090c7824 */ /* 0x000fe200078e0210 */
[----:B------:R-:W-:Y:S01]  /*6010*/  STS.U16 [R49], R10 ;  /* 0x0000000a31007388 */ /* 0x000fe20000000400 */
[----:B------:R-:W-:Y:S02]  /*6020*/  IADD3 R55, -R8, 0x1, RZ ;  /* 0x0000000108377810 */ /* 0x000fe40007ffe1ff */
[----:B------:R-:W-:Y:S01]  /*6030*/  IMAD R12, R17, 0x4, R12 ;  /* 0x00000004110c7824 */ /* 0x000fe200078e020c */
[----:B------:R-:W0:Y:S03]  /*6040*/  LDS.U16 R52, [R51] ;  /* 0x0000000033347984 */ /* 0x000e260000000400 */
[----:B------:R-:W-:Y:S01]  /*6050*/  IMAD R55, R55, 0x2, R12 ;  /* 0x0000000237377824 */ /* 0x000fe200078e020c */
[----:B------:R-:W-:Y:S01]  /*6060*/  @!P2 SHF.R.U32.HI R12, RZ, 0x3, R17 ;  /* 0x00000003ff0ca819 */ /* 0x000fe20000011611 */
[----:B0-----:R-:W-:-:S05]  /*6070*/  VIADD R10, R52, 0x1 ;  /* 0x00000001340a7836 */ /* 0x001fca0000000000 */
        /* <DEDUP_REMOVED lines=36> */
[----:B0-----:R-:W-:Y:S01]  /*62c0*/  @P0 IMAD.IADD R8, R9, 0x1, R8 ;  /* 0x0000000109080824 */ /* 0x001fe200078e0208 */
[----:B------:R-:W-:-:S04]  /*62d0*/  @!P2 LOP3.LUT R9, R12, 0x1ffffffc, RZ, 0xc0, !PT ;  /* 0x1ffffffc0c09a812 */ /* 0x000fc800078ec0ff */
[----:B------:R-:W0:Y:S02]  /*62e0*/  SHFL.UP P0, R11, R8, 0x4, RZ ;  /* 0x04800000080b7989 */ /* 0x000e2400000000ff */
[----:B0-----:R-:W-:Y:S02]  /*62f0*/  @P0 IMAD.IADD R11, R8, 0x1, R11 ;  /* 0x00000001080b0824 */ /* 0x001fe400078e020b */
[----:B------:R-:W-:Y:S02]  /*6300*/  @!P2 IMAD.IADD R8, R16, 0x1, R9 ;  /* 0x000000011008a824 */ /* 0x000fe400078e0209 */
[----:B------:R-:W-:Y:S01]  /*6310*/  IMAD.U32 R16, RZ, RZ, UR4 ;  /* 0x00000004ff107e24 */ /* 0x000fe2000f8e00ff */
        /* <DEDUP_REMOVED lines=8> */
[----:B------:R-:W-:-:S05]  /*63a0*/  ISETP.NE.AND P2, PT, R43, 0x9, PT ;  /* 0x000000092b00780c */ /* 0x000fca0003f45270 */
        /* <DEDUP_REMOVED lines=19> */
[----:B------:R-:W-:-:S03]  /*64e0*/  ISETP.NE.AND P0, PT, R43, 0x6, PT ;  /* 0x000000062b00780c */ /* 0x000fc60003f05270 */
[----:B----4-:R-:W-:Y:S01]  /*64f0*/  IMAD.IADD R20, R15, 0x1, R20 ;  /* 0x000000010f147824 */ /* 0x010fe200078e0214 */
        /* <DEDUP_REMOVED lines=8> */
[----:B------:R-:W-:Y:S02]  /*6580*/  ISETP.NE.AND P0, PT, R43, 0xa, PT ;  /* 0x0000000a2b00780c */ /* 0x000fe40003f05270 */
[----:B------:R-:W-:Y:S02]  /*6590*/  SEL R10, R20, R10, !P2 ;  /* 0x0000000a140a7207 */ /* 0x000fe40005000000 */
[----:B------:R-:W-:Y:S02]  /*65a0*/  ISETP.NE.AND P2, PT, R5, RZ, PT ;  /* 0x000000ff0500720c */ /* 0x000fe40003f45270 */
[----:B------:R-:W-:Y:S02]  /*65b0*/  SEL R10, R21, R10, !P0 ;  /* 0x0000000a150a7207 */ /* 0x000fe40004000000 */
[----:B------:R-:W-:-:S02]  /*65c0*/  ISETP.NE.AND P0, PT, R43, 0xb, PT ;  /* 0x0000000b2b00780c */ /* 0x000fc40003f05270 */
[----:B------:R-:W-:Y:S02]  /*65d0*/  SEL R9, R74, RZ, P2 ;  /* 0x000000ff4a097207 */ /* 0x000fe40001000000 */
        /* <DEDUP_REMOVED lines=8> */
.L_x_1930:
[----:B------:R-:W-:Y:S05]  /*6660*/  BSYNC B0 ;  /* 0x0000000000007941 */ /* 0x000fea0003800000 */
.L_x_1929:
[----:B------:R-:W-:Y:S01]  /*6670*/  BAR.SYNC.DEFER_BLOCKING 0x0 ;  /* 0x0000000000007b1d */ /* 0x000fe20000010000 */
[C---:B------:R-:W-:Y:S02]  /*6680*/  ISETP.NE.AND P0, PT, R17.reuse, RZ, PT ;  /* 0x000000ff1100720c */ /* 0x040fe40003f05270 */
[----:B------:R-:W-:Y:S02]  /*6690*/  SEL R44, R44, 0x1080, P1 ;  /* 0x000010802c2c7807 */ /* 0x000fe40000800000 */
[----:B------:R-:W-:-:S09]  /*66a0*/  IADD3 R20, P2, R17, R2, RZ ;  /* 0x0000000211147210 */ /* 0x000fd20007f5e0ff */
[----:B------:R-:W1:Y:S02]  /*66b0*/  @P0 LDS R8, [R16+0x663c] ;  /* 0x00663c0010080984 */ /* 0x000e640000000800 */
[----:B-1----:R-:W-:Y:S01]  /*66c0*/  @P0 IMAD.IADD R9, R9, 0x1, R8 ;  /* 0x0000000109090824 */ /* 0x002fe200078e0208 */
[C---:B------:R-:W-:Y:S02]  /*66d0*/  @!P1 IADD3 R8, -R17.reuse, 0x1f, RZ ;  /* 0x0000001f11089810 */ /* 0x040fe40007ffe1ff */
[----:B------:R-:W-:Y:S01]  /*66e0*/  ISETP.EQ.OR P0, PT, R17, RZ, P1 ;  /* 0x000000ff1100720c */ /* 0x000fe20000f02670 */
[----:B------:R-:W-:Y:S01]  /*66f0*/  IMAD.IADD R59, R59, 0x1, R9 ;  /* 0x000000013b3b7824 */ /* 0x000fe200078e0209 */
[----:B------:R1:W-:Y:S03]  /*6700*/  STS [R56], R9 ;  /* 0x0000000938007388 */ /* 0x0003e60000000800 */
[----:B------:R-:W-:Y:S01]  /*6710*/  IMAD.IADD R11, R58, 0x1, R59 ;  /* 0x000000013a0b7824 */ /* 0x000fe200078e023b */
[----:B------:R-:W-:Y:S03]  /*6720*/  STS [R56+0x4], R59 ;  /* 0x0000043b38007388 */ /* 0x000fe60000000800 */
[----:B------:R-:W-:Y:S01]  /*6730*/  IMAD.IADD R60, R60, 0x1, R11 ;  /* 0x000000013c3c7824 */ /* 0x000fe200078e020b */
[----:B------:R-:W-:Y:S01]  /*6740*/  STS [R56+0x8], R11 ;  /* 0x0000080b38007388 */ /* 0x000fe20000000800 */
[----:B-1----:R-:W-:-:S02]  /*6750*/  @!P1 LOP3.LUT R9, R8, 0xf, RZ, 0xc0, !PT ;  /* 0x0000000f08099812 */ /* 0x002fc400078ec0ff */
[----:B------:R-:W-:Y:S01]  /*6760*/  IMAD.IADD R61, R61, 0x1, R60 ;  /* 0x000000013d3d7824 */ /* 0x000fe200078e023c */
[----:B------:R-:W-:Y:S01]  /*6770*/  STS [R56+0xc], R60 ;  /* 0x00000c3c38007388 */ /* 0x000fe20000000800 */
[----:B------:R-:W-:Y:S02]  /*6780*/  @!P1 SHF.R.S32.HI R8, RZ, 0x4, R8 ;  /* 0x00000004ff089819 */ /* 0x000fe40000011408 */
[----:B------:R-:W-:Y:S01]  /*6790*/  IMAD.IADD R62, R62, 0x1, R61 ;  /* 0x000000013e3e7824 */ /* 0x000fe200078e023d */
[----:B------:R-:W-:Y:S01]  /*67a0*/  STS [R56+0x10], R61 ;  /* 0x0000103d38007388 */ /* 0x000fe20000000800 */
[----:B------:R-:W-:Y:S02]  /*67b0*/  @!P1 IMAD R9, R9, 0x600, R16 ;  /* 0x0000060009099824 */ /* 0x000fe400078e0210 */
        /* <DEDUP_REMOVED lines=25> */
[----:B------:R-:W1:Y:S04]  /*6950*/  @!P1 LDS.U16 R25, [R10] ;  /* 0x000000000a199984 */ /* 0x000e680000000400 */
[----:B------:R-:W2:Y:S04]  /*6960*/  LDS.U16 R42, [R42] ;  /* 0x000000002a2a7984 */ /* 0x000ea80000000400 */
[----:B------:R-:W3:Y:S04]  /*6970*/  LDS.U16 R40, [R40] ;  /* 0x0000000028287984 */ /* 0x000ee80000000400 */
[----:B------:R-:W4:Y:S04]  /*6980*/  LDS.U16 R38, [R38] ;  /* 0x0000000026267984 */ /* 0x000f280000000400 */
[----:B------:R-:W5:Y:S04]  /*6990*/  LDS.U16 R36, [R36] ;  /* 0x0000000024247984 */ /* 0x000f680000000400 */
[----:B------:R-:W0:Y:S04]  /*69a0*/  LDS.U16 R34, [R34] ;  /* 0x0000000022227984 */ /* 0x000e280000000400 */
[----:B------:R-:W0:Y:S04]  /*69b0*/  LDS.U16 R46, [R46] ;  /* 0x000000002e2e7984 */ /* 0x000e280000000400 */
[----:B------:R-:W0:Y:S04]  /*69c0*/  LDS.U16 R48, [R48] ;  /* 0x0000000030307984 */ /* 0x000e280000000400 */
[----:B------:R-:W0:Y:S04]  /*69d0*/  LDS.U16 R49, [R49] ;  /* 0x0000000031317984 */ /* 0x000e280000000400 */
[----:B------:R-:W0:Y:S04]  /*69e0*/  LDS.U16 R51, [R51] ;  /* 0x0000000033337984 */ /* 0x000e280000000400 */
[----:B------:R-:W0:Y:S01]  /*69f0*/  LDS.U16 R53, [R53] ;  /* 0x0000000035357984 */ /* 0x000e220000000400 */
[----:B-1----:R-:W-:-:S03]  /*6a00*/  @!P1 IMAD.IADD R11, R0, 0x1, -R25 ;  /* 0x00000001000b9824 */ /* 0x002fc600078e0a19 */
[----:B------:R-:W1:Y:S01]  /*6a10*/  LDS.U16 R8, [R55] ;  /* 0x0000000037087984 */ /* 0x000e620000000400 */
[----:B--2---:R-:W-:Y:S01]  /*6a20*/  IMAD.IADD R41, R41, 0x1, R42 ;  /* 0x0000000129297824 */ /* 0x004fe200078e022a */
[----:B------:R-:W-:Y:S01]  /*6a30*/  BAR.SYNC.DEFER_BLOCKING 0x0 ;  /* 0x0000000000007b1d */ /* 0x000fe20000010000 */
[----:B---3--:R-:W-:Y:S02]  /*6a40*/  IMAD.IADD R39, R39, 0x1, R40 ;  /* 0x0000000127277824 */ /* 0x008fe400078e0228 */
[----:B----4-:R-:W-:Y:S02]  /*6a50*/  IMAD.IADD R9, R37, 0x1, R38 ;  /* 0x0000000125097824 */ /* 0x010fe400078e0226 */
[----:B------:R-:W-:Y:S02]  /*6a60*/  IMAD R37, R41, 0x4, R16 ;  /* 0x0000000429257824 */ /* 0x000fe400078e0210 */
[----:B-----5:R-:W-:Y:S02]  /*6a70*/  IMAD.IADD R13, R35, 0x1, R36 ;  /* 0x00000001230d7824 */ /* 0x020fe400078e0224 */
[----:B------:R-:W-:-:S02]  /*6a80*/  IMAD R22, R39, 0x4, R16 ;  /* 0x0000000427167824 */ /* 0x000fc400078e0210 */
[----:B0-----:R-:W-:Y:S02]  /*6a90*/  IMAD.IADD R33, R33, 0x1, R34 ;  /* 0x0000000121217824 */ /* 0x001fe400078e0222 */
[----:B------:R-:W-:Y:S02]  /*6aa0*/  IMAD R35, R9, 0x4, R16 ;  /* 0x0000000409237824 */ /* 0x000fe400078e0210 */
[----:B------:R-:W-:Y:S02]  /*6ab0*/  IMAD.IADD R23, R45, 0x1, R46 ;  /* 0x000000012d177824 */ /* 0x000fe400078e022e */
[----:B------:R-:W-:Y:S02]  /*6ac0*/  IMAD R10, R13, 0x4, R16 ;  /* 0x000000040d0a7824 */ /* 0x000fe400078e0210 */
[----:B------:R-:W-:Y:S02]  /*6ad0*/  IMAD.IADD R43, R47, 0x1, R48 ;  /* 0x000000012f2b7824 */ /* 0x000fe400078e0230 */
[----:B------:R-:W-:Y:S01]  /*6ae0*/  IMAD R33, R33, 0x4, R16 ;  /* 0x0000000421217824 */ /* 0x000fe200078e0210 */
[----:B------:R-:W-:Y:S01]  /*6af0*/  @!P1 STS [R4], R25 ;  /* 0x0000001904009388 */ /* 0x000fe20000000800 */
[----:B------:R-:W-:-:S02]  /*6b00*/  IMAD.IADD R49, R50, 0x1, R49 ;  /* 0x0000000132317824 */ /* 0x000fc400078e0231 */
[--C-:B------:R-:W-:Y:S01]  /*6b10*/  IMAD R23, R23, 0x4, R16.reuse ;  /* 0x0000000417177824 */ /* 0x100fe200078e0210 */
[----:B------:R-:W-:Y:S01]  /*6b20*/  BAR.SYNC.DEFER_BLOCKING 0x0 ;  /* 0x0000000000007b1d */ /* 0x000fe20000010000 */
[----:B------:R-:W-:Y:S02]  /*6b30*/  IMAD.IADD R51, R52, 0x1, R51 ;  /* 0x0000000134337824 */ /* 0x000fe400078e0233 */
[--C-:B------:R-:W-:Y:S02]  /*6b40*/  IMAD R43, R43, 0x4, R16.reuse ;  /* 0x000000042b2b7824 */ /* 0x100fe400078e0210 */
[----:B------:R-:W-:Y:S02]  /*6b50*/  IMAD.IADD R53, R54, 0x1, R53 ;  /* 0x0000000136357824 */ /* 0x000fe400078e0235 */
[----:B------:R-:W-:Y:S02]  /*6b60*/  IMAD R34, R49, 0x4, R16 ;  /* 0x0000000431227824 */ /* 0x000fe400078e0210 */
[----:B-1----:R-:W-:-:S02]  /*6b70*/  IMAD.IADD R57, R57, 0x1, R8 ;  /* 0x0000000139397824 */ /* 0x002fc400078e0208 */
[--C-:B------:R-:W-:Y:S02]  /*6b80*/  IMAD R41, R51, 0x4, R16.reuse ;  /* 0x0000000433297824 */ /* 0x100fe400078e0210 */
[--C-:B------:R-:W-:Y:S01]  /*6b90*/  IMAD R39, R53, 0x4, R16.reuse ;  /* 0x0000000435277824 */ /* 0x100fe200078e0210 */
[----:B------:R-:W-:Y:S01]  /*6ba0*/  @!P0 LDS R44, [R4+-0x4] ;  /* 0xfffffc00042c8984 */ /* 0x000fe20000000800 */
[----:B------:R-:W-:Y:S06]  /*6bb0*/  BAR.SYNC.DEFER_BLOCKING 0x0 ;  /* 0x0000000000007b1d */ /* 0x000fec0000010000 */
[----:B------:R-:W-:Y:S02]  /*6bc0*/  @!P1 STS [R4+0x4200], R11 ;  /* 0x0042000b04009388 */ /* 0x000fe40000000800 */
[----:B------:R-:W-:Y:S06]  /*6bd0*/  BAR.SYNC.DEFER_BLOCKING 0x0 ;  /* 0x0000000000007b1d */ /* 0x000fec0000010000 */
[----:B------:R0:W-:Y:S04]  /*6be0*/  STS [R37], R32 ;  /* 0x0000002025007388 */ /* 0x0001e80000000800 */
[----:B------:R-:W-:Y:S04]  /*6bf0*/  STS [R22], R29 ;  /* 0x0000001d16007388 */ /* 0x000fe80000000800 */
[----:B------:R-:W-:Y:S01]  /*6c00*/  STS [R35], R28 ;  /* 0x0000001c23007388 */ /* 0x000fe20000000800 */
[----:B0-----:R-:W-:-:S03]  /*6c10*/  IMAD R32, R57, 0x4, R16 ;  /* 0x0000000439207824 */ /* 0x001fc600078e0210 */
        /* <DEDUP_REMOVED lines=8> */
[----:B0-----:R-:W-:Y:S01]  /*6ca0*/  SHF.R.S32.HI R18, RZ, 0x1f, R2 ;  /* 0x0000001fff127819 */ /* 0x001fe20000011402 */
[----:B------:R-:W-:Y:S01]  /*6cb0*/  BAR.SYNC.DEFER_BLOCKING 0x0 ;  /* 0x0000000000007b1d */ /* 0x000fe20000010000 */
[----:B-1----:R-:W-:-:S05]  /*6cc0*/  IMAD.MOV.U32 R24, RZ, RZ, -0x1 ;  /* 0xffffffffff187424 */ /* 0x002fca00078e00ff */
[----:B------:R-:W0:Y:S04]  /*6cd0*/  LDS R12, [R4] ;  /* 0x00000000040c7984 */ /* 0x000e280000000800 */
[----:B------:R-:W1:Y:S04]  /*6ce0*/  LDS R49, [R4+0x600] ;  /* 0x0006000004317984 */ /* 0x000e680000000800 */
[----:B------:R-:W-:Y:S04]  /*6cf0*/  LDS R51, [R4+0xc00] ;  /* 0x000c000004337984 */ /* 0x000fe80000000800 */
[----:B------:R-:W-:Y:S04]  /*6d00*/  LDS R14, [R4+0x1200] ;  /* 0x00120000040e7984 */ /* 0x000fe80000000800 */
[----:B------:R-:W2:Y:S04]  /*6d10*/  LDS R40, [R4+0x1800] ;  /* 0x0018000004287984 */ /* 0x000ea80000000800 */
[----:B------:R-:W-:Y:S04]  /*6d20*/  LDS R28, [R4+0x1e00] ;  /* 0x001e0000041c7984 */ /* 0x000fe80000000800 */
[----:B------:R-:W-:Y:S04]  /*6d30*/  LDS R30, [R4+0x2400] ;  /* 0x00240000041e7984 */ /* 0x000fe80000000800 */
[----:B------:R-:W-:Y:S04]  /*6d40*/  LDS R26, [R4+0x2a00] ;  /* 0x002a0000041a7984 */ /* 0x000fe80000000800 */
[----:B------:R-:W-:Y:S04]  /*6d50*/  LDS R36, [R4+0x3000] ;  /* 0x0030000004247984 */ /* 0x000fe80000000800 */
[----:B------:R-:W3:Y:S01]  /*6d60*/  LDS R38, [R4+0x3600] ;  /* 0x0036000004267984 */ /* 0x000ee20000000800 */
[----:B0-----:R-:W-:-:S04]  /*6d70*/  ISETP.NE.AND P0, PT, R12, 0x7fffffff, PT ;  /* 0x7fffffff0c00780c */ /* 0x001fc80003f05270 */
[C---:B------:R-:W-:Y:S02]  /*6d80*/  SEL R8, R12.reuse, 0x80000000, P0 ;  /* 0x800000000c087807 */ /* 0x040fe40000000000 */
[----:B------:R-:W-:Y:S02]  /*6d90*/  ISETP.GE.AND P0, PT, R12, RZ, PT ;  /* 0x000000ff0c00720c */ /* 0x000fe40003f06270 */
[----:B------:R-:W-:Y:S02]  /*6da0*/  SHF.R.U32.HI R8, RZ, UR10, R8 ;  /* 0x0000000aff087c19 */ /* 0x000fe40008011608 */
[----:B------:R-:W-:Y:S02]  /*6db0*/  SEL R7, R24, 0x80000000, P0 ;  /* 0x8000000018077807 */ /* 0x000fe40000000000 */
[----:B------:R-:W-:Y:S02]  /*6dc0*/  LOP3.LUT R9, R8, UR12, RZ, 0xc0, !PT ;  /* 0x0000000c08097c12 */ /* 0x000fe4000f8ec0ff */
[----:B------:R-:W-:-:S02]  /*6dd0*/  LOP3.LUT R15, R7, R12, RZ, 0x3c, !PT ;  /* 0x0000000c070f7212 */ /* 0x000fc400078e3cff */
[----:B------:R-:W-:Y:S01]  /*6de0*/  LEA.HI.X.SX32 R7, R17, R18, 0x1, P2 ;  /* 0x0000001211077211 */ /* 0x000fe200010f0eff */
[----:B------:R-:W-:Y:S01]  /*6df0*/  IMAD R6, R9, 0x4, R16 ;  /* 0x0000000409067824 */ /* 0x000fe200078e0210 */
[----:B------:R-:W0:Y:S01]  /*6e00*/  LDS R18, [R4+0x3c00] ;  /* 0x003c000004127984 */ /* 0x000e220000000800 */
[----:B------:R-:W4:Y:S01]  /*6e10*/  LDC.64 R8, c[0x0][0x218] ;  /* 0x00008600ff087b82 */ /* 0x000f220000000a00 */
[----:B-1----:R-:W-:Y:S02]  /*6e20*/  ISETP.GE.AND P2, PT, R49, RZ, PT ;  /* 0x000000ff3100720c */ /* 0x002fe40003f46270 */
[----:B--2---:R-:W-:Y:S01]  /*6e30*/  ISETP.NE.AND P3, PT, R40, 0x7fffffff, PT ;  /* 0x7fffffff2800780c */ /* 0x004fe20003f65270 */
[----:B------:R-:W1:Y:S01]  /*6e40*/  LDS R6, [R6+0x4200] ;  /* 0x0042000006067984 */ /* 0x000e620000000800 */
[----:B------:R-:W-:Y:S02]  /*6e50*/  SEL R42, R24, 0x80000000, P2 ;  /* 0x80000000182a7807 */ /* 0x000fe40001000000 */
[----:B------:R-:W-:-:S02]  /*6e60*/  ISETP.NE.AND P2, PT, R51, 0x7fffffff, PT ;  /* 0x7fffffff3300780c */ /* 0x000fc40003f45270 */
[----:B---3--:R-:W-:Y:S02]  /*6e70*/  ISETP.NE.AND P4, PT, R38, 0x7fffffff, PT ;  /* 0x7fffffff2600780c */ /* 0x008fe40003f85270 */
[----:B0-----:R-:W-:-:S04]  /*6e80*/  ISETP.NE.AND P5, PT, R18, 0x7fffffff, PT ;  /* 0x7fffffff1200780c */ /* 0x001fc80003fa5270 */
[----:B------:R-:W-:Y:S01]  /*6e90*/  SEL R27, R18, 0x80000000, P5 ;  /* 0x80000000121b7807 */ /* 0x000fe20002800000 */
[----:B-1----:R-:W-:Y:S01]  /*6ea0*/  IMAD.IADD R47, R6, 0x1, R17 ;  /* 0x00000001062f7824 */ /* 0x002fe200078e0211 */
[C---:B------:R-:W-:Y:S02]  /*6eb0*/  LEA R6, P0, R20.reuse, UR14, 0x2 ;  /* 0x0000000e14067c11 */ /* 0x040fe4000f8010ff */
[----:B------:R-:W-:Y:S01]  /*6ec0*/  SHF.R.U32.HI R27, RZ, UR10, R27 ;  /* 0x0000000aff1b7c19 */ /* 0x000fe2000801161b */
[----:B----4-:R-:W-:Y:S01]  /*6ed0*/  IMAD.WIDE.U32 R12, R47, 0x4, R8 ;  /* 0x000000042f0c7825 */ /* 0x010fe200078e0008 */
[----:B------:R-:W-:Y:S02]  /*6ee0*/  LEA.HI.X R7, R20, UR15, R7, 0x2, P0 ;  /* 0x0000000f14077c11 */ /* 0x000fe400080f1407 */
[----:B------:R-:W-:Y:S02]  /*6ef0*/  ISETP.NE.AND P0, PT, R49, 0x7fffffff, PT ;  /* 0x7fffffff3100780c */ /* 0x000fe40003f05270 */
[----:B------:R0:W-:Y:S01]  /*6f00*/  STG.E desc[UR6][R12.64], R15 ;  /* 0x0000000f0c007986 */ /* 0x0001e2000c101906 */
[----:B------:R-:W-:-:S02]  /*6f10*/  LOP3.LUT R27, R27, UR12, RZ, 0xc0, !PT ;  /* 0x0000000c1b1b7c12 */ /* 0x000fc4000f8ec0ff */
[----:B------:R-:W-:Y:S02]  /*6f20*/  SEL R20, R49, 0x80000000, P0 ;  /* 0x8000000031147807 */ /* 0x000fe40000000000 */
[----:B------:R-:W-:Y:S02]  /*6f30*/  ISETP.GE.AND P0, PT, R51, RZ, PT ;  /* 0x000000ff3300720c */ /* 0x000fe40003f06270 */
[----:B------:R-:W-:Y:S02]  /*6f40*/  SHF.R.U32.HI R20, RZ, UR10, R20 ;  /* 0x0000000aff147c19 */ /* 0x000fe40008011614 */
[----:B------:R-:W-:Y:S01]  /*6f50*/  LOP3.LUT R49, R42, R49, RZ, 0x3c, !PT ;  /* 0x000000312a317212 */ /* 0x000fe200078e3cff */
[----:B------:R-:W-:Y:S01]  /*6f60*/  IMAD R42, R27, 0x4, R16 ;  /* 0x000000041b2a7824 */ /* 0x000fe200078e0210 */
[----:B0-----:R-:W-:Y:S02]  /*6f70*/  SEL R12, R51, 0x80000000, P2 ;  /* 0x80000000330c7807 */ /* 0x001fe40001000000 */
[----:B------:R-:W-:-:S02]  /*6f80*/  ISETP.NE.AND P2, PT, R14, 0x7fffffff, PT ;  /* 0x7fffffff0e00780c */ /* 0x000fc40003f45270 */
[----:B------:R-:W-:Y:S01]  /*6f90*/  SHF.R.U32.HI R12, RZ, UR10, R12 ;  /* 0x0000000aff0c7c19 */ /* 0x000fe2000801160c */
[----:B------:R-:W-:Y:S01]  /*6fa0*/  LDS R42, [R42+0x4200] ;  /* 0x004200002a2a7984 */ /* 0x000fe20000000800 */
[----:B------:R-:W-:Y:S02]  /*6fb0*/  SEL R21, R14, 0x80000000, P2 ;  /* 0x800000000e157807 */ /* 0x000fe40001000000 */
[----:B------:R-:W-:Y:S02]  /*6fc0*/  LOP3.LUT R13, R20, UR12, RZ, 0xc0, !PT ;  /* 0x0000000c140d7c12 */ /* 0x000fe4000f8ec0ff */
[----:B------:R-:W-:Y:S02]  /*6fd0*/  SHF.R.U32.HI R21, RZ, UR10, R21 ;  /* 0x0000000aff157c19 */ /* 0x000fe40008011615 */
[----:B------:R-:W-:Y:S02]  /*6fe0*/  SEL R20, R24, 0x80000000, P0 ;  /* 0x8000000018147807 */ /* 0x000fe40000000000 */
[----:B------:R-:W-:Y:S01]  /*6ff0*/  LOP3.LUT R15, R12, UR12, RZ, 0xc0, !PT ;  /* 0x0000000c0c0f7c12 */ /* 0x000fe2000f8ec0ff */
[----:B------:R-:W-:Y:S01]  /*7000*/  IMAD R12, R13, 0x4, R16 ;  /* 0x000000040d0c7824 */ /* 0x000fe200078e0210 */
[----:B------:R-:W-:-:S02]  /*7010*/  LOP3.LUT R21, R21, UR12, RZ, 0xc0, !PT ;  /* 0x0000000c15157c12 */ /* 0x000fc4000f8ec0ff */
[----:B------:R-:W-:Y:S02]  /*7020*/  ISETP.NE.AND P0, PT, R28, 0x7fffffff, PT ;  /* 0x7fffffff1c00780c */ /* 0x000fe40003f05270 */
[----:B------:R-:W-:Y:S01]  /*7030*/  ISETP.NE.AND P2, PT, R30, 0x7fffffff, PT ;  /* 0x7fffffff1e00780c */ /* 0x000fe20003f45270 */
[--C-:B------:R-:W-:Y:S01]  /*7040*/  IMAD R58, R21, 0x4, R16.reuse ;  /* 0x00000004153a7824 */ /* 0x100fe200078e0210 */
[----:B------:R-:W-:Y:S01]  /*7050*/  LOP3.LUT R51, R20, R51, RZ, 0x3c, !PT ;  /* 0x0000003314337212 */ /* 0x000fe200078e3cff */
[----:B------:R-:W-:Y:S01]  /*7060*/  IMAD R20, R15, 0x4, R16 ;  /* 0x000000040f147824 */ /* 0x000fe200078e0210 */
[----:B------:R-:W-:Y:S01]  /*7070*/  SEL R13, R40, 0x80000000, P3 ;  /* 0x80000000280d7807 */ /* 0x000fe20001800000 */
[----:B------:R-:W0:Y:S01]  /*7080*/  LDS R12, [R12+0x4200] ;  /* 0x004200000c0c7984 */ /* 0x000e220000000800 */
[----:B------:R-:W-:Y:S02]  /*7090*/  SEL R15, R28, 0x80000000, P0 ;  /* 0x800000001c0f7807 */ /* 0x000fe40000000000 */
[----:B------:R-:W-:Y:S01]  /*70a0*/  SEL R21, R30, 0x80000000, P2 ;  /* 0x800000001e157807 */ /* 0x000fe20001000000 */
[----:B------:R-:W1:Y:S01]  /*70b0*/  LDS R20, [R20+0x4200] ;  /* 0x0042000014147984 */ /* 0x000e620000000800 */
[----:B------:R-:W-:-:S02]  /*70c0*/  SHF.R.U32.HI R13, RZ, UR10, R13 ;  /* 0x0000000aff0d7c19 */ /* 0x000fc4000801160d */
[----:B------:R-:W-:Y:S01]  /*70d0*/  SHF.R.U32.HI R15, RZ, UR10, R15 ;  /* 0x0000000aff0f7c19 */ /* 0x000fe2000801160f */
[----:B------:R-:W2:Y:S01]  /*70e0*/  LDS R58, [R58+0x4200] ;  /* 0x004200003a3a7984 */ /* 0x000ea20000000800 */
[----:B------:R-:W-:Y:S02]  /*70f0*/  SHF.R.U32.HI R21, RZ, UR10, R21 ;  /* 0x0000000aff157c19 */ /* 0x000fe40008011615 */
[----:B------:R-:W-:Y:S02]  /*7100*/  LOP3.LUT R13, R13, UR12, RZ, 0xc0, !PT ;  /* 0x0000000c0d0d7c12 */ /* 0x000fe4000f8ec0ff */
[----:B------:R-:W-:Y:S02]  /*7110*/  LOP3.LUT R15, R15, UR12, RZ, 0xc0, !PT ;  /* 0x0000000c0f0f7c12 */ /* 0x000fe4000f8ec0ff */
[----:B------:R-:W-:Y:S01]  /*7120*/  ISETP.NE.AND P2, PT, R26, 0x7fffffff, PT ;  /* 0x7fffffff1a00780c */ /* 0x000fe20003f45270 */
[--C-:B------:R-:W-:Y:S01]  /*7130*/  IMAD R56, R13, 0x4, R16.reuse ;  /* 0x000000040d387824 */ /* 0x100fe200078e0210 */
[----:B------:R-:W-:Y:S01]  /*7140*/  LOP3.LUT R21, R21, UR12, RZ, 0xc0, !PT ;  /* 0x0000000c15157c12 */ /* 0x000fe2000f8ec0ff */
[----:B------:R-:W-:Y:S01]  /*7150*/  IMAD R54, R15, 0x4, R16 ;  /* 0x000000040f367824 */ /* 0x000fe200078e0210 */
[----:B------:R-:W-:-:S02]  /*7160*/  ISETP.NE.AND P3, PT, R36, 0x7fffffff, PT ;  /* 0x7fffffff2400780c */ /* 0x000fc40003f65270 */
[----:B------:R-:W-:Y:S01]  /*7170*/  SEL R13, R26, 0x80000000, P2 ;  /* 0x800000001a0d7807 */ /* 0x000fe20001000000 */
[----:B------:R-:W-:Y:S01]  /*7180*/  IMAD R52, R21, 0x4, R16 ;  /* 0x0000000415347824 */ /* 0x000fe200078e0210 */
[----:B------:R-:W-:Y:S01]  /*7190*/  SEL R15, R36, 0x80000000, P3 ;  /* 0x80000000240f7807 */ /* 0x000fe20001800000 */
[----:B------:R-:W3:Y:S01]  /*71a0*/  LDS R56, [R56+0x4200] ;  /* 0x0042000038387984 */ /* 0x000ee20000000800 */
[----:B------:R-:W-:Y:S02]  /*71b0*/  SEL R21, R38, 0x80000000, P4 ;  /* 0x8000000026157807 */ /* 0x000fe40002000000 */
[----:B------:R-:W-:Y:S01]  /*71c0*/  SHF.R.U32.HI R13, RZ, UR10, R13 ;  /* 0x0000000aff0d7c19 */ /* 0x000fe2000801160d */
[----:B------:R-:W4:Y:S01]  /*71d0*/  LDS R54, [R54+0x4200] ;  /* 0x0042000036367984 */ /* 0x000f220000000800 */
[----:B------:R-:W-:Y:S02]  /*71e0*/  SHF.R.U32.HI R15, RZ, UR10, R15 ;  /* 0x0000000aff0f7c19 */ /* 0x000fe4000801160f */
[----:B------:R-:W-:Y:S01]  /*71f0*/  SHF.R.U32.HI R21, RZ, UR10, R21 ;  /* 0x0000000aff157c19 */ /* 0x000fe20008011615 */
[----:B------:R-:W5:Y:S01]  /*7200*/  LDS R52, [R52+0x4200] ;  /* 0x0042000034347984 */ /* 0x000f620000000800 */
[----:B------:R-:W-:-:S02]  /*7210*/  LOP3.LUT R13, R13, UR12, RZ, 0xc0, !PT ;  /* 0x0000000c0d0d7c12 */ /* 0x000fc4000f8ec0ff */
[----:B------:R-:W-:Y:S02]  /*7220*/  LOP3.LUT R15, R15, UR12, RZ, 0xc0, !PT ;  /* 0x0000000c0f0f7c12 */ /* 0x000fe4000f8ec0ff */
[----:B------:R-:W-:Y:S01]  /*7230*/  LOP3.LUT R21, R21, UR12, RZ, 0xc0, !PT ;  /* 0x0000000c15157c12 */ /* 0x000fe2000f8ec0ff */
[--C-:B------:R-:W-:Y:S01]  /*7240*/  IMAD R50, R13, 0x4, R16.reuse ;  /* 0x000000040d327824 */ /* 0x100fe200078e0210 */
[----:B------:R-:W-:Y:S01]  /*7250*/  ISETP.GE.AND P0, PT, R14, RZ, PT ;  /* 0x000000ff0e00720c */ /* 0x000fe20003f06270 */
[----:B------:R-:W-:Y:S01]  /*7260*/  IMAD R48, R15, 0x4, R16 ;  /* 0x000000040f307824 */ /* 0x000fe200078e0210 */
[----:B0-----:R-:W-:Y:S01]  /*7270*/  IADD3 R31, R17, 0x180, R12 ;  /* 0x00000180111f7810 */ /* 0x001fe20007ffe00c */
[----:B------:R-:W-:Y:S01]  /*7280*/  IMAD R46, R21, 0x4, R16 ;  /* 0x00000004152e7824 */ /* 0x000fe200078e0210 */
[----:B------:R-:W-:Y:S01]  /*7290*/  ISETP.GE.AND P2, PT, R40, RZ, PT ;  /* 0x000000ff2800720c */ /* 0x000fe20003f46270 */
[----:B------:R-:W0:Y:S01]  /*72a0*/  LDS R50, [R50+0x4200] ;  /* 0x0042000032327984 */ /* 0x000e220000000800 */
[----:B-1----:R-:W-:Y:S01]  /*72b0*/  IADD3 R27, R17, 0x300, R20 ;  /* 0x00000300111b7810 */ /* 0x002fe20007ffe014 */
[----:B------:R-:W-:Y:S01]  /*72c0*/  IMAD.WIDE.U32 R12, R31, 0x4, R8 ;  /* 0x000000041f0c7825 */ /* 0x000fe200078e0008 */
[C---:B------:R-:W-:Y:S01]  /*72d0*/  SEL R15, R24.reuse, 0x80000000, P0 ;  /* 0x80000000180f7807 */ /* 0x040fe20000000000 */
[----:B------:R-:W1:Y:S01]  /*72e0*/  LDS R48, [R48+0x4200] ;  /* 0x0042000030307984 */ /* 0x000e620000000800 */
[----:B--2---:R-:W-:Y:S01]  /*72f0*/  IADD3 R29, R17, 0x480, R58 ;  /* 0x00000480111d7810 */ /* 0x004fe20007ffe03a */
[----:B------:R-:W-:Y:S01]  /*7300*/  IMAD.WIDE.U32 R20, R27, 0x4, R8 ;  /* 0x000000041b147825 */ /* 0x000fe200078e0008 */
[----:B------:R-:W-:Y:S01]  /*7310*/  SEL R55, R24, 0x80000000, P2 ;  /* 0x8000000018377807 */ /* 0x000fe20001000000 */
[----:B------:R-:W2:Y:S01]  /*7320*/  LDS R46, [R46+0x4200] ;  /* 0x004200002e2e7984 */ /* 0x000ea20000000800 */
[----:B------:R-:W-:-:S02]  /*7330*/  ISETP.GE.AND P0, PT, R28, RZ, PT ;  /* 0x000000ff1c00720c */ /* 0x000fc40003f06270 */
[----:B------:R-:W-:Y:S01]  /*7340*/  ISETP.GE.AND P2, PT, R30, RZ, PT ;  /* 0x000000ff1e00720c */ /* 0x000fe20003f46270 */
[----:B------:R4:W-:Y:S01]  /*7350*/  STG.E desc[UR6][R12.64], R49 ;  /* 0x000000310c007986 */ /* 0x0009e2000c101906 */
[----:B------:R-:W-:Y:S01]  /*7360*/  LOP3.LUT R53, R15, R14, RZ, 0x3c, !PT ;  /* 0x0000000e0f357212 */ /* 0x000fe200078e3cff */
[----:B------:R-:W-:Y:S01]  /*7370*/  IMAD.WIDE.U32 R14, R29, 0x4, R8 ;  /* 0x000000041d0e7825 */ /* 0x000fe200078e0008 */
[----:B------:R-:W-:Y:S01]  /*7380*/  LOP3.LUT R55, R55, R40, RZ, 0x3c, !PT ;  /* 0x0000002837377212 */ /* 0x000fe200078e3cff */
[----:B------:R5:W-:Y:S01]  /*7390*/  STG.E desc[UR6][R20.64], R51 ;  /* 0x0000003314007986 */ /* 0x000be2000c101906 */
[----:B------:R-:W-:Y:S02]  /*73a0*/  SEL R57, R24, 0x80000000, P0 ;  /* 0x8000000018397807 */ /* 0x000fe40000000000 */
[----:B------:R-:W-:Y:S01]  /*73b0*/  ISETP.GE.AND P0, PT, R26, RZ, PT ;  /* 0x000000ff1a00720c */ /* 0x000fe20003f06270 */
[----:B------:R0:W-:Y:S01]  /*73c0*/  STG.E desc[UR6][R14.64], R53 ;  /* 0x000000350e007986 */ /* 0x0001e2000c101906 */
[----:B---3--:R-:W-:-:S02]  /*73d0*/  IADD3 R45, R17, 0x600, R56 ;  /* 0x00000600112d7810 */ /* 0x008fc40007ffe038 */
[----:B------:R-:W-:Y:S02]  /*73e0*/  ISETP.GE.AND P3, PT, R38, RZ, PT ;  /* 0x000000ff2600720c */ /* 0x000fe40003f66270 */
[----:B----4-:R-:W-:Y:S01]  /*73f0*/  IADD3 R49, R17, 0x780, R54 ;  /* 0x0000078011317810 */ /* 0x010fe20007ffe036 */
[----:B------:R-:W-:Y:S01]  /*7400*/  IMAD.WIDE.U32 R12, R45, 0x4, R8 ;  /* 0x000000042d0c7825 */ /* 0x000fe200078e0008 */
[----:B------:R-:W-:Y:S02]  /*7410*/  LOP3.LUT R61, R57, R28, RZ, 0x3c, !PT ;  /* 0x0000001c393d7212 */ /* 0x000fe400078e3cff */
[----:B-----5:R-:W-:Y:S02]  /*7420*/  SEL R21, R24, 0x80000000, P2 ;  /* 0x8000000018157807 */ /* 0x020fe40001000000 */
[----:B------:R-:W-:Y:S01]  /*7430*/  IADD3 R51, R17, 0x900, R52 ;  /* 0x0000090011337810 */ /* 0x000fe20007ffe034 */
[----:B------:R3:W-:Y:S01]  /*7440*/  STG.E desc[UR6][R12.64], R55 ;  /* 0x000000370c007986 */ /* 0x0007e2000c101906 */
[----:B------:R-:W-:-:S02]  /*7450*/  ISETP.GE.AND P2, PT, R36, RZ, PT ;  /* 0x000000ff2400720c */ /* 0x000fc40003f46270 */
[----:B------:R-:W-:Y:S01]  /*7460*/  LOP3.LUT R63, R21, R30, RZ, 0x3c, !PT ;  /* 0x0000001e153f7212 */ /* 0x000fe200078e3cff */
[--C-:B------:R-:W-:Y:S01]  /*7470*/  IMAD.WIDE.U32 R20, R49, 0x4, R8.reuse ;  /* 0x0000000431147825 */ /* 0x100fe200078e0008 */
[----:B0-----:R-:W-:Y:S02]  /*7480*/  SEL R53, R24, 0x80000000, P0 ;  /* 0x8000000018357807 */ /* 0x001fe40000000000 */
[----:B------:R-:W-:Y:S01]  /*7490*/  ISETP.GE.AND P0, PT, R18, RZ, PT ;  /* 0x000000ff1200720c */ /* 0x000fe20003f06270 */
[----:B------:R-:W-:Y:S01]  /*74a0*/  IMAD.WIDE.U32 R14, R51, 0x4, R8 ;  /* 0x00000004330e7825 */ /* 0x000fe200078e0008 */
[----:B------:R-:W-:Y:S01]  /*74b0*/  IADD3 R59, R17, 0xa80, R50 ;  /* 0x00000a80113b7810 */ /* 0x000fe20007ffe032 */
[----:B------:R0:W-:Y:S01]  /*74c0*/  STG.E desc[UR6][R20.64], R61 ;  /* 0x0000003d14007986 */ /* 0x0001e2000c101906 */
[----:B------:R-:W-:Y:S02]  /*74d0*/  LOP3.LUT R65, R53, R26, RZ, 0x3c, !PT ;  /* 0x0000001a35417212 */ /* 0x000fe400078e3cff */
[C---:B---3--:R-:W-:Y:S01]  /*74e0*/  SEL R55, R24.reuse, 0x80000000, P3 ;  /* 0x8000000018377807 */ /* 0x048fe20001800000 */
[----:B------:R3:W-:Y:S01]  /*74f0*/  STG.E desc[UR6][R14.64], R63 ;  /* 0x0000003f0e007986 */ /* 0x0007e2000c101906 */
[----:B------:R-:W-:-:S02]  /*7500*/  SEL R13, R24, 0x80000000, P2 ;  /* 0x80000000180d7807 */ /* 0x000fc40001000000 */
[----:B-1----:R-:W-:Y:S02]  /*7510*/  IADD3 R57, R17, 0xc00, R48 ;  /* 0x00000c0011397810 */ /* 0x002fe40007ffe030 */
[----:B------:R-:W-:Y:S02]  /*7520*/  LOP3.LUT R69, R55, R38, RZ, 0x3c, !PT ;  /* 0x0000002637457212 */ /* 0x000fe400078e3cff */
[C---:B--2---:R-:W-:Y:S02]  /*7530*/  IADD3 R53, R17.reuse, 0xd80, R46 ;  /* 0x00000d8011357810 */ /* 0x044fe40007ffe02e */
[----:B------:R-:W-:Y:S02]  /*7540*/  IADD3 R55, R17, 0xf00, R42 ;  /* 0x00000f0011377810 */ /* 0x000fe40007ffe02a */
[----:B------:R-:W-:Y:S01]  /*7550*/  LOP3.LUT R67, R13, R36, RZ, 0x3c, !PT ;  /* 0x000000240d437212 */ /* 0x000fe200078e3cff */
[----:B------:R-:W-:Y:S01]  /*7560*/  IMAD.WIDE.U32 R12, R59, 0x4, R8 ;  /* 0x000000043b0c7825 */ /* 0x000fe200078e0008 */
[----:B0-----:R-:W-:-:S03]  /*7570*/  SEL R61, R24, 0x80000000, P0 ;  /* 0x80000000183d7807 */ /* 0x001fc60000000000 */
[--C-:B---3--:R-:W-:Y:S01]  /*7580*/  IMAD.WIDE.U32 R14, R57, 0x4, R8.reuse ;  /* 0x00000004390e7825 */ /* 0x108fe200078e0008 */
[----:B------:R-:W-:Y:S01]  /*7590*/  LOP3.LUT R61, R61, R18, RZ, 0x3c, !PT ;  /* 0x000000123d3d7212 */ /* 0x000fe200078e3cff */
[----:B------:R0:W-:Y:S02]  /*75a0*/  STG.E desc[UR6][R12.64], R65 ;  /* 0x000000410c007986 */ /* 0x0001e4000c101906 */
[--C-:B------:R-:W-:Y:S02]  /*75b0*/  IMAD.WIDE.U32 R20, R53, 0x4, R8.reuse ;  /* 0x0000000435147825 */ /* 0x100fe400078e0008 */
[----:B------:R1:W-:Y:S02]  /*75c0*/  STG.E desc[UR6][R14.64], R67 ;  /* 0x000000430e007986 */ /* 0x0003e4000c101906 */
[----:B------:R-:W-:Y:S02]  /*75d0*/  IMAD.WIDE.U32 R8, R55, 0x4, R8 ;  /* 0x0000000437087825 */ /* 0x000fe400078e0008 */
[----:B------:R2:W-:Y:S04]  /*75e0*/  STG.E desc[UR6][R20.64], R69 ;  /* 0x0000004514007986 */ /* 0x0005e8000c101906 */
[----:B------:R3:W-:Y:S01]  /*75f0*/  STG.E desc[UR6][R8.64], R61 ;  /* 0x0000003d08007986 */ /* 0x0007e2000c101906 */
        /* <DEDUP_REMOVED lines=12> */
[----:B------:R-:W-:-:S02]  /*76c0*/  VIADD R2, R2, 0x1080 ;  /* 0x0000108002027836 */ /* 0x000fc40000000000 */
[----:B------:R-:W-:Y:S01]  /*76d0*/  @!P1 IMAD.IADD R0, R44, 0x1, R11 ;  /* 0x000000012c009824 */ /* 0x000fe200078e020b */
[----:B0-----:R-:W0:Y:S01]  /*76e0*/  LDC.64 R6, c[0x0][0x228] ;  /* 0x00008a00ff067b82 */ /* 0x001e220000000a00 */
        /* <DEDUP_REMOVED lines=10> */
[----:B---3--:R0:W-:Y:S01]  /*7790*/  STS [R4+0x3600], R9 ;  /* 0x0036000904007388 */ /* 0x0081e20000000800 */
[----:B-1----:R-:W-:-:S03]  /*77a0*/  IMAD.WIDE.U32 R14, R27, 0x4, R6 ;  /* 0x000000041b0e7825 */ /* 0x002fc600078e0006 */
[----:B------:R-:W-:Y:S01]  /*77b0*/  STS [R4+0x3c00], R61 ;  /* 0x003c003d04007388 */ /* 0x000fe20000000800 */
[--C-:B--2---:R-:W-:Y:S01]  /*77c0*/  IMAD.WIDE.U32 R20, R29, 0x4, R6.reuse ;  /* 0x000000041d147825 */ /* 0x104fe200078e0006 */
[----:B------:R-:W-:Y:S03]  /*77d0*/  BAR.SYNC.DEFER_BLOCKING 0x0 ;  /* 0x0000000000007b1d */ /* 0x000fe60000010000 */
[----:B0-----:R-:W-:-:S04]  /*77e0*/  IMAD.WIDE.U32 R8, R47, 0x4, R6 ;  /* 0x000000042f087825 */ /* 0x001fc800078e0006 */
        /* <DEDUP_REMOVED lines=18> */
[----:B--2---:R-:W-:Y:S04]  /*7910*/  STS [R35], R42 ;  /* 0x0000002a23007388 */ /* 0x004fe80000000800 */
[----:B---3--:R-:W-:Y:S04]  /*7920*/  STS [R10], R65 ;  /* 0x000000410a007388 */ /* 0x008fe80000000800 */
[----:B----4-:R-:W-:Y:S04]  /*7930*/  STS [R33], R40 ;  /* 0x0000002821007388 */ /* 0x010fe80000000800 */
[----:B-----5:R0:W-:Y:S04]  /*7940*/  STS [R23], R38 ;  /* 0x0000002617007388 */ /* 0x0201e80000000800 */
[----:B------:R-:W-:Y:S04]  /*7950*/  STS [R43], R36 ;  /* 0x000000242b007388 */ /* 0x000fe80000000800 */
[----:B------:R1:W-:Y:S01]  /*7960*/  STS [R34], R63 ;  /* 0x0000003f22007388 */ /* 0x0003e20000000800 */
[----:B0-----:R-:W-:-:S03]  /*7970*/  IMAD.WIDE.U32 R22, R45, 0x4, R6 ;  /* 0x000000042d167825 */ /* 0x001fc600078e0006 */
[----:B------:R-:W-:Y:S04]  /*7980*/  STS [R41], R24 ;  /* 0x0000001829007388 */ /* 0x000fe80000000800 */
[----:B------:R-:W-:Y:S01]  /*7990*/  STS [R39], R18 ;  /* 0x0000001227007388 */ /* 0x000fe20000000800 */
[----:B-1----:R-:W-:-:S03]  /*79a0*/  IMAD.WIDE.U32 R34, R53, 0x4, R6 ;  /* 0x0000000435227825 */ /* 0x002fc600078e0006 */
[----:B------:R0:W-:Y:S01]  /*79b0*/  STS [R32], R61 ;  /* 0x0000003d20007388 */ /* 0x0001e20000000800 */
        /* <DEDUP_REMOVED lines=16> */
[----:B--2---:R1:W-:Y:S01]  /*7ac0*/  STG.E desc[UR6][R14.64], R69 ;  /* 0x000000450e007986 */ /* 0x0043e2000c101906 */
[----:B0-----:R-:W-:-:S03]  /*7ad0*/  IMAD.IADD R3, R19, 0x1, -R2 ;  /* 0x0000000113037824 */ /* 0x001fc600078e0a02 */
[----:B---3--:R1:W-:Y:S02]  /*7ae0*/  STG.E desc[UR6][R20.64], R71 ;  /* 0x0000004714007986 */ /* 0x0083e4000c101906 */
[----:B------:R-:W-:Y:S02]  /*7af0*/  ISETP.GT.AND P0, PT, R3, 0x107f, PT ;  /* 0x0000107f0300780c */ /* 0x000fe40003f04270 */
        /* <DEDUP_REMOVED lines=9> */
[----:B------:R2:W-:Y:S01]  /*7b90*/  STL [R1+0x10], R46 ;  /* 0x0000102e01007387 */ /* 0x0005e20000100800 */
[----:B------:R-:W-:Y:S02]  /*7ba0*/  IMAD.MOV.U32 R5, RZ, RZ, R38 ;  /* 0x000000ffff057224 */ /* 0x000fe400078e0026 */
[----:B-1----:R-:W-:Y:S01]  /*7bb0*/  IMAD.MOV.U32 R6, RZ, RZ, R36 ;  /* 0x000000ffff067224 */ /* 0x002fe200078e0024 */
[----:B------:R2:W-:Y:S01]  /*7bc0*/  STL [R1+0xc], R67 ;  /* 0x00000c4301007387 */ /* 0x0005e20000100800 */
[----:B------:R-:W-:Y:S02]  /*7bd0*/  IMAD.MOV.U32 R7, RZ, RZ, R63 ;  /* 0x000000ffff077224 */ /* 0x000fe400078e003f */
[----:B------:R-:W-:Y:S01]  /*7be0*/  IMAD.MOV.U32 R8, RZ, RZ, R24 ;  /* 0x000000ffff087224 */ /* 0x000fe200078e0018 */
[----:B------:R2:W-:Y:S01]  /*7bf0*/  STL [R1+0x8], R42 ;  /* 0x0000082a01007387 */ /* 0x0005e20000100800 */
[----:B------:R-:W-:Y:S02]  /*7c00*/  IMAD.MOV.U32 R9, RZ, RZ, R18 ;  /* 0x000000ffff097224 */ /* 0x000fe400078e0012 */
[----:B------:R-:W-:Y:S01]  /*7c10*/  IMAD.MOV.U32 R10, RZ, RZ, R61 ;  /* 0x000000ffff0a7224 */ /* 0x000fe200078e003d */
[----:B------:R2:W-:Y:S04]  /*7c20*/  STL [R1+0x4], R65 ;  /* 0x0000044101007387 */ /* 0x0005e80000100800 */
[----:B------:R2:W-:Y:S02]  /*7c30*/  STL [R1], R40 ;  /* 0x0000002801007387 */ /* 0x0005e40000100800 */
.L_x_1928:
[----:B------:R-:W-:-:S13]  /*7c40*/  ISETP.GT.AND P0, PT, R19, R2, PT ;  /* 0x000000021300720c */ /* 0x000fda0003f04270 */
[----:B------:R-:W-:Y:S05]  /*7c50*/  @!P0 EXIT ;  /* 0x000000000000894d */ /* 0x000fea0003800000 */
[----:B------:R-:W-:Y:S05]  /*7c60*/  WARPSYNC.ALL ;  /* 0x0000000000007948 */ /* 0x000fea0003800000 */
[----:B------:R-:W-:Y:S01]  /*7c70*/  IMAD.MOV.U32 R11, RZ, RZ, R25 ;  /* 0x000000ffff0b7224 */ /* 0x000fe200078e0019 */
[----:B------:R-:W4:Y:S01]  /*7c80*/  SHFL.IDX PT, R18, R3, RZ, 0x1f ;  /* 0x00001fff03127589 */ /* 0x000f2200000e0000 */
[C---:B------:R-:W-:Y:S01]  /*7c90*/  VIADD R15, R17.reuse, 0x300 ;  /* 0x00000300110f7836 */ /* 0x040fe20000000000 */
[----:B------:R-:W-:Y:S01]  /*7ca0*/  SHF.R.S32.HI R20, RZ, 0x1f, R2 ;  /* 0x0000001fff147819 */ /* 0x000fe20000011402 */
[C---:B------:R-:W-:Y:S01]  /*7cb0*/  VIADD R19, R17.reuse, 0x180 ;  /* 0x0000018011137836 */ /* 0x040fe20000000000 */
[----:B------:R-:W-:Y:S01]  /*7cc0*/  ULDC.64 UR4, c[0x0][0x210] ;  /* 0x0000840000047ab9 */ /* 0x000fe20000000a00 */
[----:B------:R-:W-:Y:S01]  /*7cd0*/  IMAD.MOV.U32 R21, RZ, RZ, -0x1 ;  /* 0xffffffffff157424 */ /* 0x000fe200078e00ff */
[----:B------:R-:W-:Y:S01]  /*7ce0*/  STL [R1+0x14], R0 ;  /* 0x0000140001007387 */ /* 0x000fe20000100800 */
[C---:B-1----:R-:W-:Y:S01]  /*7cf0*/  VIADD R23, R17.reuse, 0x600 ;  /* 0x0000060011177836 */ /* 0x042fe20000000000 */
[----:B----4-:R-:W-:-:S02]  /*7d00*/  ISETP.GE.AND P3, PT, R17, R18, PT ;  /* 0x000000121100720c */ /* 0x010fc40003f66270 */
[-C--:B------:R-:W-:Y:S01]  /*7d10*/  ISETP.GE.AND P2, PT, R15, R18.reuse, PT ;  /* 0x000000120f00720c */ /* 0x080fe20003f46270 */
[----:B------:R-:W-:Y:S01]  /*7d20*/  VIADD R15, R17, 0x480 ;  /* 0x00000480110f7836 */ /* 0x000fe20000000000 */
[----:B------:R-:W-:-:S04]  /*7d30*/  ISETP.GE.AND P6, PT, R19, R18, PT ;  /* 0x000000121300720c */ /* 0x000fc80003fc6270 */
[----:B------:R-:W-:Y:S02]  /*7d40*/  ISETP.GE.AND P1, PT, R15, R18, PT ;  /* 0x000000120f00720c */ /* 0x000fe40003f26270 */
[----:B------:R-:W-:-:S03]  /*7d50*/  IADD3 R15, P4, R19, R2, RZ ;  /* 0x00000002130f7210 */ /* 0x000fc60007f9e0ff */
[----:B------:R-:W-:-:S04]  /*7d60*/  @!P3 IADD3 R13, P0, R17, R2, RZ ;  /* 0x00000002110db210 */ /* 0x000fc80007f1e0ff */
[-C--:B------:R-:W-:Y:S02]  /*7d70*/  @!P3 LEA.HI.X.SX32 R14, R17, R20.reuse, 0x1, P0 ;  /* 0x00000014110eb211 */ /* 0x080fe400000f0eff */
[----:B------:R-:W-:Y:S02]  /*7d80*/  @!P3 LEA R12, P0, R13, UR4, 0x2 ;  /* 0x000000040d0cbc11 */ /* 0x000fe4000f8010ff */
[----:B------:R-:W-:Y:S01]  /*7d90*/  LEA.HI.X.SX32 R20, R19, R20, 0x1, P4 ;  /* 0x0000001413147211 */ /* 0x000fe200020f0eff */
[----:B------:R-:W-:Y:S01]  /*7da0*/  VIADD R19, R17, 0x780 ;  /* 0x0000078011137836 */ /* 0x000fe20000000000 */
[----:B------:R-:W-:Y:S01]  /*7db0*/  @!P3 LEA.HI.X R13, R13, UR5, R14, 0x2, P0 ;  /* 0x000000050d0dbc11 */ /* 0x000fe200080f140e */
[----:B------:R-:W-:Y:S01]  /*7dc0*/  VIADD R25, R17, 0xa80 ;  /* 0x00000a8011197836 */ /* 0x000fe20000000000 */
[----:B------:R-:W-:Y:S01]  /*7dd0*/  LEA R14, P5, R15, UR4, 0x2 ;  /* 0x000000040f0e7c11 */ /* 0x000fe2000f8a10ff */
[----:B------:R-:W-:Y:S01]  /*7de0*/  VIADD R27, R17, 0xd80 ;  /* 0x00000d80111b7836 */ /* 0x000fe20000000000 */
[-C--:B------:R-:W-:Y:S01]  /*7df0*/  ISETP.GE.AND P0, PT, R23, R18.reuse, PT ;  /* 0x000000121700720c */ /* 0x080fe20003f06270 */
[----:B------:R1:W4:Y:S01]  /*7e00*/  @!P3 LDG.E R21, desc[UR6][R12.64] ;  /* 0x000000060c15b981 */ /* 0x000322000c1e1900 */
[-C--:B------:R-:W-:Y:S01]  /*7e10*/  ISETP.GE.AND P3, PT, R19, R18.reuse, PT ;  /* 0x000000121300720c */ /* 0x080fe20003f66270 */
[----:B------:R-:W-:Y:S01]  /*7e20*/  VIADD R23, R17, 0x900 ;  /* 0x0000090011177836 */ /* 0x000fe20000000000 */
[----:B------:R-:W-:Y:S01]  /*7e30*/  LEA.HI.X R15, R15, UR5, R20, 0x2, P5 ;  /* 0x000000050f0f7c11 */ /* 0x000fe2000a8f1414 */
[----:B------:R-:W-:Y:S01]  /*7e40*/  IMAD.MOV.U32 R19, RZ, RZ, -0x1 ;  /* 0xffffffffff137424 */ /* 0x000fe200078e00ff */
[-C--:B------:R-:W-:Y:S01]  /*7e50*/  ISETP.GE.AND P5, PT, R25, R18.reuse, PT ;  /* 0x000000121900720c */ /* 0x080fe20003fa6270 */
[----:B------:R-:W-:Y:S01]  /*7e60*/  VIADD R25, R17, 0xc00 ;  /* 0x00000c0011197836 */ /* 0x000fe20000000000 */
[-C--:B------:R-:W-:Y:S01]  /*7e70*/  ISETP.GE.AND P4, PT, R23, R18.reuse, PT ;  /* 0x000000121700720c */ /* 0x080fe20003f86270 */
[----:B------:R-:W-:Y:S01]  /*7e80*/  IMAD.MOV.U32 R23, RZ, RZ, -0x1 ;  /* 0xffffffffff177424 */ /* 0x000fe200078e00ff */
[----:B------:R-:W-:Y:S01]  /*7e90*/  ULDC UR4, c[0x0][0x248] ;  /* 0x0000920000047ab9 */ /* 0x000fe20000000800 */
[----:B-1----:R-:W-:Y:S01]  /*7ea0*/  IMAD.MOV.U32 R13, RZ, RZ, -0x1 ;  /* 0xffffffffff0d7424 */ /* 0x002fe200078e00ff */
[----:B------:R-:W2:Y:S01]  /*7eb0*/  @!P6 LDG.E R19, desc[UR6][R14.64] ;  /* 0x000000060e13e981 */ /* 0x000ea2000c1e1900 */
[-C--:B------:R-:W-:Y:S01]  /*7ec0*/  ISETP.GE.AND P6, PT, R25, R18.reuse, PT ;  /* 0x000000121900720c */ /* 0x080fe20003fc6270 */
[----:B------:R-:W-:Y:S01]  /*7ed0*/  VIADD R25, R17, 0xf00 ;  /* 0x00000f0011197836 */ /* 0x000fe20000000000 */
[----:B------:R-:W-:Y:S01]  /*7ee0*/  ULDC UR5, c[0x0][0x244] ;  /* 0x0000910000057ab9 */ /* 0x000fe20000000800 */
[----:B------:R-:W3:Y:S01]  /*7ef0*/  @!P2 LDG.E R23, desc[UR6][R14.64+0x600] ;  /* 0x000600060e17a981 */ /* 0x000ee2000c1e1900 */
[----:B------:R-:W-:-:S03]  /*7f00*/  ISETP.GE.AND P2, PT, R27, R18, PT ;  /* 0x000000121b00720c */ /* 0x000fc60003f46270 */
[----:B------:R-:W3:Y:S01]  /*7f10*/  @!P1 LDG.E R13, desc[UR6][R14.64+0xc00] ;  /* 0x000c00060e0d9981 */ /* 0x000ee2000c1e1900 */
[----:B------:R-:W-:Y:S01]  /*7f20*/  ISETP.GE.AND P1, PT, R25, R18, PT ;  /* 0x000000121900720c */ /* 0x000fe20003f26270 */
[----:B------:R-:W-:Y:S02]  /*7f30*/  IMAD.MOV.U32 R27, RZ, RZ, -0x1 ;  /* 0xffffffffff1b7424 */ /* 0x000fe400078e00ff */
[----:B------:R-:W-:Y:S02]  /*7f40*/  IMAD.MOV.U32 R25, RZ, RZ, -0x1 ;  /* 0xffffffffff197424 */ /* 0x000fe400078e00ff */
[----:B------:R-:W-:Y:S02]  /*7f50*/  IMAD.MOV.U32 R31, RZ, RZ, -0x1 ;  /* 0xffffffffff1f7424 */ /* 0x000fe400078e00ff */
[----:B------:R-:W-:Y:S01]  /*7f60*/  IMAD.MOV.U32 R29, RZ, RZ, -0x1 ;  /* 0xffffffffff1d7424 */ /* 0x000fe200078e00ff */
[----:B------:R-:W3:Y:S01]  /*7f70*/  @!P0 LDG.E R27, desc[UR6][R14.64+0x1200] ;  /* 0x001200060e1b8981 */ /* 0x000ee2000c1e1900 */
[----:B------:R-:W-:-:S02]  /*7f80*/  IMAD.MOV.U32 R35, RZ, RZ, -0x1 ;  /* 0xffffffffff237424 */ /* 0x000fc400078e00ff */
[----:B------:R-:W-:Y:S01]  /*7f90*/  IMAD.MOV.U32 R33, RZ, RZ, -0x1 ;  /* 0xffffffffff217424 */ /* 0x000fe200078e00ff */
[----:B------:R-:W3:Y:S01]  /*7fa0*/  @!P3 LDG.E R25, desc[UR6][R14.64+0x1800] ;  /* 0x001800060e19b981 */ /* 0x000ee2000c1e1900 */
[----:B------:R-:W-:-:S03]  /*7fb0*/  IMAD.MOV.U32 R37, RZ, RZ, -0x1 ;  /* 0xffffffffff257424 */ /* 0x000fc600078e00ff */
[----:B------:R-:W3:Y:S04]  /*7fc0*/  @!P4 LDG.E R31, desc[UR6][R14.64+0x1e00] ;  /* 0x001e00060e1fc981 */ /* 0x000ee8000c1e1900 */
[----:B------:R-:W3:Y:S04]  /*7fd0*/  @!P5 LDG.E R29, desc[UR6][R14.64+0x2400] ;  /* 0x002400060e1dd981 */ /* 0x000ee8000c1e1900 */
[----:B------:R-:W3:Y:S04]  /*7fe0*/  @!P6 LDG.E R35, desc[UR6][R14.64+0x2a00] ;  /* 0x002a00060e23e981 */ /* 0x000ee8000c1e1900 */
[----:B------:R-:W3:Y:S04]  /*7ff0*/  @!P2 LDG.E R33, desc[UR6][R14.64+0x3000] ;  /* 0x003000060e21a981 */ /* 0x000ee8000c1e1900 */
[----:B------:R-:W3:Y:S01]  /*8000*/  @!P1 LDG.E R37, desc[UR6][R14.64+0x3600] ;  /* 0x003600060e259981 */ /* 0x000ee2000c1e1900 */
[----:B------:R-:W-:-:S02]  /*8010*/  IMAD R12, R17, 0x2c, R16 ;  /* 0x0000002c110c7824 */ /* 0x000fc400078e0210 */
[----:B------:R-:W-:Y:S01]  /*8020*/  IMAD.MOV.U32 R18, RZ, RZ, -0x1 ;  /* 0xffffffffff127424 */ /* 0x000fe200078e00ff */
[----:B------:R-:W-:Y:S01]  /*8030*/  UBMSK UR4, URZ, UR4 ;  /* 0x000000043f04729b */ /* 0x000fe20008000000 */
[----:B----4-:R-:W-:Y:S04]  /*8040*/  STS [R4], R21 ;  /* 0x0000001504007388 */ /* 0x010fe80000000800 */
[----:B--2---:R-:W-:Y:S04]  /*8050*/  STS [R4+0x600], R19 ;  /* 0x0006001304007388 */ /* 0x004fe80000000800 */
[----:B---3--:R-:W-:Y:S04]  /*8060*/  STS [R4+0xc00], R23 ;  /* 0x000c001704007388 */ /* 0x008fe80000000800 */
        /* <DEDUP_REMOVED lines=9> */
[----:B------:R-:W1:Y:S04]  /*8100*/  LDS R14, [R12] ;  /* 0x000000000c0e7984 */ /* 0x000e680000000800 */
[----:B------:R-:W2:Y:S04]  /*8110*/  LDS R28, [R12+0x4] ;  /* 0x000004000c1c7984 */ /* 0x000ea80000000800 */
        /* <DEDUP_REMOVED lines=8> */
[----:B-1----:R-:W-:-:S03]  /*81a0*/  ISETP.GE.AND P0, PT, R14, RZ, PT ;  /* 0x000000ff0e00720c */ /* 0x002fc60003f06270 */
[----:B------:R-:W-:Y:S01]  /*81b0*/  LDS R55, [R12+0x28] ;  /* 0x000028000c377984 */ /* 0x000fe20000000800 */
[----:B------:R-:W-:Y:S01]  /*81c0*/  SEL R13, R18, 0x80000000, !P0 ;  /* 0x80000000120d7807 */ /* 0x000fe20004000000 */
[----:B------:R-:W-:Y:S03]  /*81d0*/  BAR.SYNC.DEFER_BLOCKING 0x0 ;  /* 0x0000000000007b1d */ /* 0x000fe60000010000 */
[----:B------:R-:W-:-:S04]  /*81e0*/  LOP3.LUT R13, R13, R14, RZ, 0x3c, !PT ;  /* 0x0000000e0d0d7212 */ /* 0x000fc800078e3cff */
[----:B------:R-:W-:-:S04]  /*81f0*/  ISETP.NE.AND P0, PT, R13, 0x7fffffff, PT ;  /* 0x7fffffff0d00780c */ /* 0x000fc80003f05270 */
[----:B------:R-:W-:-:S04]  /*8200*/  SEL R14, R13, 0x80000000, P0 ;  /* 0x800000000d0e7807 */ /* 0x000fc80000000000 */
        /* <DEDUP_REMOVED lines=8> */
[----:B------:R-:W-:Y:S01]  /*8290*/  STS [R4], RZ ;  /* 0x000000ff04007388 */ /* 0x000fe20000000800 */
[----:B--2---:R-:W-:-:S03]  /*82a0*/  ISETP.GE.AND P0, PT, R28, RZ, PT ;  /* 0x000000ff1c00720c */ /* 0x004fc60003f06270 */
        /* <DEDUP_REMOVED lines=17> */
[----:B------:R-:W-:-:S04]  /*83c0*/  SEL R19, R18, 0x80000000, !P0 ;  /* 0x8000000012137807 */ /* 0x000fc80004000000 */
        /* <DEDUP_REMOVED lines=10> */
[----:B------:R-:W-:Y:S02]  /*8470*/  IMAD R29, R29, 0x2, R20 ;  /* 0x000000021d1d7824 */ /* 0x000fe400078e0214 */
[----:B-1----:R-:W-:Y:S01]  /*8480*/  VIADD R19, R15, 0x1 ;  /* 0x000000010f137836 */ /* 0x002fe20000000000 */
[----:B------:R-:W-:-:S04]  /*8490*/  ISETP.GE.AND P0, PT, R31, RZ, PT ;  /* 0x000000ff1f00720c */ /* 0x000fc80003f06270 */
[----:B------:R1:W-:Y:S04]  /*84a0*/  STS.U16 [R14], R19 ;  /* 0x000000130e007388 */ /* 0x0003e80000000400 */
[----:B------:R-:W2:Y:S01]  /*84b0*/  LDS.U16 R30, [R29] ;  /* 0x000000001d1e7984 */ /* 0x000ea20000000400 */
        /* <DEDUP_REMOVED lines=10> */
[----:B-1----:R-:W-:-:S04]  /*8560*/  IMAD R19, R17, 0x4, R22 ;  /* 0x0000000411137824 */ /* 0x002fc800078e0216 */
[----:B------:R-:W-:Y:S02]  /*8570*/  IMAD R32, R32, 0x2, R19 ;  /* 0x0000000220207824 */ /* 0x000fe400078e0213 */
[----:B--2---:R-:W-:Y:S01]  /*8580*/  VIADD R20, R30, 0x1 ;  /* 0x000000011e147836 */ /* 0x004fe20000000000 */
[----:B------:R-:W-:-:S04]  /*8590*/  ISETP.GE.AND P0, PT, R34, RZ, PT ;  /* 0x000000ff2200720c */ /* 0x000fc80003f06270 */
[----:B------:R-:W-:Y:S04]  /*85a0*/  STS.U16 [R29], R20 ;  /* 0x000000141d007388 */ /* 0x000fe80000000400 */
        /* <DEDUP_REMOVED lines=125> */
[----:B--2---:R-:W-:-:S05]  /*8d80*/  VIADD R18, R54, 0x1 ;  /* 0x0000000136127836 */ /* 0x004fca0000000000 */
        /* <DEDUP_REMOVED lines=23> */
[----:B-1----:R-:W-:-:S04]  /*8f00*/  IADD3 R17, R61, R59, R60 ;  /* 0x0000003b3d117210 */ /* 0x002fc80007ffe03c */
[----:B--2---:R-:W-:-:S04]  /*8f10*/  IADD3 R17, R63, R62, R17 ;  /* 0x0000003e3f117210 */ /* 0x004fc80007ffe011 */
[----:B---3--:R-:W-:-:S04]  /*8f20*/  IADD3 R17, R65, R64, R17 ;  /* 0x0000004041117210 */ /* 0x008fc80007ffe011 */
[----:B----4-:R-:W-:-:S04]  /*8f30*/  IADD3 R17, R67, R66, R17 ;  /* 0x0000004243117210 */ /* 0x010fc80007ffe011 */
[----:B0-----:R-:W-:-:S04]  /*8f40*/  IADD3 R17, R69, R68, R17 ;  /* 0x0000004445117210 */ /* 0x001fc80007ffe011 */
[----:B------:R-:W-:-:S04]  /*8f50*/  IADD3 R17, R71, R70, R17 ;  /* 0x0000004647117210 */ /* 0x000fc80007ffe011 */
[----:B------:R-:W-:-:S04]  /*8f60*/  IADD3 R17, R73, R72, R17 ;  /* 0x0000004849117210 */ /* 0x000fc80007ffe011 */
        /* <DEDUP_REMOVED lines=13> */
[----:B------:R-:W1:Y:S06]  /*9040*/  S2R R75, SR_CgaCtaId ;  /* 0x00000000004b7919 */ /* 0x000e6c0000008800 */
[----:B--2---:R-:W-:-:S04]  /*9050*/  @!P1 SHF.R.U32.HI R17, RZ, 0x3, R24 ;  /* 0x00000003ff119819 */ /* 0x004fc80000011618 */
[----:B------:R-:W-:-:S05]  /*9060*/  @!P1 LOP3.LUT R17, R17, 0x1ffffffc, RZ, 0xc0, !PT ;  /* 0x1ffffffc11119812 */ /* 0x000fca00078ec0ff */
[----:B------:R-:W-:Y:S02]  /*9070*/  @!P1 IMAD.IADD R22, R16, 0x1, R17 ;  /* 0x0000000110169824 */ /* 0x000fe400078e0211 */
[----:B0-----:R-:W-:-:S05]  /*9080*/  @P0 IMAD.IADD R77, R20, 0x1, R77 ;  /* 0x00000001144d0824 */ /* 0x001fca00078e024d */
[----:B------:R-:W-:Y:S01]  /*9090*/  @!P1 STS [R22+0x6600], R77 ;  /* 0x0066004d16009388 */ /* 0x000fe20000000800 */
[----:B------:R-:W-:-:S04]  /*90a0*/  MOV R18, 0x400 ;  /* 0x0000040000127802 */ /* 0x000fc80000000f00 */
[----:B-1----:R-:W-:Y:S01]  /*90b0*/  LEA R75, R75, R18, 0x18 ;  /* 0x000000124b4b7211 */ /* 0x002fe200078ec0ff */
[----:B------:R-:W-:Y:S06]  /*90c0*/  BAR.SYNC.DEFER_BLOCKING 0x0 ;  /* 0x0000000000007b1d */ /* 0x000fec0000010000 */
[----:B------:R-:W0:Y:S04]  /*90d0*/  LDS.128 R20, [R75+0x6610] ;  /* 0x006610004b147984 */ /* 0x000e280000000c00 */
[----:B------:R-:W1:Y:S04]  /*90e0*/  LDS.128 R16, [R75+0x6600] ;  /* 0x006600004b107984 */ /* 0x000e680000000c00 */
[----:B------:R-:W2:Y:S04]  /*90f0*/  LDS R18, [R75+0x6608] ;  /* 0x006608004b127984 */ /* 0x000ea80000000800 */
[----:B------:R-:W3:Y:S01]  /*9100*/  LDS R0, [R75+0x6610] ;  /* 0x006610004b007984 */ /* 0x000ee20000000800 */
[----:B0-----:R-:W-:-:S03]  /*9110*/  SHF.R.U32.HI R20, RZ, 0x5, R24 ;  /* 0x00000005ff147819 */ /* 0x001fc60000011618 */
[----:B------:R-:W0:Y:S01]  /*9120*/  LDS.128 R24, [R75+0x6620] ;  /* 0x006620004b187984 */ /* 0x000e220000000c00 */
[----:B-1----:R-:W-:Y:S01]  /*9130*/  IMAD.IADD R17, R16, 0x1, R17 ;  /* 0x0000000110117824 */ /* 0x002fe200078e0211 */
[----:B------:R-:W-:-:S04]  /*9140*/  ISETP.NE.AND P0, PT, R20, 0x2, PT ;  /* 0x000000021400780c */ /* 0x000fc80003f05270 */
[C---:B------:R-:W-:Y:S01]  /*9150*/  SEL R16, R17.reuse, R16, !P0 ;  /* 0x0000001011107207 */ /* 0x040fe20004000000 */
[----:B--2---:R-:W-:Y:S01]  /*9160*/  IMAD.IADD R17, R17, 0x1, R18 ;  /* 0x0000000111117824 */ /* 0x004fe200078e0212 */
[----:B------:R-:W-:-:S03]  /*9170*/  ISETP.NE.AND P0, PT, R20, 0x3, PT ;  /* 0x000000031400780c */ /* 0x000fc60003f05270 */
[----:B------:R-:W-:Y:S01]  /*9180*/  IMAD.IADD R19, R19, 0x1, R17 ;  /* 0x0000000113137824 */ /* 0x000fe200078e0211 */
[----:B------:R-:W-:Y:S02]  /*9190*/  SEL R16, R17, R16, !P0 ;  /* 0x0000001011107207 */ /* 0x000fe40004000000 */
[----:B------:R-:W-:-:S04]  /*91a0*/  ISETP.NE.AND P0, PT, R20, 0x4, PT ;  /* 0x000000041400780c */ /* 0x000fc80003f05270 */
[C---:B------:R-:W-:Y:S01]  /*91b0*/  SEL R17, R19.reuse, R16, !P0 ;  /* 0x0000001013117207 */ /* 0x040fe20004000000 */
[----:B---3--:R-:W-:Y:S02]  /*91c0*/  IMAD.IADD R16, R19, 0x1, R0 ;  /* 0x0000000113107824 */ /* 0x008fe400078e0200 */
[----:B------:R1:W5:Y:S01]  /*91d0*/  LDL.LU R0, [R1+0x14] ;  /* 0x0000140001007983 */ /* 0x0003620000300800 */
[----:B------:R-:W2:Y:S01]  /*91e0*/  S2R R19, SR_LANEID ;  /* 0x0000000000137919 */ /* 0x000ea20000000000 */
[----:B------:R-:W-:Y:S01]  /*91f0*/  ISETP.NE.AND P0, PT, R20, 0x5, PT ;  /* 0x000000051400780c */ /* 0x000fe20003f05270 */
[C---:B------:R-:W-:Y:S01]  /*9200*/  IMAD.IADD R21, R16.reuse, 0x1, R21 ;  /* 0x0000000110157824 */ /* 0x040fe200078e0215 */
[----:B------:R-:W3:Y:S02]  /*9210*/  S2R R18, SR_TID.X ;  /* 0x0000000000127919 */ /* 0x000ee40000002100 */
        /* <DEDUP_REMOVED lines=8> */
[C---:B0-----:R-:W-:Y:S01]  /*92a0*/  IMAD.IADD R24, R23.reuse, 0x1, R24 ;  /* 0x0000000117187824 */ /* 0x041fe200078e0218 */
[----:B------:R-:W-:Y:S02]  /*92b0*/  ISETP.NE.AND P1, PT, R20, 0x9, PT ;  /* 0x000000091400780c */ /* 0x000fe40003f25270 */
[----:B------:R-:W-:Y:S01]  /*92c0*/  SEL R17, R23, R17, !P0 ;  /* 0x0000001117117207 */ /* 0x000fe20004000000 */
[----:B------:R-:W-:Y:S01]  /*92d0*/  IMAD.IADD R25, R24, 0x1, R25 ;  /* 0x0000000118197824 */ /* 0x000fe200078e0219 */
[C---:B------:R-:W-:Y:S02]  /*92e0*/  ISETP.NE.AND P2, PT, R20.reuse, RZ, PT ;  /* 0x000000ff1400720c */ /* 0x040fe40003f45270 */
[----:B------:R-:W-:-:S02]  /*92f0*/  ISETP.NE.AND P0, PT, R20, 0xa, PT ;  /* 0x0000000a1400780c */ /* 0x000fc40003f05270 */
[----:B------:R-:W-:Y:S01]  /*9300*/  SEL R17, R24, R17, !P1 ;  /* 0x0000001118117207 */ /* 0x000fe20004800000 */
[----:B------:R-:W-:Y:S01]  /*9310*/  IMAD.IADD R76, R77, 0x1, -R76 ;  /* 0x000000014d4c7824 */ /* 0x000fe200078e0a4c */
[----:B------:R-:W-:Y:S01]  /*9320*/  ISETP.NE.AND P1, PT, R20, 0xb, PT ;  /* 0x0000000b1400780c */ /* 0x000fe20003f25270 */
[----:B------:R-:W-:Y:S01]  /*9330*/  IMAD.IADD R26, R25, 0x1, R26 ;  /* 0x00000001191a7824 */ /* 0x000fe200078e021a */
[----:B--2---:R-:W-:Y:S02]  /*9340*/  ISETP.NE.AND P3, PT, R19, RZ, PT ;  /* 0x000000ff1300720c */ /* 0x004fe40003f65270 */
[----:B------:R-:W-:Y:S02]  /*9350*/  SEL R17, R25, R17, !P0 ;  /* 0x0000001119117207 */ /* 0x000fe40004000000 */
[----:B------:R-:W-:Y:S02]  /*9360*/  SEL R16, R76, RZ, P3 ;  /* 0x000000ff4c107207 */ /* 0x000fe40001800000 */
[----:B------:R-:W-:Y:S01]  /*9370*/  SEL R17, R26, R17, !P1 ;  /* 0x000000111a117207 */ /* 0x000fe20004800000 */
[----:B------:R-:W-:Y:S01]  /*9380*/  BSSY B0, `(.L_x_1932) ;  /* 0x000000a000007945 */ /* 0x000fe20003800000 */
[----:B---3--:R-:W-:Y:S01]  /*9390*/  ISETP.NE.AND P4, PT, R18, RZ, PT ;  /* 0x000000ff1200720c */ /* 0x008fe20003f85270 */
[----:B------:R-:W-:-:S02]  /*93a0*/  IMAD.IADD R27, R27, 0x1, R26 ;  /* 0x000000011b1b7824 */ /* 0x000fc400078e021a */
[----:B------:R-:W-:Y:S01]  /*93b0*/  IMAD.IADD R17, R17, 0x1, R16 ;  /* 0x0000000111117824 */ /* 0x000fe200078e0210 */
[----:B-1----:R-:W-:Y:S09]  /*93c0*/  @P2 BRA `(.L_x_1933) ;  /* 0x0000000000142947 */ /* 0x002ff20003800000 */
[----:B------:R-:W-:Y:S01]  /*93d0*/  ISETP.NE.AND P0, PT, R19, RZ, PT ;  /* 0x000000ff1300720c */ /* 0x000fe20003f05270 */
[----:B------:R-:W-:Y:S02]  /*93e0*/  IMAD.U32 R16, R27, 0x10000, RZ ;  /* 0x000100001b107824 */ /* 0x000fe400078e00ff */
[----:B------:R-:W-:-:S10]  /*93f0*/  IMAD.MOV.U32 R17, RZ, RZ, R76 ;  /* 0x000000ffff117224 */ /* 0x000fd400078e004c */
[----:B------:R0:W-:Y:S01]  /*9400*/  @!P0 STS [R75+0x663c], R16 ;  /* 0x00663c104b008388 */ /* 0x0001e20000000800 */
[----:B------:R-:W-:-:S07]  /*9410*/  @!P0 IMAD.MOV.U32 R17, RZ, RZ, R16 ;  /* 0x000000ffff118224 */ /* 0x000fce00078e0010 */
.L_x_1933:
[----:B------:R-:W-:Y:S05]  /*9420*/  BSYNC B0 ;  /* 0x0000000000007941 */ /* 0x000fea0003800000 */
.L_x_1932:
[----:B------:R-:W-:Y:S01]  /*9430*/  BAR.SYNC.DEFER_BLOCKING 0x0 ;  /* 0x0000000000007b1d */ /* 0x000fe20000010000 */
[----:B------:R-:W-:-:S05]  /*9440*/  ISETP.GT.AND P0, PT, R18, 0x1f, PT ;  /* 0x0000001f1200780c */ /* 0x000fca0003f04270 */
[----:B------:R-:W-:Y:S01]  /*9450*/  ULDC.64 UR4, c[0x0][0x220] ;  /* 0x0000880000047ab9 */ /* 0x000fe20000000a00 */
[----:B0-----:R-:W0:Y:S02]  /*9460*/  @P4 LDS R16, [R75+0x663c] ;  /* 0x00663c004b104984 */ /* 0x001e240000000800 */
[----:B0-----:R-:W-:-:S05]  /*9470*/  @P4 IMAD.IADD R17, R17, 0x1, R16 ;  /* 0x0000000111114824 */ /* 0x001fca00078e0210 */
[----:B------:R-:W-:Y:S01]  /*9480*/  @!P0 IADD3 R16, -R18, 0x1f, RZ ;  /* 0x0000001f12108810 */ /* 0x000fe20007ffe1ff */
[----:B------:R-:W-:Y:S01]  /*9490*/  IMAD.IADD R60, R60, 0x1, R17 ;  /* 0x000000013c3c7824 */ /* 0x000fe200078e0211 */
[----:B------:R0:W-:Y:S02]  /*94a0*/  STS [R58], R17 ;  /* 0x000000113a007388 */ /* 0x0001e40000000800 */
[----:B------:R-:W-:Y:S01]  /*94b0*/  @!P0 LOP3.LUT R18, R16, 0xf, RZ, 0xc0, !PT ;  /* 0x0000000f10128812 */ /* 0x000fe200078ec0ff */
[----:B------:R-:W-:Y:S01]  /*94c0*/  IMAD.IADD R59, R59, 0x1, R60 ;  /* 0x000000013b3b7824 */ /* 0x000fe200078e023c */
[----:B------:R-:W-:Y:S01]  /*94d0*/  STS [R58+0x4], R60 ;  /* 0x0000043c3a007388 */ /* 0x000fe20000000800 */
[----:B------:R-:W-:Y:S02]  /*94e0*/  @!P0 SHF.R.S32.HI R16, RZ, 0x4, R16 ;  /* 0x00000004ff108819 */ /* 0x000fe40000011410 */
[----:B------:R-:W-:Y:S02]  /*94f0*/  @!P0 IMAD R19, R18, 0x600, R75 ;  /* 0x0000060012138824 */ /* 0x000fe400078e024b */
[----:B------:R-:W-:Y:S01]  /*9500*/  IMAD.IADD R61, R61, 0x1, R59 ;  /* 0x000000013d3d7824 */ /* 0x000fe200078e023b */
[----:B------:R-:W-:Y:S01]  /*9510*/  STS [R58+0x8], R59 ;  /* 0x0000083b3a007388 */ /* 0x000fe20000000800 */
[----:B------:R-:W-:-:S02]  /*9520*/  @!P0 IMAD R16, R16, 0x2, R19 ;  /* 0x0000000210108824 */ /* 0x000fc400078e0213 */
[----:B------:R-:W-:Y:S01]  /*9530*/  IMAD.IADD R62, R62, 0x1, R61 ;  /* 0x000000013e3e7824 */ /* 0x000fe200078e023d */
[----:B------:R-:W-:Y:S03]  /*9540*/  STS [R58+0xc], R61 ;  /* 0x00000c3d3a007388 */ /* 0x000fe60000000800 */
[----:B------:R-:W-:Y:S01]  /*9550*/  IMAD.IADD R63, R63, 0x1, R62 ;  /* 0x000000013f3f7824 */ /* 0x000fe200078e023e */
[----:B------:R1:W-:Y:S03]  /*9560*/  STS [R58+0x10], R62 ;  /* 0x0000103e3a007388 */ /* 0x0003e60000000800 */
        /* <DEDUP_REMOVED lines=24> */
[----:B-1----:R-:W0:Y:S01]  /*96f0*/  S2R R62, SR_TID.X ;  /* 0x00000000003e7919 */ /* 0x002e220000002100 */
[----:B------:R-:W-:Y:S04]  /*9700*/  @!P0 LDS.U16 R11, [R16] ;  /* 0x00000000100b8984 */ /* 0x000fe80000000400 */
[----:B------:R-:W1:Y:S04]  /*9710*/  LDS.U16 R14, [R14] ;  /* 0x000000000e0e7984 */ /* 0x000e680000000400 */
[----:B------:R-:W2:Y:S04]  /*9720*/  LDS.U16 R29, [R29] ;  /* 0x000000001d1d7984 */ /* 0x000ea80000000400 */
[----:B------:R-:W3:Y:S04]  /*9730*/  LDS.U16 R32, [R32] ;  /* 0x0000000020207984 */ /* 0x000ee80000000400 */
[----:B------:R-:W4:Y:S01]  /*9740*/  LDS.U16 R35, [R35] ;  /* 0x0000000023237984 */ /* 0x000f220000000400 */
[----:B0-----:R-:W-:-:S03]  /*9750*/  ISETP.GE.AND P4, PT, R62, R3, PT ;  /* 0x000000033e00720c */ /* 0x001fc60003f86270 */
[----:B------:R-:W0:Y:S04]  /*9760*/  LDS.U16 R38, [R38] ;  /* 0x0000000026267984 */ /* 0x000e280000000400 */
[----:B------:R-:W0:Y:S04]  /*9770*/  LDS.U16 R41, [R41] ;  /* 0x0000000029297984 */ /* 0x000e280000000400 */
[----:B------:R-:W0:Y:S04]  /*9780*/  LDS.U16 R44, [R44] ;  /* 0x000000002c2c7984 */ /* 0x000e280000000400 */
[----:B------:R-:W0:Y:S04]  /*9790*/  LDS.U16 R47, [R47] ;  /* 0x000000002f2f7984 */ /* 0x000e280000000400 */
[----:B------:R-:W0:Y:S04]  /*97a0*/  LDS.U16 R50, [R50] ;  /* 0x0000000032327984 */ /* 0x000e280000000400 */
[----:B------:R-:W0:Y:S04]  /*97b0*/  LDS.U16 R53, [R53] ;  /* 0x0000000035357984 */ /* 0x000e280000000400 */
[----:B------:R-:W0:Y:S01]  /*97c0*/  LDS.U16 R56, [R56] ;  /* 0x0000000038387984 */ /* 0x000e220000000400 */
[----:B-1----:R-:W-:-:S02]  /*97d0*/  IMAD.IADD R14, R15, 0x1, R14 ;  /* 0x000000010f0e7824 */ /* 0x002fc400078e020e */
[----:B-----5:R-:W-:Y:S01]  /*97e0*/  @!P0 IMAD.IADD R15, R0, 0x1, -R11 ;  /* 0x00000001000f8824 */ /* 0x020fe200078e0a0b */
[----:B------:R-:W-:Y:S01]  /*97f0*/  BAR.SYNC.DEFER_BLOCKING 0x0 ;  /* 0x0000000000007b1d */ /* 0x000fe20000010000 */
[----:B--2---:R-:W-:Y:S02]  /*9800*/  IMAD.IADD R30, R30, 0x1, R29 ;  /* 0x000000011e1e7824 */ /* 0x004fe400078e021d */
[--C-:B------:R-:W-:Y:S02]  /*9810*/  IMAD R74, R14, 0x4, R75.reuse ;  /* 0x000000040e4a7824 */ /* 0x100fe400078e024b */
[----:B---3--:R-:W-:Y:S02]  /*9820*/  IMAD.IADD R32, R33, 0x1, R32 ;  /* 0x0000000121207824 */ /* 0x008fe400078e0220 */
[----:B------:R-:W-:Y:S01]  /*9830*/  IMAD R73, R30, 0x4, R75 ;  /* 0x000000041e497824 */ /* 0x000fe200078e024b */
[----:B------:R-:W-:Y:S01]  /*9840*/  SHFL.IDX PT, R14, R3, RZ, 0x1f ;  /* 0x00001fff030e7589 */ /* 0x000fe200000e0000 */
[----:B----4-:R-:W-:-:S02]  /*9850*/  IMAD.IADD R70, R36, 0x1, R35 ;  /* 0x0000000124467824 */ /* 0x010fc400078e0223 */
[--C-:B------:R-:W-:Y:S02]  /*9860*/  IMAD R71, R32, 0x4, R75.reuse ;  /* 0x0000000420477824 */ /* 0x100fe400078e024b */
[----:B0-----:R-:W-:Y:S02]  /*9870*/  IMAD.IADD R38, R39, 0x1, R38 ;  /* 0x0000000127267824 */ /* 0x001fe400078e0226 */
[----:B------:R-:W-:Y:S02]  /*9880*/  IMAD R70, R70, 0x4, R75 ;  /* 0x0000000446467824 */ /* 0x000fe400078e024b */
[----:B------:R-:W-:Y:S02]  /*9890*/  IMAD.IADD R66, R42, 0x1, R41 ;  /* 0x000000012a427824 */ /* 0x000fe400078e0229 */
[----:B------:R-:W-:Y:S02]  /*98a0*/  IMAD R69, R38, 0x4, R75 ;  /* 0x0000000426457824 */ /* 0x000fe400078e024b */
[----:B------:R-:W-:-:S02]  /*98b0*/  IMAD.IADD R44, R45, 0x1, R44 ;  /* 0x000000012d2c7824 */ /* 0x000fc400078e022c */
[----:B------:R-:W-:Y:S01]  /*98c0*/  IMAD R66, R66, 0x4, R75 ;  /* 0x0000000442427824 */ /* 0x000fe200078e024b */
[----:B------:R0:W-:Y:S01]  /*98d0*/  @!P0 STS [R4], R11 ;  /* 0x0000000b04008388 */ /* 0x0001e20000000800 */
[----:B------:R-:W-:Y:S02]  /*98e0*/  IMAD.IADD R48, R48, 0x1, R47 ;  /* 0x0000000130307824 */ /* 0x000fe400078e022f */
[----:B------:R-:W-:Y:S02]  /*98f0*/  IMAD R58, R44, 0x4, R75 ;  /* 0x000000042c3a7824 */ /* 0x000fe400078e024b */
[----:B------:R-:W-:Y:S01]  /*9900*/  IMAD.IADD R50, R51, 0x1, R50 ;  /* 0x0000000133327824 */ /* 0x000fe200078e0232 */
[----:B------:R-:W-:Y:S01]  /*9910*/  BAR.SYNC.DEFER_BLOCKING 0x0 ;  /* 0x0000000000007b1d */ /* 0x000fe20000010000 */
[----:B------:R-:W-:Y:S02]  /*9920*/  IMAD.MOV.U32 R36, RZ, RZ, -0x1 ;  /* 0xffffffffff247424 */ /* 0x000fe400078e00ff */
[----:B------:R-:W-:-:S02]  /*9930*/  IMAD.IADD R54, R54, 0x1, R53 ;  /* 0x0000000136367824 */ /* 0x000fc400078e0235 */
[----:B------:R-:W-:Y:S02]  /*9940*/  IMAD.IADD R16, R57, 0x1, R56 ;  /* 0x0000000139107824 */ /* 0x000fe400078e0238 */
[--C-:B------:R-:W-:Y:S02]  /*9950*/  IMAD R57, R48, 0x4, R75.reuse ;  /* 0x0000000430397824 */ /* 0x100fe400078e024b */
[--C-:B------:R-:W-:Y:S02]  /*9960*/  IMAD R56, R50, 0x4, R75.reuse ;  /* 0x0000000432387824 */ /* 0x100fe400078e024b */
[--C-:B0-----:R-:W-:Y:S02]  /*9970*/  IMAD R11, R54, 0x4, R75.reuse ;  /* 0x00000004360b7824 */ /* 0x101fe400078e024b */
[----:B------:R-:W-:Y:S01]  /*9980*/  IMAD R0, R16, 0x4, R75 ;  /* 0x0000000410007824 */ /* 0x000fe200078e024b */
[----:B------:R-:W-:Y:S06]  /*9990*/  BAR.SYNC.DEFER_BLOCKING 0x0 ;  /* 0x0000000000007b1d */ /* 0x000fec0000010000 */
[----:B------:R0:W-:Y:S02]  /*99a0*/  @!P0 STS [R4+0x4200], R15 ;  /* 0x0042000f04008388 */ /* 0x0001e40000000800 */
[----:B------:R-:W-:Y:S01]  /*99b0*/  BAR.SYNC.DEFER_BLOCKING 0x0 ;  /* 0x0000000000007b1d */ /* 0x000fe20000010000 */
[----:B0-----:R-:W-:-:S05]  /*99c0*/  SHF.R.S32.HI R15, RZ, 0x1f, R2 ;  /* 0x0000001fff0f7819 */ /* 0x001fca0000011402 */
[----:B------:R0:W-:Y:S04]  /*99d0*/  STS [R74], R13 ;  /* 0x0000000d4a007388 */ /* 0x0001e80000000800 */
[----:B------:R-:W-:Y:S04]  /*99e0*/  STS [R73], R28 ;  /* 0x0000001c49007388 */ /* 0x000fe80000000800 */
[----:B------:R-:W-:Y:S01]  /*99f0*/  STS [R71], R31 ;  /* 0x0000001f47007388 */ /* 0x000fe20000000800 */
[----:B0-----:R-:W-:-:S03]  /*9a00*/  LOP3.LUT R13, R13, 0xfffffffb, RZ, 0xc0, !PT ;  /* 0xfffffffb0d0d7812 */ /* 0x001fc600078ec0ff */
[----:B------:R0:W-:Y:S01]  /*9a10*/  STS [R70], R34 ;  /* 0x0000002246007388 */ /* 0x0001e20000000800 */
[----:B------:R-:W-:-:S03]  /*9a20*/  @P4 LOP3.LUT R13, R13, 0x4, RZ, 0xfc, !PT ;  /* 0x000000040d0d4812 */ /* 0x000fc600078efcff */
[----:B------:R-:W-:Y:S01]  /*9a30*/  STS [R69], R37 ;  /* 0x0000002545007388 */ /* 0x000fe20000000800 */
[----:B------:R-:W-:-:S03]  /*9a40*/  LOP3.LUT R13, R13, 0xfffffffd, RZ, 0xc0, !PT ;  /* 0xfffffffd0d0d7812 */ /* 0x000fc600078ec0ff */
[----:B------:R-:W-:Y:S04]  /*9a50*/  STS [R66], R40 ;  /* 0x0000002842007388 */ /* 0x000fe80000000800 */
[----:B------:R-:W-:Y:S04]  /*9a60*/  STS [R58], R43 ;  /* 0x0000002b3a007388 */ /* 0x000fe80000000800 */
[----:B------:R-:W-:Y:S04]  /*9a70*/  STS [R57], R46 ;  /* 0x0000002e39007388 */ /* 0x000fe80000000800 */
[----:B------:R-:W-:Y:S04]  /*9a80*/  STS [R56], R49 ;  /* 0x0000003138007388 */ /* 0x000fe80000000800 */
[----:B------:R-:W-:Y:S04]  /*9a90*/  STS [R11], R52 ;  /* 0x000000340b007388 */ /* 0x000fe80000000800 */
[----:B------:R-:W-:Y:S01]  /*9aa0*/  STS [R0], R55 ;  /* 0x0000003700007388 */ /* 0x000fe20000000800 */
[----:B------:R-:W-:Y:S06]  /*9ab0*/  BAR.SYNC.DEFER_BLOCKING 0x0 ;  /* 0x0000000000007b1d */ /* 0x000fec0000010000 */
[----:B0-----:R-:W0:Y:S01]  /*9ac0*/  S2R R34, SR_TID.X ;  /* 0x0000000000227919 */ /* 0x001e220000002100 */
[----:B------:R-:W1:Y:S04]  /*9ad0*/  LDS R65, [R4] ;  /* 0x0000000004417984 */ /* 0x000e680000000800 */
[----:B------:R-:W2:Y:S04]  /*9ae0*/  LDS R67, [R4+0x600] ;  /* 0x0006000004437984 */ /* 0x000ea80000000800 */
[----:B------:R-:W3:Y:S04]  /*9af0*/  LDS R68, [R4+0xc00] ;  /* 0x000c000004447984 */ /* 0x000ee80000000800 */
[----:B------:R-:W4:Y:S04]  /*9b00*/  LDS R60, [R4+0x1200] ;  /* 0x00120000043c7984 */ /* 0x000f280000000800 */
[----:B------:R-:W4:Y:S01]  /*9b10*/  LDS R40, [R4+0x1800] ;  /* 0x0018000004287984 */ /* 0x000f220000000800 */
[----:B0-----:R-:W-:-:S02]  /*9b20*/  VIADD R76, R34, 0x180 ;  /* 0x00000180224c7836 */ /* 0x001fc40000000000 */
[C---:B------:R-:W-:Y:S01]  /*9b30*/  VIADD R22, R34.reuse, 0x300 ;  /* 0x0000030022167836 */ /* 0x040fe20000000000 */
[----:B------:R-:W0:Y:S01]  /*9b40*/  LDS R51, [R4+0x1e00] ;  /* 0x001e000004337984 */ /* 0x000e220000000800 */
[----:B------:R-:W-:Y:S01]  /*9b50*/  VIADD R21, R34, 0x480 ;  /* 0x0000048022157836 */ /* 0x000fe20000000000 */
[-C--:B------:R-:W-:Y:S01]  /*9b60*/  ISETP.GE.AND P6, PT, R76, R3.reuse, PT ;  /* 0x000000034c00720c */ /* 0x080fe20003fc6270 */
[----:B------:R-:W-:Y:S01]  /*9b70*/  VIADD R20, R34, 0x600 ;  /* 0x0000060022147836 */ /* 0x000fe20000000000 */
[-C--:B------:R-:W-:Y:S01]  /*9b80*/  ISETP.GE.AND P5, PT, R22, R3.reuse, PT ;  /* 0x000000031600720c */ /* 0x080fe20003fa6270 */
[----:B------:R-:W0:Y:S01]  /*9b90*/  LDS R48, [R4+0x2400] ;  /* 0x0024000004307984 */ /* 0x000e220000000800 */
[----:B------:R-:W-:Y:S01]  /*9ba0*/  ISETP.GE.AND P0, PT, R21, R3, PT ;  /* 0x000000031500720c */ /* 0x000fe20003f06270 */
[C---:B------:R-:W-:Y:S02]  /*9bb0*/  VIADD R77, R34.reuse, 0x780 ;  /* 0x00000780224d7836 */ /* 0x040fe40000000000 */
[----:B------:R-:W-:Y:S01]  /*9bc0*/  VIADD R18, R34, 0x900 ;  /* 0x0000090022127836 */ /* 0x000fe20000000000 */
[----:B------:R-:W-:-:S05]  /*9bd0*/  P2R R21, PR, RZ, 0x1 ;  /* 0x00000001ff157803 */ /* 0x000fca0000000000 */
[----:B------:R-:W-:-:S04]  /*9be0*/  @P6 LOP3.LUT R13, R13, 0x2, RZ, 0xfc, !PT ;  /* 0x000000020d0d6812 */ /* 0x000fc800078efcff */
[----:B------:R-:W-:Y:S02]  /*9bf0*/  LOP3.LUT R13, R13, 0xfffffffe, RZ, 0xc0, !PT ;  /* 0xfffffffe0d0d7812 */ /* 0x000fe400078ec0ff */
[C---:B-1----:R-:W-:Y:S02]  /*9c00*/  @!P4 ISETP.GE.AND P2, PT, R65.reuse, RZ, PT ;  /* 0x000000ff4100c20c */ /* 0x042fe40003f46270 */
[----:B------:R-:W-:Y:S02]  /*9c10*/  ISETP.NE.AND P1, PT, R65, 0x7fffffff, PT ;  /* 0x7fffffff4100780c */ /* 0x000fe40003f25270 */
[----:B------:R-:W-:Y:S02]  /*9c20*/  @!P4 SEL R25, R36, 0x80000000, P2 ;  /* 0x800000002419c807 */ /* 0x000fe40001000000 */
[----:B--2---:R-:W-:Y:S02]  /*9c30*/  @!P6 ISETP.GE.AND P2, PT, R67, RZ, PT ;  /* 0x000000ff4300e20c */ /* 0x004fe40003f46270 */
[----:B------:R-:W-:-:S02]  /*9c40*/  SEL R32, R65, 0x80000000, P1 ;  /* 0x8000000041207807 */ /* 0x000fc40000800000 */
[----:B------:R-:W-:Y:S02]  /*9c50*/  ISETP.GE.AND P1, PT, R20, R3, PT ;  /* 0x000000031400720c */ /* 0x000fe40003f26270 */
[----:B------:R-:W-:Y:S01]  /*9c60*/  @!P6 SEL R31, R36, 0x80000000, P2 ;  /* 0x80000000241fe807 */ /* 0x000fe20001000000 */
[----:B------:R-:W1:Y:S01]  /*9c70*/  LDS R20, [R4+0x2a00] ;  /* 0x002a000004147984 */ /* 0x000e620000000800 */
[----:B---3--:R-:W-:Y:S02]  /*9c80*/  @!P5 ISETP.GE.AND P2, PT, R68, RZ, PT ;  /* 0x000000ff4400d20c */ /* 0x008fe40003f46270 */
[----:B------:R-:W-:Y:S02]  /*9c90*/  ISETP.GE.AND P4, PT, R62, R14, PT ;  /* 0x0000000e3e00720c */ /* 0x000fe40003f86270 */
[----:B------:R-:W-:Y:S02]  /*9ca0*/  @!P5 SEL R30, R36, 0x80000000, P2 ;  /* 0x80000000241ed807 */ /* 0x000fe40001000000 */
[----:B----4-:R-:W-:-:S02]  /*9cb0*/  @!P0 ISETP.GE.AND P2, PT, R60, RZ, PT ;  /* 0x000000ff3c00820c */ /* 0x010fc40003f46270 */
[C---:B------:R-:W-:Y:S02]  /*9cc0*/  ISETP.NE.AND P3, PT, R67.reuse, 0x7fffffff, PT ;  /* 0x7fffffff4300780c */ /* 0x040fe40003f65270 */
[----:B------:R-:W-:Y:S02]  /*9cd0*/  @!P0 SEL R59, R36, 0x80000000, P2 ;  /* 0x80000000243b8807 */ /* 0x000fe40001000000 */
[----:B------:R-:W-:Y:S02]  /*9ce0*/  @!P1 ISETP.GE.AND P2, PT, R40, RZ, PT ;  /* 0x000000ff2800920c */ /* 0x000fe40003f46270 */
[----:B------:R-:W-:Y:S02]  /*9cf0*/  SEL R33, R67, 0x80000000, P3 ;  /* 0x8000000043217807 */ /* 0x000fe40001800000 */
[----:B------:R-:W-:Y:S02]  /*9d00*/  @!P1 SEL R41, R36, 0x80000000, P2 ;  /* 0x8000000024299807 */ /* 0x000fe40001000000 */
[----:B0-----:R-:W-:-:S02]  /*9d10*/  ISETP.NE.AND P2, PT, R51, 0x7fffffff, PT ;  /* 0x7fffffff3300780c */ /* 0x001fc40003f45270 */
[----:B------:R-:W-:Y:S02]  /*9d20*/  ISETP.NE.AND P3, PT, R68, 0x7fffffff, PT ;  /* 0x7fffffff4400780c */ /* 0x000fe40003f65270 */
[----:B------:R-:W-:Y:S02]  /*9d30*/  SEL R46, R51, 0x80000000, P2 ;  /* 0x80000000332e7807 */ /* 0x000fe40001000000 */
[-C--:B------:R-:W-:Y:S02]  /*9d40*/  IADD3 R16, P2, R76, R2.reuse, RZ ;  /* 0x000000024c107210 */ /* 0x080fe40007f5e0ff */
[----:B------:R-:W-:Y:S02]  /*9d50*/  SEL R24, R68, 0x80000000, P3 ;  /* 0x8000000044187807 */ /* 0x000fe40001800000 */
[----:B------:R-:W-:Y:S02]  /*9d60*/  LEA.HI.X.SX32 R17, R76, R15, 0x1, P2 ;  /* 0x0000000f4c117211 */ /* 0x000fe400010f0eff */
[----:B------:R-:W-:-:S02]  /*9d70*/  @!P4 IADD3 R2, P2, R62, R2, RZ ;  /* 0x000000023e02c210 */ /* 0x000fc40007f5e0ff */
[----:B------:R-:W-:Y:S02]  /*9d80*/  ISETP.NE.AND P3, PT, R60, 0x7fffffff, PT ;  /* 0x7fffffff3c00780c */ /* 0x000fe40003f65270 */
[----:B------:R-:W-:Y:S02]  /*9d90*/  @!P4 LEA.HI.X.SX32 R15, R62, R15, 0x1, P2 ;  /* 0x0000000f3e0fc211 */ /* 0x000fe400010f0eff */
[----:B------:R-:W-:Y:S02]  /*9da0*/  @!P4 LEA R28, P2, R2, UR4, 0x2 ;  /* 0x00000004021ccc11 */ /* 0x000fe4000f8410ff */
[----:B------:R-:W-:Y:S02]  /*9db0*/  SEL R26, R60, 0x80000000, P3 ;  /* 0x800000003c1a7807 */ /* 0x000fe40001800000 */
[----:B------:R-:W-:Y:S01]  /*9dc0*/  @!P4 LEA.HI.X R29, R2, UR5, R15, 0x2, P2 ;  /* 0x00000005021dcc11 */ /* 0x000fe200090f140f */
[----:B------:R-:W-:Y:S01]  /*9dd0*/  VIADD R2, R34, 0xa80 ;  /* 0x00000a8022027836 */ /* 0x000fe20000000000 */
[----:B------:R-:W-:Y:S01]  /*9de0*/  LEA R22, P2, R16, UR4, 0x2 ;  /* 0x0000000410167c11 */ /* 0x000fe2000f8410ff */
[----:B------:R-:W-:Y:S01]  /*9df0*/  VIADD R15, R34, 0xd80 ;  /* 0x00000d80220f7836 */ /* 0x000fe20000000000 */
[----:B------:R-:W-:Y:S01]  /*9e00*/  ISETP.NE.AND P3, PT, R40, 0x7fffffff, PT ;  /* 0x7fffffff2800780c */ /* 0x000fe20003f65270 */
[----:B------:R-:W-:Y:S01]  /*9e10*/  ULDC UR4, c[0x0][0x248] ;  /* 0x0000920000047ab9 */ /* 0x000fe20000000800 */
[----:B------:R-:W-:Y:S01]  /*9e20*/  LEA.HI.X R23, R16, UR5, R17, 0x2, P2 ;  /* 0x0000000510177c11 */ /* 0x000fe200090f1411 */
[----:B------:R-:W-:Y:S01]  /*9e30*/  ULDC UR5, c[0x0][0x244] ;  /* 0x0000910000057ab9 */ /* 0x000fe20000000800 */
[----:B------:R-:W-:Y:S01]  /*9e40*/  ISETP.GE.AND P2, PT, R77, R3, PT ;  /* 0x000000034d00720c */ /* 0x000fe20003f46270 */
[----:B------:R-:W0:Y:S01]  /*9e50*/  LDS R17, [R4+0x3000] ;  /* 0x0030000004117984 */ /* 0x000e220000000800 */
[----:B------:R-:W-:Y:S01]  /*9e60*/  SEL R27, R40, 0x80000000, P3 ;  /* 0x80000000281b7807 */ /* 0x000fe20001800000 */
[----:B------:R-:W-:Y:S01]  /*9e70*/  UBMSK UR4, URZ, UR4 ;  /* 0x000000043f04729b */ /* 0x000fe20008000000 */
[----:B------:R-:W-:Y:S01]  /*9e80*/  @P5 LOP3.LUT R13, R13, 0x1, RZ, 0xfc, !PT ;  /* 0x000000010d0d5812 */ /* 0x000fe200078efcff */
[----:B------:R-:W2:Y:S01]  /*9e90*/  LDS R16, [R4+0x3600] ;  /* 0x0036000004107984 */ /* 0x000ea20000000800 */
[----:B------:R-:W-:-:S02]  /*9ea0*/  P2R R35, PR, RZ, 0x2 ;  /* 0x00000002ff237803 */ /* 0x000fc40000000000 */
[----:B------:R-:W-:Y:S02]  /*9eb0*/  LOP3.LUT R13, R13, 0xffffffef, RZ, 0xc0, !PT ;  /* 0xffffffef0d0d7812 */ /* 0x000fe400078ec0ff */
[----:B------:R-:W-:Y:S02]  /*9ec0*/  SHF.R.U32.HI R32, RZ, UR5, R32 ;  /* 0x00000005ff207c19 */ /* 0x000fe40008011620 */
[----:B------:R-:W-:Y:S02]  /*9ed0*/  @P4 LOP3.LUT R13, R13, 0x10, RZ, 0xfc, !PT ;  /* 0x000000100d0d4812 */ /* 0x000fe400078efcff */
[----:B------:R-:W-:Y:S02]  /*9ee0*/  @!P2 ISETP.GE.AND P3, PT, R51, RZ, PT ;  /* 0x000000ff3300a20c */ /* 0x000fe40003f66270 */
[----:B------:R-:W-:Y:S02]  /*9ef0*/  SHF.R.U32.HI R33, RZ, UR5, R33 ;  /* 0x00000005ff217c19 */ /* 0x000fe40008011621 */
[----:B------:R-:W-:-:S02]  /*9f00*/  @!P2 SEL R53, R36, 0x80000000, P3 ;  /* 0x800000002435a807 */ /* 0x000fc40001800000 */
[C---:B------:R-:W-:Y:S02]  /*9f10*/  ISETP.NE.AND P3, PT, R48.reuse, 0x7fffffff, PT ;  /* 0x7fffffff3000780c */ /* 0x040fe40003f65270 */
[----:B------:R-:W-:Y:S02]  /*9f20*/  SHF.R.U32.HI R26, RZ, UR5, R26 ;  /* 0x00000005ff1a7c19 */ /* 0x000fe4000801161a */
[----:B------:R-:W-:Y:S02]  /*9f30*/  SEL R47, R48, 0x80000000, P3 ;  /* 0x80000000302f7807 */ /* 0x000fe40001800000 */
[----:B------:R-:W-:Y:S02]  /*9f40*/  ISETP.GE.AND P3, PT, R18, R3, PT ;  /* 0x000000031200720c */ /* 0x000fe40003f66270 */
[----:B------:R-:W-:Y:S02]  /*9f50*/  LOP3.LUT R26, R26, UR4, RZ, 0xc0, !PT ;  /* 0x000000041a1a7c12 */ /* 0x000fe4000f8ec0ff */
[----:B------:R-:W-:-:S02]  /*9f60*/  SHF.R.U32.HI R27, RZ, UR5, R27 ;  /* 0x00000005ff1b7c19 */ /* 0x000fc4000801161b */
[----:B------:R-:W-:Y:S01]  /*9f70*/  SHF.R.U32.HI R46, RZ, UR5, R46 ;  /* 0x00000005ff2e7c19 */ /* 0x000fe2000801162e */
[----:B------:R-:W-:Y:S01]  /*9f80*/  IMAD R26, R26, 0x4, R75 ;  /* 0x000000041a1a7824 */ /* 0x000fe200078e024b */
[----:B------:R-:W-:Y:S02]  /*9f90*/  SHF.R.U32.HI R47, RZ, UR5, R47 ;  /* 0x00000005ff2f7c19 */ /* 0x000fe4000801162f */
[----:B------:R-:W-:Y:S02]  /*9fa0*/  LOP3.LUT R27, R27, UR4, RZ, 0xc0, !PT ;  /* 0x000000041b1b7c12 */ /* 0x000fe4000f8ec0ff */
[----:B------:R-:W-:Y:S01]  /*9fb0*/  LOP3.LUT R46, R46, UR4, RZ, 0xc0, !PT ;  /* 0x000000042e2e7c12 */ /* 0x000fe2000f8ec0ff */
[----:B------:R-:W-:Y:S01]  /*9fc0*/  LDS R26, [R26+0x4200] ;  /* 0x004200001a1a7984 */ /* 0x000fe20000000800 */
[----:B------:R-:W-:Y:S01]  /*9fd0*/  @!P3 ISETP.GE.AND P4, PT, R48, RZ, PT ;  /* 0x000000ff3000b20c */ /* 0x000fe20003f86270 */
[--C-:B------:R-:W-:Y:S01]  /*9fe0*/  IMAD R27, R27, 0x4, R75.reuse ;  /* 0x000000041b1b7824 */ /* 0x100fe200078e024b */
[----:B------:R-:W-:Y:S01]  /*9ff0*/  LOP3.LUT R47, R47, UR4, RZ, 0xc0, !PT ;  /* 0x000000042f2f7c12 */ /* 0x000fe2000f8ec0ff */
[--C-:B------:R-:W-:Y:S01]  /*a000*/  IMAD R46, R46, 0x4, R75.reuse ;  /* 0x000000042e2e7824 */ /* 0x100fe200078e024b */
[----:B------:R-:W-:Y:S01]  /*a010*/  @!P3 SEL R49, R36, 0x80000000, P4 ;  /* 0x800000002431b807 */ /* 0x000fe20002000000 */
[----:B------:R-:W3:Y:S01]  /*a020*/  @!P3 LDC.64 R42, c[0x0][0x218] ;  /* 0x00008600ff2abb82 */ /* 0x000ee20000000a00 */
[C---:B-1----:R-:W-:Y:S01]  /*a030*/  ISETP.NE.AND P4, PT, R20.reuse, 0x7fffffff, PT ;  /* 0x7fffffff1400780c */ /* 0x042fe20003f85270 */
[----:B------:R-:W-:Y:S01]  /*a040*/  IMAD R47, R47, 0x4, R75 ;  /* 0x000000042f2f7824 */ /* 0x000fe200078e024b */
[----:B------:R-:W-:Y:S02]  /*a050*/  LDS R27, [R27+0x4200] ;  /* 0x004200001b1b7984 */ /* 0x000fe40000000800 */
[----:B------:R-:W-:-:S02]  /*a060*/  SEL R50, R20, 0x80000000, P4 ;  /* 0x8000000014327807 */ /* 0x000fc40002000000 */
[-C--:B------:R-:W-:Y:S01]  /*a070*/  ISETP.GE.AND P4, PT, R2, R3.reuse, PT ;  /* 0x000000030200720c */ /* 0x080fe20003f86270 */
[C---:B------:R-:W-:Y:S01]  /*a080*/  VIADD R2, R34.reuse, 0xc00 ;  /* 0x00000c0022027836 */ /* 0x040fe20000000000 */
[----:B------:R-:W-:Y:S01]  /*a090*/  SHF.R.U32.HI R50, RZ, UR5, R50 ;  /* 0x00000005ff327c19 */ /* 0x000fe20008011632 */
[----:B------:R-:W-:Y:S01]  /*a0a0*/  VIADD R34, R34, 0xf00 ;  /* 0x00000f0022227836 */ /* 0x000fe20000000000 */
[----:B------:R-:W-:Y:S01]  /*a0b0*/  P2R R64, PR, RZ, 0x10 ;  /* 0x00000010ff407803 */ /* 0x000fe20000000000 */
[----:B------:R-:W-:Y:S01]  /*a0c0*/  LDS R46, [R46+0x4200] ;  /* 0x004200002e2e7984 */ /* 0x000fe20000000800 */
[----:B------:R-:W-:Y:S02]  /*a0d0*/  LOP3.LUT R50, R50, UR4, RZ, 0xc0, !PT ;  /* 0x0000000432327c12 */ /* 0x000fe4000f8ec0ff */
[----:B------:R-:W-:Y:S01]  /*a0e0*/  ISETP.GE.AND P1, PT, R34, R3, PT ;  /* 0x000000032200720c */ /* 0x000fe20003f26270 */
[----:B------:R-:W-:Y:S02]  /*a0f0*/  LDS R47, [R47+0x4200] ;  /* 0x004200002f2f7984 */ /* 0x000fe40000000800 */
[----:B------:R-:W-:-:S02]  /*a100*/  IMAD R50, R50, 0x4, R75 ;  /* 0x0000000432327824 */ /* 0x000fc400078e024b */
[----:B------:R-:W-:-:S04]  /*a110*/  @!P4 ISETP.GE.AND P5, PT, R20, RZ, PT ;  /* 0x000000ff1400c20c */ /* 0x000fc80003fa6270 */
[----:B------:R-:W-:Y:S01]  /*a120*/  @!P4 SEL R19, R36, 0x80000000, P5 ;  /* 0x800000002413c807 */ /* 0x000fe20002800000 */
[----:B------:R-:W-:Y:S01]  /*a130*/  LDS R50, [R50+0x4200] ;  /* 0x0042000032327984 */ /* 0x000fe20000000800 */
[----:B0-----:R-:W-:Y:S02]  /*a140*/  ISETP.NE.AND P5, PT, R17, 0x7fffffff, PT ;  /* 0x7fffffff1100780c */ /* 0x001fe40003fa5270 */
[----:B------:R-:W-:Y:S02]  /*a150*/  LOP3.LUT P4, RZ, R13, 0x2, RZ, 0xc0, !PT ;  /* 0x000000020dff7812 */ /* 0x000fe4000788c0ff */
[----:B------:R-:W-:Y:S02]  /*a160*/  SEL R52, R17, 0x80000000, P5 ;  /* 0x8000000011347807 */ /* 0x000fe40002800000 */
[----:B------:R-:W-:Y:S02]  /*a170*/  ISETP.GE.AND P5, PT, R2, R3, PT ;  /* 0x000000030200720c */ /* 0x000fe40003fa6270 */
[----:B------:R-:W-:-:S02]  /*a180*/  SHF.R.U32.HI R52, RZ, UR5, R52 ;  /* 0x00000005ff347c19 */ /* 0x000fc40008011634 */
[----:B------:R-:W-:Y:S02]  /*a190*/  P2R R61, PR, RZ, 0x20 ;  /* 0x00000020ff3d7803 */ /* 0x000fe40000000000 */
[----:B------:R-:W-:-:S03]  /*a1a0*/  LOP3.LUT R52, R52, UR4, RZ, 0xc0, !PT ;  /* 0x0000000434347c12 */ /* 0x000fc6000f8ec0ff */
[----:B------:R-:W0:Y:S01]  /*a1b0*/  @!P4 LDC.64 R38, c[0x0][0x218] ;  /* 0x00008600ff26cb82 */ /* 0x000e220000000a00 */
[----:B------:R-:W-:Y:S01]  /*a1c0*/  @!P4 LOP3.LUT R67, R31, R67, RZ, 0x3c, !PT ;  /* 0x000000431f43c212 */ /* 0x000fe200078e3cff */
[----:B------:R-:W-:Y:S02]  /*a1d0*/  IMAD R52, R52, 0x4, R75 ;  /* 0x0000000434347824 */ /* 0x000fe400078e024b */
[----:B------:R-:W-:-:S04]  /*a1e0*/  @!P5 ISETP.GE.AND P6, PT, R17, RZ, PT ;  /* 0x000000ff1100d20c */ /* 0x000fc80003fc6270 */
[----:B------:R-:W-:Y:S01]  /*a1f0*/  @!P5 SEL R2, R36, 0x80000000, P6 ;  /* 0x800000002402d807 */ /* 0x000fe20003000000 */
[----:B------:R-:W-:Y:S01]  /*a200*/  LDS R52, [R52+0x4200] ;  /* 0x0042000034347984 */ /* 0x000fe20000000800 */
[C---:B--2---:R-:W-:Y:S02]  /*a210*/  ISETP.NE.AND P6, PT, R16.reuse, 0x7fffffff, PT ;  /* 0x7fffffff1000780c */ /* 0x044fe40003fc5270 */
[----:B------:R-:W-:Y:S02]  /*a220*/  LOP3.LUT P5, RZ, R13, 0x1, RZ, 0xc0, !PT ;  /* 0x000000010dff7812 */ /* 0x000fe400078ac0ff */
[----:B------:R-:W-:Y:S02]  /*a230*/  SEL R55, R16, 0x80000000, P6 ;  /* 0x8000000010377807 */ /* 0x000fe40003000000 */
[----:B------:R-:W-:Y:S02]  /*a240*/  ISETP.GE.AND P6, PT, R15, R3, PT ;  /* 0x000000030f00720c */ /* 0x000fe40003fc6270 */
[----:B------:R-:W1:Y:S01]  /*a250*/  LDS R15, [R4+0x3c00] ;  /* 0x003c0000040f7984 */ /* 0x000e620000000800 */
[----:B------:R-:W-:-:S02]  /*a260*/  SHF.R.U32.HI R55, RZ, UR5, R55 ;  /* 0x00000005ff377c19 */ /* 0x000fc40008011637 */
[----:B------:R-:W-:Y:S02]  /*a270*/  P2R R63, PR, RZ, 0x40 ;  /* 0x00000040ff3f7803 */ /* 0x000fe40000000000 */
[----:B------:R-:W-:Y:S02]  /*a280*/  LOP3.LUT R55, R55, UR4, RZ, 0xc0, !PT ;  /* 0x0000000437377c12 */ /* 0x000fe4000f8ec0ff */
[----:B------:R-:W-:Y:S02]  /*a290*/  @!P5 LOP3.LUT R68, R30, R68, RZ, 0x3c, !PT ;  /* 0x000000441e44d212 */ /* 0x000fe400078e3cff */
[----:B------:R-:W2:Y:S01]  /*a2a0*/  @!P2 LDC.64 R30, c[0x0][0x218] ;  /* 0x00008600ff1eab82 */ /* 0x000ea20000000a00 */
[----:B------:R-:W-:Y:S01]  /*a2b0*/  IMAD R55, R55, 0x4, R75 ;  /* 0x0000000437377824 */ /* 0x000fe200078e024b */
[----:B------:R-:W-:-:S04]  /*a2c0*/  @!P6 ISETP.GE.AND P0, PT, R16, RZ, PT ;  /* 0x000000ff1000e20c */ /* 0x000fc80003f06270 */
[----:B------:R-:W-:Y:S01]  /*a2d0*/  @!P6 SEL R18, R36, 0x80000000, P0 ;  /* 0x800000002412e807 */ /* 0x000fe20000000000 */
[----:B------:R-:W-:Y:S01]  /*a2e0*/  LDS R55, [R55+0x4200] ;  /* 0x0042000037377984 */ /* 0x000fe20000000800 */
[C---:B------:R-:W-:Y:S02]  /*a2f0*/  LOP3.LUT P6, RZ, R13.reuse, 0x4, RZ, 0xc0, !PT ;  /* 0x000000040dff7812 */ /* 0x040fe400078cc0ff */
[----:B------:R-:W-:-:S04]  /*a300*/  LOP3.LUT R13, R13, 0xfffffff7, RZ, 0xc0, !PT ;  /* 0xfffffff70d0d7812 */ /* 0x000fc800078ec0ff */
[----:B------:R-:W-:-:S07]  /*a310*/  @P1 LOP3.LUT R13, R13, 0x8, RZ, 0xfc, !PT ;  /* 0x000000080d0d1812 */ /* 0x000fce00078efcff */
[----:B------:R-:W-:Y:S02]  /*a320*/  @!P6 LOP3.LUT R65, R25, R65, RZ, 0x3c, !PT ;  /* 0x000000411941e212 */ /* 0x000fe400078e3cff */
[----:B-1----:R-:W-:-:S04]  /*a330*/  @!P1 ISETP.GE.AND P0, PT, R15, RZ, PT ;  /* 0x000000ff0f00920c */ /* 0x002fc80003f06270 */
[----:B------:R-:W-:Y:S02]  /*a340*/  @!P1 SEL R3, R36, 0x80000000, P0 ;  /* 0x8000000024039807 */ /* 0x000fe40000000000 */
[----:B------:R-:W-:Y:S01]  /*a350*/  ISETP.NE.AND P0, PT, R15, 0x7fffffff, PT ;  /* 0x7fffffff0f00780c */ /* 0x000fe20003f05270 */
[----:B------:R-:W1:Y:S01]  /*a360*/  @!P5 LDC.64 R36, c[0x0][0x218] ;  /* 0x00008600ff24db82 */ /* 0x000e620000000a00 */
[----:B------:R-:W-:Y:S02]  /*a370*/  ISETP.NE.AND P1, PT, R35, RZ, PT ;  /* 0x000000ff2300720c */ /* 0x000fe40003f25270 */
[----:B------:R-:W-:Y:S02]  /*a380*/  SEL R54, R15, 0x80000000, P0 ;  /* 0x800000000f367807 */ /* 0x000fe40000000000 */
[----:B------:R-:W-:Y:S02]  /*a390*/  ISETP.NE.AND P0, PT, R21, RZ, PT ;  /* 0x000000ff1500720c */ /* 0x000fe40003f05270 */
[----:B------:R-:W-:Y:S01]  /*a3a0*/  LOP3.LUT R21, R32, UR4, RZ, 0xc0, !PT ;  /* 0x0000000420157c12 */ /* 0x000fe2000f8ec0ff */
[----:B------:R-:W4:Y:S01]  /*a3b0*/  @!P6 LDC.64 R34, c[0x0][0x218] ;  /* 0x00008600ff22eb82 */ /* 0x000f220000000a00 */
[----:B------:R-:W-:-:S02]  /*a3c0*/  LOP3.LUT R32, R33, UR4, RZ, 0xc0, !PT ;  /* 0x0000000421207c12 */ /* 0x000fc4000f8ec0ff */
[----:B------:R-:W-:Y:S01]  /*a3d0*/  SHF.R.U32.HI R33, RZ, UR5, R24 ;  /* 0x00000005ff217c19 */ /* 0x000fe20008011618 */
[--C-:B------:R-:W-:Y:S01]  /*a3e0*/  IMAD R21, R21, 0x4, R75.reuse ;  /* 0x0000000415157824 */ /* 0x100fe200078e024b */
[----:B------:R-:W-:Y:S01]  /*a3f0*/  SHF.R.U32.HI R54, RZ, UR5, R54 ;  /* 0x00000005ff367c19 */ /* 0x000fe20008011636 */
[--C-:B------:R-:W-:Y:S02]  /*a400*/  IMAD R32, R32, 0x4, R75.reuse ;  /* 0x0000000420207824 */ /* 0x100fe400078e024b */
[----:B------:R-:W3:Y:S01]  /*a410*/  @!P1 LDC.64 R44, c[0x0][0x218] ;  /* 0x00008600ff2c9b82 */ /* 0x000ee20000000a00 */
[----:B------:R-:W-:Y:S01]  /*a420*/  LOP3.LUT R54, R54, UR4, RZ, 0xc0, !PT ;  /* 0x0000000436367c12 */ /* 0x000fe2000f8ec0ff */
[----:B------:R-:W0:Y:S04]  /*a430*/  LDS R21, [R21+0x4200] ;  /* 0x0042000015157984 */ /* 0x000e280000000800 */
[----:B------:R2:W1:Y:S01]  /*a440*/  LDS R24, [R32+0x4200] ;  /* 0x0042000020187984 */ /* 0x0004620000000800 */
[----:B------:R-:W-:-:S06]  /*a450*/  IMAD R54, R54, 0x4, R75 ;  /* 0x0000000436367824 */ /* 0x000fcc00078e024b */
[----:B------:R-:W-:Y:S01]  /*a460*/  LDS R54, [R54+0x4200] ;  /* 0x0042000036367984 */ /* 0x000fe20000000800 */
[----:B--2---:R-:W-:-:S05]  /*a470*/  LOP3.LUT R32, R33, UR4, RZ, 0xc0, !PT ;  /* 0x0000000421207c12 */ /* 0x004fca000f8ec0ff */
[----:B------:R-:W-:Y:S02]  /*a480*/  IMAD R25, R32, 0x4, R75 ;  /* 0x0000000420197824 */ /* 0x000fe400078e024b */
[----:B------:R-:W2:Y:S04]  /*a490*/  S2R R75, SR_TID.X ;  /* 0x00000000004b7919 */ /* 0x000ea80000002100 */
[----:B------:R-:W2:Y:S01]  /*a4a0*/  LDS R25, [R25+0x4200] ;  /* 0x0042000019197984 */ /* 0x000ea20000000800 */
[----:B0-----:R-:W-:-:S04]  /*a4b0*/  @!P6 IMAD.IADD R32, R21, 0x1, R62 ;  /* 0x000000011520e824 */ /* 0x001fc800078e023e */
[----:B----4-:R-:W-:Y:S01]  /*a4c0*/  @!P6 IMAD.WIDE.U32 R34, R32, 0x4, R34 ;  /* 0x000000042022e825 */ /* 0x010fe200078e0022 */
[----:B-1----:R-:W-:Y:S02]  /*a4d0*/  @!P4 IADD3 R32, R62, 0x180, R24 ;  /* 0x000001803e20c810 */ /* 0x002fe40007ffe018 */
[----:B------:R-:W-:Y:S02]  /*a4e0*/  P2R R62, PR, RZ, 0x4 ;  /* 0x00000004ff3e7803 */ /* 0x000fe40000000000 */
[----:B------:R0:W-:Y:S01]  /*a4f0*/  @!P6 STG.E desc[UR6][R34.64], R65 ;  /* 0x000000412200e986 */ /* 0x0001e2000c101906 */
[----:B------:R-:W-:Y:S01]  /*a500*/  @!P4 IMAD.WIDE.U32 R38, R32, 0x4, R38 ;  /* 0x000000042026c825 */ /* 0x000fe200078e0026 */
[----:B------:R-:W-:Y:S01]  /*a510*/  LOP3.LUT P2, RZ, R13, 0x8, RZ, 0xc0, !PT ;  /* 0x000000080dff7812 */ /* 0x000fe2000784c0ff */
[----:B------:R-:W1:Y:S03]  /*a520*/  @!P0 LDC.64 R32, c[0x0][0x218] ;  /* 0x00008600ff208b82 */ /* 0x000e660000000a00 */
[----:B------:R4:W-:Y:S01]  /*a530*/  @!P4 STG.E desc[UR6][R38.64], R67 ;  /* 0x000000432600c986 */ /* 0x0009e2000c101906 */
[----:B------:R-:W-:-:S02]  /*a540*/  ISETP.NE.AND P4, PT, R64, RZ, PT ;  /* 0x000000ff4000720c */ /* 0x000fc40003f85270 */
[----:B--2---:R-:W-:-:S06]  /*a550*/  @!P5 IADD3 R72, R75, 0x300, R25 ;  /* 0x000003004b48d810 */ /* 0x004fcc0007ffe019 */
[----:B0-----:R-:W0:Y:S01]  /*a560*/  @!P2 LDC.64 R34, c[0x0][0x218] ;  /* 0x00008600ff22ab82 */ /* 0x001e220000000a00 */
[----:B------:R-:W-:Y:S01]  /*a570*/  @!P0 IADD3 R64, R75, 0x480, R26 ;  /* 0x000004804b408810 */ /* 0x000fe20007ffe01a */
[----:B------:R-:W-:Y:S02]  /*a580*/  @!P5 IMAD.WIDE.U32 R36, R72, 0x4, R36 ;  /* 0x000000044824d825 */ /* 0x000fe400078e0024 */
[----:B------:R2:W2:Y:S01]  /*a590*/  LDL.LU R72, [R1] ;  /* 0x0000000001487983 */ /* 0x0004a20000300800 */
[----:B------:R-:W-:-:S03]  /*a5a0*/  ISETP.NE.AND P6, PT, R63, RZ, PT ;  /* 0x000000ff3f00720c */ /* 0x000fc60003fc5270 */
[----:B----4-:R-:W4:Y:S01]  /*a5b0*/  @!P4 LDC.64 R38, c[0x0][0x218] ;  /* 0x00008600ff26cb82 */ /* 0x010f220000000a00 */
[----:B------:R0:W2:Y:S01]  /*a5c0*/  LDL.LU R65, [R1+0x4] ;  /* 0x0000040001417983 */ /* 0x0000a20000300800 */
[----:B-1----:R-:W-:-:S03]  /*a5d0*/  @!P0 IMAD.WIDE.U32 R32, R64, 0x4, R32 ;  /* 0x0000000440208825 */ /* 0x002fc600078e0020 */
[----:B------:R1:W2:Y:S04]  /*a5e0*/  LDL.LU R67, [R1+0x8] ;  /* 0x0000080001437983 */ /* 0x0002a80000300800 */
[----:B------:R3:W-:Y:S04]  /*a5f0*/  @!P5 STG.E desc[UR6][R36.64], R68 ;  /* 0x000000442400d986 */ /* 0x0007e8000c101906 */
[----:B---3--:R1:W3:Y:S01]  /*a600*/  LDL.LU R68, [R1+0xc] ;  /* 0x00000c0001447983 */ /* 0x0082e20000300800 */
[----:B------:R-:W-:Y:S01]  /*a610*/  ISETP.NE.AND P5, PT, R61, RZ, PT ;  /* 0x000000ff3d00720c */ /* 0x000fe20003fa5270 */
[----:B------:R-:W0:Y:S01]  /*a620*/  @!P6 LDC.64 R36, c[0x0][0x218] ;  /* 0x00008600ff24eb82 */ /* 0x000e220000000a00 */
[----:B------:R-:W-:Y:S01]  /*a630*/  @!P1 IADD3 R63, R75, 0x600, R27 ;  /* 0x000006004b3f9810 */ /* 0x000fe20007ffe01b */
[----:B------:R1:W2:Y:S01]  /*a640*/  LDL.LU R64, [R1+0x10] ;  /* 0x0000100001407983 */ /* 0x0002a20000300800 */
[----:B------:R-:W-:-:S02]  /*a650*/  @!P0 LOP3.LUT R59, R59, R60, RZ, 0x3c, !PT ;  /* 0x0000003c3b3b8212 */ /* 0x000fc400078e3cff */
[----:B------:R-:W-:Y:S02]  /*a660*/  @!P1 LOP3.LUT R60, R41, R40, RZ, 0x3c, !PT ;  /* 0x00000028293c9212 */ /* 0x000fe400078e3cff */
[----:B------:R-:W-:Y:S01]  /*a670*/  ISETP.NE.AND P2, PT, R62, RZ, PT ;  /* 0x000000ff3e00720c */ /* 0x000fe20003f45270 */
[----:B------:R-:W-:-:S04]  /*a680*/  @!P1 IMAD.WIDE.U32 R44, R63, 0x4, R44 ;  /* 0x000000043f2c9825 */ /* 0x000fc800078e002c */
[----:B------:R-:W1:Y:S01]  /*a690*/  @!P5 LDC.64 R40, c[0x0][0x218] ;  /* 0x00008600ff28db82 */ /* 0x000e620000000a00 */
[----:B------:R4:W-:Y:S04]  /*a6a0*/  @!P0 STG.E desc[UR6][R32.64], R59 ;  /* 0x0000003b20008986 */ /* 0x0009e8000c101906 */
[----:B------:R4:W-:Y:S03]  /*a6b0*/  @!P1 STG.E desc[UR6][R44.64], R60 ;  /* 0x0000003c2c009986 */ /* 0x0009e6000c101906 */
[----:B------:R-:W-:Y:S02]  /*a6c0*/  @!P2 IADD3 R61, R75, 0x780, R46 ;  /* 0x000007804b3da810 */ /* 0x000fe40007ffe02e */
[----:B----4-:R-:W-:-:S02]  /*a6d0*/  P2R R33, PR, RZ, 0x2 ;  /* 0x00000002ff217803 */ /* 0x010fc40000000000 */
[----:B------:R-:W-:Y:S01]  /*a6e0*/  LOP3.LUT P1, RZ, R13, 0x8, RZ, 0xc0, !PT ;  /* 0x000000080dff7812 */ /* 0x000fe2000782c0ff */
[----:B------:R-:W-:Y:S01]  /*a6f0*/  @!P2 IMAD.WIDE.U32 R30, R61, 0x4, R30 ;  /* 0x000000043d1ea825 */ /* 0x000fe200078e001e */
[C---:B------:R-:W-:Y:S02]  /*a700*/  @!P3 IADD3 R62, R75.reuse, 0x900, R47 ;  /* 0x000009004b3eb810 */ /* 0x040fe40007ffe02f */
[C---:B------:R-:W-:Y:S02]  /*a710*/  @!P4 IADD3 R44, R75.reuse, 0xa80, R50 ;  /* 0x00000a804b2cc810 */ /* 0x040fe40007ffe032 */
[----:B------:R-:W-:Y:S02]  /*a720*/  @!P5 IADD3 R61, R75, 0xc00, R52 ;  /* 0x00000c004b3dd810 */ /* 0x000fe40007ffe034 */
[----:B------:R-:W-:Y:S02]  /*a730*/  @!P2 LOP3.LUT R53, R53, R51, RZ, 0x3c, !PT ;  /* 0x000000333535a212 */ /* 0x000fe400078e3cff */
[----:B------:R-:W-:Y:S01]  /*a740*/  @!P6 IADD3 R63, R75, 0xd80, R55 ;  /* 0x00000d804b3fe810 */ /* 0x000fe20007ffe037 */
[----:B------:R-:W-:Y:S01]  /*a750*/  @!P3 IMAD.WIDE.U32 R42, R62, 0x4, R42 ;  /* 0x000000043e2ab825 */ /* 0x000fe200078e002a */
[----:B------:R-:W-:-:S02]  /*a760*/  @!P3 LOP3.LUT R49, R49, R48, RZ, 0x3c, !PT ;  /* 0x000000303131b212 */ /* 0x000fc400078e3cff */
[----:B------:R-:W-:Y:S01]  /*a770*/  @!P1 IADD3 R51, R75, 0xf00, R54 ;  /* 0x00000f004b339810 */ /* 0x000fe20007ffe036 */
[----:B------:R-:W-:Y:S01]  /*a780*/  @!P4 IMAD.WIDE.U32 R38, R44, 0x4, R38 ;  /* 0x000000042c26c825 */ /* 0x000fe200078e0026 */
[----:B------:R-:W-:Y:S02]  /*a790*/  @!P4 LOP3.LUT R19, R19, R20, RZ, 0x3c, !PT ;  /* 0x000000141313c212 */ /* 0x000fe400078e3cff */
[----:B------:R-:W-:Y:S01]  /*a7a0*/  @!P5 LOP3.LUT R17, R2, R17, RZ, 0x3c, !PT ;  /* 0x000000110211d212 */ /* 0x000fe200078e3cff */
[----:B-1----:R-:W-:Y:S01]  /*a7b0*/  @!P5 IMAD.WIDE.U32 R40, R61, 0x4, R40 ;  /* 0x000000043d28d825 */ /* 0x002fe200078e0028 */
[----:B------:R-:W-:Y:S01]  /*a7c0*/  @!P6 LOP3.LUT R45, R18, R16, RZ, 0x3c, !PT ;  /* 0x00000010122de212 */ /* 0x000fe200078e3cff */
[----:B------:R1:W-:Y:S01]  /*a7d0*/  @!P2 STG.E desc[UR6][R30.64], R53 ;  /* 0x000000351e00a986 */ /* 0x0003e2000c101906 */
[----:B------:R-:W-:Y:S01]  /*a7e0*/  @!P1 LOP3.LUT R3, R3, R15, RZ, 0x3c, !PT ;  /* 0x0000000f03039212 */ /* 0x000fe200078e3cff */
[----:B0-----:R-:W-:Y:S02]  /*a7f0*/  @!P6 IMAD.WIDE.U32 R36, R63, 0x4, R36 ;  /* 0x000000043f24e825 */ /* 0x001fe400078e0024 */
[----:B------:R-:W-:Y:S02]  /*a800*/  @!P3 STG.E desc[UR6][R42.64], R49 ;  /* 0x000000312a00b986 */ /* 0x000fe4000c101906 */
[----:B------:R-:W-:-:S02]  /*a810*/  @!P1 IMAD.WIDE.U32 R34, R51, 0x4, R34 ;  /* 0x0000000433229825 */ /* 0x000fc400078e0022 */
[----:B------:R-:W-:Y:S04]  /*a820*/  @!P4 STG.E desc[UR6][R38.64], R19 ;  /* 0x000000132600c986 */ /* 0x000fe8000c101906 */
[----:B------:R-:W-:Y:S04]  /*a830*/  @!P5 STG.E desc[UR6][R40.64], R17 ;  /* 0x000000112800d986 */ /* 0x000fe8000c101906 */
[----:B------:R-:W-:Y:S04]  /*a840*/  @!P6 STG.E desc[UR6][R36.64], R45 ;  /* 0x0000002d2400e986 */ /* 0x000fe8000c101906 */
[----:B------:R-:W-:Y:S01]  /*a850*/  @!P1 STG.E desc[UR6][R34.64], R3 ;  /* 0x0000000322009986 */ /* 0x000fe2000c101906 */
[----:B------:R-:W-:Y:S06]  /*a860*/  BAR.SYNC.DEFER_BLOCKING 0x0 ;  /* 0x0000000000007b1d */ /* 0x000fec0000010000 */
[----:B------:R-:W0:Y:S01]  /*a870*/  S2R R48, SR_TID.X ;  /* 0x0000000000307919 */ /* 0x000e220000002100 */
[----:B------:R-:W-:-:S02]  /*a880*/  P2R R32, PR, RZ, 0x1 ;  /* 0x00000001ff207803 */ /* 0x000fc40000000000 */
[----:B------:R-:W-:Y:S01]  /*a890*/  LOP3.LUT P0, RZ, R13, 0x10, RZ, 0xc0, !PT ;  /* 0x000000100dff7812 */ /* 0x000fe2000780c0ff */
[----:B------:R-:W4:Y:S01]  /*a8a0*/  S2R R62, SR_TID.X ;  /* 0x00000000003e7919 */ /* 0x000f220000002100 */
[----:B0-----:R-:W-:Y:S02]  /*a8b0*/  VIADD R48, R48, 0x300 ;  /* 0x0000030030307836 */ /* 0x001fe40000000000 */
[----:B----4-:R-:W-:-:S09]  /*a8c0*/  VIADD R62, R62, 0x480 ;  /* 0x000004803e3e7836 */ /* 0x010fd20000000000 */
[----:B--2---:R-:W2:Y:S01]  /*a8d0*/  @!P0 LDG.E R64, desc[UR6][R28.64] ;  /* 0x000000061c408981 */ /* 0x004ea2000c1e1900 */
[----:B------:R-:W-:-:S13]  /*a8e0*/  ISETP.GE.AND P0, PT, R76, R14, PT ;  /* 0x0000000e4c00720c */ /* 0x000fda0003f06270 */
[----:B---3--:R-:W3:Y:S01]  /*a8f0*/  @!P0 LDG.E R68, desc[UR6][R22.64] ;  /* 0x0000000616448981 */ /* 0x008ee2000c1e1900 */
[-C--:B------:R-:W-:Y:S02]  /*a900*/  ISETP.GE.AND P0, PT, R48, R14.reuse, PT ;  /* 0x0000000e3000720c */ /* 0x080fe40003f06270 */
[----:B------:R-:W0:Y:S11]  /*a910*/  S2R R48, SR_TID.X ;  /* 0x0000000000307919 */ /* 0x000e360000002100 */
[----:B------:R-:W4:Y:S01]  /*a920*/  @!P0 LDG.E R67, desc[UR6][R22.64+0x600] ;  /* 0x0006000616438981 */ /* 0x000f22000c1e1900 */
[----:B------:R-:W-:-:S13]  /*a930*/  ISETP.GE.AND P0, PT, R62, R14, PT ;  /* 0x0000000e3e00720c */ /* 0x000fda0003f06270 */
[----:B------:R-:W4:Y:S01]  /*a940*/  @!P0 LDG.E R65, desc[UR6][R22.64+0xc00] ;  /* 0x000c000616418981 */ /* 0x000f22000c1e1900 */
[----:B0-----:R-:W-:-:S05]  /*a950*/  VIADD R48, R48, 0x600 ;  /* 0x0000060030307836 */ /* 0x001fca0000000000 */
[-C--:B------:R-:W-:Y:S02]  /*a960*/  ISETP.GE.AND P0, PT, R48, R14.reuse, PT ;  /* 0x0000000e3000720c */ /* 0x080fe40003f06270 */
[----:B------:R-:W0:Y:S01]  /*a970*/  S2R R48, SR_TID.X ;  /* 0x0000000000307919 */ /* 0x000e220000002100 */
[----:B------:R-:W1:Y:S10]  /*a980*/  S2R R62, SR_TID.X ;  /* 0x00000000003e7919 */ /* 0x000e740000002100 */
[----:B------:R-:W4:Y:S01]  /*a990*/  @!P0 LDG.E R72, desc[UR6][R22.64+0x1200] ;  /* 0x0012000616488981 */ /* 0x000f22000c1e1900 */
[----:B------:R-:W-:-:S13]  /*a9a0*/  ISETP.GE.AND P0, PT, R77, R14, PT ;  /* 0x0000000e4d00720c */ /* 0x000fda0003f06270 */
[----:B------:R-:W4:Y:S01]  /*a9b0*/  @!P0 LDG.E R5, desc[UR6][R22.64+0x1800] ;  /* 0x0018000616058981 */ /* 0x000f22000c1e1900 */
[----:B0-----:R-:W-:-:S05]  /*a9c0*/  VIADD R48, R48, 0x900 ;  /* 0x0000090030307836 */ /* 0x001fca0000000000 */
[----:B------:R-:W-:Y:S02]  /*a9d0*/  ISETP.GE.AND P0, PT, R48, R14, PT ;  /* 0x0000000e3000720c */ /* 0x000fe40003f06270 */
[----:B------:R-:W0:Y:S01]  /*a9e0*/  S2R R48, SR_TID.X ;  /* 0x0000000000307919 */ /* 0x000e220000002100 */
[----:B-1----:R-:W-:-:S10]  /*a9f0*/  VIADD R62, R62, 0xa80 ;  /* 0x00000a803e3e7836 */ /* 0x002fd40000000000 */
[----:B------:R-:W4:Y:S01]  /*aa00*/  @!P0 LDG.E R6, desc[UR6][R22.64+0x1e00] ;  /* 0x001e000616068981 */ /* 0x000f22000c1e1900 */
[----:B------:R-:W-:Y:S02]  /*aa10*/  ISETP.GE.AND P0, PT, R62, R14, PT ;  /* 0x0000000e3e00720c */ /* 0x000fe40003f06270 */
[----:B------:R-:W1:Y:S11]  /*aa20*/  S2R R62, SR_TID.X ;  /* 0x00000000003e7919 */ /* 0x000e760000002100 */
[----:B------:R-:W4:Y:S01]  /*aa30*/  @!P0 LDG.E R7, desc[UR6][R22.64+0x2400] ;  /* 0x0024000616078981 */ /* 0x000f22000c1e1900 */
[----:B0-----:R-:W-:-:S05]  /*aa40*/  VIADD R48, R48, 0xc00 ;  /* 0x00000c0030307836 */ /* 0x001fca0000000000 */
[----:B------:R-:W-:Y:S02]  /*aa50*/  ISETP.GE.AND P0, PT, R48, R14, PT ;  /* 0x0000000e3000720c */ /* 0x000fe40003f06270 */
[----:B------:R-:W0:Y:S01]  /*aa60*/  S2R R48, SR_TID.X ;  /* 0x0000000000307919 */ /* 0x000e220000002100 */
[----:B-1----:R-:W-:-:S10]  /*aa70*/  VIADD R62, R62, 0xd80 ;  /* 0x00000d803e3e7836 */ /* 0x002fd40000000000 */
[----:B------:R-:W4:Y:S01]  /*aa80*/  @!P0 LDG.E R8, desc[UR6][R22.64+0x2a00] ;  /* 0x002a000616088981 */ /* 0x000f22000c1e1900 */
[----:B------:R-:W-:-:S13]  /*aa90*/  ISETP.GE.AND P0, PT, R62, R14, PT ;  /* 0x0000000e3e00720c */ /* 0x000fda0003f06270 */
[----:B------:R-:W4:Y:S01]  /*aaa0*/  @!P0 LDG.E R9, desc[UR6][R22.64+0x3000] ;  /* 0x0030000616098981 */ /* 0x000f22000c1e1900 */
[----:B0-----:R-:W-:-:S05]  /*aab0*/  VIADD R48, R48, 0xf00 ;  /* 0x00000f0030307836 */ /* 0x001fca0000000000 */
[----:B------:R-:W-:-:S13]  /*aac0*/  ISETP.GE.AND P0, PT, R48, R14, PT ;  /* 0x0000000e3000720c */ /* 0x000fda0003f06270 */
[----:B------:R-:W4:Y:S01]  /*aad0*/  @!P0 LDG.E R10, desc[UR6][R22.64+0x3600] ;  /* 0x00360006160a8981 */ /* 0x000f22000c1e1900 */
[C---:B------:R-:W-:Y:S02]  /*aae0*/  LOP3.LUT P1, RZ, R13.reuse, 0x2, RZ, 0xc0, !PT ;  /* 0x000000020dff7812 */ /* 0x040fe4000782c0ff */
[----:B------:R-:W-:Y:S02]  /*aaf0*/  P2R R30, PR, RZ, 0x4 ;  /* 0x00000004ff1e7803 */ /* 0x000fe40000000000 */
[C---:B------:R-:W-:Y:S02]  /*ab00*/  LOP3.LUT P2, RZ, R13.reuse, 0x4, RZ, 0xc0, !PT ;  /* 0x000000040dff7812 */ /* 0x040fe4000784c0ff */
[----:B------:R-:W-:Y:S01]  /*ab10*/  LOP3.LUT P0, RZ, R13, 0x1, RZ, 0xc0, !PT ;  /* 0x000000010dff7812 */ /* 0x000fe2000780c0ff */
        /* <DEDUP_REMOVED lines=17> */
[----:B------:R-:W4:Y:S04]  /*ac30*/  LDS R5, [R12+0x14] ;  /* 0x000014000c057984 */ /* 0x000f280000000800 */
[----:B------:R-:W4:Y:S04]  /*ac40*/  LDS R7, [R12+0x18] ;  /* 0x000018000c077984 */ /* 0x000f280000000800 */
[----:B------:R-:W4:Y:S04]  /*ac50*/  LDS R6, [R12+0x1c] ;  /* 0x00001c000c067984 */ /* 0x000f280000000800 */
[----:B------:R-:W4:Y:S04]  /*ac60*/  LDS R9, [R12+0x20] ;  /* 0x000020000c097984 */ /* 0x000f280000000800 */
[----:B------:R-:W4:Y:S04]  /*ac70*/  LDS R8, [R12+0x24] ;  /* 0x000024000c087984 */ /* 0x000f280000000800 */
[----:B------:R-:W4:Y:S01]  /*ac80*/  LDS R17, [R12+0x28] ;  /* 0x000028000c117984 */ /* 0x000f220000000800 */
[----:B------:R-:W-:Y:S01]  /*ac90*/  @!P2 IMAD.IADD R21, R21, 0x1, R75 ;  /* 0x000000011515a824 */ /* 0x000fe200078e024b */
[----:B------:R-:W-:-:S02]  /*aca0*/  @!P0 IADD3 R25, R75, 0x300, R25 ;  /* 0x000003004b198810 */ /* 0x000fc40007ffe019 */
[C---:B------:R-:W-:Y:S01]  /*acb0*/  @!P3 IADD3 R47, R75.reuse, 0x900, R47 ;  /* 0x000009004b2fb810 */ /* 0x040fe20007ffe02f */
[----:B------:R-:W-:Y:S08]  /*acc0*/  BAR.SYNC.DEFER_BLOCKING 0x0 ;  /* 0x0000000000007b1d */ /* 0x000ff00000010000 */
[----:B------:R-:W-:Y:S06]  /*acd0*/  BAR.SYNC.DEFER_BLOCKING 0x0 ;  /* 0x0000000000007b1d */ /* 0x000fec0000010000 */
[----:B0-----:R-:W-:Y:S04]  /*ace0*/  STS [R74], R3 ;  /* 0x000000034a007388 */ /* 0x001fe80000000800 */
[----:B-1----:R0:W-:Y:S04]  /*acf0*/  STS [R73], R2 ;  /* 0x0000000249007388 */ /* 0x0021e80000000800 */
[----:B--2---:R-:W-:Y:S04]  /*ad00*/  STS [R71], R14 ;  /* 0x0000000e47007388 */ /* 0x004fe80000000800 */
[----:B---3--:R-:W-:Y:S01]  /*ad10*/  STS [R70], R15 ;  /* 0x0000000f46007388 */ /* 0x008fe20000000800 */
[----:B0-----:R-:W0:Y:S03]  /*ad20*/  @!P2 LDC.64 R2, c[0x0][0x228] ;  /* 0x00008a00ff02ab82 */ /* 0x001e260000000a00 */
[----:B----4-:R-:W-:Y:S04]  /*ad30*/  STS [R69], R16 ;  /* 0x0000001045007388 */ /* 0x010fe80000000800 */
[----:B------:R-:W-:Y:S04]  /*ad40*/  STS [R66], R5 ;  /* 0x0000000542007388 */ /* 0x000fe80000000800 */
[----:B------:R-:W-:Y:S04]  /*ad50*/  STS [R58], R7 ;  /* 0x000000073a007388 */ /* 0x000fe80000000800 */
[----:B------:R1:W-:Y:S04]  /*ad60*/  STS [R57], R6 ;  /* 0x0000000639007388 */ /* 0x0003e80000000800 */
[----:B------:R2:W-:Y:S04]  /*ad70*/  STS [R56], R9 ;  /* 0x0000000938007388 */ /* 0x0005e80000000800 */
[----:B------:R3:W-:Y:S01]  /*ad80*/  STS [R11], R8 ;  /* 0x000000080b007388 */ /* 0x0007e20000000800 */
[----:B-1----:R-:W1:Y:S03]  /*ad90*/  @!P1 LDC.64 R6, c[0x0][0x228] ;  /* 0x00008a00ff069b82 */ /* 0x002e660000000a00 */
[----:B------:R-:W-:Y:S05]  /*ada0*/  STS [R0], R17 ;  /* 0x0000001100007388 */ /* 0x000fea0000000800 */
[----:B------:R-:W-:Y:S01]  /*adb0*/  BAR.SYNC.DEFER_BLOCKING 0x0 ;  /* 0x0000000000007b1d */ /* 0x000fe20000010000 */
[----:B--2---:R-:W-:-:S05]  /*adc0*/  @!P1 IADD3 R9, R75, 0x180, R24 ;  /* 0x000001804b099810 */ /* 0x004fca0007ffe018 */
[----:B------:R-:W2:Y:S04]  /*add0*/  @!P2 LDS R19, [R4] ;  /* 0x000000000413a984 */ /* 0x000ea80000000800 */
[----:B------:R-:W4:Y:S04]  /*ade0*/  @!P1 LDS R5, [R4+0x600] ;  /* 0x0006000004059984 */ /* 0x000f280000000800 */
[----:B------:R-:W4:Y:S01]  /*adf0*/  @!P0 LDS R11, [R4+0xc00] ;  /* 0x000c0000040b8984 */ /* 0x000f220000000800 */
[----:B-1----:R-:W-:Y:S02]  /*ae00*/  @!P1 IMAD.WIDE.U32 R6, R9, 0x4, R6 ;  /* 0x0000000409069825 */ /* 0x002fe400078e0006 */
[----:B---3--:R-:W1:Y:S01]  /*ae10*/  @!P0 LDC.64 R8, c[0x0][0x228] ;  /* 0x00008a00ff088b82 */ /* 0x008e620000000a00 */
[----:B------:R-:W-:Y:S01]  /*ae20*/  @!P4 LDS R23, [R4+0x2a00] ;  /* 0x002a00000417c984 */ /* 0x000fe20000000800 */
[----:B0-----:R-:W-:-:S03]  /*ae30*/  @!P2 IMAD.WIDE.U32 R2, R21, 0x4, R2 ;  /* 0x000000041502a825 */ /* 0x001fc600078e0002 */
[----:B------:R-:W-:Y:S04]  /*ae40*/  @!P3 LDS R21, [R4+0x2400] ;  /* 0x002400000415b984 */ /* 0x000fe80000000800 */
[----:B------:R-:W-:Y:S01]  /*ae50*/  @!P6 LDS R29, [R4+0x3600] ;  /* 0x00360000041de984 */ /* 0x000fe20000000800 */
[----:B-1----:R-:W-:-:S03]  /*ae60*/  @!P0 IMAD.WIDE.U32 R8, R25, 0x4, R8 ;  /* 0x0000000419088825 */ /* 0x002fc600078e0008 */
[----:B------:R-:W-:Y:S04]  /*ae70*/  @!P5 LDS R25, [R4+0x3000] ;  /* 0x003000000419d984 */ /* 0x000fe80000000800 */
[----:B--2---:R-:W-:Y:S04]  /*ae80*/  @!P2 STG.E desc[UR6][R2.64], R19 ;  /* 0x000000130200a986 */ /* 0x004fe8000c101906 */
[----:B----4-:R-:W-:Y:S04]  /*ae90*/  @!P1 STG.E desc[UR6][R6.64], R5 ;  /* 0x0000000506009986 */ /* 0x010fe8000c101906 */
[----:B------:R0:W-:Y:S01]  /*aea0*/  @!P0 STG.E desc[UR6][R8.64], R11 ;  /* 0x0000000b08008986 */ /* 0x0001e2000c101906 */
[----:B------:R-:W-:-:S02]  /*aeb0*/  ISETP.NE.AND P0, PT, R32, RZ, PT ;  /* 0x000000ff2000720c */ /* 0x000fc40003f05270 */
[----:B------:R-:W-:Y:S02]  /*aec0*/  ISETP.NE.AND P1, PT, R33, RZ, PT ;  /* 0x000000ff2100720c */ /* 0x000fe40003f25270 */
[----:B------:R-:W-:Y:S01]  /*aed0*/  ISETP.NE.AND P2, PT, R30, RZ, PT ;  /* 0x000000ff1e00720c */ /* 0x000fe20003f45270 */
[----:B0-----:R-:W0:Y:S08]  /*aee0*/  @!P3 LDC.64 R10, c[0x0][0x228] ;  /* 0x00008a00ff0abb82 */ /* 0x001e300000000a00 */
[----:B------:R-:W1:Y:S01]  /*aef0*/  @!P0 LDS R15, [R4+0x1200] ;  /* 0x00120000040f8984 */ /* 0x000e620000000800 */
[----:B------:R-:W-:-:S03]  /*af00*/  @!P0 IADD3 R17, R75, 0x480, R26 ;  /* 0x000004804b118810 */ /* 0x000fc60007ffe01a */
[----:B------:R-:W2:Y:S01]  /*af10*/  @!P1 LDS R5, [R4+0x1800] ;  /* 0x0018000004059984 */ /* 0x000ea20000000800 */
[----:B------:R-:W3:Y:S03]  /*af20*/  @!P0 LDC.64 R2, c[0x0][0x228] ;  /* 0x00008a00ff028b82 */ /* 0x000ee60000000a00 */
[----:B------:R-:W4:Y:S05]  /*af30*/  @!P2 LDS R19, [R4+0x1e00] ;  /* 0x001e00000413a984 */ /* 0x000f2a0000000800 */
[----:B------:R-:W2:Y:S08]  /*af40*/  @!P1 LDC.64 R6, c[0x0][0x228] ;  /* 0x00008a00ff069b82 */ /* 0x000eb00000000a00 */
[----:B------:R-:W0:Y:S01]  /*af50*/  @!P2 LDC.64 R8, c[0x0][0x228] ;  /* 0x00008a00ff08ab82 */ /* 0x000e220000000a00 */
[----:B---3--:R-:W-:-:S07]  /*af60*/  @!P0 IMAD.WIDE.U32 R2, R17, 0x4, R2 ;  /* 0x0000000411028825 */ /* 0x008fce00078e0002 */
[----:B------:R-:W3:Y:S01]  /*af70*/  @!P6 LDC.64 R16, c[0x0][0x228] ;  /* 0x00008a00ff10eb82 */ /* 0x000ee20000000a00 */
[----:B-1----:R1:W-:Y:S01]  /*af80*/  @!P0 STG.E desc[UR6][R2.64], R15 ;  /* 0x0000000f02008986 */ /* 0x0023e2000c101906 */
[----:B------:R-:W-:-:S06]  /*af90*/  LOP3.LUT P0, RZ, R13, 0x8, RZ, 0xc0, !PT ;  /* 0x000000080dff7812 */ /* 0x000fcc000780c0ff */
[----:B------:R-:W3:Y:S08]  /*afa0*/  @!P4 LDC.64 R12, c[0x0][0x228] ;  /* 0x00008a00ff0ccb82 */ /* 0x000ef00000000a00 */
[----:B-1----:R-:W1:Y:S01]  /*afb0*/  @!P5 LDC.64 R14, c[0x0][0x228] ;  /* 0x00008a00ff0edb82 */ /* 0x002e620000000a00 */
[C---:B------:R-:W-:Y:S02]  /*afc0*/  @!P1 IADD3 R3, R75.reuse, 0x600, R27 ;  /* 0x000006004b039810 */ /* 0x040fe40007ffe01b */
[----:B------:R-:W-:-:S03]  /*afd0*/  @!P4 IADD3 R27, R75, 0xa80, R50 ;  /* 0x00000a804b1bc810 */ /* 0x000fc60007ffe032 */
[----:B--2---:R-:W-:Y:S01]  /*afe0*/  @!P1 IMAD.WIDE.U32 R2, R3, 0x4, R6 ;  /* 0x0000000403029825 */ /* 0x004fe200078e0006 */
[C---:B------:R-:W-:Y:S02]  /*aff0*/  @!P2 IADD3 R7, R75.reuse, 0x780, R46 ;  /* 0x000007804b07a810 */ /* 0x040fe40007ffe02e */
[C---:B------:R-:W-:Y:S02]  /*b000*/  @!P5 IADD3 R31, R75.reuse, 0xc00, R52 ;  /* 0x00000c004b1fd810 */ /* 0x040fe40007ffe034 */
[----:B------:R-:W-:Y:S01]  /*b010*/  @!P6 IADD3 R55, R75, 0xd80, R55 ;  /* 0x00000d804b37e810 */ /* 0x000fe20007ffe037 */
[----:B0-----:R-:W-:Y:S01]  /*b020*/  @!P2 IMAD.WIDE.U32 R6, R7, 0x4, R8 ;  /* 0x000000040706a825 */ /* 0x001fe200078e0008 */
[----:B------:R0:W-:Y:S03]  /*b030*/  @!P1 STG.E desc[UR6][R2.64], R5 ;  /* 0x0000000502009986 */ /* 0x0001e6000c101906 */
[----:B------:R-:W-:Y:S01]  /*b040*/  @!P3 IMAD.WIDE.U32 R8, R47, 0x4, R10 ;  /* 0x000000042f08b825 */ /* 0x000fe200078e000a */
[----:B----4-:R0:W-:Y:S03]  /*b050*/  @!P2 STG.E desc[UR6][R6.64], R19 ;  /* 0x000000130600a986 */ /* 0x0101e6000c101906 */
[----:B---3--:R-:W-:Y:S01]  /*b060*/  @!P4 IMAD.WIDE.U32 R10, R27, 0x4, R12 ;  /* 0x000000041b0ac825 */ /* 0x008fe200078e000c */
[----:B------:R0:W-:Y:S03]  /*b070*/  @!P3 STG.E desc[UR6][R8.64], R21 ;  /* 0x000000150800b986 */ /* 0x0001e6000c101906 */
[----:B-1----:R-:W-:Y:S01]  /*b080*/  @!P5 IMAD.WIDE.U32 R12, R31, 0x4, R14 ;  /* 0x000000041f0cd825 */ /* 0x002fe200078e000e */
[----:B------:R0:W-:Y:S03]  /*b090*/  @!P4 STG.E desc[UR6][R10.64], R23 ;  /* 0x000000170a00c986 */ /* 0x0001e6000c101906 */
[----:B------:R-:W-:Y:S01]  /*b0a0*/  @!P6 IMAD.WIDE.U32 R14, R55, 0x4, R16 ;  /* 0x00000004370ee825 */ /* 0x000fe200078e0010 */
[----:B------:R0:W-:Y:S04]  /*b0b0*/  @!P5 STG.E desc[UR6][R12.64], R25 ;  /* 0x000000190c00d986 */ /* 0x0001e8000c101906 */
[----:B------:R0:W-:Y:S01]  /*b0c0*/  @!P6 STG.E desc[UR6][R14.64], R29 ;  /* 0x0000001d0e00e986 */ /* 0x0001e2000c101906 */
[----:B------:R-:W-:Y:S05]  /*b0d0*/  @P0 EXIT ;  /* 0x000000000000094d */ /* 0x000fea0003800000 */
[----:B0-----:R-:W0:Y:S01]  /*b0e0*/  LDS R5, [R4+0x3c00] ;  /* 0x003c000004057984 */ /* 0x001e220000000800 */
[----:B------:R-:W1:Y:S01]  /*b0f0*/  LDC.64 R2, c[0x0][0x228] ;  /* 0x00008a00ff027b82 */ /* 0x000e620000000a00 */
[----:B------:R-:W-:-:S05]  /*b100*/  IADD3 R7, R75, 0xf00, R54 ;  /* 0x00000f004b077810 */ /* 0x000fca0007ffe036 */
[----:B-1----:R-:W-:-:S05]  /*b110*/  IMAD.WIDE.U32 R2, R7, 0x4, R2 ;  /* 0x0000000407027825 */ /* 0x002fca00078e0002 */
[----:B0-----:R-:W-:Y:S01]  /*b120*/  STG.E desc[UR6][R2.64], R5 ;  /* 0x0000000502007986 */ /* 0x001fe2000c101906 */
[----:B------:R-:W-:Y:S05]  /*b130*/  EXIT ;  /* 0x000000000000794d */ /* 0x000fea0003800000 */
.L_x_1919:
[----:B------:R-:W-:Y:S02]  /*b140*/  IMAD.MOV.U32 R31, RZ, RZ, R12 ;  /* 0x000000ffff1f7224 */ /* 0x000fe400078e000c */
[----:B------:R-:W-:Y:S02]  /*b150*/  IMAD.MOV.U32 R30, RZ, RZ, 0x1 ;  /* 0x00000001ff1e7424 */ /* 0x000fe400078e00ff */
[----:B------:R-:W-:Y:S02]  /*b160*/  IMAD.MOV.U32 R33, RZ, RZ, RZ ;  /* 0x000000ffff217224 */ /* 0x000fe400078e00ff */
[----:B------:R-:W-:-:S07]  /*b170*/  IMAD.MOV.U32 R28, RZ, RZ, -0x1 ;  /* 0xffffffffff1c7424 */ /* 0x000fce00078e00ff */
[----:B------:R-:W-:Y:S05]  /*b180*/  WARPSYNC.COLLECTIVE R28, `(.L_x_1934) ;  /* 0x000000001c087348 */ /* 0x000fea0003c00000 */
[----:B------:R0:W1:Y:S02]  /*b190*/  SHFL.UP P0, R29, R31, R30, R33 ;  /* 0x0400001e1f1d7389 */ /* 0x0000640000000021 */
[----:B01----:R-:W-:Y:S01]  /*b1a0*/  ENDCOLLECTIVE ;  /* 0x000000000000791b */ /* 0x003fe20003800000 */
.L_x_1934:
[----:B------:R-:W-:Y:S02]  /*b1b0*/  IMAD.MOV.U32 R30, RZ, RZ, 0x2 ;  /* 0x00000002ff1e7424 */ /* 0x000fe400078e00ff */
[----:B------:R-:W-:-:S04]  /*b1c0*/  IMAD.MOV.U32 R25, RZ, RZ, R29 ;  /* 0x000000ffff197224 */ /* 0x000fc800078e001d */
[----:B------:R-:W-:-:S04]  /*b1d0*/  @P0 IMAD.IADD R25, R12, 0x1, R25 ;  /* 0x000000010c190824 */ /* 0x000fc800078e0219 */
[----:B------:R-:W-:-:S07]  /*b1e0*/  IMAD.MOV.U32 R31, RZ, RZ, R25 ;  /* 0x000000ffff1f7224 */ /* 0x000fce00078e0019 */
[----:B------:R-:W-:Y:S05]  /*b1f0*/  WARPSYNC.COLLECTIVE R28, `(.L_x_1935) ;  /* 0x000000001c087348 */ /* 0x000fea0003c00000 */
[----:B------:R0:W1:Y:S02]  /*b200*/  SHFL.UP P0, R29, R31, R30, R33 ;  /* 0x0400001e1f1d7389 */ /* 0x0000640000000021 */
[----:B01----:R-:W-:Y:S01]  /*b210*/  ENDCOLLECTIVE ;  /* 0x000000000000791b */ /* 0x003fe20003800000 */
.L_x_1935:
[----:B------:R-:W-:Y:S02]  /*b220*/  IMAD.MOV.U32 R30, RZ, RZ, 0x4 ;  /* 0x00000004ff1e7424 */ /* 0x000fe400078e00ff */
[----:B------:R-:W-:-:S04]  /*b230*/  IMAD.MOV.U32 R24, RZ, RZ, R29 ;  /* 0x000000ffff187224 */ /* 0x000fc800078e001d */
[----:B------:R-:W-:-:S04]  /*b240*/  @P0 IMAD.IADD R24, R25, 0x1, R24 ;  /* 0x0000000119180824 */ /* 0x000fc800078e0218 */
[----:B------:R-:W-:-:S07]  /*b250*/  IMAD.MOV.U32 R31, RZ, RZ, R24 ;  /* 0x000000ffff1f7224 */ /* 0x000fce00078e0018 */
[----:B------:R-:W-:Y:S05]  /*b260*/  WARPSYNC.COLLECTIVE R28, `(.L_x_1936) ;  /* 0x000000001c087348 */ /* 0x000fea0003c00000 */
[----:B------:R0:W1:Y:S02]  /*b270*/  SHFL.UP P0, R29, R31, R30, R33 ;  /* 0x0400001e1f1d7389 */ /* 0x0000640000000021 */
[----:B01----:R-:W-:Y:S01]  /*b280*/  ENDCOLLECTIVE ;  /* 0x000000000000791b */ /* 0x003fe20003800000 */
.L_x_1936:
[----:B------:R-:W-:Y:S02]  /*b290*/  IMAD.MOV.U32 R30, RZ, RZ, 0x8 ;  /* 0x00000008ff1e7424 */ /* 0x000fe400078e00ff */
[----:B------:R-:W-:-:S04]  /*b2a0*/  IMAD.MOV.U32 R27, RZ, RZ, R29 ;  /* 0x000000ffff1b7224 */ /* 0x000fc800078e001d */
[----:B------:R-:W-:-:S04]  /*b2b0*/  @P0 IMAD.IADD R27, R24, 0x1, R27 ;  /* 0x00000001181b0824 */ /* 0x000fc800078e021b */
[----:B------:R-:W-:-:S07]  /*b2c0*/  IMAD.MOV.U32 R31, RZ, RZ, R27 ;  /* 0x000000ffff1f7224 */ /* 0x000fce00078e001b */
[----:B------:R-:W-:Y:S05]  /*b2d0*/  WARPSYNC.COLLECTIVE R28, `(.L_x_1937) ;  /* 0x000000001c087348 */ /* 0x000fea0003c00000 */
[----:B------:R0:W1:Y:S02]  /*b2e0*/  SHFL.UP P0, R29, R31, R30, R33 ;  /* 0x0400001e1f1d7389 */ /* 0x0000640000000021 */
[----:B01----:R-:W-:Y:S01]  /*b2f0*/  ENDCOLLECTIVE ;  /* 0x000000000000791b */ /* 0x003fe20003800000 */
.L_x_1937:
[----:B------:R-:W-:Y:S02]  /*b300*/  IMAD.MOV.U32 R30, RZ, RZ, 0x10 ;  /* 0x00000010ff1e7424 */ /* 0x000fe400078e00ff */
[----:B------:R-:W-:-:S04]  /*b310*/  IMAD.MOV.U32 R26, RZ, RZ, R29 ;  /* 0x000000ffff1a7224 */ /* 0x000fc800078e001d */
[----:B------:R-:W-:-:S04]  /*b320*/  @P0 IMAD.IADD R26, R27, 0x1, R26 ;  /* 0x000000011b1a0824 */ /* 0x000fc800078e021a */
[----:B------:R-:W-:-:S07]  /*b330*/  IMAD.MOV.U32 R31, RZ, RZ, R26 ;  /* 0x000000ffff1f7224 */ /* 0x000fce00078e001a */
[----:B------:R-:W-:Y:S05]  /*b340*/  WARPSYNC.COLLECTIVE R28, `(.L_x_1938) ;  /* 0x000000001c087348 */ /* 0x000fea0003c00000 */
[----:B------:R0:W1:Y:S02]  /*b350*/  SHFL.UP P0, R29, R31, R30, R33 ;  /* 0x0400001e1f1d7389 */ /* 0x0000640000000021 */
[----:B01----:R-:W-:Y:S01]  /*b360*/  ENDCOLLECTIVE ;  /* 0x000000000000791b */ /* 0x003fe20003800000 */
.L_x_1938:
[----:B------:R-:W-:Y:S05]  /*b370*/  BRA `(.L_x_1939) ;  /* 0xffffff8000747947 */ /* 0x000fea000383ffff */
.L_x_1940:
        /* <DEDUP_REMOVED lines=16> */
.L_x_2058:


//--------------------- .text._ZN3cub17CUB_300001_SM_9006detail10radix_sort30DeviceSegmentedRadixSortKernelINS1_5radix10policy_hubIfiiE10Policy1000ELb0ELNS0_9SortOrderE1EfiPiS9_iNS1_21identity_decomposer_tEEEvPKT2_PSB_PKT3_PSF_T4_T5_iiiT7_ --------------------------
	.section	.text._ZN3cub17CUB_300001_SM_9006detail10radix_sort30DeviceSegmentedRadixSortKernelINS1_5radix10policy_hubIfiiE10Policy1000ELb0ELNS0_9SortOrderE1EfiPiS9_iNS1_21identity_decomposer_tEEEvPKT2_PSB_PKT3_PSF_T4_T5_iiiT7_,"ax",@progbits
	.align	128
        .global         _ZN3cub17CUB_300001_SM_9006detail10radix_sort30DeviceSegmentedRadixSortKernelINS1_5radix10policy_hubIfiiE10Policy1000ELb0ELNS0_9SortOrderE1EfiPiS9_iNS1_21identity_decomposer_tEEEvPKT2_PSB_PKT3_PSF_T4_T5_iiiT7_
        .type           _ZN3cub17CUB_300001_SM_9006detail10radix_sort30DeviceSegmentedRadixSortKernelINS1_5radix10policy_hubIfiiE10Policy1000ELb0ELNS0_9SortOrderE1EfiPiS9_iNS1_21identity_decomposer_tEEEvPKT2_PSB_PKT3_PSF_T4_T5_iiiT7_,@function
        .size           _ZN3cub17CUB_300001_SM_9006detail10radix_sort30DeviceSegmentedRadixSortKernelINS1_5radix10policy_hubIfiiE10Policy1000ELb0ELNS0_9SortOrderE1EfiPiS9_iNS1_21identity_decomposer_tEEEvPKT2_PSB_PKT3_PSF_T4_T5_iiiT7_,(.L_x_2059 - _ZN3cub17CUB_300001_SM_9006detail10radix_sort30DeviceSegmentedRadixSortKernelINS1_5radix10policy_hubIfiiE10Policy1000ELb0ELNS0_9SortOrderE1EfiPiS9_iNS1_21identity_decomposer_tEEEvPKT2_PSB_PKT3_PSF_T4_T5_iiiT7_)
        .other          _ZN3cub17CUB_300001_SM_9006detail10radix_sort30DeviceSegmentedRadixSortKernelINS1_5radix10policy_hubIfiiE10Policy1000ELb0ELNS0_9SortOrderE1EfiPiS9_iNS1_21identity_decomposer_tEEEvPKT2_PSB_PKT3_PSF_T4_T5_iiiT7_,@"STO_CUDA_ENTRY STV_DEFAULT"
_ZN3cub17CUB_300001_SM_9006detail10radix_sort30DeviceSegmentedRadixSortKernelINS1_5radix10policy_hubIfiiE10Policy1000ELb0ELNS0_9SortOrderE1EfiPiS9_iNS1_21identity_decomposer_tEEEvPKT2_PSB_PKT3_PSF_T4_T5_iiiT7_:
.text._ZN3cub17CUB_300001_SM_9006detail10radix_sort30DeviceSegmentedRadixSortKernelINS1_5radix10policy_hubIfiiE10Policy1000ELb0ELNS0_9SortOrderE1EfiPiS9_iNS1_21identity_decomposer_tEEEvPKT2_PSB_PKT3_PSF_T4_T5_iiiT7_:
        /* <DEDUP_REMOVED lines=15> */
[----:B------:R-:W-:Y:S01]  /*00f0*/  ISETP.GE.AND P0, PT, R102, 0xaf80, PT ;  /* 0x0000af806600780c */ /* 0x000fe20003f06270 */
[----:B------:R-:W-:Y:S01]  /*0100*/  IMAD.MOV.U32 R3, RZ, RZ, R7 ;  /* 0x000000ffff037224 */ /* 0x000fe200078e0007 */
[----:B------:R-:W-:Y:S01]  /*0110*/  CS2R R16, SRZ ;  /* 0x0000000000107805 */ /* 0x000fe2000001ff00 */
[----:B------:R-:W-:Y:S01]  /*0120*/  IMAD.MOV.U32 R18, RZ, RZ, RZ ;  /* 0x000000ffff127224 */ /* 0x000fe200078e00ff */
[----:B------:R-:W-:Y:S02]  /*0130*/  CS2R R14, SRZ ;  /* 0x00000000000e7805 */ /* 0x000fe4000001ff00 */
[----:B------:R-:W-:Y:S02]  /*0140*/  CS2R R12, SRZ ;  /* 0x00000000000c7805 */ /* 0x000fe4000001ff00 */
[----:B------:R-:W-:-:S02]  /*0150*/  CS2R R10, SRZ ;  /* 0x00000000000a7805 */ /* 0x000fc4000001ff00 */
[----:B------:R-:W-:Y:S01]  /*0160*/  CS2R R8, SRZ ;  /* 0x0000000000087805 */ /* 0x000fe2000001ff00 */
[----:B------:R-:W-:Y:S02]  /*0170*/  IMAD.MOV.U32 R6, RZ, RZ, RZ ;  /* 0x000000ffff067224 */ /* 0x000fe400078e00ff */
        /* <DEDUP_REMOVED lines=23> */
[----:B------:R-:W-:Y:S01]  /*02f0*/  SHF.R.U32.HI R7, RZ, 0x5, R5 ;  /* 0x00000005ff077819 */ /* 0x000fe20000011605 */
[----:B------:R-:W-:Y:S01]  /*0300*/  IMAD.MOV.U32 R18, RZ, RZ, RZ ;  /* 0x000000ffff127224 */ /* 0x000fe200078e00ff */
[----:B------:R-:W-:Y:S02]  /*0310*/  CS2R R16, SRZ ;  /* 0x0000000000107805 */ /* 0x000fe4000001ff00 */
[----:B------:R-:W-:Y:S02]  /*0320*/  CS2R R14, SRZ ;  /* 0x00000000000e7805 */ /* 0x000fe4000001ff00 */
[----:B------:R-:W-:Y:S01]  /*0330*/  CS2R R12, SRZ ;  /* 0x00000000000c7805 */ /* 0x000fe2000001ff00 */
[C---:B------:R-:W-:Y:S01]  /*0340*/  VIADD R8, R7.reuse, 0x6 ;  /* 0x0000000607087836 */ /* 0x040fe20000000000 */
[----:B------:R-:W-:Y:S01]  /*0350*/  CS2R R10, SRZ ;  /* 0x00000000000a7805 */ /* 0x000fe2000001ff00 */
[----:B------:R-:W-:-:S02]  /*0360*/  VIADD R9, R7, 0xc ;  /* 0x0000000c07097836 */ /* 0x000fc40000000000 */
[----:B------:R-:W-:Y:S01]  /*0370*/  IMAD R19, R7, 0x300, R4 ;  /* 0x0000030007137824 */ /* 0x000fe200078e0204 */
[----:B------:R-:W-:Y:S01]  /*0380*/  ISETP.GT.U32.AND P0, PT, R8, 0xf, PT ;  /* 0x0000000f0800780c */ /* 0x000fe20003f04070 */
[----:B------:R-:W-:Y:S01]  /*0390*/  IMAD.MOV.U32 R7, RZ, RZ, R3 ;  /* 0x000000ffff077224 */ /* 0x000fe200078e0003 */
[----:B------:R-:W-:Y:S02]  /*03a0*/  ISETP.GT.U32.AND P1, PT, R9, 0xf, PT ;  /* 0x0000000f0900780c */ /* 0x000fe40003f24070 */
[----:B------:R-:W-:Y:S01]  /*03b0*/  CS2R R8, SRZ ;  /* 0x0000000000087805 */ /* 0x000fe2000001ff00 */
[----:B-1----:R-:W-:Y:S02]  /*03c0*/  IMAD R19, R6, 0x4, R19 ;  /* 0x0000000406137824 */ /* 0x002fe400078e0213 */
[----:B------:R-:W-:-:S08]  /*03d0*/  IMAD.MOV.U32 R6, RZ, RZ, RZ ;  /* 0x000000ffff067224 */ /* 0x000fd000078e00ff */
.L_x_1949:
[----:B-1----:R-:W1:Y:S01]  /*03e0*/  LDC.64 R22, c[0x0][0x210] ;  /* 0x00008400ff167b82 */ /* 0x002e620000000a00 */
[----:B------:R-:W-:Y:S01]  /*03f0*/  IMAD.MOV.U32 R21, RZ, RZ, RZ ;  /* 0x000000ffff157224 */ /* 0x000fe200078e00ff */
[----:B------:R-:W-:Y:S01]  /*0400*/  ULDC UR5, c[0x0][0x244] ;  /* 0x0000910000057ab9 */ /* 0x000fe20000000800 */
[----:B------:R-:W-:Y:S01]  /*0410*/  ULDC UR8, c[0x0][0x248] ;  /* 0x0000920000087ab9 */ /* 0x000fe20000000800 */
[----:B-1----:R-:W-:-:S04]  /*0420*/  IMAD.WIDE R22, R7, 0x4, R22 ;  /* 0x0000000407167825 */ /* 0x002fc800078e0216 */
[----:B--2---:R-:W-:-:S07]  /*0430*/  IMAD.MOV.U32 R20, RZ, RZ, R22 ;  /* 0x000000ffff147224 */ /* 0x004fce00078e0016 */
.L_x_1942:
[----:B-1----:R-:W-:-:S04]  /*0440*/  IMAD.MOV.U32 R22, RZ, RZ, R20 ;  /* 0x000000ffff167224 */ /* 0x002fc800078e0014 */
[----:B------:R-:W-:-:S05]  /*0450*/  IMAD.WIDE R46, R5, 0x4, R22 ;  /* 0x00000004052e7825 */ /* 0x000fca00078e0216 */
[----:B------:R-:W2:Y:S04]  /*0460*/  LDG.E R24, desc[UR6][R46.64] ;  /* 0x000000062e187981 */ /* 0x000ea8000c1e1900 */
[----:B------:R-:W3:Y:S04]  /*0470*/  LDG.E R48, desc[UR6][R46.64+0x300] ;  /* 0x000300062e307981 */ /* 0x000ee8000c1e1900 */
[----:B------:R-:W4:Y:S04]  /*0480*/  LDG.E R49, desc[UR6][R46.64+0x600] ;  /* 0x000600062e317981 */ /* 0x000f28000c1e1900 */
[----:B------:R-:W5:Y:S04]  /*0490*/  LDG.E R50, desc[UR6][R46.64+0x900] ;  /* 0x000900062e327981 */ /* 0x000f68000c1e1900 */
[----:B------:R-:W5:Y:S04]  /*04a0*/  LDG.E R51, desc[UR6][R46.64+0xc00] ;  /* 0x000c00062e337981 */ /* 0x000f68000c1e1900 */
[----:B------:R-:W5:Y:S01]  /*04b0*/  LDG.E R52, desc[UR6][R46.64+0xf00] ;  /* 0x000f00062e347981 */ /* 0x000f62000c1e1900 */
[----:B------:R-:W-:-:S03]  /*04c0*/  IMAD.MOV.U32 R22, RZ, RZ, -0x80000000 ;  /* 0x80000000ff167424 */ /* 0x000fc600078e00ff */
[----:B------:R-:W5:Y:S01]  /*04d0*/  LDG.E R53, desc[UR6][R46.64+0x1200] ;  /* 0x001200062e357981 */ /* 0x000f62000c1e1900 */
[----:B------:R-:W-:-:S03]  /*04e0*/  UBMSK UR4, URZ, UR8 ;  /* 0x000000083f04729b */ /* 0x000fc60008000000 */
        /* <DEDUP_REMOVED lines=29> */
[----:B--2---:R-:W-:-:S04]  /*06c0*/  ISETP.GE.AND P2, PT, R24, RZ, PT ;  /* 0x000000ff1800720c */ /* 0x004fc80003f46270 */
[----:B------:R-:W-:-:S04]  /*06d0*/  SEL R25, R22, 0xffffffff, P2 ;  /* 0xffffffff16197807 */ /* 0x000fc80001000000 */
[----:B------:R-:W-:-:S04]  /*06e0*/  LOP3.LUT R25, R25, R24, RZ, 0x3c, !PT ;  /* 0x0000001819197212 */ /* 0x000fc800078e3cff */
        /* <DEDUP_REMOVED lines=26> */
[----:B----4-:R-:W-:Y:S01]  /*0890*/  ISETP.GE.AND P2, PT, R49, RZ, PT ;  /* 0x000000ff3100720c */ /* 0x010fe20003f46270 */
[----:B---3--:R-:W-:-:S05]  /*08a0*/  VIADD R65, R65, 0x1 ;  /* 0x0000000141417836 */ /* 0x008fca0000000000 */
        /* <DEDUP_REMOVED lines=14> */
[----:B-----5:R-:W-:-:S04]  /*0990*/  ISETP.GE.AND P2, PT, R50, RZ, PT ;  /* 0x000000ff3200720c */ /* 0x020fc80003f46270 */
        /* <DEDUP_REMOVED lines=16> */
[----:B------:R-:W3:Y:S01]  /*0aa0*/  LDS.U8 R46, [R50] ;  /* 0x00000000322e7984 */ /* 0x000ee20000000000 */
        /* <DEDUP_REMOVED lines=11> */
[----:B---3--:R-:W-:Y:S01]  /*0b60*/  VIADD R47, R46, 0x1 ;  /* 0x000000012e2f7836 */ /* 0x008fe20000000000 */
        /* <DEDUP_REMOVED lines=509> */
[----:B-1----:R-:W-:-:S05]  /*2b40*/  VIADD R25, R26, 0x1 ;  /* 0x000000011a197836 */ /* 0x002fca0000000000 */
[----:B------:R-:W-:Y:S04]  /*2b50*/  STS.U8 [R24], R25 ;  /* 0x0000001918007388 */ /* 0x000fe80000000000 */
[----:B------:R-:W1:Y:S01]  /*2b60*/  LDS.U8 R26, [R22] ;  /* 0x00000000161a7984 */ /* 0x000e620000000000 */
[----:B------:R-:W-:-:S05]  /*2b70*/  VIADD R21, R21, 0x1 ;  /* 0x0000000115157836 */ /* 0x000fca0000000000 */
[----:B------:R-:W-:Y:S02]  /*2b80*/  ISETP.NE.AND P2, PT, R21, 0x6, PT ;  /* 0x000000061500780c */ /* 0x000fe40003f45270 */
[----:B------:R-:W-:-:S05]  /*2b90*/  IADD3 R20, P3, R20, 0x7500, RZ ;  /* 0x0000750014147810 */ /* 0x000fca0007f7e0ff */
[----:B------:R-:W-:Y:S02]  /*2ba0*/  IMAD.X R23, RZ, RZ, R23, P3 ;  /* 0x000000ffff177224 */ /* 0x000fe400018e0617 */
[----:B-1----:R-:W-:-:S05]  /*2bb0*/  VIADD R27, R26, 0x1 ;  /* 0x000000011a1b7836 */ /* 0x002fca0000000000 */
[----:B------:R1:W-:Y:S01]  /*2bc0*/  STS.U8 [R22], R27 ;  /* 0x0000001b16007388 */ /* 0x0003e20000000000 */
[----:B------:R-:W-:Y:S05]  /*2bd0*/  @P2 BRA `(.L_x_1942) ;  /* 0xffffffd800182947 */ /* 0x000fea000383ffff */
[----:B------:R-:W-:Y:S01]  /*2be0*/  BAR.SYNC.DEFER_BLOCKING 0x0 ;  /* 0x0000000000007b1d */ /* 0x000fe20000010000 */
[----:B------:R-:W-:-:S05]  /*2bf0*/  ISETP.GT.U32.AND P2, PT, R5, 0x1ff, PT ;  /* 0x000001ff0500780c */ /* 0x000fca0003f44070 */
[----:B------:R-:W-:Y:S08]  /*2c00*/  BSSY B0, `(.L_x_1943) ;  /* 0x000002c000007945 */ /* 0x000ff00003800000 */
[----:B------:R-:W-:Y:S05]  /*2c10*/  @P2 BRA `(.L_x_1944) ;  /* 0x0000000000a82947 */ /* 0x000fea0003800000 */
[----:B------:R-:W2:Y:S04]  /*2c20*/  LDS R25, [R19] ;  /* 0x0000000013197984 */ /* 0x000ea80000000800 */
[----:B-1----:R-:W1:Y:S04]  /*2c30*/  LDS R27, [R19+0x80] ;  /* 0x00008000131b7984 */ /* 0x002e680000000800 */
[----:B------:R-:W3:Y:S04]  /*2c40*/  LDS R28, [R19+0x100] ;  /* 0x00010000131c7984 */ /* 0x000ee80000000800 */
[----:B------:R-:W4:Y:S04]  /*2c50*/  LDS R29, [R19+0x180] ;  /* 0x00018000131d7984 */ /* 0x000f280000000800 */
[----:B------:R-:W5:Y:S04]  /*2c60*/  LDS R30, [R19+0x200] ;  /* 0x00020000131e7984 */ /* 0x000f680000000800 */
[----:B------:R-:W0:Y:S01]  /*2c70*/  LDS R31, [R19+0x280] ;  /* 0x00028000131f7984 */ /* 0x000e220000000800 */
[----:B--2---:R-:W-:-:S02]  /*2c80*/  PRMT R21, R25, 0x7770, RZ ;  /* 0x0000777019157816 */ /* 0x004fc400000000ff */
        /* <DEDUP_REMOVED lines=11> */
[----:B---3--:R-:W-:-:S02]  /*2d40*/  PRMT R6, R28, 0x7770, RZ ;  /* 0x000077701c067816 */ /* 0x008fc400000000ff */
[C---:B------:R-:W-:Y:S02]  /*2d50*/  PRMT R8, R28.reuse, 0x7771, RZ ;  /* 0x000077711c087816 */ /* 0x040fe400000000ff */
[C---:B------:R-:W-:Y:S02]  /*2d60*/  PRMT R9, R28.reuse, 0x7772, RZ ;  /* 0x000077721c097816 */ /* 0x040fe400000000ff */
[----:B------:R-:W-:Y:S02]  /*2d70*/  PRMT R10, R28, 0x7773, RZ ;  /* 0x000077731c0a7816 */ /* 0x000fe400000000ff */
[C---:B----4-:R-:W-:Y:S02]  /*2d80*/  PRMT R22, R29.reuse, 0x7770, RZ ;  /* 0x000077701d167816 */ /* 0x050fe400000000ff */
[C---:B------:R-:W-:Y:S02]  /*2d90*/  PRMT R24, R29.reuse, 0x7771, RZ ;  /* 0x000077711d187816 */ /* 0x040fe400000000ff */
        /* <DEDUP_REMOVED lines=17> */
[----:B------:R-:W-:-:S07]  /*2eb0*/  IADD3 R10, R27, R10, R25 ;  /* 0x0000000a1b0a7210 */ /* 0x000fce0007ffe019 */
.L_x_1944:
[----:B------:R-:W-:Y:S05]  /*2ec0*/  BSYNC B0 ;  /* 0x0000000000007941 */ /* 0x000fea0003800000 */
.L_x_1943:
[----:B------:R-:W-:Y:S04]  /*2ed0*/  BSSY B0, `(.L_x_1945) ;  /* 0x000002c000007945 */ /* 0x000fe80003800000 */
[----:B------:R-:W-:Y:S05]  /*2ee0*/  @P0 BRA `(.L_x_1946) ;  /* 0x0000000000a80947 */ /* 0x000fea0003800000 */
[----:B------:R-:W2:Y:S04]  /*2ef0*/  LDS R23, [R19+0x1200] ;  /* 0x0012000013177984 */ /* 0x000ea80000000800 */
        /* <DEDUP_REMOVED lines=41> */
.L_x_1946:
[----:B------:R-:W-:Y:S05]  /*3190*/  BSYNC B0 ;  /* 0x0000000000007941 */ /* 0x000fea0003800000 */
.L_x_1945:
        /* <DEDUP_REMOVED lines=44> */
.L_x_1948:
[----:B------:R-:W-:Y:S05]  /*3460*/  BSYNC B0 ;  /* 0x0000000000007941 */ /* 0x000fea0003800000 */
.L_x_1947:
        /* <DEDUP_REMOVED lines=21> */
.L_x_1941:
[----:B------:R-:W-:Y:S01]  /*35c0*/  ISETP.GE.AND P0, PT, R24, 0x1d40, PT ;  /* 0x00001d401800780c */ /* 0x000fe20003f06270 */
[----:B------:R-:W-:Y:S01]  /*35d0*/  IMAD.MOV.U32 R19, RZ, RZ, R18 ;  /* 0x000000ffff137224 */ /* 0x000fe200078e0012 */
[----:B------:R-:W-:Y:S01]  /*35e0*/  ULDC UR9, c[0x0][0x244] ;  /* 0x0000910000097ab9 */ /* 0x000fe20000000800 */
[----:B------:R-:W-:Y:S02]  /*35f0*/  IMAD.MOV.U32 R18, RZ, RZ, R17 ;  /* 0x000000ffff127224 */ /* 0x000fe400078e0011 */
[----:B------:R-:W-:Y:S02]  /*3600*/  IMAD.MOV.U32 R17, RZ, RZ, R16 ;  /* 0x000000ffff117224 */ /* 0x000fe400078e0010 */
[----:B------:R-:W-:Y:S02]  /*3610*/  IMAD.MOV.U32 R16, RZ, RZ, R15 ;  /* 0x000000ffff107224 */ /* 0x000fe400078e000f */
[----:B------:R-:W-:Y:S02]  /*3620*/  IMAD.MOV.U32 R23, RZ, RZ, R14 ;  /* 0x000000ffff177224 */ /* 0x000fe400078e000e */
[----:B-1----:R-:W-:-:S02]  /*3630*/  IMAD.MOV.U32 R22, RZ, RZ, R13 ;  /* 0x000000ffff167224 */ /* 0x002fc400078e000d */
[----:B------:R-:W-:Y:S05]  /*3640*/  @!P0 BRA `(.L_x_1950) ;  /* 0x0000002400fc8947 */ /* 0x000fea0003800000 */
[----:B------:R-:W1:Y:S01]  /*3650*/  LDC.64 R14, c[0x0][0x210] ;  /* 0x00008400ff0e7b82 */ /* 0x000e620000000a00 */
[----:B------:R-:W-:Y:S01]  /*3660*/  IMAD.IADD R24, R2, 0x1, -R7 ;  /* 0x0000000102187824 */ /* 0x000fe200078e0a07 */
[----:B------:R-:W-:Y:S01]  /*3670*/  ULDC UR4, c[0x0][0x244] ;  /* 0x0000910000047ab9 */ /* 0x000fe20000000800 */
[----:B------:R-:W-:Y:S01]  /*3680*/  ULDC UR5, c[0x0][0x248] ;  /* 0x0000920000057ab9 */ /* 0x000fe20000000800 */
[----:B-1----:R-:W-:-:S07]  /*3690*/  IMAD.WIDE R14, R7, 0x4, R14 ;  /* 0x00000004070e7825 */ /* 0x002fce00078e020e */
.L_x_1951:
[----:B------:R-:W-:-:S05]  /*36a0*/  IMAD.WIDE R46, R5, 0x4, R14 ;  /* 0x00000004052e7825 */ /* 0x000fca00078e020e */
[----:B-1----:R-:W3:Y:S04]  /*36b0*/  LDG.E R20, desc[UR6][R46.64] ;  /* 0x000000062e147981 */ /* 0x002ee8000c1e1900 */
[----:B------:R-:W4:Y:S04]  /*36c0*/  LDG.E R45, desc[UR6][R46.64+0x300] ;  /* 0x000300062e2d7981 */ /* 0x000f28000c1e1900 */
[----:B------:R-:W5:Y:S04]  /*36d0*/  LDG.E R48, desc[UR6][R46.64+0x600] ;  /* 0x000600062e307981 */ /* 0x000f68000c1e1900 */
[----:B------:R-:W2:Y:S04]  /*36e0*/  LDG.E R49, desc[UR6][R46.64+0x900] ;  /* 0x000900062e317981 */ /* 0x000ea8000c1e1900 */
[----:B------:R-:W2:Y:S04]  /*36f0*/  LDG.E R50, desc[UR6][R46.64+0xc00] ;  /* 0x000c00062e327981 */ /* 0x000ea8000c1e1900 */
[----:B------:R-:W2:Y:S01]  /*3700*/  LDG.E R51, desc[UR6][R46.64+0xf00] ;  /* 0x000f00062e337981 */ /* 0x000ea2000c1e1900 */
[----:B------:R-:W-:-:S03]  /*3710*/  IMAD.MOV.U32 R13, RZ, RZ, -0x80000000 ;  /* 0x80000000ff0d7424 */ /* 0x000fc600078e00ff */
[----:B------:R-:W2:Y:S01]  /*3720*/  LDG.E R52, desc[UR6][R46.64+0x1200] ;  /* 0x001200062e347981 */ /* 0x000ea2000c1e1900 */
[----:B------:R-:W-:-:S03]  /*3730*/  UBMSK UR8, URZ, UR5 ;  /* 0x000000053f08729b */ /* 0x000fc60008000000 */
[----:B------:R-:W2:Y:S04]  /*3740*/  LDG.E R53, desc[UR6][R46.64+0x1500] ;  /* 0x001500062e357981 */ /* 0x000ea8000c1e1900 */
        /* <DEDUP_REMOVED lines=27> */
[----:B------:R-:W2:Y:S01]  /*3900*/  LDG.E R44, desc[UR6][R46.64+0x7200] ;  /* 0x007200062e2c7981 */ /* 0x000ea2000c1e1900 */
[----:B---3--:R-:W-:-:S04]  /*3910*/  ISETP.GE.AND P0, PT, R20, RZ, PT ;  /* 0x000000ff1400720c */ /* 0x008fc80003f06270 */
        /* <DEDUP_REMOVED lines=9> */
[----:B------:R-:W3:Y:S02]  /*39b0*/  LDG.E R25, desc[UR6][R46.64+0x6900] ;  /* 0x006900062e197981 */ /* 0x000ee4000c1e1900 */
[----:B------:R-:W-:-:S04]  /*39c0*/  IMAD R20, R5, 0x4, R20 ;  /* 0x0000000405147824 */ /* 0x000fc800078e0214 */
[----:B------:R-:W-:Y:S02]  /*39d0*/  IMAD.IADD R63, R21, 0x1, R20 ;  /* 0x00000001153f7824 */ /* 0x000fe400078e0214 */
[----:B------:R-:W3:Y:S04]  /*39e0*/  LDG.E R21, desc[UR6][R46.64+0x6c00] ;  /* 0x006c00062e157981 */ /* 0x000ee8000c1e1900 */
[----:B------:R1:W3:Y:S01]  /*39f0*/  LDG.E R20, desc[UR6][R46.64+0x6f00] ;  /* 0x006f00062e147981 */ /* 0x0002e2000c1e1900 */
[----:B------:R-:W-:Y:S01]  /*3a00*/  BAR.SYNC.DEFER_BLOCKING 0x0 ;  /* 0x0000000000007b1d */ /* 0x000fe20000010000 */
[----:B----4-:R-:W-:-:S04]  /*3a10*/  ISETP.GE.AND P0, PT, R45, RZ, PT ;  /* 0x000000ff2d00720c */ /* 0x010fc80003f06270 */
[----:B------:R-:W-:-:S04]  /*3a20*/  SEL R66, R13, 0xffffffff, P0 ;  /* 0xffffffff0d427807 */ /* 0x000fc80000000000 */
[----:B------:R-:W-:Y:S01]  /*3a30*/  LOP3.LUT R66, R66, R45, RZ, 0x3c, !PT ;  /* 0x0000002d42427212 */ /* 0x000fe200078e3cff */
[----:B------:R-:W4:Y:S03]  /*3a40*/  LDS.U8 R64, [R63] ;  /* 0x000000003f407984 */ /* 0x000f260000000000 */
        /* <DEDUP_REMOVED lines=9> */
[----:B-----5:R-:W-:Y:S01]  /*3ae0*/  ISETP.GE.AND P0, PT, R48, RZ, PT ;  /* 0x000000ff3000720c */ /* 0x020fe20003f06270 */
[----:B----4-:R-:W-:-:S05]  /*3af0*/  VIADD R64, R64, 0x1 ;  /* 0x0000000140407836 */ /* 0x010fca0000000000 */
        /* <DEDUP_REMOVED lines=494> */
[----:B---3--:R-:W-:-:S04]  /*59e0*/  ISETP.GE.AND P0, PT, R25, RZ, PT ;  /* 0x000000ff1900720c */ /* 0x008fc80003f06270 */
        /* <DEDUP_REMOVED lines=69> */
.L_x_1950:
[----:B------:R-:W-:Y:S01]  /*5e40*/  ISETP.GE.AND P0, PT, R5, R24, PT ;  /* 0x000000180500720c */ /* 0x000fe20003f06270 */
[----:B-1----:R-:W-:Y:S01]  /*5e50*/  IMAD.MOV.U32 R20, RZ, RZ, R11 ;  /* 0x000000ffff147224 */ /* 0x002fe200078e000b */
[----:B------:R-:W-:Y:S01]  /*5e60*/  ULDC UR5, c[0x0][0x244] ;  /* 0x0000910000057ab9 */ /* 0x000fe20000000800 */
[----:B------:R-:W-:Y:S01]  /*5e70*/  IMAD.MOV.U32 R11, RZ, RZ, R10 ;  /* 0x000000ffff0b7224 */ /* 0x000fe200078e000a */
[----:B------:R-:W-:Y:S01]  /*5e80*/  ULDC UR8, c[0x0][0x248] ;  /* 0x0000920000087ab9 */ /* 0x000fe20000000800 */
[----:B------:R-:W-:Y:S01]  /*5e90*/  BSSY B0, `(.L_x_1952) ;  /* 0x000007a000007945 */ /* 0x000fe20003800000 */
[----:B------:R-:W-:Y:S02]  /*5ea0*/  IMAD.MOV.U32 R10, RZ, RZ, R9 ;  /* 0x000000ffff0a7224 */ /* 0x000fe400078e0009 */
[----:B------:R-:W-:Y:S02]  /*5eb0*/  IMAD.MOV.U32 R9, RZ, RZ, R8 ;  /* 0x000000ffff097224 */ /* 0x000fe400078e0008 */
[----:B------:R-:W-:-:S02]  /*5ec0*/  IMAD.MOV.U32 R21, RZ, RZ, R12 ;  /* 0x000000ffff157224 */ /* 0x000fc400078e000c */
[----:B------:R-:W-:Y:S01]  /*5ed0*/  IMAD.MOV.U32 R8, RZ, RZ, R6 ;  /* 0x000000ffff087224 */ /* 0x000fe200078e0006 */
[----:B------:R-:W-:Y:S06]  /*5ee0*/  @P0 BRA `(.L_x_1953) ;  /* 0x0000000400d00947 */ /* 0x000fec0003800000 */
        /* <DEDUP_REMOVED lines=11> */
[----:B------:R-:W-:Y:S01]  /*5fa0*/  ULDC UR4, c[0x0][0x248] ;  /* 0x0000920000047ab9 */ /* 0x000fe20000000800 */
[----:B------:R-:W-:Y:S01]  /*5fb0*/  IMAD.MOV.U32 R14, RZ, RZ, R5 ;  /* 0x000000ffff0e7224 */ /* 0x000fe200078e0005 */
[----:B------:R-:W-:Y:S01]  /*5fc0*/  BMSK R28, RZ, UR4 ;  /* 0x00000004ff1c7c1b */ /* 0x000fe20008000000 */
[----:B-1----:R-:W-:-:S04]  /*5fd0*/  IMAD.WIDE R12, R15, 0x4, R12 ;  /* 0x000000040f0c7825 */ /* 0x002fc800078e020c */
[----:B------:R-:W-:-:S07]  /*5fe0*/  IMAD.MOV.U32 R27, RZ, RZ, R12 ;  /* 0x000000ffff1b7224 */ /* 0x000fce00078e000c */
.L_x_1956:
[----:B-1----:R-:W-:-:S06]  /*5ff0*/  IMAD.MOV.U32 R12, RZ, RZ, R27 ;  /* 0x000000ffff0c7224 */ /* 0x002fcc00078e001b */
[----:B------:R1:W3:Y:S01]  /*6000*/  LDG.E R12, desc[UR6][R12.64] ;  /* 0x000000060c0c7981 */ /* 0x0002e2000c1e1900 */
[----:B------:R-:W-:Y:S01]  /*6010*/  IMAD.MOV.U32 R15, RZ, RZ, -0x80000000 ;  /* 0x80000000ff0f7424 */ /* 0x000fe200078e00ff */
[----:B------:R-:W-:Y:S01]  /*6020*/  IADD3 R27, P2, R27, 0x300, RZ ;  /* 0x000003001b1b7810 */ /* 0x000fe20007f5e0ff */
[----:B------:R-:W-:Y:S02]  /*6030*/  VIADD R6, R6, 0xffffffff ;  /* 0xffffffff06067836 */ /* 0x000fe40000000000 */
[----:B------:R-:W-:Y:S02]  /*6040*/  VIADD R14, R14, 0xc0 ;  /* 0x000000c00e0e7836 */ /* 0x000fe40000000000 */
[----:B-1----:R-:W-:Y:S01]  /*6050*/  IMAD.X R13, RZ, RZ, R13, P2 ;  /* 0x000000ffff0d7224 */ /* 0x002fe200010e060d */
[----:B---3--:R-:W-:-:S04]  /*6060*/  ISETP.GE.AND P0, PT, R12, RZ, PT ;  /* 0x000000ff0c00720c */ /* 0x008fc80003f06270 */
        /* <DEDUP_REMOVED lines=16> */
.L_x_1955:
[----:B------:R-:W-:Y:S05]  /*6170*/  BSYNC B1 ;  /* 0x0000000000017941 */ /* 0x000fea0003800000 */
.L_x_1954:
[----:B------:R-:W-:Y:S05]  /*6180*/  @!P1 BRA `(.L_x_1953) ;  /* 0x0000000400289947 */ /* 0x000fea0003800000 */
[----:B-1----:R-:W1:Y:S01]  /*6190*/  LDC.64 R12, c[0x0][0x210] ;  /* 0x00008400ff0c7b82 */ /* 0x002e620000000a00 */
[----:B------:R-:W-:-:S04]  /*61a0*/  IMAD.IADD R7, R14, 0x1, R7 ;  /* 0x000000010e077824 */ /* 0x000fc800078e0207 */
[----:B-1----:R-:W-:-:S07]  /*61b0*/  IMAD.WIDE R6, R7, 0x4, R12 ;  /* 0x0000000407067825 */ /* 0x002fce00078e020c */
.L_x_1957:
[----:B---3--:R-:W3:Y:S04]  /*61c0*/  LDG.E R12, desc[UR6][R6.64] ;  /* 0x00000006060c7981 */ /* 0x008ee8000c1e1900 */
[----:B------:R-:W4:Y:S04]  /*61d0*/  LDG.E R25, desc[UR6][R6.64+0x300] ;  /* 0x0003000606197981 */ /* 0x000f28000c1e1900 */
[----:B------:R-:W5:Y:S04]  /*61e0*/  LDG.E R27, desc[UR6][R6.64+0x600] ;  /* 0x00060006061b7981 */ /* 0x000f68000c1e1900 */
[----:B------:R1:W2:Y:S01]  /*61f0*/  LDG.E R29, desc[UR6][R6.64+0x900] ;  /* 0x00090006061d7981 */ /* 0x0002a2000c1e1900 */
[----:B------:R-:W-:Y:S01]  /*6200*/  IMAD.MOV.U32 R30, RZ, RZ, -0x80000000 ;  /* 0x80000000ff1e7424 */ /* 0x000fe200078e00ff */
[----:B------:R-:W-:Y:S01]  /*6210*/  UBMSK UR4, URZ, UR8 ;  /* 0x000000083f04729b */ /* 0x000fe20008000000 */
[----:B------:R-:W-:Y:S01]  /*6220*/  VIADD R14, R14, 0x300 ;  /* 0x000003000e0e7836 */ /* 0x000fe20000000000 */
[----:B-1----:R-:W-:-:S05]  /*6230*/  IADD3 R6, P1, R6, 0xc00, RZ ;  /* 0x00000c0006067810 */ /* 0x002fca0007f3e0ff */
[----:B------:R-:W-:Y:S01]  /*6240*/  IMAD.X R7, RZ, RZ, R7, P1 ;  /* 0x000000ffff077224 */ /* 0x000fe200008e0607 */
[----:B---3--:R-:W-:-:S04]  /*6250*/  ISETP.GE.AND P0, PT, R12, RZ, PT ;  /* 0x000000ff0c00720c */ /* 0x008fc80003f06270 */
[----:B------:R-:W-:-:S04]  /*6260*/  SEL R13, R30, 0xffffffff, P0 ;  /* 0xffffffff1e0d7807 */ /* 0x000fc80000000000 */
[----:B------:R-:W-:-:S04]  /*6270*/  LOP3.LUT R13, R13, R12, RZ, 0x3c, !PT ;  /* 0x0000000c0d0d7212 */ /* 0x000fc800078e3cff */
[----:B------:R-:W-:-:S04]  /*6280*/  ISETP.NE.AND P0, PT, R13, 0x7fffffff, PT ;  /* 0x7fffffff0d00780c */ /* 0x000fc80003f05270 */
[----:B------:R-:W-:Y:S02]  /*6290*/  SEL R13, R13, 0x80000000, P0 ;  /* 0x800000000d0d7807 */ /* 0x000fe40000000000 */
[----:B----4-:R-:W-:Y:S02]  /*62a0*/  ISETP.GE.AND P0, PT, R25, RZ, PT ;  /* 0x000000ff1900720c */ /* 0x010fe40003f06270 */
[----:B------:R-:W-:Y:S02]  /*62b0*/  SHF.R.U32.HI R13, RZ, UR5, R13 ;  /* 0x00000005ff0d7c19 */ /* 0x000fe4000801160d */
[----:B------:R-:W-:Y:S02]  /*62c0*/  SEL R26, R30, 0xffffffff, P0 ;  /* 0xffffffff1e1a7807 */ /* 0x000fe40000000000 */
[----:B------:R-:W-:Y:S02]  /*62d0*/  LOP3.LUT R13, R13, UR4, RZ, 0xc0, !PT ;  /* 0x000000040d0d7c12 */ /* 0x000fe4000f8ec0ff */
[----:B------:R-:W-:-:S02]  /*62e0*/  LOP3.LUT R26, R26, R25, RZ, 0x3c, !PT ;  /* 0x000000191a1a7212 */ /* 0x000fc400078e3cff */
[----:B------:R-:W-:Y:S02]  /*62f0*/  SHF.R.U32.HI R15, RZ, 0x2, R13 ;  /* 0x00000002ff0f7819 */ /* 0x000fe4000001160d */
[----:B------:R-:W-:Y:S02]  /*6300*/  LOP3.LUT R13, R13, 0x3, RZ, 0xc0, !PT ;  /* 0x000000030d0d7812 */ /* 0x000fe400078ec0ff */
[----:B------:R-:W-:Y:S01]  /*6310*/  ISETP.NE.AND P0, PT, R26, 0x7fffffff, PT ;  /* 0x7fffffff1a00780c */ /* 0x000fe20003f05270 */
[----:B------:R-:W-:-:S03]  /*6320*/  IMAD R12, R15, 0x300, R4 ;  /* 0x000003000f0c7824 */ /* 0x000fc600078e0204 */
[----:B------:R-:W-:Y:S01]  /*6330*/  SEL R26, R26, 0x80000000, P0 ;  /* 0x800000001a1a7807 */ /* 0x000fe20000000000 */
[----:B------:R-:W-:Y:S01]  /*6340*/  IMAD R12, R5, 0x4, R12 ;  /* 0x00000004050c7824 */ /* 0x000fe200078e020c */
[----:B-----5:R-:W-:Y:S02]  /*6350*/  ISETP.GE.AND P0, PT, R27, RZ, PT ;  /* 0x000000ff1b00720c */ /* 0x020fe40003f06270 */
[----:B------:R-:W-:Y:S01]  /*6360*/  SHF.R.U32.HI R26, RZ, UR5, R26 ;  /* 0x00000005ff1a7c19 */ /* 0x000fe2000801161a */
[----:B------:R-:W-:-:S03]  /*6370*/  IMAD.IADD R12, R13, 0x1, R12 ;  /* 0x000000010d0c7824 */ /* 0x000fc600078e020c */
[----:B------:R-:W-:Y:S02]  /*6380*/  LOP3.LUT R26, R26, UR4, RZ, 0xc0, !PT ;  /* 0x000000041a1a7c12 */ /* 0x000fe4000f8ec0ff */
[----:B------:R-:W1:Y:S02]  /*6390*/  LDS.U8 R13, [R12] ;  /* 0x000000000c0d7984 */ /* 0x000e640000000000 */
[----:B------:R-:W-:Y:S02]  /*63a0*/  SHF.R.U32.HI R15, RZ, 0x2, R26 ;  /* 0x00000002ff0f7819 */ /* 0x000fe4000001161a */
[----:B------:R-:W-:-:S03]  /*63b0*/  LOP3.LUT R26, R26, 0x3, RZ, 0xc0, !PT ;  /* 0x000000031a1a7812 */ /* 0x000fc600078ec0ff */
[----:B------:R-:W-:-:S04]  /*63c0*/  IMAD R28, R15, 0x300, R4 ;  /* 0x000003000f1c7824 */ /* 0x000fc800078e0204 */
[----:B------:R-:W-:-:S04]  /*63d0*/  IMAD R15, R5, 0x4, R28 ;  /* 0x00000004050f7824 */ /* 0x000fc800078e021c */
[----:B------:R-:W-:Y:S01]  /*63e0*/  IMAD.IADD R15, R26, 0x1, R15 ;  /* 0x000000011a0f7824 */ /* 0x000fe200078e020f */
[----:B------:R-:W-:-:S04]  /*63f0*/  SEL R26, R30, 0xffffffff, P0 ;  /* 0xffffffff1e1a7807 */ /* 0x000fc80000000000 */
[----:B------:R-:W-:-:S04]  /*6400*/  LOP3.LUT R26, R26, R27, RZ, 0x3c, !PT ;  /* 0x0000001b1a1a7212 */ /* 0x000fc800078e3cff */
[----:B------:R-:W-:-:S04]  /*6410*/  ISETP.NE.AND P0, PT, R26, 0x7fffffff, PT ;  /* 0x7fffffff1a00780c */ /* 0x000fc80003f05270 */
[----:B------:R-:W-:Y:S02]  /*6420*/  SEL R26, R26, 0x80000000, P0 ;  /* 0x800000001a1a7807 */ /* 0x000fe40000000000 */
[----:B--2---:R-:W-:Y:S02]  /*6430*/  ISETP.GE.AND P0, PT, R29, RZ, PT ;  /* 0x000000ff1d00720c */ /* 0x004fe40003f06270 */
[----:B------:R-:W-:-:S04]  /*6440*/  SHF.R.U32.HI R26, RZ, UR5, R26 ;  /* 0x00000005ff1a7c19 */ /* 0x000fc8000801161a */
[----:B------:R-:W-:Y:S01]  /*6450*/  LOP3.LUT R26, R26, UR4, RZ, 0xc0, !PT ;  /* 0x000000041a1a7c12 */ /* 0x000fe2000f8ec0ff */
[----:B-1----:R-:W-:-:S03]  /*6460*/  VIADD R13, R13, 0x1 ;  /* 0x000000010d0d7836 */ /* 0x002fc60000000000 */
[----:B------:R-:W-:Y:S02]  /*6470*/  SHF.R.U32.HI R27, RZ, 0x2, R26 ;  /* 0x00000002ff1b7819 */ /* 0x000fe4000001161a */
[----:B------:R-:W-:Y:S01]  /*6480*/  LOP3.LUT R26, R26, 0x3, RZ, 0xc0, !PT ;  /* 0x000000031a1a7812 */ /* 0x000fe200078ec0ff */
[----:B------:R1:W-:Y:S02]  /*6490*/  STS.U8 [R12], R13 ;  /* 0x0000000d0c007388 */ /* 0x0003e40000000000 */
[----:B------:R-:W-:Y:S02]  /*64a0*/  IMAD R28, R27, 0x300, R4 ;  /* 0x000003001b1c7824 */ /* 0x000fe400078e0204 */
[----:B------:R-:W2:Y:S02]  /*64b0*/  LDS.U8 R25, [R15] ;  /* 0x000000000f197984 */ /* 0x000ea40000000000 */
[----:B-1----:R-:W-:-:S04]  /*64c0*/  IMAD R13, R5, 0x4, R28 ;  /* 0x00000004050d7824 */ /* 0x002fc800078e021c */
[----:B------:R-:W-:Y:S01]  /*64d0*/  IMAD.IADD R13, R26, 0x1, R13 ;  /* 0x000000011a0d7824 */ /* 0x000fe200078e020d */
[----:B------:R-:W-:-:S04]  /*64e0*/  SEL R26, R30, 0xffffffff, P0 ;  /* 0xffffffff1e1a7807 */ /* 0x000fc80000000000 */
[----:B------:R-:W-:-:S04]  /*64f0*/  LOP3.LUT R26, R26, R29, RZ, 0x3c, !PT ;  /* 0x0000001d1a1a7212 */ /* 0x000fc800078e3cff */
[----:B------:R-:W-:-:S04]  /*6500*/  ISETP.NE.AND P0, PT, R26, 0x7fffffff, PT ;  /* 0x7fffffff1a00780c */ /* 0x000fc80003f05270 */
[----:B------:R-:W-:Y:S02]  /*6510*/  SEL R26, R26, 0x80000000, P0 ;  /* 0x800000001a1a7807 */ /* 0x000fe40000000000 */
[----:B------:R-:W-:Y:S02]  /*6520*/  ISETP.GE.AND P0, PT, R14, R24, PT ;  /* 0x000000180e00720c */ /* 0x000fe40003f06270 */
[----:B------:R-:W-:-:S04]  /*6530*/  SHF.R.U32.HI R26, RZ, UR5, R26 ;  /* 0x00000005ff1a7c19 */ /* 0x000fc8000801161a */
[----:B------:R-:W-:-:S04]  /*6540*/  LOP3.LUT R26, R26, UR4, RZ, 0xc0, !PT ;  /* 0x000000041a1a7c12 */ /* 0x000fc8000f8ec0ff */
[----:B------:R-:W-:Y:S02]  /*6550*/  SHF.R.U32.HI R27, RZ, 0x2, R26 ;  /* 0x00000002ff1b7819 */ /* 0x000fe4000001161a */
[----:B------:R-:W-:Y:S01]  /*6560*/  LOP3.LUT R26, R26, 0x3, RZ, 0xc0, !PT ;  /* 0x000000031a1a7812 */ /* 0x000fe200078ec0ff */
[----:B--2---:R-:W-:Y:S02]  /*6570*/  VIADD R12, R25, 0x1 ;  /* 0x00000001190c7836 */ /* 0x004fe40000000000 */
[----:B------:R-:W-:-:S03]  /*6580*/  IMAD R28, R27, 0x300, R4 ;  /* 0x000003001b1c7824 */ /* 0x000fc600078e0204 */
[----:B------:R1:W-:Y:S04]  /*6590*/  STS.U8 [R15], R12 ;  /* 0x0000000c0f007388 */ /* 0x0003e80000000000 */
[----:B------:R-:W2:Y:S01]  /*65a0*/  LDS.U8 R25, [R13] ;  /* 0x000000000d197984 */ /* 0x000ea20000000000 */
        /* <DEDUP_REMOVED lines=8> */
.L_x_1953:
[----:B------:R-:W-:Y:S05]  /*6630*/  BSYNC B0 ;  /* 0x0000000000007941 */ /* 0x000fea0003800000 */
.L_x_1952:
[----:B------:R-:W4:Y:S01]  /*6640*/  S2R R7, SR_LANEID ;  /* 0x0000000000077919 */ /* 0x000f220000000000 */
[----:B------:R-:W-:Y:S01]  /*6650*/  SHF.R.U32.HI R13, RZ, 0x5, R5 ;  /* 0x00000005ff0d7819 */ /* 0x000fe20000011605 */
[----:B------:R-:W-:Y:S01]  /*6660*/  BSSY B0, `(.L_x_1958) ;  /* 0x0000037000007945 */ /* 0x000fe20003800000 */
[----:B------:R-:W-:Y:S01]  /*6670*/  BAR.SYNC.DEFER_BLOCKING 0x0 ;  /* 0x0000000000007b1d */ /* 0x000fe20000010000 */
[----:B------:R-:W-:Y:S02]  /*6680*/  ISETP.GT.U32.AND P0, PT, R5, 0x1ff, PT ;  /* 0x000001ff0500780c */ /* 0x000fe40003f04070 */
[----:B------:R-:W-:Y:S01]  /*6690*/  VIADD R6, R13, 0x6 ;  /* 0x000000060d067836 */ /* 0x000fe20000000000 */
[----:B------:R-:W-:Y:S01]  /*66a0*/  ISETP.GT.AND P1, PT, R5, 0x3f, PT ;  /* 0x0000003f0500780c */ /* 0x000fe20003f24270 */
[----:B-1----:R-:W-:-:S03]  /*66b0*/  VIADD R12, R13, 0xc ;  /* 0x0000000c0d0c7836 */ /* 0x002fc60000000000 */
[----:B------:R-:W-:Y:S02]  /*66c0*/  ISETP.GT.U32.AND P2, PT, R6, 0xf, PT ;  /* 0x0000000f0600780c */ /* 0x000fe40003f44070 */
[----:B------:R-:W-:Y:S01]  /*66d0*/  ISETP.GT.U32.AND P3, PT, R12, 0xf, PT ;  /* 0x0000000f0c00780c */ /* 0x000fe20003f64070 */
[--C-:B------:R-:W-:Y:S02]  /*66e0*/  IMAD R12, R13, 0x300, R4.reuse ;  /* 0x000003000d0c7824 */ /* 0x100fe400078e0204 */
[C---:B----4-:R-:W-:Y:S02]  /*66f0*/  IMAD R6, R7.reuse, 0x100, R4 ;  /* 0x0000010007067824 */ /* 0x050fe400078e0204 */
[----:B------:R-:W-:Y:S02]  /*6700*/  IMAD R33, R7, 0x4, R12 ;  /* 0x0000000407217824 */ /* 0x000fe400078e020c */
[----:B------:R-:W-:Y:S01]  /*6710*/  IMAD R28, R13, 0x10, R6 ;  /* 0x000000100d1c7824 */ /* 0x000fe200078e0206 */
[----:B------:R-:W-:Y:S06]  /*6720*/  @P0 BRA `(.L_x_1959) ;  /* 0x0000000000a80947 */ /* 0x000fec0003800000 */
[----:B------:R-:W3:Y:S04]  /*6730*/  LDS R12, [R33] ;  /* 0x00000000210c7984 */ /* 0x000ee80000000800 */
[----:B------:R-:W1:Y:S04]  /*6740*/  LDS R27, [R33+0x80] ;  /* 0x00008000211b7984 */ /* 0x000e680000000800 */
[----:B------:R-:W4:Y:S04]  /*6750*/  LDS R29, [R33+0x100] ;  /* 0x00010000211d7984 */ /* 0x000f280000000800 */
[----:B------:R-:W5:Y:S04]  /*6760*/  LDS R30, [R33+0x180] ;  /* 0x00018000211e7984 */ /* 0x000f680000000800 */
[----:B------:R-:W0:Y:S04]  /*6770*/  LDS R31, [R33+0x200] ;  /* 0x00020000211f7984 */ /* 0x000e280000000800 */
[----:B------:R-:W2:Y:S01]  /*6780*/  LDS R32, [R33+0x280] ;  /* 0x0002800021207984 */ /* 0x000ea20000000800 */
[----:B---3--:R-:W-:-:S02]  /*6790*/  PRMT R15, R12, 0x7770, RZ ;  /* 0x000077700c0f7816 */ /* 0x008fc400000000ff */
[C---:B------:R-:W-:Y:S02]  /*67a0*/  PRMT R6, R12.reuse, 0x7771, RZ ;  /* 0x000077710c067816 */ /* 0x040fe400000000ff */
[C---:B------:R-:W-:Y:S02]  /*67b0*/  PRMT R25, R12.reuse, 0x7772, RZ ;  /* 0x000077720c197816 */ /* 0x040fe400000000ff */
        /* <DEDUP_REMOVED lines=20> */
[----:B0-----:R-:W-:Y:S02]  /*6900*/  PRMT R8, R31, 0x7770, RZ ;  /* 0x000077701f087816 */ /* 0x001fe400000000ff */
[----:B--2---:R-:W-:-:S02]  /*6910*/  PRMT R14, R32, 0x7770, RZ ;  /* 0x00007770200e7816 */ /* 0x004fc400000000ff */
        /* <DEDUP_REMOVED lines=11> */
.L_x_1959:
[----:B------:R-:W-:Y:S05]  /*69d0*/  BSYNC B0 ;  /* 0x0000000000007941 */ /* 0x000fea0003800000 */
.L_x_1958:
[----:B------:R-:W-:Y:S04]  /*69e0*/  BSSY B0, `(.L_x_1960) ;  /* 0x000002c000007945 */ /* 0x000fe80003800000 */
[----:B------:R-:W-:Y:S05]  /*69f0*/  @P2 BRA `(.L_x_1961) ;  /* 0x0000000000a82947 */ /* 0x000fea0003800000 */
[----:B------:R-:W3:Y:S04]  /*6a00*/  LDS R12, [R33+0x1200] ;  /* 0x00120000210c7984 */ /* 0x000ee80000000800 */
        /* <DEDUP_REMOVED lines=32> */
[----:B------:R-:W-:Y:S02]  /*6c10*/  PRMT R12, R31, 0x7773, RZ ;  /* 0x000077731f0c7816 */ /* 0x000fe400000000ff */
[C---:B--2---:R-:W-:Y:S02]  /*6c20*/  PRMT R20, R32.reuse, 0x7770, RZ ;  /* 0x0000777020147816 */ /* 0x044fe400000000ff */
[C---:B------:R-:W-:Y:S02]  /*6c30*/  PRMT R24, R32.reuse, 0x7771, RZ ;  /* 0x0000777120187816 */ /* 0x040fe400000000ff */
[----:B------:R-:W-:-:S02]  /*6c40*/  PRMT R26, R32, 0x7772, RZ ;  /* 0x00007772201a7816 */ /* 0x000fc400000000ff */
[----:B------:R-:W-:Y:S02]  /*6c50*/  PRMT R27, R32, 0x7773, RZ ;  /* 0x00007773201b7816 */ /* 0x000fe400000000ff */
[----:B------:R-:W-:Y:S02]  /*6c60*/  IADD3 R20, R20, R14, R15 ;  /* 0x0000000e14147210 */ /* 0x000fe40007ffe00f */
[----:B------:R-:W-:Y:S02]  /*6c70*/  IADD3 R21, R24, R21, R6 ;  /* 0x0000001518157210 */ /* 0x000fe40007ffe006 */
[----:B------:R-:W-:Y:S02]  /*6c80*/  IADD3 R22, R26, R25, R22 ;  /* 0x000000191a167210 */ /* 0x000fe40007ffe016 */
[----:B------:R-:W-:-:S07]  /*6c90*/  IADD3 R23, R27, R23, R12 ;  /* 0x000000171b177210 */ /* 0x000fce0007ffe00c */
.L_x_1961:
[----:B------:R-:W-:Y:S05]  /*6ca0*/  BSYNC B0 ;  /* 0x0000000000007941 */ /* 0x000fea0003800000 */
.L_x_1960:
        /* <DEDUP_REMOVED lines=44> */
.L_x_1963:
[----:B------:R-:W-:Y:S05]  /*6f70*/  BSYNC B0 ;  /* 0x0000000000007941 */ /* 0x000fea0003800000 */
.L_x_1962:
[----:B------:R-:W-:Y:S01]  /*6f80*/  BAR.SYNC.DEFER_BLOCKING 0x0 ;  /* 0x0000000000007b1d */ /* 0x000fe20000010000 */
[----:B---3--:R-:W-:-:S05]  /*6f90*/  IADD3 R15, -R5, 0x3f, RZ ;  /* 0x0000003f050f7810 */ /* 0x008fca0007ffe1ff */
        /* <DEDUP_REMOVED lines=19> */
[----:B------:R-:W2:Y:S01]  /*70d0*/  LDS R18, [R0+0xc00] ;  /* 0x000c000000127984 */ /* 0x000ea20000000800 */
[----:B-1----:R-:W-:-:S03]  /*70e0*/  IADD3 R6, R8, R9, R6 ;  /* 0x0000000908067210 */ /* 0x002fc60007ffe006 */
[----:B------:R-:W-:Y:S04]  /*70f0*/  LDS R23, [R0+0xd00] ;  /* 0x000d000000177984 */ /* 0x000fe80000000800 */
[----:B------:R-:W1:Y:S01]  /*7100*/  LDS R20, [R0+0xe00] ;  /* 0x000e000000147984 */ /* 0x000e620000000800 */
        /* <DEDUP_REMOVED lines=25> */
[----:B------:R-:W5:Y:S01]  /*72a0*/  LDS R21, [R0+0x1f00] ;  /* 0x001f000000157984 */ /* 0x000f620000000800 */
[----:B0-----:R-:W-:-:S04]  /*72b0*/  IADD3 R6, R8, R9, R6 ;  /* 0x0000000908067210 */ /* 0x001fc80007ffe006 */
[----:B--2---:R-:W-:-:S04]  /*72c0*/  IADD3 R6, R10, R11, R6 ;  /* 0x0000000b0a067210 */ /* 0x004fc80007ffe006 */
[----:B-1----:R-:W-:-:S04]  /*72d0*/  IADD3 R6, R12, R15, R6 ;  /* 0x0000000f0c067210 */ /* 0x002fc80007ffe006 */
[----:B---3--:R-:W-:-:S04]  /*72e0*/  IADD3 R6, R14, R17, R6 ;  /* 0x000000110e067210 */ /* 0x008fc80007ffe006 */
[----:B----4-:R-:W-:-:S05]  /*72f0*/  IADD3 R6, R16, R19, R6 ;  /* 0x0000001310067210 */ /* 0x010fca0007ffe006 */
[----:B-----5:R-:W-:-:S07]  /*7300*/  IMAD.IADD R21, R6, 0x1, R21 ;  /* 0x0000000106157824 */ /* 0x020fce00078e0215 */
.L_x_1965:
[----:B------:R-:W-:Y:S05]  /*7310*/  BSYNC B0 ;  /* 0x0000000000007941 */ /* 0x000fea0003800000 */
.L_x_1964:
        /* <DEDUP_REMOVED lines=11> */
[----:B------:R-:W1:Y:S04]  /*73d0*/  @!P1 LDS R21, [R30] ;  /* 0x000000001e159984 */ /* 0x000e680000000800 */
        /* <DEDUP_REMOVED lines=24> */
.L_x_1985:
        /* <DEDUP_REMOVED lines=13> */
.L_x_1966:
[----:B------:R-:W-:Y:S05]  /*7630*/  WARPSYNC.ALL ;  /* 0x0000000000007948 */ /* 0x000fea0003800000 */
[----:B------:R-:W-:Y:S06]  /*7640*/  BAR.SYNC.DEFER_BLOCKING 0x0 ;  /* 0x0000000000007b1d */ /* 0x000fec0000010000 */
[----:B-1----:R-:W3:Y:S02]  /*7650*/  LDS R6, [R6+0x210] ;  /* 0x0002100006067984 */ /* 0x002ee40000000800 */
[----:B---3--:R-:W-:-:S05]  /*7660*/  IMAD.IADD R21, R3, 0x1, R6 ;  /* 0x0000000103157824 */ /* 0x008fca00078e0206 */
[----:B------:R-:W-:Y:S01]  /*7670*/  @!P1 STS [R0+0x100], R21 ;  /* 0x0001001500009388 */ /* 0x000fe20000000800 */
[----:B------:R-:W-:Y:S06]  /*7680*/  BAR.SYNC.DEFER_BLOCKING 0x0 ;  /* 0x0000000000007b1d */ /* 0x000fec0000010000 */
[----:B------:R-:W1:Y:S02]  /*7690*/  @!P1 LDS R21, [R30+0x100] ;  /* 0x000100001e159984 */ /* 0x000e640000000800 */
[----:B------:R-:W-:Y:S01]  /*76a0*/  BAR.SYNC.DEFER_BLOCKING 0x0 ;  /* 0x0000000000007b1d */ /* 0x000fe20000010000 */
[----:B-1----:R-:W-:-:S04]  /*76b0*/  ISETP.NE.AND P0, PT, R21, R102, PT ;  /* 0x000000661500720c */ /* 0x002fc80003f05270 */
[----:B------:R-:W-:-:S04]  /*76c0*/  ISETP.EQ.OR P0, PT, R21, RZ, !P0 ;  /* 0x000000ff1500720c */ /* 0x000fc80004702670 */
[----:B------:R-:W-:-:S13]  /*76d0*/  ISETP.GT.OR P0, PT, R5, 0x3f, P0 ;  /* 0x0000003f0500780c */ /* 0x000fda0000704670 */
[----:B------:R-:W-:Y:S06]  /*76e0*/  BAR.RED.AND.DEFER_BLOCKING 0x0, P0 ;  /* 0x0000000000007b1d */ /* 0x000fec0000014400 */
[----:B------:R-:W1:Y:S02]  /*76f0*/  B2R.RESULT RZ, P0 ;  /* 0x0000000000ff731c */ /* 0x000e640000004000 */
[----:B-1----:R-:W-:Y:S05]  /*7700*/  @!P0 BRA `(.L_x_1968) ;  /* 0x0000003000808947 */ /* 0x002fea0003800000 */
[----:B------:R-:W-:Y:S01]  /*7710*/  ISETP.GE.AND P0, PT, R102, 0x1d40, PT ;  /* 0x00001d406600780c */ /* 0x000fe20003f06270 */
[----:B0-2---:R-:W-:Y:S02]  /*7720*/  IMAD.MOV.U32 R0, RZ, RZ, R3 ;  /* 0x000000ffff007224 */ /* 0x005fe400078e0003 */
[----:B------:R-:W-:Y:S01]  /*7730*/  IMAD.MOV.U32 R14, RZ, RZ, R102 ;  /* 0x000000ffff0e7224 */ /* 0x000fe200078e0066 */
[----:B------:R-:W-:-:S09]  /*7740*/  P2R R72, PR, RZ, 0x1 ;  /* 0x00000001ff487803 */ /* 0x000fd20000000000 */
[----:B------:R-:W-:Y:S05]  /*7750*/  @!P0 BRA `(.L_x_1969) ;  /* 0x00000004008c8947 */ /* 0x000fea0003800000 */
[----:B------:R-:W0:Y:S01]  /*7760*/  LDC.64 R10, c[0x0][0x210] ;  /* 0x00008400ff0a7b82 */ /* 0x000e220000000a00 */
[----:B------:R-:W-:-:S04]  /*7770*/  IMAD.WIDE R6, R3, 0x4, RZ ;  /* 0x0000000403067825 */ /* 0x000fc800078e02ff */
[----:B------:R-:W-:Y:S02]  /*7780*/  IMAD.MOV.U32 R93, RZ, RZ, R6 ;  /* 0x000000ffff5d7224 */ /* 0x000fe400078e0006 */
[----:B------:R-:W-:Y:S01]  /*7790*/  IMAD.MOV.U32 R95, RZ, RZ, R7 ;  /* 0x000000ffff5f7224 */ /* 0x000fe200078e0007 */
[----:B------:R-:W1:Y:S01]  /*77a0*/  LDC.64 R8, c[0x0][0x218] ;  /* 0x00008600ff087b82 */ /* 0x000e620000000a00 */
[----:B------:R-:W-:Y:S02]  /*77b0*/  IMAD.MOV.U32 R14, RZ, RZ, R102 ;  /* 0x000000ffff0e7224 */ /* 0x000fe400078e0066 */
[----:B------:R-:W-:Y:S02]  /*77c0*/  IMAD.MOV.U32 R0, RZ, RZ, R3 ;  /* 0x000000ffff007224 */ /* 0x000fe400078e0003 */
[----:B0-----:R-:W-:-:S04]  /*77d0*/  IMAD.WIDE R6, R5, 0x4, R10 ;  /* 0x0000000405067825 */ /* 0x001fc800078e020a */
[----:B-1----:R-:W-:-:S07]  /*77e0*/  IMAD.WIDE R8, R5, 0x4, R8 ;  /* 0x0000000405087825 */ /* 0x002fce00078e0208 */
.L_x_1970:
        /* <DEDUP_REMOVED lines=90> */
.L_x_1969:
[----:B------:R-:W-:-:S13]  /*7d90*/  ISETP.GT.AND P0, PT, R2, R0, PT ;  /* 0x000000000200720c */ /* 0x000fda0003f04270 */
[----:B------:R-:W-:Y:S05]  /*7da0*/  @!P0 BRA `(.L_x_1971) ;  /* 0x00000010009c8947 */ /* 0x000fea0003800000 */
[C---:B------:R-:W-:Y:S01]  /*7db0*/  ISETP.GE.AND P0, PT, R5.reuse, R14, PT ;  /* 0x0000000e0500720c */ /* 0x040fe20003f06270 */
[C---:B------:R-:W-:Y:S01]  /*7dc0*/  VIADD R7, R5.reuse, 0xc0 ;  /* 0x000000c005077836 */ /* 0x040fe20000000000 */
[----:B------:R-:W-:Y:S01]  /*7dd0*/  SHF.R.S32.HI R6, RZ, 0x1f, R0 ;  /* 0x0000001fff067819 */ /* 0x000fe20000011400 */
[C---:B------:R-:W-:Y:S01]  /*7de0*/  VIADD R9, R5.reuse, 0x180 ;  /* 0x0000018005097836 */ /* 0x040fe20000000000 */
[-C--:B------:R-:W-:Y:S01]  /*7df0*/  IADD3 R4, P1, R5, R0.reuse, RZ ;  /* 0x0000000005047210 */ /* 0x080fe20007f3e0ff */
[----:B------:R-:W-:Y:S01]  /*7e00*/  ULDC.64 UR4, c[0x0][0x210] ;  /* 0x0000840000047ab9 */ /* 0x000fe20000000a00 */
[----:B------:R-:W-:Y:S01]  /*7e10*/  IADD3 R0, P2, R7, R0, RZ ;  /* 0x0000000007007210 */ /* 0x000fe20007f5e0ff */
[C---:B0-----:R-:W-:Y:S01]  /*7e20*/  VIADD R15, R5.reuse, 0x3c0 ;  /* 0x000003c0050f7836 */ /* 0x041fe20000000000 */
[-C--:B------:R-:W-:Y:S02]  /*7e30*/  LEA.HI.X.SX32 R13, R5, R6.reuse, 0x1, P1 ;  /* 0x00000006050d7211 */ /* 0x080fe400008f0eff */
[----:B------:R-:W-:-:S02]  /*7e40*/  LEA.HI.X.SX32 R11, R7, R6, 0x1, P2 ;  /* 0x00000006070b7211 */ /* 0x000fc400010f0eff */
[----:B------:R-:W-:Y:S02]  /*7e50*/  LEA R60, P2, R0, UR4, 0x2 ;  /* 0x00000004003c7c11 */ /* 0x000fe4000f8410ff */
[----:B------:R-:W-:Y:S02]  /*7e60*/  @!P0 LEA R6, P1, R4, UR4, 0x2 ;  /* 0x0000000404068c11 */ /* 0x000fe4000f8210ff */
[-C--:B------:R-:W-:Y:S01]  /*7e70*/  ISETP.GE.AND P6, PT, R9, R14.reuse, PT ;  /* 0x0000000e0900720c */ /* 0x080fe20003fc6270 */
[----:B------:R-:W-:Y:S01]  /*7e80*/  VIADD R9, R5, 0x240 ;  /* 0x0000024005097836 */ /* 0x000fe20000000000 */
        /* <DEDUP_REMOVED lines=14> */
[-C--:B------:R-:W-:Y:S01]  /*7f70*/  ISETP.GE.AND P1, PT, R9, R14.reuse, PT ;  /* 0x0000000e0900720c */ /* 0x080fe20003f26270 */
[C---:B------:R-:W-:Y:S01]  /*7f80*/  VIADD R11, R5.reuse, 0x540 ;  /* 0x00000540050b7836 */ /* 0x040fe20000000000 */
[----:B------:R-:W-:Y:S01]  /*7f90*/  P2R R16, PR, RZ, 0x8 ;  /* 0x00000008ff107803 */ /* 0x000fe20000000000 */
[C---:B------:R-:W-:Y:S01]  /*7fa0*/  VIADD R23, R5.reuse, 0x900 ;  /* 0x0000090005177836 */ /* 0x040fe20000000000 */
[----:B------:R-:W-:Y:S01]  /*7fb0*/  P2R R20, PR, RZ, 0x2 ;  /* 0x00000002ff147803 */ /* 0x000fe20000000000 */
[----:B------:R-:W-:Y:S01]  /*7fc0*/  VIADD R25, R5, 0x9c0 ;  /* 0x000009c005197836 */ /* 0x000fe20000000000 */
[----:B------:R-:W-:Y:S01]  /*7fd0*/  ISETP.GE.AND P3, PT, R15, R14, PT ;  /* 0x0000000e0f00720c */ /* 0x000fe20003f66270 */
[C---:B------:R-:W-:Y:S01]  /*7fe0*/  VIADD R27, R5.reuse, 0xa80 ;  /* 0x00000a80051b7836 */ /* 0x040fe20000000000 */
[----:B------:R-:W2:Y:S01]  /*7ff0*/  @!P6 LDG.E R0, desc[UR6][R60.64+0x300] ;  /* 0x000300063c00e981 */ /* 0x000ea2000c1e1900 */
        /* <DEDUP_REMOVED lines=12> */
[C---:B------:R-:W-:Y:S01]  /*80c0*/  VIADD R37, R5.reuse, 0xe40 ;  /* 0x00000e4005257836 */ /* 0x040fe20000000000 */
[----:B------:R-:W5:Y:S01]  /*80d0*/  @!P0 LDG.E R53, desc[UR6][R6.64] ;  /* 0x0000000606358981 */ /* 0x000f62000c1e1900 */
[C---:B------:R-:W-:Y:S01]  /*80e0*/  VIADD R39, R5.reuse, 0xf00 ;  /* 0x00000f0005277836 */ /* 0x040fe20000000000 */
[----:B------:R-:W-:Y:S01]  /*80f0*/  P2R R78, PR, RZ, 0x10 ;  /* 0x00000010ff4e7803 */ /* 0x000fe20000000000 */
[C---:B------:R-:W-:Y:S01]  /*8100*/  VIADD R41, R5.reuse, 0xfc0 ;  /* 0x00000fc005297836 */ /* 0x040fe20000000000 */
[----:B------:R-:W-:Y:S01]  /*8110*/  P2R R18, PR, RZ, 0x8 ;  /* 0x00000008ff127803 */ /* 0x000fe20000000000 */
[C---:B------:R-:W-:Y:S01]  /*8120*/  VIADD R43, R5.reuse, 0x1080 ;  /* 0x00001080052b7836 */ /* 0x040fe20000000000 */
[----:B------:R-:W5:Y:S01]  /*8130*/  @!P2 LDG.E R55, desc[UR6][R60.64] ;  /* 0x000000063c37a981 */ /* 0x000f62000c1e1900 */
[----:B------:R-:W-:-:S02]  /*8140*/  VIADD R45, R5, 0x1140 ;  /* 0x00001140052d7836 */ /* 0x000fc40000000000 */
[----:B------:R-:W-:Y:S01]  /*8150*/  VIADD R47, R5, 0x1200 ;  /* 0x00001200052f7836 */ /* 0x000fe20000000000 */
[----:B------:R-:W5:Y:S01]  /*8160*/  @!P1 LDG.E R9, desc[UR6][R60.64+0x1200] ;  /* 0x001200063c099981 */ /* 0x000f62000c1e1900 */
[----:B------:R-:W-:Y:S01]  /*8170*/  ISETP.GE.AND P1, PT, R15, R14, PT ;  /* 0x0000000e0f00720c */ /* 0x000fe20003f26270 */
[C---:B------:R-:W-:Y:S02]  /*8180*/  VIADD R49, R5.reuse, 0x12c0 ;  /* 0x000012c005317836 */ /* 0x040fe40000000000 */
[----:B------:R-:W4:Y:S01]  /*8190*/  @!P4 LDG.E R6, desc[UR6][R60.64+0x900] ;  /* 0x000900063c06c981 */ /* 0x000f22000c1e1900 */
[----:B------:R-:W-:Y:S01]  /*81a0*/  P2R R24, PR, RZ, 0x2 ;  /* 0x00000002ff187803 */ /* 0x000fe20000000000 */
[C---:B------:R-:W-:Y:S02]  /*81b0*/  VIADD R51, R5.reuse, 0x1380 ;  /* 0x0000138005337836 */ /* 0x040fe40000000000 */
[----:B------:R-:W5:Y:S01]  /*81c0*/  @!P3 LDG.E R7, desc[UR6][R60.64+0xc00] ;  /* 0x000c00063c07b981 */ /* 0x000f62000c1e1900 */
[----:B------:R-:W-:-:S02]  /*81d0*/  VIADD R57, R5, 0x1440 ;  /* 0x0000144005397836 */ /* 0x000fc40000000000 */
[C---:B------:R-:W-:Y:S02]  /*81e0*/  VIADD R59, R5.reuse, 0x1500 ;  /* 0x00001500053b7836 */ /* 0x040fe40000000000 */
[----:B------:R-:W-:Y:S01]  /*81f0*/  VIADD R63, R5, 0x15c0 ;  /* 0x000015c0053f7836 */ /* 0x000fe20000000000 */
[----:B------:R-:W5:Y:S01]  /*8200*/  @!P1 LDG.E R10, desc[UR6][R60.64+0x1500] ;  /* 0x001500063c0a9981 */ /* 0x000f62000c1e1900 */
[----:B------:R-:W-:Y:S01]  /*8210*/  ISETP.GE.AND P1, PT, R17, R14, PT ;  /* 0x0000000e1100720c */ /* 0x000fe20003f26270 */
[C---:B------:R-:W-:Y:S02]  /*8220*/  VIADD R65, R5.reuse, 0x1680 ;  /* 0x0000168005417836 */ /* 0x040fe40000000000 */
[C---:B------:R-:W-:Y:S01]  /*8230*/  VIADD R67, R5.reuse, 0x1740 ;  /* 0x0000174005437836 */ /* 0x040fe20000000000 */
[----:B------:R-:W-:Y:S01]  /*8240*/  P2R R26, PR, RZ, 0x2 ;  /* 0x00000002ff1a7803 */ /* 0x000fe20000000000 */
[C---:B------:R-:W-:Y:S02]  /*8250*/  VIADD R69, R5.reuse, 0x1800 ;  /* 0x0000180005457836 */ /* 0x040fe40000000000 */
[----:B------:R-:W-:-:S02]  /*8260*/  VIADD R71, R5, 0x18c0 ;  /* 0x000018c005477836 */ /* 0x000fc40000000000 */
[C---:B------:R-:W-:Y:S02]  /*8270*/  VIADD R73, R5.reuse, 0x1980 ;  /* 0x0000198005497836 */ /* 0x040fe40000000000 */
[----:B------:R-:W-:Y:S02]  /*8280*/  VIADD R75, R5, 0x1a40 ;  /* 0x00001a40054b7836 */ /* 0x000fe40000000000 */
[----:B------:R-:W5:Y:S01]  /*8290*/  @!P1 LDG.E R11, desc[UR6][R60.64+0x1800] ;  /* 0x001800063c0b9981 */ /* 0x000f62000c1e1900 */
[----:B------:R-:W-:Y:S01]  /*82a0*/  ISETP.GE.AND P1, PT, R19, R14, PT ;  /* 0x0000000e1300720c */ /* 0x000fe20003f26270 */
[C---:B------:R-:W-:Y:S02]  /*82b0*/  VIADD R77, R5.reuse, 0x1b00 ;  /* 0x00001b00054d7836 */ /* 0x040fe40000000000 */
[C---:B------:R-:W-:Y:S01]  /*82c0*/  VIADD R79, R5.reuse, 0x1bc0 ;  /* 0x00001bc0054f7836 */ /* 0x040fe20000000000 */
[----:B------:R-:W-:Y:S01]  /*82d0*/  P2R R28, PR, RZ, 0x2 ;  /* 0x00000002ff1c7803 */ /* 0x000fe20000000000 */
[----:B------:R-:W-:-:S08]  /*82e0*/  VIADD R81, R5, 0x1c80 ;  /* 0x00001c8005517836 */ /* 0x000fd00000000000 */
[----:B------:R-:W5:Y:S01]  /*82f0*/  @!P1 LDG.E R15, desc[UR6][R60.64+0x1b00] ;  /* 0x001b00063c0f9981 */ /* 0x000f62000c1e1900 */
[----:B------:R-:W-:-:S04]  /*8300*/  ISETP.GE.AND P1, PT, R21, R14, PT ;  /* 0x0000000e1500720c */ /* 0x000fc80003f26270 */
[----:B------:R-:W-:-:S09]  /*8310*/  P2R R30, PR, RZ, 0x2 ;  /* 0x00000002ff1e7803 */ /* 0x000fd20000000000 */
        /* <DEDUP_REMOVED lines=61> */
[-C--:B------:R-:W-:Y:S02]  /*86f0*/  ISETP.GE.AND P1, PT, R69, R14.reuse, PT ;  /* 0x0000000e4500720c */ /* 0x080fe40003f26270 */
[-C--:B------:R-:W-:Y:S02]  /*8700*/  ISETP.GE.AND P2, PT, R73, R14.reuse, PT ;  /* 0x0000000e4900720c */ /* 0x080fe40003f46270 */
[----:B------:R-:W-:Y:S02]  /*8710*/  P2R R87, PR, RZ, 0x2 ;  /* 0x00000002ff577803 */ /* 0x000fe40000000000 */
[-C--:B------:R-:W-:Y:S02]  /*8720*/  ISETP.GE.AND P3, PT, R75, R14.reuse, PT ;  /* 0x0000000e4b00720c */ /* 0x080fe40003f66270 */
[-C--:B------:R-:W-:Y:S02]  /*8730*/  ISETP.GE.AND P4, PT, R77, R14.reuse, PT ;  /* 0x0000000e4d00720c */ /* 0x080fe40003f86270 */
[----:B------:R-:W-:-:S02]  /*8740*/  ISETP.GE.AND P5, PT, R79, R14, PT ;  /* 0x0000000e4f00720c */ /* 0x000fc40003fa6270 */
[-C--:B------:R-:W-:Y:S01]  /*8750*/  ISETP.GE.AND P6, PT, R81, R14.reuse, PT ;  /* 0x0000000e5100720c */ /* 0x080fe20003fc6270 */
[----:B------:R-:W5:Y:S01]  /*8760*/  @!P1 LDG.E R65, desc[UR6][R60.64+0x5d00] ;  /* 0x005d00063c419981 */ /* 0x000f62000c1e1900 */
[----:B------:R-:W-:-:S03]  /*8770*/  ISETP.GE.AND P1, PT, R71, R14, PT ;  /* 0x0000000e4700720c */ /* 0x000fc60003f26270 */
[----:B------:R-:W5:Y:S04]  /*8780*/  @!P2 LDG.E R69, desc[UR6][R60.64+0x6300] ;  /* 0x006300063c45a981 */ /* 0x000f68000c1e1900 */
[----:B------:R-:W5:Y:S04]  /*8790*/  @!P3 LDG.E R71, desc[UR6][R60.64+0x6600] ;  /* 0x006600063c47b981 */ /* 0x000f68000c1e1900 */
[----:B------:R-:W5:Y:S04]  /*87a0*/  @!P4 LDG.E R73, desc[UR6][R60.64+0x6900] ;  /* 0x006900063c49c981 */ /* 0x000f68000c1e1900 */
[----:B------:R-:W5:Y:S04]  /*87b0*/  @!P1 LDG.E R67, desc[UR6][R60.64+0x6000] ;  /* 0x006000063c439981 */ /* 0x000f68000c1e1900 */
[----:B------:R-:W5:Y:S04]  /*87c0*/  @!P5 LDG.E R75, desc[UR6][R60.64+0x6c00] ;  /* 0x006c00063c4bd981 */ /* 0x000f68000c1e1900 */
[----:B------:R0:W5:Y:S01]  /*87d0*/  @!P6 LDG.E R77, desc[UR6][R60.64+0x6f00] ;  /* 0x006f00063c4de981 */ /* 0x000162000c1e1900 */
[----:B------:R-:W-:Y:S01]  /*87e0*/  P2R R70, PR, RZ, 0x2 ;  /* 0x00000002ff467803 */ /* 0x000fe20000000000 */
[----:B------:R-:W-:Y:S01]  /*87f0*/  BAR.SYNC.DEFER_BLOCKING 0x0 ;  /* 0x0000000000007b1d */ /* 0x000fe20000010000 */
[----:B0-----:R-:W-:-:S02]  /*8800*/  P2R R61, PR, RZ, 0x40 ;  /* 0x00000040ff3d7803 */ /* 0x001fc40000000000 */
        /* <DEDUP_REMOVED lines=45> */
[----:B------:R-:W-:Y:S02]  /*8ae0*/  ISETP.NE.AND P1, PT, R16, RZ, PT ;  /* 0x000000ff1000720c */ /* 0x000fe40003f25270 */
[----:B------:R-:W-:Y:S02]  /*8af0*/  P2R R16, PR, RZ, 0x40 ;  /* 0x00000040ff107803 */ /* 0x000fe40000000000 */
[----:B------:R-:W-:-:S04]  /*8b00*/  ISETP.NE.AND P6, PT, R76, RZ, PT ;  /* 0x000000ff4c00720c */ /* 0x000fc80003fc5270 */
[----:B------:R-:W-:Y:S02]  /*8b10*/  P2R R14, PR, RZ, 0x40 ;  /* 0x00000040ff0e7803 */ /* 0x000fe40000000000 */
[----:B------:R-:W-:-:S13]  /*8b20*/  ISETP.NE.AND P6, PT, R74, RZ, PT ;  /* 0x000000ff4a00720c */ /* 0x000fda0003fc5270 */
[----:B--2---:R1:W-:Y:S01]  /*8b30*/  @!P6 STG.E desc[UR6][R12.64+0x600], R0 ;  /* 0x000600000c00e986 */ /* 0x0043e2000c101906 */
[----:B------:R-:W-:-:S13]  /*8b40*/  ISETP.NE.AND P6, PT, R14, RZ, PT ;  /* 0x000000ff0e00720c */ /* 0x000fda0003fc5270 */
[----:B---3--:R1:W-:Y:S01]  /*8b50*/  @!P6 STG.E desc[UR6][R12.64+0x900], R4 ;  /* 0x000900040c00e986 */ /* 0x0083e2000c101906 */
[----:B------:R-:W-:-:S13]  /*8b60*/  ISETP.NE.AND P6, PT, R16, RZ, PT ;  /* 0x000000ff1000720c */ /* 0x000fda0003fc5270 */
[----:B----4-:R1:W-:Y:S01]  /*8b70*/  @!P6 STG.E desc[UR6][R12.64+0xc00], R6 ;  /* 0x000c00060c00e986 */ /* 0x0103e2000c101906 */
[----:B------:R-:W-:-:S13]  /*8b80*/  ISETP.NE.AND P6, PT, R18, RZ, PT ;  /* 0x000000ff1200720c */ /* 0x000fda0003fc5270 */
[----:B-----5:R1:W-:Y:S01]  /*8b90*/  @!P6 STG.E desc[UR6][R12.64+0xf00], R7 ;  /* 0x000f00070c00e986 */ /* 0x0203e2000c101906 */
        /* <DEDUP_REMOVED lines=39> */
[----:B------:R-:W-:Y:S01]  /*8e10*/  P2R R68, PR, RZ, 0x4 ;  /* 0x00000004ff447803 */ /* 0x000fe20000000000 */
[----:B------:R1:W-:Y:S01]  /*8e20*/  @!P1 STG.E desc[UR6][R12.64+0x300], R55 ;  /* 0x000300370c009986 */ /* 0x0003e2000c101906 */
        /* <DEDUP_REMOVED lines=31> */
.L_x_1971:
[----:B------:R-:W-:-:S13]  /*9020*/  ISETP.NE.AND P0, PT, R72, RZ, PT ;  /* 0x000000ff4800720c */ /* 0x000fda0003f05270 */
[----:B------:R-:W-:Y:S05]  /*9030*/  @!P0 BRA `(.L_x_1972) ;  /* 0x0000000400848947 */ /* 0x000fea0003800000 */
[----:B01----:R-:W0:Y:S01]  /*9040*/  LDC.64 R12, c[0x0][0x220] ;  /* 0x00008800ff0c7b82 */ /* 0x003e220000000a00 */
[----:B------:R-:W-:-:S04]  /*9050*/  IMAD.WIDE R78, R3, 0x4, RZ ;  /* 0x00000004034e7825 */ /* 0x000fc800078e02ff */
[----:B------:R-:W-:Y:S02]  /*9060*/  IMAD.MOV.U32 R161, RZ, RZ, R78 ;  /* 0x000000ffffa17224 */ /* 0x000fe400078e004e */
[----:B------:R-:W-:Y:S01]  /*9070*/  IMAD.MOV.U32 R163, RZ, RZ, R79 ;  /* 0x000000ffffa37224 */ /* 0x000fe200078e004f */
[----:B------:R-:W1:Y:S01]  /*9080*/  LDC.64 R60, c[0x0][0x228] ;  /* 0x00008a00ff3c7b82 */ /* 0x000e620000000a00 */
[----:B0-----:R-:W-:-:S04]  /*9090*/  IMAD.WIDE R12, R5, 0x4, R12 ;  /* 0x00000004050c7825 */ /* 0x001fc800078e020c */
[----:B-1----:R-:W-:-:S07]  /*90a0*/  IMAD.WIDE R60, R5, 0x4, R60 ;  /* 0x00000004053c7825 */ /* 0x002fce00078e023c */
.L_x_1973:
[----:B------:R-:W-:-:S05]  /*90b0*/  IADD3 R78, P0, R12, R161, RZ ;  /* 0x000000a10c4e7210 */ /* 0x000fca0007f1e0ff */
[----:B------:R-:W-:-:S05]  /*90c0*/  IMAD.X R79, R13, 0x1, R163, P0 ;  /* 0x000000010d4f7824 */ /* 0x000fca00000e06a3 */
[----:B--2---:R-:W2:Y:S04]  /*90d0*/  LDG.E R83, desc[UR6][R78.64] ;  /* 0x000000064e537981 */ /* 0x004ea8000c1e1900 */
        /* <DEDUP_REMOVED lines=87> */
.L_x_1972:
[----:B------:R-:W-:-:S13]  /*9650*/  ISETP.GT.AND P0, PT, R2, R3, PT ;  /* 0x000000030200720c */ /* 0x000fda0003f04270 */
[----:B------:R-:W-:Y:S05]  /*9660*/  @!P0 EXIT ;  /* 0x000000000000894d */ /* 0x000fea0003800000 */
[CC--:B------:R-:W-:Y:S01]  /*9670*/  ISETP.GE.AND P0, PT, R5.reuse, R102.reuse, PT ;  /* 0x000000660500720c */ /* 0x0c0fe20003f06270 */
[C---:B01----:R-:W-:Y:S01]  /*9680*/  VIADD R13, R5.reuse, 0xc0 ;  /* 0x000000c0050d7836 */ /* 0x043fe20000000000 */
[----:B------:R-:W-:Y:S01]  /*9690*/  SHF.R.S32.HI R12, RZ, 0x1f, R3 ;  /* 0x0000001fff0c7819 */ /* 0x000fe20000011403 */
[C---:B------:R-:W-:Y:S01]  /*96a0*/  VIADD R61, R5.reuse, 0x180 ;  /* 0x00000180053d7836 */ /* 0x040fe20000000000 */
[-C--:B------:R-:W-:Y:S01]  /*96b0*/  IADD3 R14, P1, R5, R3.reuse, RZ ;  /* 0x00000003050e7210 */ /* 0x080fe20007f3e0ff */
[----:B------:R-:W-:Y:S01]  /*96c0*/  ULDC.64 UR4, c[0x0][0x220] ;  /* 0x0000880000047ab9 */ /* 0x000fe20000000a00 */
[----:B------:R-:W-:Y:S01]  /*96d0*/  IADD3 R3, P2, R13, R3, RZ ;  /* 0x000000030d037210 */ /* 0x000fe20007f5e0ff */
[----:B--2---:R-:W-:Y:S01]  /*96e0*/  VIADD R81, R5, 0x240 ;  /* 0x0000024005517836 */ /* 0x004fe20000000000 */
[----:B------:R-:W-:Y:S01]  /*96f0*/  ISETP.GE.AND P3, PT, R13, R102, PT ;  /* 0x000000660d00720c */ /* 0x000fe20003f66270 */
[----:B------:R-:W-:Y:S01]  /*9700*/  VIADD R83, R5, 0x480 ;  /* 0x0000048005537836 */ /* 0x000fe20000000000 */
[----:B------:R-:W-:-:S02]  /*9710*/  LEA.HI.X.SX32 R2, R13, R12, 0x1, P2 ;  /* 0x0000000c0d027211 */ /* 0x000fc400010f0eff */
[----:B------:R-:W-:Y:S02]  /*9720*/  LEA.HI.X.SX32 R79, R5, R12, 0x1, P1 ;  /* 0x0000000c054f7211 */ /* 0x000fe400008f0eff */
[----:B------:R-:W-:Y:S02]  /*9730*/  LEA R60, P2, R3, UR4, 0x2 ;  /* 0x00000004033c7c11 */ /* 0x000fe4000f8410ff */
[C---:B------:R-:W-:Y:S02]  /*9740*/  @!P0 LEA R12, P1, R14.reuse, UR4, 0x2 ;  /* 0x000000040e0c8c11 */ /* 0x040fe4000f8210ff */
[----:B------:R-:W-:Y:S02]  /*9750*/  P2R R16, PR, RZ, 0x8 ;  /* 0x00000008ff107803 */ /* 0x000fe40000000000 */
        /* <DEDUP_REMOVED lines=15> */
[----:B------:R-:W-:Y:S01]  /*9850*/  VIADD R79, R5, 0x540 ;  /* 0x00000540054f7836 */ /* 0x000fe20000000000 */
[-C--:B------:R-:W-:Y:S01]  /*9860*/  ISETP.GE.AND P4, PT, R81, R102.reuse, PT ;  /* 0x000000665100720c */ /* 0x080fe20003f86270 */
        /* <DEDUP_REMOVED lines=13> */
[-C--:B------:R-:W-:Y:S01]  /*9940*/  ISETP.GE.AND P1, PT, R79, R102.reuse, PT ;  /* 0x000000664f00720c */ /* 0x080fe20003f26270 */
[C---:B------:R-:W-:Y:S01]  /*9950*/  VIADD R83, R5.reuse, 0x6c0 ;  /* 0x000006c005537836 */ /* 0x040fe20000000000 */
[----:B------:R-:W-:Y:S01]  /*9960*/  P2R R72, PR, RZ, 0x20 ;  /* 0x00000020ff487803 */ /* 0x000fe20000000000 */
[C---:B------:R-:W-:Y:S01]  /*9970*/  VIADD R101, R5.reuse, 0xe40 ;  /* 0x00000e4005657836 */ /* 0x040fe20000000000 */
[----:B------:R-:W-:Y:S01]  /*9980*/  P2R R74, PR, RZ, 0x2 ;  /* 0x00000002ff4a7803 */ /* 0x000fe20000000000 */
[C---:B0-----:R-:W-:Y:S01]  /*9990*/  VIADD R13, R5.reuse, 0xc00 ;  /* 0x00000c00050d7836 */ /* 0x041fe20000000000 */
[----:B------:R-:W3:Y:S01]  /*99a0*/  @!P2 LDG.E R0, desc[UR6][R60.64+0x300] ;  /* 0x000300063c00a981 */ /* 0x000ee2000c1e1900 */
[C---:B------:R-:W-:Y:S02]  /*99b0*/  VIADD R103, R5.reuse, 0xf00 ;  /* 0x00000f0005677836 */ /* 0x040fe40000000000 */
[----:B------:R-:W-:Y:S01]  /*99c0*/  VIADD R105, R5, 0xfc0 ;  /* 0x00000fc005697836 */ /* 0x000fe20000000000 */
[----:B------:R-:W4:Y:S04]  /*99d0*/  @!P5 LDG.E R6, desc[UR6][R60.64+0x900] ;  /* 0x000900063c06d981 */ /* 0x000f28000c1e1900 */
[----:B------:R-:W4:Y:S01]  /*99e0*/  @!P1 LDG.E R9, desc[UR6][R60.64+0x1200] ;  /* 0x001200063c099981 */ /* 0x000f22000c1e1900 */
[----:B------:R-:W-:Y:S01]  /*99f0*/  ISETP.GE.AND P1, PT, R81, R102, PT ;  /* 0x000000665100720c */ /* 0x000fe20003f26270 */
[----:B------:R-:W-:-:S02]  /*9a00*/  VIADD R107, R5, 0x1080 ;  /* 0x00001080056b7836 */ /* 0x000fc40000000000 */
[C---:B------:R-:W-:Y:S01]  /*9a10*/  VIADD R109, R5.reuse, 0x1140 ;  /* 0x00001140056d7836 */ /* 0x040fe20000000000 */
[----:B------:R-:W-:Y:S01]  /*9a20*/  P2R R18, PR, RZ, 0x2 ;  /* 0x00000002ff127803 */ /* 0x000fe20000000000 */
[C---:B------:R-:W-:Y:S01]  /*9a30*/  VIADD R111, R5.reuse, 0x1200 ;  /* 0x00001200056f7836 */ /* 0x040fe20000000000 */
[----:B------:R-:W4:Y:S01]  /*9a40*/  @!P4 LDG.E R7, desc[UR6][R60.64+0xc00] ;  /* 0x000c00063c07c981 */ /* 0x000f22000c1e1900 */
[C---:B------:R-:W-:Y:S02]  /*9a50*/  VIADD R113, R5.reuse, 0x12c0 ;  /* 0x000012c005717836 */ /* 0x040fe40000000000 */
[----:B------:R-:W-:Y:S01]  /*9a60*/  VIADD R115, R5, 0x1380 ;  /* 0x0000138005737836 */ /* 0x000fe20000000000 */
[----:B------:R-:W4:Y:S04]  /*9a70*/  @!P3 LDG.E R8, desc[UR6][R60.64+0xf00] ;  /* 0x000f00063c08b981 */ /* 0x000f28000c1e1900 */
[----:B------:R-:W4:Y:S01]  /*9a80*/  @!P1 LDG.E R10, desc[UR6][R60.64+0x1500] ;  /* 0x001500063c0a9981 */ /* 0x000f22000c1e1900 */
[----:B------:R-:W-:-:S04]  /*9a90*/  ISETP.GE.AND P1, PT, R83, R102, PT ;  /* 0x000000665300720c */ /* 0x000fc80003f26270 */
[----:B------:R-:W-:-:S09]  /*9aa0*/  P2R R20, PR, RZ, 0x2 ;  /* 0x00000002ff147803 */ /* 0x000fd20000000000 */
        /* <DEDUP_REMOVED lines=49> */
[----:B------:R-:W-:Y:S01]  /*9dc0*/  ISETP.GE.AND P1, PT, R115, R102, PT ;  /* 0x000000667300720c */ /* 0x000fe20003f26270 */
[----:B------:R-:W-:-:S03]  /*9dd0*/  VIADD R117, R5, 0x1440 ;  /* 0x0000144005757836 */ /* 0x000fc60000000000 */
        /* <DEDUP_REMOVED lines=23> */
[C---:B------:R-:W-:Y:S02]  /*9f50*/  VIADD R137, R5.reuse, 0x1c80 ;  /* 0x00001c8005897836 */ /* 0x040fe40000000000 */
[C---:B------:R-:W-:Y:S02]  /*9f60*/  VIADD R129, R5.reuse, 0x18c0 ;  /* 0x000018c005817836 */ /* 0x040fe40000000000 */
[C---:B------:R-:W-:Y:S02]  /*9f70*/  VIADD R131, R5.reuse, 0x1980 ;  /* 0x0000198005837836 */ /* 0x040fe40000000000 */
[C---:B------:R-:W-:Y:S02]  /*9f80*/  VIADD R133, R5.reuse, 0x1a40 ;  /* 0x00001a4005857836 */ /* 0x040fe40000000000 */
[----:B------:R-:W-:-:S02]  /*9f90*/  VIADD R135, R5, 0x1b00 ;  /* 0x00001b0005877836 */ /* 0x000fc40000000000 */
[----:B------:R-:W-:Y:S01]  /*9fa0*/  VIADD R5, R5, 0x1bc0 ;  /* 0x00001bc005057836 */ /* 0x000fe20000000000 */
[----:B------:R-:W-:Y:S01]  /*9fb0*/  P2R R12, PR, RZ, 0x10 ;  /* 0x00000010ff0c7803 */ /* 0x000fe20000000000 */
[----:B------:R-:W4:Y:S01]  /*9fc0*/  @!P1 LDG.E R65, desc[UR6][R60.64+0x5d00] ;  /* 0x005d00063c419981 */ /* 0x000f22000c1e1900 */
[----:B------:R-:W-:Y:S02]  /*9fd0*/  P2R R14, PR, RZ, 0x8 ;  /* 0x00000008ff0e7803 */ /* 0x000fe40000000000 */
[----:B------:R-:W-:Y:S02]  /*9fe0*/  P2R R82, PR, RZ, 0x2 ;  /* 0x00000002ff527803 */ /* 0x000fe40000000000 */
[-C--:B------:R-:W-:Y:S02]  /*9ff0*/  ISETP.GE.AND P1, PT, R129, R102.reuse, PT ;  /* 0x000000668100720c */ /* 0x080fe40003f26270 */
[-C--:B------:R-:W-:Y:S02]  /*a000*/  ISETP.GE.AND P2, PT, R131, R102.reuse, PT ;  /* 0x000000668300720c */ /* 0x080fe40003f46270 */
[----:B------:R-:W-:-:S02]  /*a010*/  ISETP.GE.AND P3, PT, R133, R102, PT ;  /* 0x000000668500720c */ /* 0x000fc40003f66270 */
[-C--:B------:R-:W-:Y:S02]  /*a020*/  ISETP.GE.AND P4, PT, R135, R102.reuse, PT ;  /* 0x000000668700720c */ /* 0x080fe40003f86270 */
[-C--:B------:R-:W-:Y:S02]  /*a030*/  ISETP.GE.AND P5, PT, R5, R102.reuse, PT ;  /* 0x000000660500720c */ /* 0x080fe40003fa6270 */
[----:B------:R-:W-:-:S03]  /*a040*/  ISETP.GE.AND P6, PT, R137, R102, PT ;  /* 0x000000668900720c */ /* 0x000fc60003fc6270 */
[----:B------:R-:W4:Y:S04]  /*a050*/  @!P1 LDG.E R67, desc[UR6][R60.64+0x6000] ;  /* 0x006000063c439981 */ /* 0x000f28000c1e1900 */
[----:B------:R-:W4:Y:S04]  /*a060*/  @!P2 LDG.E R69, desc[UR6][R60.64+0x6300] ;  /* 0x006300063c45a981 */ /* 0x000f28000c1e1900 */
[----:B------:R-:W4:Y:S04]  /*a070*/  @!P3 LDG.E R71, desc[UR6][R60.64+0x6600] ;  /* 0x006600063c47b981 */ /* 0x000f28000c1e1900 */
[----:B------:R-:W4:Y:S04]  /*a080*/  @!P4 LDG.E R73, desc[UR6][R60.64+0x6900] ;  /* 0x006900063c49c981 */ /* 0x000f28000c1e1900 */
[----:B------:R-:W4:Y:S04]  /*a090*/  @!P5 LDG.E R75, desc[UR6][R60.64+0x6c00] ;  /* 0x006c00063c4bd981 */ /* 0x000f28000c1e1900 */
[----:B------:R0:W5:Y:S01]  /*a0a0*/  @!P6 LDG.E R77, desc[UR6][R60.64+0x6f00] ;  /* 0x006f00063c4de981 */ /* 0x000162000c1e1900 */
[----:B------:R-:W-:Y:S01]  /*a0b0*/  BAR.SYNC.DEFER_BLOCKING 0x0 ;  /* 0x0000000000007b1d */ /* 0x000fe20000010000 */
[----:B------:R-:W-:-:S02]  /*a0c0*/  P2R R54, PR, RZ, 0x40 ;  /* 0x00000040ff367803 */ /* 0x000fc40000000000 */
[----:B------:R-:W-:-:S03]  /*a0d0*/  ISETP.NE.AND P6, PT, R52, RZ, PT ;  /* 0x000000ff3400720c */ /* 0x000fc60003fc5270 */
[----:B--2---:R1:W-:Y:S02]  /*a0e0*/  @!P0 STG.E desc[UR6][R2.64], R53 ;  /* 0x0000003502008986 */ /* 0x0043e4000c101906 */
        /* <DEDUP_REMOVED lines=39> */
[----:B------:R-:W-:Y:S02]  /*a360*/  ISETP.NE.AND P1, PT, R16, RZ, PT ;  /* 0x000000ff1000720c */ /* 0x000fe40003f25270 */
        /* <DEDUP_REMOVED lines=14> */
[----:B----4-:R0:W-:Y:S01]  /*a450*/  @!P6 STG.E desc[UR6][R2.64+0xc00], R6 ;  /* 0x000c00060200e986 */ /* 0x0101e2000c101906 */
        /* <DEDUP_REMOVED lines=75> */
.L_x_1968:
[----:B------:R-:W-:-:S13]  /*a910*/  ISETP.GE.AND P0, PT, R102, 0x1d40, PT ;  /* 0x00001d406600780c */ /* 0x000fda0003f06270 */
[----:B------:R-:W-:Y:S05]  /*a920*/  @!P0 BRA `(.L_x_1974) ;  /* 0x0000007800b08947 */ /* 0x000fea0003800000 */
.L_x_1977:
[----:B-1----:R-:W-:Y:S02]  /*a930*/  IADD3 R14, P0, R5, R3, RZ ;  /* 0x00000003050e7210 */ /* 0x002fe40007f1e0ff */
[----:B------:R-:W-:-:S03]  /*a940*/  SHF.R.S32.HI R8, RZ, 0x1f, R3 ;  /* 0x0000001fff087819 */ /* 0x000fc60000011403 */
[----:B------:R-:W-:Y:S01]  /*a950*/  IMAD.SHL.U32 R15, R14, 0x4, RZ ;  /* 0x000000040e0f7824 */ /* 0x000fe200078e00ff */
[----:B------:R-:W-:-:S04]  /*a960*/  LEA.HI.X.SX32 R9, R5, R8, 0x1, P0 ;  /* 0x0000000805097211 */ /* 0x000fc800000f0eff */
[----:B------:R-:W-:Y:S02]  /*a970*/  SHF.L.U64.HI R14, R14, 0x2, R9 ;  /* 0x000000020e0e7819 */ /* 0x000fe40000010209 */
[----:B------:R-:W-:-:S04]  /*a980*/  IADD3 R8, P0, R15, UR8, RZ ;  /* 0x000000080f087c10 */ /* 0x000fc8000ff1e0ff */
[----:B------:R-:W-:-:S05]  /*a990*/  IADD3.X R9, R14, UR9, RZ, P0, !PT ;  /* 0x000000090e097c10 */ /* 0x000fca00087fe4ff */
[----:B------:R-:W3:Y:S04]  /*a9a0*/  LDG.E R11, desc[UR6][R8.64] ;  /* 0x00000006080b7981 */ /* 0x000ee8000c1e1900 */
[----:B------:R-:W4:Y:S04]  /*a9b0*/  LDG.E R17, desc[UR6][R8.64+0x300] ;  /* 0x0003000608117981 */ /* 0x000f28000c1e1900 */
[----:B------:R-:W5:Y:S04]  /*a9c0*/  LDG.E R19, desc[UR6][R8.64+0x600] ;  /* 0x0006000608137981 */ /* 0x000f68000c1e1900 */
        /* <DEDUP_REMOVED lines=36> */
[----:B------:R-:W-:Y:S05]  /*ac10*/  WARPSYNC.ALL ;  /* 0x0000000000007948 */ /* 0x000fea0003800000 */
[----:B---3--:R-:W-:Y:S04]  /*ac20*/  STS [R0], R11 ;  /* 0x0000000b00007388 */ /* 0x008fe80000000800 */
[----:B----4-:R-:W-:Y:S04]  /*ac30*/  STS [R0+0x300], R17 ;  /* 0x0003001100007388 */ /* 0x010fe80000000800 */
[----:B-----5:R-:W-:Y:S04]  /*ac40*/  STS [R0+0x600], R19 ;  /* 0x0006001300007388 */ /* 0x020fe80000000800 */
[----:B--2---:R-:W-:Y:S04]  /*ac50*/  STS [R0+0x900], R23 ;  /* 0x0009001700007388 */ /* 0x004fe80000000800 */
        /* <DEDUP_REMOVED lines=36> */
[--C-:B------:R-:W-:Y:S01]  /*aea0*/  IMAD R12, R5, 0x9c, R4.reuse ;  /* 0x0000009c050c7824 */ /* 0x100fe200078e0204 */
[----:B------:R-:W-:Y:S01]  /*aeb0*/  UBMSK UR12, URZ, UR11 ;  /* 0x0000000b3f0c729b */ /* 0x000fe20008000000 */
[----:B------:R-:W-:Y:S01]  /*aec0*/  IMAD.MOV.U32 R18, RZ, RZ, -0x80000000 ;  /* 0x80000000ff127424 */ /* 0x000fe200078e00ff */
[----:B------:R-:W-:Y:S01]  /*aed0*/  ISETP.NE.AND P2, PT, R7, 0x1f, PT ;  /* 0x0000001f0700780c */ /* 0x000fe20003f45270 */
[----:B------:R-:W-:-:S03]  /*aee0*/  IMAD R136, R5, 0x84, R4 ;  /* 0x0000008405887824 */ /* 0x000fc600078e0204 */
[----:B------:R-:W1:Y:S01]  /*aef0*/  S2UR UR5, SR_CgaCtaId ;  /* 0x00000000000579c3 */ /* 0x000e620000008800 */
[----:B------:R-:W-:Y:S01]  /*af00*/  UMOV UR4, 0x400 ;  /* 0x0000040000047882 */ /* 0x000fe20000000000 */
[----:B------:R-:W-:Y:S01]  /*af10*/  ISETP.NE.AND P3, PT, R13, RZ, PT ;  /* 0x000000ff0d00720c */ /* 0x000fe20003f65270 */
[----:B------:R-:W-:Y:S06]  /*af20*/  BSSY B0, `(.L_x_1975) ;  /* 0x0000318000007945 */ /* 0x000fec0003800000 */
[----:B------:R-:W-:Y:S01]  /*af30*/  @!P2 SHF.R.U32.HI R170, RZ, 0x3, R5 ;  /* 0x00000003ffaaa819 */ /* 0x000fe20000011605 */
[----:B------:R-:W2:Y:S04]  /*af40*/  LDS R24, [R12] ;  /* 0x000000000c187984 */ /* 0x000ea80000000800 */
[----:B------:R-:W3:Y:S01]  /*af50*/  LDS R25, [R12+0x4] ;  /* 0x000004000c197984 */ /* 0x000ee20000000800 */
[----:B-1----:R-:W-:-:S03]  /*af60*/  ULEA UR4, UR5, UR4, 0x18 ;  /* 0x0000000405047291 */ /* 0x002fc6000f8ec03f */
[----:B------:R-:W1:Y:S04]  /*af70*/  LDS R27, [R12+0x8] ;  /* 0x000008000c1b7984 */ /* 0x000e680000000800 */
[----:B------:R-:W4:Y:S04]  /*af80*/  LDS R26, [R12+0xc] ;  /* 0x00000c000c1a7984 */ /* 0x000f280000000800 */
[----:B------:R-:W5:Y:S04]  /*af90*/  LDS R31, [R12+0x10] ;  /* 0x000010000c1f7984 */ /* 0x000f680000000800 */
[----:B------:R-:W0:Y:S04]  /*afa0*/  LDS R37, [R12+0x14] ;  /* 0x000014000c257984 */ /* 0x000e280000000800 */
[----:B------:R-:W-:Y:S04]  /*afb0*/  LDS R43, [R12+0x18] ;  /* 0x000018000c2b7984 */ /* 0x000fe80000000800 */
[----:B------:R-:W-:Y:S04]  /*afc0*/  LDS R49, [R12+0x1c] ;  /* 0x00001c000c317984 */ /* 0x000fe80000000800 */
[----:B------:R-:W-:Y:S04]  /*afd0*/  LDS R55, [R12+0x20] ;  /* 0x000020000c377984 */ /* 0x000fe80000000800 */
[----:B------:R-:W-:Y:S01]  /*afe0*/  LDS R57, [R12+0x24] ;  /* 0x000024000c397984 */ /* 0x000fe20000000800 */
[----:B--2---:R-:W-:-:S03]  /*aff0*/  ISETP.GE.AND P0, PT, R24, RZ, PT ;  /* 0x000000ff1800720c */ /* 0x004fc60003f06270 */
[----:B------:R-:W-:Y:S01]  /*b000*/  LDS R63, [R12+0x28] ;  /* 0x000028000c3f7984 */ /* 0x000fe20000000800 */
[----:B------:R-:W-:-:S03]  /*b010*/  SEL R9, R18, 0xffffffff, P0 ;  /* 0xffffffff12097807 */ /* 0x000fc60000000000 */
[----:B------:R-:W-:Y:S01]  /*b020*/  LDS R67, [R12+0x2c] ;  /* 0x00002c000c437984 */ /* 0x000fe20000000800 */
[----:B------:R-:W-:-:S03]  /*b030*/  LOP3.LUT R24, R9, R24, RZ, 0x3c, !PT ;  /* 0x0000001809187212 */ /* 0x000fc600078e3cff */
[----:B------:R-:W-:Y:S01]  /*b040*/  LDS R70, [R12+0x30] ;  /* 0x000030000c467984 */ /* 0x000fe20000000800 */
[----:B------:R-:W-:-:S03]  /*b050*/  ISETP.NE.AND P0, PT, R24, 0x7fffffff, PT ;  /* 0x7fffffff1800780c */ /* 0x000fc60003f05270 */
[----:B------:R-:W-:Y:S01]  /*b060*/  LDS R73, [R12+0x34] ;  /* 0x000034000c497984 */ /* 0x000fe20000000800 */
[----:B------:R-:W-:-:S03]  /*b070*/  SEL R8, R24, 0x80000000, P0 ;  /* 0x8000000018087807 */ /* 0x000fc60000000000 */
[----:B------:R-:W-:Y:S01]  /*b080*/  LDS R76, [R12+0x38] ;  /* 0x000038000c4c7984 */ /* 0x000fe20000000800 */
[----:B---3--:R-:W-:Y:S02]  /*b090*/  ISETP.GE.AND P0, PT, R25, RZ, PT ;  /* 0x000000ff1900720c */ /* 0x008fe40003f06270 */
[----:B------:R-:W-:Y:S01]  /*b0a0*/  SHF.R.U32.HI R8, RZ, UR10, R8 ;  /* 0x0000000aff087c19 */ /* 0x000fe20008011608 */
[----:B------:R-:W-:Y:S03]  /*b0b0*/  LDS R79, [R12+0x3c] ;  /* 0x00003c000c4f7984 */ /* 0x000fe60000000800 */
[----:B------:R-:W-:Y:S01]  /*b0c0*/  LOP3.LUT R8, R8, UR12, RZ, 0xc0, !PT ;  /* 0x0000000c08087c12 */ /* 0x000fe2000f8ec0ff */
[----:B------:R-:W-:Y:S03]  /*b0d0*/  LDS R65, [R12+0x40] ;  /* 0x000040000c417984 */ /* 0x000fe60000000800 */
[----:B------:R-:W-:Y:S01]  /*b0e0*/  LOP3.LUT R9, R8, 0x1f, RZ, 0xc, !PT ;  /* 0x0000001f08097812 */ /* 0x000fe200078e0cff */
[----:B------:R-:W-:Y:S01]  /*b0f0*/  LDS R62, [R12+0x44] ;  /* 0x000044000c3e7984 */ /* 0x000fe20000000800 */
[----:B------:R-:W-:-:S03]  /*b100*/  SHF.R.U32.HI R17, RZ, 0x5, R8 ;  /* 0x00000005ff117819 */ /* 0x000fc60000011608 */
[----:B------:R-:W-:Y:S01]  /*b110*/  IMAD R20, R9, 0x300, R4 ;  /* 0x0000030009147824 */ /* 0x000fe200078e0204 */
[----:B------:R-:W-:Y:S01]  /*b120*/  LDS R61, [R12+0x48] ;  /* 0x000048000c3d7984 */ /* 0x000fe20000000800 */
[----:B------:R-:W-:Y:S02]  /*b130*/  IADD3 R17, -R17, 0x1, RZ ;  /* 0x0000000111117810 */ /* 0x000fe40007ffe1ff */
[----:B------:R-:W-:Y:S01]  /*b140*/  IMAD R20, R5, 0x4, R20 ;  /* 0x0000000405147824 */ /* 0x000fe200078e0214 */
[----:B------:R-:W-:Y:S03]  /*b150*/  LDS R58, [R12+0x4c] ;  /* 0x00004c000c3a7984 */ /* 0x000fe60000000800 */
[----:B------:R-:W-:Y:S01]  /*b160*/  IMAD R17, R17, 0x2, R20 ;  /* 0x0000000211117824 */ /* 0x000fe200078e0214 */
[----:B------:R-:W-:Y:S01]  /*b170*/  LDS R56, [R12+0x50] ;  /* 0x000050000c387984 */ /* 0x000fe20000000800 */
[----:B------:R-:W-:-:S03]  /*b180*/  SEL R20, R18, 0xffffffff, P0 ;  /* 0xffffffff12147807 */ /* 0x000fc60000000000 */
[----:B------:R-:W-:Y:S01]  /*b190*/  LDS R54, [R12+0x54] ;  /* 0x000054000c367984 */ /* 0x000fe20000000800 */
[----:B------:R-:W-:-:S03]  /*b1a0*/  LOP3.LUT R25, R20, R25, RZ, 0x3c, !PT ;  /* 0x0000001914197212 */ /* 0x000fc600078e3cff */
[----:B------:R-:W-:Y:S01]  /*b1b0*/  LDS R51, [R12+0x58] ;  /* 0x000058000c337984 */ /* 0x000fe20000000800 */
[----:B------:R-:W-:-:S03]  /*b1c0*/  ISETP.NE.AND P0, PT, R25, 0x7fffffff, PT ;  /* 0x7fffffff1900780c */ /* 0x000fc60003f05270 */
[----:B------:R-:W-:Y:S01]  /*b1d0*/  LDS R50, [R12+0x5c] ;  /* 0x00005c000c327984 */ /* 0x000fe20000000800 */
[----:B------:R-:W-:Y:S02]  /*b1e0*/  SEL R20, R25, 0x80000000, P0 ;  /* 0x8000000019147807 */ /* 0x000fe40000000000 */
[----:B-1----:R-:W-:Y:S01]  /*b1f0*/  ISETP.GE.AND P0, PT, R27, RZ, PT ;  /* 0x000000ff1b00720c */ /* 0x002fe20003f06270 */
[----:B------:R-:W-:Y:S01]  /*b200*/  LDS R48, [R12+0x60] ;  /* 0x000060000c307984 */ /* 0x000fe20000000800 */
[----:B------:R-:W-:Y:S02]  /*b210*/  SHF.R.U32.HI R20, RZ, UR10, R20 ;  /* 0x0000000aff147c19 */ /* 0x000fe40008011614 */
[----:B------:R-:W-:Y:S01]  /*b220*/  SEL R28, R18, 0xffffffff, P0 ;  /* 0xffffffff121c7807 */ /* 0x000fe20000000000 */
[----:B------:R-:W-:Y:S01]  /*b230*/  LDS R45, [R12+0x64] ;  /* 0x000064000c2d7984 */ /* 0x000fe20000000800 */
[----:B------:R-:W-:Y:S02]  /*b240*/  LOP3.LUT R20, R20, UR12, RZ, 0xc0, !PT ;  /* 0x0000000c14147c12 */ /* 0x000fe4000f8ec0ff */
[----:B------:R-:W-:Y:S01]  /*b250*/  LOP3.LUT R27, R28, R27, RZ, 0x3c, !PT ;  /* 0x0000001b1c1b7212 */ /* 0x000fe200078e3cff */
[----:B------:R-:W-:Y:S01]  /*b260*/  LDS R44, [R12+0x68] ;  /* 0x000068000c2c7984 */ /* 0x000fe20000000800 */
[----:B------:R-:W-:-:S02]  /*b270*/  LOP3.LUT R35, R20, 0x1f, RZ, 0xc, !PT ;  /* 0x0000001f14237812 */ /* 0x000fc400078e0cff */
[----:B------:R-:W-:Y:S01]  /*b280*/  SHF.R.U32.HI R20, RZ, 0x5, R20 ;  /* 0x00000005ff147819 */ /* 0x000fe20000011614 */
[----:B------:R-:W-:Y:S01]  /*b290*/  LDS R42, [R12+0x6c] ;  /* 0x00006c000c2a7984 */ /* 0x000fe20000000800 */
[----:B------:R-:W-:Y:S01]  /*b2a0*/  ISETP.NE.AND P0, PT, R27, 0x7fffffff, PT ;  /* 0x7fffffff1b00780c */ /* 0x000fe20003f05270 */
[----:B------:R-:W-:Y:S01]  /*b2b0*/  IMAD R22, R35, 0x300, R4 ;  /* 0x0000030023167824 */ /* 0x000fe200078e0204 */
[----:B------:R-:W-:Y:S01]  /*b2c0*/  IADD3 R20, -R20, 0x1, RZ ;  /* 0x0000000114147810 */ /* 0x000fe20007ffe1ff */
[----:B------:R-:W-:Y:S01]  /*b2d0*/  LDS R39, [R12+0x70] ;  /* 0x000070000c277984 */ /* 0x000fe20000000800 */
[----:B------:R-:W-:Y:S01]  /*b2e0*/  SEL R28, R27, 0x80000000, P0 ;  /* 0x800000001b1c7807 */ /* 0x000fe20000000000 */
[----:B------:R-:W-:Y:S01]  /*b2f0*/  IMAD R35, R5, 0x4, R22 ;  /* 0x0000000405237824 */ /* 0x000fe200078e0216 */
[----:B----4-:R-:W-:Y:S01]  /*b300*/  ISETP.GE.AND P0, PT, R26, RZ, PT ;  /* 0x000000ff1a00720c */ /* 0x010fe20003f06270 */
[----:B------:R-:W-:Y:S01]  /*b310*/  LDS R38, [R12+0x74] ;  /* 0x000074000c267984 */ /* 0x000fe20000000800 */
[----:B------:R-:W-:Y:S01]  /*b320*/  SHF.R.U32.HI R28, RZ, UR10, R28 ;  /* 0x0000000aff1c7c19 */ /* 0x000fe2000801161c */
[----:B------:R-:W-:-:S02]  /*b330*/  IMAD R20, R20, 0x2, R35 ;  /* 0x0000000214147824 */ /* 0x000fc400078e0223 */
[----:B------:R-:W-:Y:S01]  /*b340*/  LDS R36, [R12+0x78] ;  /* 0x000078000c247984 */ /* 0x000fe20000000800 */
[----:B------:R-:W-:-:S03]  /*b350*/  LOP3.LUT R28, R28, UR12, RZ, 0xc0, !PT ;  /* 0x0000000c1c1c7c12 */ /* 0x000fc6000f8ec0ff */
[----:B------:R-:W-:Y:S01]  /*b360*/  LDS R33, [R12+0x7c] ;  /* 0x00007c000c217984 */ /* 0x000fe20000000800 */
[----:B------:R-:W-:Y:S02]  /*b370*/  LOP3.LUT R35, R28, 0x1f, RZ, 0xc, !PT ;  /* 0x0000001f1c237812 */ /* 0x000fe400078e0cff */
[----:B------:R-:W-:Y:S01]  /*b380*/  SHF.R.U32.HI R28, RZ, 0x5, R28 ;  /* 0x00000005ff1c7819 */ /* 0x000fe2000001161c */
[----:B------:R-:W-:Y:S02]  /*b390*/  LDS R32, [R12+0x80] ;  /* 0x000080000c207984 */ /* 0x000fe40000000800 */
[----:B------:R-:W-:Y:S01]  /*b3a0*/  IMAD R34, R35, 0x300, R4 ;  /* 0x0000030023227824 */ /* 0x000fe200078e0204 */
[----:B------:R-:W-:Y:S01]  /*b3b0*/  IADD3 R28, -R28, 0x1, RZ ;  /* 0x000000011c1c7810 */ /* 0x000fe20007ffe1ff */
[----:B------:R-:W-:Y:S02]  /*b3c0*/  LDS R29, [R12+0x84] ;  /* 0x000084000c1d7984 */ /* 0x000fe40000000800 */
[----:B------:R-:W-:-:S02]  /*b3d0*/  IMAD R35, R5, 0x4, R34 ;  /* 0x0000000405237824 */ /* 0x000fc400078e0222 */
[----:B------:R-:W-:Y:S02]  /*b3e0*/  LDS R23, [R12+0x88] ;  /* 0x000088000c177984 */ /* 0x000fe40000000800 */
[----:B------:R-:W-:Y:S01]  /*b3f0*/  IMAD R28, R28, 0x2, R35 ;  /* 0x000000021c1c7824 */ /* 0x000fe200078e0223 */
[----:B------:R-:W-:Y:S01]  /*b400*/  SEL R35, R18, 0xffffffff, P0 ;  /* 0xffffffff12237807 */ /* 0x000fe20000000000 */
[----:B------:R-:W-:Y:S03]  /*b410*/  LDS R11, [R12+0x8c] ;  /* 0x00008c000c0b7984 */ /* 0x000fe60000000800 */
[----:B------:R-:W-:Y:S01]  /*b420*/  LOP3.LUT R26, R35, R26, RZ, 0x3c, !PT ;  /* 0x0000001a231a7212 */ /* 0x000fe200078e3cff */
[----:B------:R-:W-:Y:S03]  /*b430*/  LDS R10, [R12+0x90] ;  /* 0x000090000c0a7984 */ /* 0x000fe60000000800 */
[C---:B------:R-:W-:Y:S01]  /*b440*/  ISETP.NE.AND P0, PT, R26.reuse, 0x7fffffff, PT ;  /* 0x7fffffff1a00780c */ /* 0x040fe20003f05270 */
[----:B------:R-:W-:Y:S03]  /*b450*/  LDS R9, [R12+0x94] ;  /* 0x000094000c097984 */ /* 0x000fe60000000800 */
[----:B------:R-:W-:Y:S01]  /*b460*/  SEL R34, R26, 0x80000000, P0 ;  /* 0x800000001a227807 */ /* 0x000fe20000000000 */
[----:B------:R-:W-:Y:S01]  /*b470*/  LDS R8, [R12+0x98] ;  /* 0x000098000c087984 */ /* 0x000fe20000000800 */
[----:B------:R-:W-:Y:S02]  /*b480*/  BAR.SYNC.DEFER_BLOCKING 0x0 ;  /* 0x0000000000007b1d */ /* 0x000fe40000010000 */
[----:B------:R-:W-:-:S02]  /*b490*/  SHF.R.U32.HI R34, RZ, UR10, R34 ;  /* 0x0000000aff227c19 */ /* 0x000fc40008011622 */
[----:B-----5:R-:W-:Y:S02]  /*b4a0*/  ISETP.GE.AND P0, PT, R31, RZ, PT ;  /* 0x000000ff1f00720c */ /* 0x020fe40003f06270 */
[----:B------:R-:W-:-:S04]  /*b4b0*/  LOP3.LUT R34, R34, UR12, RZ, 0xc0, !PT ;  /* 0x0000000c22227c12 */ /* 0x000fc8000f8ec0ff */
[----:B------:R-:W-:Y:S02]  /*b4c0*/  LOP3.LUT R35, R34, 0x1f, RZ, 0xc, !PT ;  /* 0x0000001f22237812 */ /* 0x000fe400078e0cff */
[----:B------:R-:W-:-:S03]  /*b4d0*/  SHF.R.U32.HI R34, RZ, 0x5, R34 ;  /* 0x00000005ff227819 */ /* 0x000fc60000011622 */
[----:B------:R-:W-:Y:S01]  /*b4e0*/  IMAD R40, R35, 0x300, R4 ;  /* 0x0000030023287824 */ /* 0x000fe200078e0204 */
[----:B------:R-:W-:-:S03]  /*b4f0*/  IADD3 R34, -R34, 0x1, RZ ;  /* 0x0000000122227810 */ /* 0x000fc60007ffe1ff */
[----:B------:R-:W-:Y:S01]  /*b500*/  IMAD R35, R5, 0x4, R40 ;  /* 0x0000000405237824 */ /* 0x000fe200078e0228 */
[----:B------:R-:W-:-:S03]  /*b510*/  SEL R40, R18, 0xffffffff, P0 ;  /* 0xffffffff12287807 */ /* 0x000fc60000000000 */
[----:B------:R-:W-:Y:S01]  /*b520*/  IMAD R34, R34, 0x2, R35 ;  /* 0x0000000222227824 */ /* 0x000fe200078e0223 */
[----:B------:R-:W-:Y:S01]  /*b530*/  LOP3.LUT R31, R40, R31, RZ, 0x3c, !PT ;  /* 0x0000001f281f7212 */ /* 0x000fe200078e3cff */
[----:B------:R-:W-:Y:S03]  /*b540*/  STS [R0], RZ ;  /* 0x000000ff00007388 */ /* 0x000fe60000000800 */
[C---:B------:R-:W-:Y:S01]  /*b550*/  ISETP.NE.AND P0, PT, R31.reuse, 0x7fffffff, PT ;  /* 0x7fffffff1f00780c */ /* 0x040fe20003f05270 */
[----:B------:R-:W-:Y:S03]  /*b560*/  STS [R0+0x300], RZ ;  /* 0x000300ff00007388 */ /* 0x000fe60000000800 */
[----:B------:R-:W-:Y:S01]  /*b570*/  SEL R40, R31, 0x80000000, P0 ;  /* 0x800000001f287807 */ /* 0x000fe20000000000 */
[----:B------:R-:W-:Y:S01]  /*b580*/  STS [R0+0x600], RZ ;  /* 0x000600ff00007388 */ /* 0x000fe20000000800 */
[----:B0-----:R-:W-:-:S02]  /*b590*/  ISETP.GE.AND P0, PT, R37, RZ, PT ;  /* 0x000000ff2500720c */ /* 0x001fc40003f06270 */
        /* <DEDUP_REMOVED lines=44> */
[----:B------:R0:W-:Y:S04]  /*b860*/  STS.U16 [R28], R41 ;  /* 0x000000291c007388 */ /* 0x0001e80000000400 */
[----:B------:R-:W1:Y:S01]  /*b870*/  LDS.U16 R35, [R34] ;  /* 0x0000000022237984 */ /* 0x000e620000000400 */
[----:B0-----:R-:W-:Y:S01]  /*b880*/  IMAD R41, R5, 0x4, R46 ;  /* 0x0000000405297824 */ /* 0x001fe200078e022e */
[----:B------:R-:W-:-:S03]  /*b890*/  SEL R46, R18, 0xffffffff, P0 ;  /* 0xffffffff122e7807 */ /* 0x000fc60000000000 */
        /* <DEDUP_REMOVED lines=41> */
[----:B------:R-:W-:Y:S02]  /*bb30*/  IMAD R64, R69, 0x300, R4 ;  /* 0x0000030045407824 */ /* 0x000fe400078e0204 */
[----:B-1----:R-:W-:Y:S02]  /*bb40*/  VIADD R59, R47, 0x1 ;  /* 0x000000012f3b7836 */ /* 0x002fe40000000000 */
[----:B------:R-:W-:-:S03]  /*bb50*/  IMAD R64, R5, 0x4, R64 ;  /* 0x0000000405407824 */ /* 0x000fc600078e0240 */
[----:B------:R0:W-:Y:S04]  /*bb60*/  STS.U16 [R46], R59 ;  /* 0x0000003b2e007388 */ /* 0x0001e80000000400 */
[----:B------:R-:W1:Y:S01]  /*bb70*/  LDS.U16 R53, [R52] ;  /* 0x0000000034357984 */ /* 0x000e620000000400 */
[----:B0-----:R-:W-:-:S05]  /*bb80*/  IADD3 R59, -R60, 0x1, RZ ;  /* 0x000000013c3b7810 */ /* 0x001fca0007ffe1ff */
[----:B------:R-:W-:Y:S01]  /*bb90*/  IMAD R59, R59, 0x2, R64 ;  /* 0x000000023b3b7824 */ /* 0x000fe200078e0240 */
[----:B------:R-:W-:-:S04]  /*bba0*/  SEL R64, R18, 0xffffffff, P0 ;  /* 0xffffffff12407807 */ /* 0x000fc80000000000 */
[----:B------:R-:W-:-:S04]  /*bbb0*/  LOP3.LUT R55, R64, R55, RZ, 0x3c, !PT ;  /* 0x0000003740377212 */ /* 0x000fc800078e3cff */
[----:B------:R-:W-:-:S04]  /*bbc0*/  ISETP.NE.AND P0, PT, R55, 0x7fffffff, PT ;  /* 0x7fffffff3700780c */ /* 0x000fc80003f05270 */
[----:B------:R-:W-:Y:S02]  /*bbd0*/  SEL R64, R55, 0x80000000, P0 ;  /* 0x8000000037407807 */ /* 0x000fe40000000000 */
[----:B------:R-:W-:Y:S02]  /*bbe0*/  ISETP.GE.AND P0, PT, R57, RZ, PT ;  /* 0x000000ff3900720c */ /* 0x000fe40003f06270 */
[----:B------:R-:W-:Y:S02]  /*bbf0*/  SHF.R.U32.HI R64, RZ, UR10, R64 ;  /* 0x0000000aff407c19 */ /* 0x000fe40008011640 */
[----:B------:R-:W-:Y:S02]  /*bc00*/  SEL R68, R18, 0xffffffff, P0 ;  /* 0xffffffff12447807 */ /* 0x000fe40000000000 */
[----:B------:R-:W-:Y:S02]  /*bc10*/  LOP3.LUT R64, R64, UR12, RZ, 0xc0, !PT ;  /* 0x0000000c40407c12 */ /* 0x000fe4000f8ec0ff */
[----:B------:R-:W-:-:S02]  /*bc20*/  LOP3.LUT R57, R68, R57, RZ, 0x3c, !PT ;  /* 0x0000003944397212 */ /* 0x000fc400078e3cff */
[----:B------:R-:W-:Y:S02]  /*bc30*/  LOP3.LUT R71, R64, 0x1f, RZ, 0xc, !PT ;  /* 0x0000001f40477812 */ /* 0x000fe400078e0cff */
[----:B------:R-:W-:Y:S01]  /*bc40*/  SHF.R.U32.HI R64, RZ, 0x5, R64 ;  /* 0x00000005ff407819 */ /* 0x000fe20000011640 */
[----:B-1----:R-:W-:Y:S01]  /*bc50*/  VIADD R69, R53, 0x1 ;  /* 0x0000000135457836 */ /* 0x002fe20000000000 */
[----:B------:R-:W-:Y:S01]  /*bc60*/  ISETP.NE.AND P0, PT, R57, 0x7fffffff, PT ;  /* 0x7fffffff3900780c */ /* 0x000fe20003f05270 */
[----:B------:R-:W-:Y:S01]  /*bc70*/  IMAD R66, R71, 0x300, R4 ;  /* 0x0000030047427824 */ /* 0x000fe200078e0204 */
[----:B------:R-:W-:Y:S02]  /*bc80*/  IADD3 R64, -R64, 0x1, RZ ;  /* 0x0000000140407810 */ /* 0x000fe40007ffe1ff */
[----:B------:R0:W-:Y:S01]  /*bc90*/  STS.U16 [R52], R69 ;  /* 0x0000004534007388 */ /* 0x0001e20000000400 */
[----:B------:R-:W-:Y:S02]  /*bca0*/  SEL R68, R57, 0x80000000, P0 ;  /* 0x8000000039447807 */ /* 0x000fe40000000000 */
[----:B------:R-:W-:Y:S01]  /*bcb0*/  ISETP.GE.AND P0, PT, R63, RZ, PT ;  /* 0x000000ff3f00720c */ /* 0x000fe20003f06270 */
[----:B------:R-:W1:Y:S01]  /*bcc0*/  LDS.U16 R60, [R59] ;  /* 0x000000003b3c7984 */ /* 0x000e620000000400 */
[----:B------:R-:W-:-:S04]  /*bcd0*/  SHF.R.U32.HI R68, RZ, UR10, R68 ;  /* 0x0000000aff447c19 */ /* 0x000fc80008011644 */
[----:B------:R-:W-:Y:S01]  /*bce0*/  LOP3.LUT R68, R68, UR12, RZ, 0xc0, !PT ;  /* 0x0000000c44447c12 */ /* 0x000fe2000f8ec0ff */
[----:B0-----:R-:W-:-:S04]  /*bcf0*/  IMAD R69, R5, 0x4, R66 ;  /* 0x0000000405457824 */ /* 0x001fc800078e0242 */
[----:B------:R-:W-:Y:S01]  /*bd00*/  IMAD R64, R64, 0x2, R69 ;  /* 0x0000000240407824 */ /* 0x000fe200078e0245 */
[----:B------:R-:W-:Y:S02]  /*bd10*/  LOP3.LUT R69, R68, 0x1f, RZ, 0xc, !PT ;  /* 0x0000001f44457812 */ /* 0x000fe400078e0cff */
[----:B------:R-:W-:-:S03]  /*bd20*/  SHF.R.U32.HI R68, RZ, 0x5, R68 ;  /* 0x00000005ff447819 */ /* 0x000fc60000011644 */
[----:B------:R-:W-:Y:S01]  /*bd30*/  IMAD R74, R69, 0x300, R4 ;  /* 0x00000300454a7824 */ /* 0x000fe200078e0204 */
[----:B------:R-:W-:-:S03]  /*bd40*/  IADD3 R68, -R68, 0x1, RZ ;  /* 0x0000000144447810 */ /* 0x000fc60007ffe1ff */
[----:B------:R-:W-:-:S04]  /*bd50*/  IMAD R69, R5, 0x4, R74 ;  /* 0x0000000405457824 */ /* 0x000fc800078e024a */
[----:B------:R-:W-:Y:S02]  /*bd60*/  IMAD R68, R68, 0x2, R69 ;  /* 0x0000000244447824 */ /* 0x000fe400078e0245 */
[----:B-1----:R-:W-:-:S05]  /*bd70*/  VIADD R72, R60, 0x1 ;  /* 0x000000013c487836 */ /* 0x002fca0000000000 */
[----:B------:R0:W-:Y:S04]  /*bd80*/  STS.U16 [R59], R72 ;  /* 0x000000483b007388 */ /* 0x0001e80000000400 */
[----:B------:R-:W1:Y:S01]  /*bd90*/  LDS.U16 R66, [R64] ;  /* 0x0000000040427984 */ /* 0x000e620000000400 */
[----:B0-----:R-:W-:-:S04]  /*bda0*/  SEL R72, R18, 0xffffffff, P0 ;  /* 0xffffffff12487807 */ /* 0x001fc80000000000 */
        /* <DEDUP_REMOVED lines=8> */
[----:B------:R-:W-:-:S04]  /*be30*/  IMAD R74, R75, 0x300, R4 ;  /* 0x000003004b4a7824 */ /* 0x000fc800078e0204 */
[----:B------:R-:W-:Y:S02]  /*be40*/  IMAD R74, R5, 0x4, R74 ;  /* 0x00000004054a7824 */ /* 0x000fe400078e024a */
[----:B-1----:R-:W-:-:S05]  /*be50*/  VIADD R71, R66, 0x1 ;  /* 0x0000000142477836 */ /* 0x002fca0000000000 */
        /* <DEDUP_REMOVED lines=13> */
[----:B-1----:R-:W-:Y:S02]  /*bf30*/  VIADD R75, R69, 0x1 ;  /* 0x00000001454b7836 */ /* 0x002fe40000000000 */
[----:B------:R-:W-:Y:S01]  /*bf40*/  IMAD R78, R77, 0x300, R4 ;  /* 0x000003004d4e7824 */ /* 0x000fe200078e0204 */
[----:B------:R-:W-:Y:S02]  /*bf50*/  IADD3 R74, -R74, 0x1, RZ ;  /* 0x000000014a4a7810 */ /* 0x000fe40007ffe1ff */
[----:B------:R0:W-:Y:S01]  /*bf60*/  STS.U16 [R68], R75 ;  /* 0x0000004b44007388 */ /* 0x0001e20000000400 */
[----:B------:R-:W-:-:S03]  /*bf70*/  SEL R77, R18, 0xffffffff, P0 ;  /* 0xffffffff124d7807 */ /* 0x000fc60000000000 */
[----:B------:R-:W1:Y:S01]  /*bf80*/  LDS.U16 R72, [R71] ;  /* 0x0000000047487984 */ /* 0x000e620000000400 */
[----:B------:R-:W-:-:S04]  /*bf90*/  LOP3.LUT R70, R77, R70, RZ, 0x3c, !PT ;  /* 0x000000464d467212 */ /* 0x000fc800078e3cff */
[----:B------:R-:W-:Y:S01]  /*bfa0*/  ISETP.NE.AND P0, PT, R70, 0x7fffffff, PT ;  /* 0x7fffffff4600780c */ /* 0x000fe20003f05270 */
[----:B0-----:R-:W-:-:S03]  /*bfb0*/  IMAD R75, R5, 0x4, R78 ;  /* 0x00000004054b7824 */ /* 0x001fc600078e024e */
[----:B------:R-:W-:Y:S01]  /*bfc0*/  SEL R77, R70, 0x80000000, P0 ;  /* 0x80000000464d7807 */ /* 0x000fe20000000000 */
[----:B------:R-:W-:Y:S01]  /*bfd0*/  IMAD R74, R74, 0x2, R75 ;  /* 0x000000024a4a7824 */ /* 0x000fe200078e024b */
        /* <DEDUP_REMOVED lines=9> */
[----:B------:R-:W-:-:S04]  /*c070*/  SEL R80, R18, 0xffffffff, P0 ;  /* 0xffffffff12507807 */ /* 0x000fc80000000000 */
[----:B------:R-:W-:Y:S01]  /*c080*/  LOP3.LUT R73, R80, R73, RZ, 0x3c, !PT ;  /* 0x0000004950497212 */ /* 0x000fe200078e3cff */
[----:B-1----:R-:W-:-:S03]  /*c090*/  VIADD R78, R72, 0x1 ;  /* 0x00000001484e7836 */ /* 0x002fc60000000000 */
[C---:B------:R-:W-:Y:S02]  /*c0a0*/  ISETP.NE.AND P0, PT, R73.reuse, 0x7fffffff, PT ;  /* 0x7fffffff4900780c */ /* 0x040fe40003f05270 */
[----:B------:R-:W-:Y:S02]  /*c0b0*/  STS.U16 [R71], R78 ;  /* 0x0000004e47007388 */ /* 0x000fe40000000400 */
[----:B------:R-:W-:Y:S02]  /*c0c0*/  SEL R80, R73, 0x80000000, P0 ;  /* 0x8000000049507807 */ /* 0x000fe40000000000 */
[----:B------:R-:W0:Y:S01]  /*c0d0*/  LDS.U16 R75, [R74] ;  /* 0x000000004a4b7984 */ /* 0x000e220000000400 */
[----:B------:R-:W-:Y:S02]  /*c0e0*/  ISETP.GE.AND P0, PT, R76, RZ, PT ;  /* 0x000000ff4c00720c */ /* 0x000fe40003f06270 */
[----:B------:R-:W-:-:S04]  /*c0f0*/  SHF.R.U32.HI R80, RZ, UR10, R80 ;  /* 0x0000000aff507c19 */ /* 0x000fc80008011650 */
[----:B------:R-:W-:-:S04]  /*c100*/  LOP3.LUT R80, R80, UR12, RZ, 0xc0, !PT ;  /* 0x0000000c50507c12 */ /* 0x000fc8000f8ec0ff */
[----:B------:R-:W-:Y:S02]  /*c110*/  LOP3.LUT R83, R80, 0x1f, RZ, 0xc, !PT ;  /* 0x0000001f50537812 */ /* 0x000fe400078e0cff */
[----:B------:R-:W-:-:S03]  /*c120*/  SHF.R.U32.HI R80, RZ, 0x5, R80 ;  /* 0x00000005ff507819 */ /* 0x000fc60000011650 */
[----:B------:R-:W-:Y:S01]  /*c130*/  IMAD R82, R83, 0x300, R4 ;  /* 0x0000030053527824 */ /* 0x000fe200078e0204 */
[----:B------:R-:W-:Y:S02]  /*c140*/  IADD3 R80, -R80, 0x1, RZ ;  /* 0x0000000150507810 */ /* 0x000fe40007ffe1ff */
[----:B------:R-:W-:-:S04]  /*c150*/  SEL R83, R18, 0xffffffff, P0 ;  /* 0xffffffff12537807 */ /* 0x000fc80000000000 */
[----:B------:R-:W-:-:S04]  /*c160*/  LOP3.LUT R76, R83, R76, RZ, 0x3c, !PT ;  /* 0x0000004c534c7212 */ /* 0x000fc800078e3cff */
[----:B------:R-:W-:-:S04]  /*c170*/  ISETP.NE.AND P0, PT, R76, 0x7fffffff, PT ;  /* 0x7fffffff4c00780c */ /* 0x000fc80003f05270 */
[----:B------:R-:W-:Y:S02]  /*c180*/  SEL R83, R76, 0x80000000, P0 ;  /* 0x800000004c537807 */ /* 0x000fe40000000000 */
[----:B------:R-:W-:Y:S02]  /*c190*/  ISETP.GE.AND P0, PT, R79, RZ, PT ;  /* 0x000000ff4f00720c */ /* 0x000fe40003f06270 */
[----:B------:R-:W-:-:S04]  /*c1a0*/  SHF.R.U32.HI R83, RZ, UR10, R83 ;  /* 0x0000000aff537c19 */ /* 0x000fc80008011653 */
[----:B------:R-:W-:Y:S01]  /*c1b0*/  LOP3.LUT R83, R83, UR12, RZ, 0xc0, !PT ;  /* 0x0000000c53537c12 */ /* 0x000fe2000f8ec0ff */
[----:B0-----:R-:W-:-:S03]  /*c1c0*/  VIADD R81, R75, 0x1 ;  /* 0x000000014b517836 */ /* 0x001fc60000000000 */
[----:B------:R-:W-:Y:S02]  /*c1d0*/  LOP3.LUT R85, R83, 0x1f, RZ, 0xc, !PT ;  /* 0x0000001f53557812 */ /* 0x000fe400078e0cff */
[----:B------:R0:W-:Y:S01]  /*c1e0*/  STS.U16 [R74], R81 ;  /* 0x000000514a007388 */ /* 0x0001e20000000400 */
[----:B------:R-:W-:Y:S02]  /*c1f0*/  SHF.R.U32.HI R83, RZ, 0x5, R83 ;  /* 0x00000005ff537819 */ /* 0x000fe40000011653 */
[----:B------:R-:W-:Y:S01]  /*c200*/  IMAD R84, R85, 0x300, R4 ;  /* 0x0000030055547824 */ /* 0x000fe200078e0204 */
[----:B------:R-:W1:Y:S01]  /*c210*/  LDS.U16 R78, [R77] ;  /* 0x000000004d4e7984 */ /* 0x000e620000000400 */
[----:B0-----:R-:W-:-:S04]  /*c220*/  IMAD R81, R5, 0x4, R82 ;  /* 0x0000000405517824 */ /* 0x001fc800078e0252 */
[----:B------:R-:W-:Y:S02]  /*c230*/  IMAD R80, R80, 0x2, R81 ;  /* 0x0000000250507824 */ /* 0x000fe400078e0251 */
[----:B-1----:R-:W-:-:S05]  /*c240*/  VIADD R82, R78, 0x1 ;  /* 0x000000014e527836 */ /* 0x002fca0000000000 */
[----:B------:R0:W-:Y:S04]  /*c250*/  STS.U16 [R77], R82 ;  /* 0x000000524d007388 */ /* 0x0001e80000000400 */
[----:B------:R-:W1:Y:S01]  /*c260*/  LDS.U16 R81, [R80] ;  /* 0x0000000050517984 */ /* 0x000e620000000400 */
[----:B0-----:R-:W-:Y:S01]  /*c270*/  IADD3 R82, -R83, 0x1, RZ ;  /* 0x0000000153527810 */ /* 0x001fe20007ffe1ff */
[----:B------:R-:W-:Y:S01]  /*c280*/  IMAD R83, R5, 0x4, R84 ;  /* 0x0000000405537824 */ /* 0x000fe200078e0254 */
        /* <DEDUP_REMOVED lines=27> */
[----:B------:R-:W-:Y:S02]  /*c440*/  IADD3 R86, -R86, 0x1, RZ ;  /* 0x0000000156567810 */ /* 0x000fe40007ffe1ff */
[----:B------:R-:W-:Y:S01]  /*c450*/  SEL R89, R18, 0xffffffff, P0 ;  /* 0xffffffff12597807 */ /* 0x000fe20000000000 */
[----:B-1----:R-:W-:-:S03]  /*c460*/  VIADD R87, R83, 0x1 ;  /* 0x0000000153577836 */ /* 0x002fc60000000000 */
[----:B------:R-:W-:Y:S02]  /*c470*/  LOP3.LUT R62, R89, R62, RZ, 0x3c, !PT ;  /* 0x0000003e593e7212 */ /* 0x000fe400078e3cff */
[----:B------:R0:W-:Y:S02]  /*c480*/  STS.U16 [R82], R87 ;  /* 0x0000005752007388 */ /* 0x0001e40000000400 */
[C---:B------:R-:W-:Y:S02]  /*c490*/  ISETP.NE.AND P0, PT, R62.reuse, 0x7fffffff, PT ;  /* 0x7fffffff3e00780c */ /* 0x040fe40003f05270 */
[----:B------:R-:W1:Y:S01]  /*c4a0*/  LDS.U16 R85, [R84] ;  /* 0x0000000054557984 */ /* 0x000e620000000400 */
[----:B0-----:R-:W-:Y:S01]  /*c4b0*/  IMAD R87, R5, 0x4, R88 ;  /* 0x0000000405577824 */ /* 0x001fe200078e0258 */
[----:B------:R-:W-:Y:S02]  /*c4c0*/  SEL R88, R62, 0x80000000, P0 ;  /* 0x800000003e587807 */ /* 0x000fe40000000000 */
[----:B------:R-:W-:Y:S01]  /*c4d0*/  ISETP.GE.AND P0, PT, R61, RZ, PT ;  /* 0x000000ff3d00720c */ /* 0x000fe20003f06270 */
[----:B------:R-:W-:Y:S01]  /*c4e0*/  IMAD R86, R86, 0x2, R87 ;  /* 0x0000000256567824 */ /* 0x000fe200078e0257 */
[----:B------:R-:W-:-:S04]  /*c4f0*/  SHF.R.U32.HI R88, RZ, UR10, R88 ;  /* 0x0000000aff587c19 */ /* 0x000fc80008011658 */
        /* <DEDUP_REMOVED lines=8> */
[----:B------:R-:W-:-:S04]  /*c580*/  LOP3.LUT R61, R90, R61, RZ, 0x3c, !PT ;  /* 0x0000003d5a3d7212 */ /* 0x000fc800078e3cff */
[----:B------:R-:W-:Y:S01]  /*c590*/  ISETP.NE.AND P0, PT, R61, 0x7fffffff, PT ;  /* 0x7fffffff3d00780c */ /* 0x000fe20003f05270 */
[----:B-1----:R-:W-:-:S03]  /*c5a0*/  VIADD R91, R85, 0x1 ;  /* 0x00000001555b7836 */ /* 0x002fc60000000000 */
[----:B------:R-:W-:Y:S02]  /*c5b0*/  SEL R90, R61, 0x80000000, P0 ;  /* 0x800000003d5a7807 */ /* 0x000fe40000000000 */
[----:B------:R-:W-:Y:S01]  /*c5c0*/  ISETP.GE.AND P0, PT, R58, RZ, PT ;  /* 0x000000ff3a00720c */ /* 0x000fe20003f06270 */
[----:B------:R-:W-:Y:S01]  /*c5d0*/  STS.U16 [R84], R91 ;  /* 0x0000005b54007388 */ /* 0x000fe20000000400 */
[----:B------:R-:W-:-:S03]  /*c5e0*/  SHF.R.U32.HI R90, RZ, UR10, R90 ;  /* 0x0000000aff5a7c19 */ /* 0x000fc6000801165a */
[----:B------:R-:W0:Y:S01]  /*c5f0*/  LDS.U16 R87, [R86] ;  /* 0x0000000056577984 */ /* 0x000e220000000400 */
[----:B------:R-:W-:-:S04]  /*c600*/  LOP3.LUT R90, R90, UR12, RZ, 0xc0, !PT ;  /* 0x0000000c5a5a7c12 */ /* 0x000fc8000f8ec0ff */
[----:B------:R-:W-:Y:S02]  /*c610*/  LOP3.LUT R93, R90, 0x1f, RZ, 0xc, !PT ;  /* 0x0000001f5a5d7812 */ /* 0x000fe400078e0cff */
[----:B------:R-:W-:-:S03]  /*c620*/  SHF.R.U32.HI R90, RZ, 0x5, R90 ;  /* 0x00000005ff5a7819 */ /* 0x000fc6000001165a */
[----:B------:R-:W-:Y:S01]  /*c630*/  IMAD R92, R93, 0x300, R4 ;  /* 0x000003005d5c7824 */ /* 0x000fe200078e0204 */
[----:B------:R-:W-:Y:S02]  /*c640*/  IADD3 R90, -R90, 0x1, RZ ;  /* 0x000000015a5a7810 */ /* 0x000fe40007ffe1ff */
[----:B------:R-:W-:-:S04]  /*c650*/  SEL R93, R18, 0xffffffff, P0 ;  /* 0xffffffff125d7807 */ /* 0x000fc80000000000 */
[----:B------:R-:W-:-:S04]  /*c660*/  LOP3.LUT R58, R93, R58, RZ, 0x3c, !PT ;  /* 0x0000003a5d3a7212 */ /* 0x000fc800078e3cff */
[----:B------:R-:W-:Y:S01]  /*c670*/  ISETP.NE.AND P0, PT, R58, 0x7fffffff, PT ;  /* 0x7fffffff3a00780c */ /* 0x000fe20003f05270 */
[----:B0-----:R-:W-:-:S05]  /*c680*/  VIADD R91, R87, 0x1 ;  /* 0x00000001575b7836 */ /* 0x001fca0000000000 */
[----:B------:R0:W-:Y:S04]  /*c690*/  STS.U16 [R86], R91 ;  /* 0x0000005b56007388 */ /* 0x0001e80000000400 */
        /* <DEDUP_REMOVED lines=29> */
[----:B------:R-:W-:-:S03]  /*c870*/  IMAD R94, R94, 0x2, R95 ;  /* 0x000000025e5e7824 */ /* 0x000fc600078e025f */
        /* <DEDUP_REMOVED lines=13> */
[----:B------:R-:W-:Y:S01]  /*c950*/  IMAD R97, R5, 0x4, R98 ;  /* 0x0000000405617824 */ /* 0x000fe200078e0262 */
[----:B------:R-:W-:Y:S01]  /*c960*/  SEL R98, R18, 0xffffffff, P0 ;  /* 0xffffffff12627807 */ /* 0x000fe20000000000 */
[----:B-1----:R-:W-:Y:S02]  /*c970*/  VIADD R99, R93, 0x1 ;  /* 0x000000015d637836 */ /* 0x002fe40000000000 */
[----:B------:R-:W-:Y:S01]  /*c980*/  IMAD R96, R96, 0x2, R97 ;  /* 0x0000000260607824 */ /* 0x000fe200078e0261 */
[----:B------:R-:W-:Y:S02]  /*c990*/  LOP3.LUT R51, R98, R51, RZ, 0x3c, !PT ;  /* 0x0000003362337212 */ /* 0x000fe400078e3cff */
[----:B------:R-:W-:Y:S02]  /*c9a0*/  STS.U16 [R92], R99 ;  /* 0x000000635c007388 */ /* 0x000fe40000000400 */
[C---:B------:R-:W-:Y:S02]  /*c9b0*/  ISETP.NE.AND P0, PT, R51.reuse, 0x7fffffff, PT ;  /* 0x7fffffff3300780c */ /* 0x040fe40003f05270 */
[----:B------:R-:W0:Y:S02]  /*c9c0*/  LDS.U16 R95, [R94] ;  /* 0x000000005e5f7984 */ /* 0x000e240000000400 */
[----:B------:R-:W-:-:S02]  /*c9d0*/  SEL R98, R51, 0x80000000, P0 ;  /* 0x8000000033627807 */ /* 0x000fc40000000000 */
        /* <DEDUP_REMOVED lines=138> */
[----:B------:R-:W-:Y:S02]  /*d280*/  SEL R114, R18, 0xffffffff, P0 ;  /* 0xffffffff12727807 */ /* 0x000fe40000000000 */
[----:B------:R-:W-:Y:S02]  /*d290*/  STS.U16 [R110], R117 ;  /* 0x000000756e007388 */ /* 0x000fe40000000400 */
[----:B------:R-:W-:Y:S02]  /*d2a0*/  LOP3.LUT R33, R114, R33, RZ, 0x3c, !PT ;  /* 0x0000002172217212 */ /* 0x000fe400078e3cff */
[----:B------:R-:W0:Y:S02]  /*d2b0*/  LDS.U16 R113, [R112] ;  /* 0x0000000070717984 */ /* 0x000e240000000400 */
        /* <DEDUP_REMOVED lines=12> */
[----:B0-----:R-:W-:-:S04]  /*d380*/  IMAD R117, R5, 0x4, R120 ;  /* 0x0000000405757824 */ /* 0x001fc800078e0278 */
        /* <DEDUP_REMOVED lines=14> */
[----:B------:R-:W-:-:S03]  /*d470*/  IMAD R120, R5, 0x4, R120 ;  /* 0x0000000405787824 */ /* 0x000fc600078e0278 */
[----:B------:R-:W1:Y:S01]  /*d480*/  LDS.U16 R119, [R118] ;  /* 0x0000000076777984 */ /* 0x000e620000000400 */
[----:B------:R-:W-:Y:S01]  /*d490*/  IMAD R121, R121, 0x2, R120 ;  /* 0x0000000279797824 */ /* 0x000fe200078e0278 */
        /* <DEDUP_REMOVED lines=28> */
[----:B------:R0:W-:Y:S03]  /*d660*/  STS.U16 [R121], R120 ;  /* 0x0000007879007388 */ /* 0x0001e60000000400 */
[----:B------:R-:W-:Y:S01]  /*d670*/  IMAD R126, R5, 0x4, R126 ;  /* 0x00000004057e7824 */ /* 0x000fe200078e027e */
[----:B------:R-:W1:Y:S03]  /*d680*/  LDS.U16 R125, [R124] ;  /* 0x000000007c7d7984 */ /* 0x000e660000000400 */
        /* <DEDUP_REMOVED lines=16> */
[----:B------:R0:W-:Y:S02]  /*d790*/  STS.U16 [R124], R123 ;  /* 0x0000007b7c007388 */ /* 0x0001e40000000400 */
[----:B------:R-:W-:Y:S02]  /*d7a0*/  LOP3.LUT R120, R11, R10, RZ, 0x3c, !PT ;  /* 0x0000000a0b787212 */ /* 0x000fe400078e3cff */
[----:B------:R-:W1:Y:S02]  /*d7b0*/  LDS.U16 R127, [R23] ;  /* 0x00000000177f7984 */ /* 0x000e640000000400 */
        /* <DEDUP_REMOVED lines=9> */
[----:B0-----:R-:W-:-:S04]  /*d850*/  IMAD R123, R5, 0x4, R130 ;  /* 0x00000004057b7824 */ /* 0x001fc800078e0282 */
[----:B------:R-:W-:Y:S01]  /*d860*/  IMAD R130, R10, 0x2, R123 ;  /* 0x000000020a827824 */ /* 0x000fe200078e027b */
[----:B------:R-:W-:-:S04]  /*d870*/  SEL R10, R18, 0xffffffff, P0 ;  /* 0xffffffff120a7807 */ /* 0x000fc80000000000 */
[----:B------:R-:W-:Y:S01]  /*d880*/  LOP3.LUT R123, R10, R9, RZ, 0x3c, !PT ;  /* 0x000000090a7b7212 */ /* 0x000fe200078e3cff */
[----:B-1----:R-:W-:-:S03]  /*d890*/  VIADD R126, R127, 0x1 ;  /* 0x000000017f7e7836 */ /* 0x002fc60000000000 */
[C---:B------:R-:W-:Y:S02]  /*d8a0*/  ISETP.NE.AND P0, PT, R123.reuse, 0x7fffffff, PT ;  /* 0x7fffffff7b00780c */ /* 0x040fe40003f05270 */
[----:B------:R0:W-:Y:S02]  /*d8b0*/  STS.U16 [R23], R126 ;  /* 0x0000007e17007388 */ /* 0x0001e40000000400 */
[----:B------:R-:W-:Y:S02]  /*d8c0*/  SEL R9, R123, 0x80000000, P0 ;  /* 0x800000007b097807 */ /* 0x000fe40000000000 */
[----:B------:R-:W-:Y:S01]  /*d8d0*/  ISETP.GE.AND P0, PT, R8, RZ, PT ;  /* 0x000000ff0800720c */ /* 0x000fe20003f06270 */
[----:B------:R-:W1:Y:S01]  /*d8e0*/  LDS.U16 R129, [R128] ;  /* 0x0000000080817984 */ /* 0x000e620000000400 */
        /* <DEDUP_REMOVED lines=9> */
[----:B0-----:R-:W-:-:S04]  /*d980*/  LOP3.LUT R126, R9, R8, RZ, 0x3c, !PT ;  /* 0x00000008097e7212 */ /* 0x001fc800078e3cff */
[----:B------:R-:W-:-:S04]  /*d990*/  ISETP.NE.AND P0, PT, R126, 0x7fffffff, PT ;  /* 0x7fffffff7e00780c */ /* 0x000fc80003f05270 */
[----:B------:R-:W-:-:S04]  /*d9a0*/  SEL R8, R126, 0x80000000, P0 ;  /* 0x800000007e087807 */ /* 0x000fc80000000000 */
[----:B------:R-:W-:Y:S01]  /*d9b0*/  SHF.R.U32.HI R8, RZ, UR10, R8 ;  /* 0x0000000aff087c19 */ /* 0x000fe20008011608 */
[----:B-1----:R-:W-:-:S03]  /*d9c0*/  VIADD R11, R129, 0x1 ;  /* 0x00000001810b7836 */ /* 0x002fc60000000000 */
[----:B------:R-:W-:Y:S02]  /*d9d0*/  LOP3.LUT R8, R8, UR12, RZ, 0xc0, !PT ;  /* 0x0000000c08087c12 */ /* 0x000fe4000f8ec0ff */
[----:B------:R-:W-:Y:S02]  /*d9e0*/  STS.U16 [R128], R11 ;  /* 0x0000000b80007388 */ /* 0x000fe40000000400 */
[----:B------:R-:W-:Y:S02]  /*d9f0*/  LOP3.LUT R9, R8, 0x1f, RZ, 0xc, !PT ;  /* 0x0000001f08097812 */ /* 0x000fe400078e0cff */
[----:B------:R-:W0:Y:S01]  /*da00*/  LDS.U16 R131, [R130] ;  /* 0x0000000082837984 */ /* 0x000e220000000400 */
[----:B------:R-:W-:Y:S02]  /*da10*/  SHF.R.U32.HI R8, RZ, 0x5, R8 ;  /* 0x00000005ff087819 */ /* 0x000fe40000011608 */
[----:B------:R-:W-:Y:S02]  /*da20*/  IMAD R10, R9, 0x300, R4 ;  /* 0x00000300090a7824 */ /* 0x000fe400078e0204 */
[----:B------:R-:W-:-:S02]  /*da30*/  IADD3 R8, -R8, 0x1, RZ ;  /* 0x0000000108087810 */ /* 0x000fc40007ffe1ff */
        /* <DEDUP_REMOVED lines=97> */
[----:B------:R-:W-:Y:S02]  /*e050*/  IMAD.MOV.U32 R9, RZ, RZ, R168 ;  /* 0x000000ffff097224 */ /* 0x000fe400078e00a8 */
[----:B0-----:R-:W-:-:S04]  /*e060*/  IMAD.IADD R8, R11, 0x1, R8 ;  /* 0x000000010b087824 */ /* 0x001fc800078e0208 */
[----:B------:R-:W-:-:S06]  /*e070*/  IMAD.U32 R11, R8, 0x10000, RZ ;  /* 0x00010000080b7824 */ /* 0x000fcc00078e00ff */
[----:B------:R-:W-:Y:S01]  /*e080*/  @!P0 IMAD.MOV.U32 R9, RZ, RZ, R11 ;  /* 0x000000ffff098224 */ /* 0x000fe200078e000b */
[----:B------:R0:W-:Y:S06]  /*e090*/  @!P0 STS [R4+0x6320], R11 ;  /* 0x0063200b04008388 */ /* 0x0001ec0000000800 */
.L_x_1976:
[----:B------:R-:W-:Y:S05]  /*e0a0*/  BSYNC B0 ;  /* 0x0000000000007941 */ /* 0x000fea0003800000 */
.L_x_1975:
[----:B------:R-:W-:Y:S01]  /*e0b0*/  BAR.SYNC.DEFER_BLOCKING 0x0 ;  /* 0x0000000000007b1d */ /* 0x000fe20000010000 */
[----:B------:R-:W-:Y:S02]  /*e0c0*/  ISETP.NE.AND P0, PT, R5, RZ, PT ;  /* 0x000000ff0500720c */ /* 0x000fe40003f05270 */
[----:B------:R-:W-:-:S11]  /*e0d0*/  SEL R16, R16, 0x1d40, P1 ;  /* 0x00001d4010107807 */ /* 0x000fd60000800000 */
[----:B------:R-:W1:Y:S02]  /*e0e0*/  @P0 LDS R8, [R4+0x6320] ;  /* 0x0063200004080984 */ /* 0x000e640000000800 */
[----:B-1----:R-:W-:Y:S01]  /*e0f0*/  @P0 IMAD.IADD R9, R9, 0x1, R8 ;  /* 0x0000000109090824 */ /* 0x002fe200078e0208 */
[C---:B------:R-:W-:Y:S02]  /*e100*/  @!P1 IADD3 R8, -R5.reuse, 0x3f, RZ ;  /* 0x0000003f05089810 */ /* 0x040fe40007ffe1ff */
[----:B------:R-:W-:Y:S01]  /*e110*/  ISETP.EQ.OR P0, PT, R5, RZ, P1 ;  /* 0x000000ff0500720c */ /* 0x000fe20000f02670 */
[----:B------:R-:W-:Y:S01]  /*e120*/  IMAD.IADD R138, R138, 0x1, R9 ;  /* 0x000000018a8a7824 */ /* 0x000fe200078e0209 */
[----:B------:R-:W-:Y:S01]  /*e130*/  STS [R136], R9 ;  /* 0x0000000988007388 */ /* 0x000fe20000000800 */
[----:B0-----:R-:W-:Y:S02]  /*e140*/  @!P1 LOP3.LUT R11, R8, 0x1f, RZ, 0xc0, !PT ;  /* 0x0000001f080b9812 */ /* 0x001fe400078ec0ff */
[----:B------:R-:W-:Y:S01]  /*e150*/  IMAD.IADD R137, R137, 0x1, R138 ;  /* 0x0000000189897824 */ /* 0x000fe200078e028a */
[----:B------:R-:W-:Y:S01]  /*e160*/  STS [R136+0x4], R138 ;  /* 0x0000048a88007388 */ /* 0x000fe20000000800 */
[----:B------:R-:W-:Y:S01]  /*e170*/  @!P1 SHF.R.S32.HI R8, RZ, 0x5, R8 ;  /* 0x00000005ff089819 */ /* 0x000fe20000011408 */
        /* <DEDUP_REMOVED lines=65> */
[----:B------:R0:W1:Y:S04]  /*e590*/  LDS.U16 R8, [R17] ;  /* 0x0000000011087984 */ /* 0x0000680000000400 */
        /* <DEDUP_REMOVED lines=12> */
[----:B------:R-:W1:Y:S01]  /*e660*/  LDS.U16 R74, [R74] ;  /* 0x000000004a4a7984 */ /* 0x000e620000000400 */
[----:B--2---:R-:W-:-:S03]  /*e670*/  IMAD.IADD R9, R22, 0x1, R9 ;  /* 0x0000000116097824 */ /* 0x004fc600078e0209 */
[----:B------:R-:W2:Y:S01]  /*e680*/  LDS.U16 R77, [R77] ;  /* 0x000000004d4d7984 */ /* 0x000ea20000000400 */
[----:B---3--:R-:W-:Y:S02]  /*e690*/  IMAD.IADD R11, R30, 0x1, R11 ;  /* 0x000000011e0b7824 */ /* 0x008fe400078e020b */
[----:B------:R-:W-:Y:S01]  /*e6a0*/  IMAD R22, R9, 0x4, R4 ;  /* 0x0000000409167824 */ /* 0x000fe200078e0204 */
[----:B------:R-:W3:Y:S01]  /*e6b0*/  LDS.U16 R80, [R80] ;  /* 0x0000000050507984 */ /* 0x000ee20000000400 */
[----:B----4-:R-:W-:Y:S02]  /*e6c0*/  IMAD.IADD R35, R35, 0x1, R34 ;  /* 0x0000000123237824 */ /* 0x010fe400078e0222 */
[----:B------:R-:W-:Y:S01]  /*e6d0*/  IMAD R20, R11, 0x4, R4 ;  /* 0x000000040b147824 */ /* 0x000fe200078e0204 */
[----:B------:R-:W4:Y:S01]  /*e6e0*/  LDS.U16 R82, [R82] ;  /* 0x0000000052527984 */ /* 0x000f220000000400 */
[----:B-----5:R-:W-:-:S03]  /*e6f0*/  IMAD.IADD R41, R41, 0x1, R40 ;  /* 0x0000000129297824 */ /* 0x020fc600078e0228 */
[----:B------:R-:W5:Y:S01]  /*e700*/  LDS.U16 R84, [R84] ;  /* 0x0000000054547984 */ /* 0x000f620000000400 */
[----:B------:R-:W-:Y:S02]  /*e710*/  IMAD.IADD R47, R47, 0x1, R46 ;  /* 0x000000012f2f7824 */ /* 0x000fe400078e022e */
[----:B------:R-:W-:Y:S01]  /*e720*/  IMAD R28, R41, 0x4, R4 ;  /* 0x00000004291c7824 */ /* 0x000fe200078e0204 */
[----:B------:R-:W5:Y:S01]  /*e730*/  LDS.U16 R86, [R86] ;  /* 0x0000000056567984 */ /* 0x000f620000000400 */
[----:B------:R-:W-:Y:S02]  /*e740*/  IMAD.IADD R53, R53, 0x1, R52 ;  /* 0x0000000135357824 */ /* 0x000fe400078e0234 */
[--C-:B------:R-:W-:Y:S01]  /*e750*/  IMAD R30, R47, 0x4, R4.reuse ;  /* 0x000000042f1e7824 */ /* 0x100fe200078e0204 */
[----:B------:R-:W5:Y:S01]  /*e760*/  LDS.U16 R88, [R88] ;  /* 0x0000000058587984 */ /* 0x000f620000000400 */
[----:B------:R-:W-:Y:S02]  /*e770*/  IMAD.IADD R59, R60, 0x1, R59 ;  /* 0x000000013c3b7824 */ /* 0x000fe400078e023b */
[----:B------:R-:W-:Y:S01]  /*e780*/  IMAD R34, R53, 0x4, R4 ;  /* 0x0000000435227824 */ /* 0x000fe200078e0204 */
[----:B------:R-:W5:Y:S01]  /*e790*/  LDS.U16 R90, [R90] ;  /* 0x000000005a5a7984 */ /* 0x000f620000000400 */
[----:B------:R-:W-:-:S02]  /*e7a0*/  IMAD.IADD R137, R66, 0x1, R137 ;  /* 0x0000000142897824 */ /* 0x000fc400078e0289 */
[----:B------:R-:W-:Y:S01]  /*e7b0*/  IMAD R40, R59, 0x4, R4 ;  /* 0x000000043b287824 */ /* 0x000fe200078e0204 */
[----:B------:R-:W5:Y:S01]  /*e7c0*/  LDS.U16 R92, [R92] ;  /* 0x000000005c5c7984 */ /* 0x000f620000000400 */
[----:B------:R-:W-:Y:S02]  /*e7d0*/  IMAD.IADD R69, R69, 0x1, R68 ;  /* 0x0000000145457824 */ /* 0x000fe400078e0244 */
[----:B------:R-:W-:Y:S01]  /*e7e0*/  IMAD R46, R137, 0x4, R4 ;  /* 0x00000004892e7824 */ /* 0x000fe200078e0204 */
[----:B------:R-:W5:Y:S01]  /*e7f0*/  LDS.U16 R94, [R94] ;  /* 0x000000005e5e7984 */ /* 0x000f620000000400 */
[----:B0-----:R-:W-:-:S03]  /*e800*/  IMAD.IADD R71, R72, 0x1, R71 ;  /* 0x0000000148477824 */ /* 0x001fc600078e0247 */
[----:B------:R-:W0:Y:S01]  /*e810*/  LDS.U16 R96, [R96] ;  /* 0x0000000060607984 */ /* 0x000e220000000400 */
[----:B-1----:R-:W-:-:S03]  /*e820*/  IMAD.IADD R75, R75, 0x1, R74 ;  /* 0x000000014b4b7824 */ /* 0x002fc600078e024a */
[----:B------:R-:W1:Y:S01]  /*e830*/  LDS.U16 R98, [R98] ;  /* 0x0000000062627984 */ /* 0x000e620000000400 */
[----:B--2---:R-:W-:Y:S02]  /*e840*/  IMAD.IADD R77, R78, 0x1, R77 ;  /* 0x000000014e4d7824 */ /* 0x004fe400078e024d */
[----:B------:R-:W-:Y:S01]  /*e850*/  IMAD R52, R75, 0x4, R4 ;  /* 0x000000044b347824 */ /* 0x000fe200078e0204 */
[----:B------:R-:W2:Y:S01]  /*e860*/  LDS.U16 R100, [R100] ;  /* 0x0000000064647984 */ /* 0x000ea20000000400 */
[----:B---3--:R-:W-:-:S03]  /*e870*/  IMAD.IADD R81, R81, 0x1, R80 ;  /* 0x0000000151517824 */ /* 0x008fc600078e0250 */
        /* <DEDUP_REMOVED lines=10> */
[----:B------:R-:W-:Y:S01]  /*e920*/  IMAD R66, R87, 0x4, R4 ;  /* 0x0000000457427824 */ /* 0x000fe200078e0204 */
[----:B------:R-:W5:Y:S01]  /*e930*/  LDS.U16 R110, [R110] ;  /* 0x000000006e6e7984 */ /* 0x000f620000000400 */
[----:B------:R-:W-:-:S03]  /*e940*/  IMAD.IADD R91, R91, 0x1, R90 ;  /* 0x000000015b5b7824 */ /* 0x000fc600078e025a */
[----:B------:R-:W5:Y:S01]  /*e950*/  LDS.U16 R112, [R112] ;  /* 0x0000000070707984 */ /* 0x000f620000000400 */
[----:B------:R-:W-:Y:S02]  /*e960*/  IMAD.IADD R93, R93, 0x1, R92 ;  /* 0x000000015d5d7824 */ /* 0x000fe400078e025c */
[----:B------:R-:W-:Y:S01]  /*e970*/  IMAD R68, R91, 0x4, R4 ;  /* 0x000000045b447824 */ /* 0x000fe200078e0204 */
[----:B------:R-:W5:Y:S01]  /*e980*/  LDS.U16 R115, [R115] ;  /* 0x0000000073737984 */ /* 0x000f620000000400 */
[----:B------:R-:W-:-:S03]  /*e990*/  IMAD.IADD R95, R95, 0x1, R94 ;  /* 0x000000015f5f7824 */ /* 0x000fc600078e025e */
[----:B------:R-:W5:Y:S01]  /*e9a0*/  LDS.U16 R118, [R118] ;  /* 0x0000000076767984 */ /* 0x000f620000000400 */
[----:B0-----:R-:W-:-:S03]  /*e9b0*/  IMAD.IADD R97, R97, 0x1, R96 ;  /* 0x0000000161617824 */ /* 0x001fc600078e0260 */
[----:B------:R-:W0:Y:S01]  /*e9c0*/  LDS.U16 R121, [R121] ;  /* 0x0000000079797984 */ /* 0x000e220000000400 */
[----:B-1----:R-:W-:Y:S02]  /*e9d0*/  IMAD.IADD R99, R99, 0x1, R98 ;  /* 0x0000000163637824 */ /* 0x002fe400078e0262 */
[----:B------:R-:W-:Y:S01]  /*e9e0*/  IMAD R41, R97, 0x4, R4 ;  /* 0x0000000461297824 */ /* 0x000fe200078e0204 */
[----:B------:R-:W1:Y:S01]  /*e9f0*/  LDS.U16 R124, [R124] ;  /* 0x000000007c7c7984 */ /* 0x000e620000000400 */
[----:B--2---:R-:W-:-:S03]  /*ea00*/  IMAD.IADD R101, R101, 0x1, R100 ;  /* 0x0000000165657824 */ /* 0x004fc600078e0264 */
[----:B------:R2:W1:Y:S01]  /*ea10*/  LDS.U16 R10, [R23] ;  /* 0x00000000170a7984 */ /* 0x0004620000000400 */
[----:B---3--:R-:W-:-:S03]  /*ea20*/  IMAD.IADD R103, R103, 0x1, R102 ;  /* 0x0000000167677824 */ /* 0x008fc600078e0266 */
[----:B------:R-:W3:Y:S01]  /*ea30*/  LDS.U16 R128, [R128] ;  /* 0x0000000080807984 */ /* 0x000ee20000000400 */
[----:B----4-:R-:W-:Y:S02]  /*ea40*/  IMAD.IADD R105, R105, 0x1, R104 ;  /* 0x0000000169697824 */ /* 0x010fe400078e0268 */
[--C-:B------:R-:W-:Y:S01]  /*ea50*/  IMAD R47, R103, 0x4, R4.reuse ;  /* 0x00000004672f7824 */ /* 0x100fe200078e0204 */
[----:B------:R-:W4:Y:S01]  /*ea60*/  LDS.U16 R130, [R130] ;  /* 0x0000000082827984 */ /* 0x000f220000000400 */
[--C-:B--2---:R-:W-:Y:S02]  /*ea70*/  IMAD R23, R19, 0x4, R4.reuse ;  /* 0x0000000413177824 */ /* 0x104fe400078e0204 */
[--C-:B------:R-:W-:Y:S01]  /*ea80*/  IMAD R19, R35, 0x4, R4.reuse ;  /* 0x0000000423137824 */ /* 0x100fe200078e0204 */
[----:B------:R-:W2:Y:S01]  /*ea90*/  LDS.U16 R132, [R132] ;  /* 0x0000000084847984 */ /* 0x000ea20000000400 */
[----:B------:R-:W-:Y:S02]  /*eaa0*/  IMAD R35, R93, 0x4, R4 ;  /* 0x000000045d237824 */ /* 0x000fe400078e0204 */
[----:B-----5:R-:W-:Y:S01]  /*eab0*/  IMAD.IADD R107, R107, 0x1, R106 ;  /* 0x000000016b6b7824 */ /* 0x020fe200078e026a */
[----:B------:R-:W5:Y:S01]  /*eac0*/  LDS.U16 R135, [R135] ;  /* 0x0000000087877984 */ /* 0x000f620000000400 */
[----:B------:R-:W-:-:S02]  /*ead0*/  IMAD.IADD R109, R109, 0x1, R108 ;  /* 0x000000016d6d7824 */ /* 0x000fc400078e026c */
[----:B------:R-:W-:Y:S01]  /*eae0*/  IMAD.IADD R111, R111, 0x1, R110 ;  /* 0x000000016f6f7824 */ /* 0x000fe200078e026e */
[----:B------:R-:W-:Y:S01]  /*eaf0*/  BAR.SYNC.DEFER_BLOCKING 0x0 ;  /* 0x0000000000007b1d */ /* 0x000fe20000010000 */
[----:B------:R-:W-:Y:S02]  /*eb00*/  IMAD.IADD R113, R113, 0x1, R112 ;  /* 0x0000000171717824 */ /* 0x000fe400078e0270 */
[--C-:B------:R-:W-:Y:S02]  /*eb10*/  IMAD R53, R109, 0x4, R4.reuse ;  /* 0x000000046d357824 */ /* 0x100fe400078e0204 */
[----:B------:R-:W-:Y:S02]  /*eb20*/  IMAD.IADD R115, R116, 0x1, R115 ;  /* 0x0000000174737824 */ /* 0x000fe400078e0273 */
[----:B------:R-:W-:Y:S02]  /*eb30*/  IMAD R72, R111, 0x4, R4 ;  /* 0x000000046f487824 */ /* 0x000fe400078e0204 */
[----:B------:R-:W-:-:S02]  /*eb40*/  IMAD.IADD R119, R119, 0x1, R118 ;  /* 0x0000000177777824 */ /* 0x000fc400078e0276 */
[----:B0-----:R-:W-:Y:S02]  /*eb50*/  IMAD.IADD R121, R122, 0x1, R121 ;  /* 0x000000017a797824 */ /* 0x001fe400078e0279 */
[----:B-1----:R-:W-:Y:S02]  /*eb60*/  IMAD.IADD R125, R125, 0x1, R124 ;  /* 0x000000017d7d7824 */ /* 0x002fe400078e027c */
[----:B------:R-:W-:Y:S01]  /*eb70*/  IMAD.IADD R127, R127, 0x1, R10 ;  /* 0x000000017f7f7824 */ /* 0x000fe200078e020a */
[----:B------:R-:W-:Y:S01]  /*eb80*/  @!P1 STS [R0], R6 ;  /* 0x0000000600009388 */ /* 0x000fe20000000800 */
[----:B---3--:R-:W-:Y:S01]  /*eb90*/  IMAD.IADD R129, R129, 0x1, R128 ;  /* 0x0000000181817824 */ /* 0x008fe200078e0280 */
[----:B------:R-:W-:Y:S01]  /*eba0*/  BAR.SYNC.DEFER_BLOCKING 0x0 ;  /* 0x0000000000007b1d */ /* 0x000fe20000010000 */
[----:B----4-:R-:W-:Y:S02]  /*ebb0*/  IMAD.IADD R131, R131, 0x1, R130 ;  /* 0x0000000183837824 */ /* 0x010fe400078e0282 */
[----:B--2---:R-:W-:-:S02]  /*ebc0*/  IMAD.IADD R133, R133, 0x1, R132 ;  /* 0x0000000185857824 */ /* 0x004fc400078e0284 */
[----:B-----5:R-:W-:-:S04]  /*ebd0*/  IMAD.IADD R135, R134, 0x1, R135 ;  /* 0x0000000186877824 */ /* 0x020fc800078e0287 */
[--C-:B------:R-:W-:Y:S01]  /*ebe0*/  IMAD R59, R135, 0x4, R4.reuse ;  /* 0x00000004873b7824 */ /* 0x100fe200078e0204 */
[----:B------:R-:W-:Y:S01]  /*ebf0*/  @!P0 LDS R16, [R0+-0x4] ;  /* 0xfffffc0000108984 */ /* 0x000fe20000000800 */
[----:B------:R-:W-:Y:S06]  /*ec00*/  BAR.SYNC.DEFER_BLOCKING 0x0 ;  /* 0x0000000000007b1d */ /* 0x000fec0000010000 */
[----:B------:R-:W-:Y:S02]  /*ec10*/  @!P1 STS [R0+0x7500], R17 ;  /* 0x0075001100009388 */ /* 0x000fe40000000800 */
[----:B------:R-:W-:Y:S06]  /*ec20*/  BAR.SYNC.DEFER_BLOCKING 0x0 ;  /* 0x0000000000007b1d */ /* 0x000fec0000010000 */
[----:B------:R0:W-:Y:S04]  /*ec30*/  STS [R23], R24 ;  /* 0x0000001817007388 */ /* 0x0001e80000000800 */
[----:B------:R1:W-:Y:S04]  /*ec40*/  STS [R22], R25 ;  /* 0x0000001916007388 */ /* 0x0003e80000000800 */
[----:B------:R2:W-:Y:S01]  /*ec50*/  STS [R20], R27 ;  /* 0x0000001b14007388 */ /* 0x0005e20000000800 */
[----:B0-----:R-:W-:-:S03]  /*ec60*/  IMAD R24, R69, 0x4, R4 ;  /* 0x0000000445187824 */ /* 0x001fc600078e0204 */
[----:B------:R0:W-:Y:S01]  /*ec70*/  STS [R19], R26 ;  /* 0x0000001a13007388 */ /* 0x0001e20000000800 */
[----:B-1----:R-:W-:-:S03]  /*ec80*/  IMAD R25, R77, 0x4, R4 ;  /* 0x000000044d197824 */ /* 0x002fc600078e0204 */
[----:B------:R1:W-:Y:S01]  /*ec90*/  STS [R28], R31 ;  /* 0x0000001f1c007388 */ /* 0x0003e20000000800 */
[----:B--2---:R-:W-:-:S03]  /*eca0*/  IMAD R27, R83, 0x4, R4 ;  /* 0x00000004531b7824 */ /* 0x004fc600078e0204 */
        /* <DEDUP_REMOVED lines=10> */
[----:B------:R-:W-:Y:S01]  /*ed50*/  STS [R26], R63 ;  /* 0x0000003f1a007388 */ /* 0x000fe20000000800 */
[----:B--2---:R-:W-:-:S03]  /*ed60*/  IMAD R55, R115, 0x4, R4 ;  /* 0x0000000473377824 */ /* 0x004fc600078e0204 */
[----:B------:R-:W-:Y:S01]  /*ed70*/  STS [R52], R67 ;  /* 0x0000004334007388 */ /* 0x000fe20000000800 */
[----:B0-----:R-:W-:-:S03]  /*ed80*/  IMAD R57, R121, 0x4, R4 ;  /* 0x0000000479397824 */ /* 0x001fc600078e0204 */
[----:B------:R0:W-:Y:S04]  /*ed90*/  STS [R25], R70 ;  /* 0x0000004619007388 */ /* 0x0001e80000000800 */
[----:B------:R-:W-:Y:S04]  /*eda0*/  STS [R60], R73 ;  /* 0x000000493c007388 */ /* 0x000fe80000000800 */
[----:B------:R-:W-:Y:S01]  /*edb0*/  STS [R27], R76 ;  /* 0x0000004c1b007388 */ /* 0x000fe20000000800 */
[----:B0-----:R-:W-:-:S03]  /*edc0*/  IMAD R70, R99, 0x4, R4 ;  /* 0x0000000463467824 */ /* 0x001fc600078e0204 */
[----:B------:R-:W-:Y:S04]  /*edd0*/  STS [R64], R79 ;  /* 0x0000004f40007388 */ /* 0x000fe80000000800 */
[----:B------:R-:W-:Y:S04]  /*ede0*/  STS [R66], R65 ;  /* 0x0000004142007388 */ /* 0x000fe80000000800 */
[----:B------:R0:W-:Y:S04]  /*edf0*/  STS [R31], R62 ;  /* 0x0000003e1f007388 */ /* 0x0001e80000000800 */
[----:B------:R-:W-:Y:S04]  /*ee00*/  STS [R68], R61 ;  /* 0x0000003d44007388 */ /* 0x000fe80000000800 */
[----:B------:R-:W-:Y:S01]  /*ee10*/  STS [R35], R58 ;  /* 0x0000003a23007388 */ /* 0x000fe20000000800 */
[----:B0-----:R-:W-:-:S03]  /*ee20*/  IMAD R62, R105, 0x4, R4 ;  /* 0x00000004693e7824 */ /* 0x001fc600078e0204 */
[----:B------:R-:W-:Y:S04]  /*ee30*/  STS [R37], R56 ;  /* 0x0000003825007388 */ /* 0x000fe80000000800 */
[----:B------:R0:W-:Y:S04]  /*ee40*/  STS [R41], R54 ;  /* 0x0000003629007388 */ /* 0x0001e80000000800 */
[----:B------:R1:W-:Y:S04]  /*ee50*/  STS [R70], R51 ;  /* 0x0000003346007388 */ /* 0x0003e80000000800 */
[----:B------:R2:W-:Y:S01]  /*ee60*/  STS [R43], R50 ;  /* 0x000000322b007388 */ /* 0x0005e20000000800 */
[----:B0-----:R-:W-:-:S03]  /*ee70*/  IMAD R54, R125, 0x4, R4 ;  /* 0x000000047d367824 */ /* 0x001fc600078e0204 */
[----:B------:R-:W-:Y:S01]  /*ee80*/  STS [R47], R48 ;  /* 0x000000302f007388 */ /* 0x000fe20000000800 */
[----:B-1----:R-:W-:-:S03]  /*ee90*/  IMAD R51, R113, 0x4, R4 ;  /* 0x0000000471337824 */ /* 0x002fc600078e0204 */
[----:B------:R0:W-:Y:S01]  /*eea0*/  STS [R62], R45 ;  /* 0x0000002d3e007388 */ /* 0x0001e20000000800 */
[----:B--2---:R-:W-:-:S03]  /*eeb0*/  IMAD R50, R119, 0x4, R4 ;  /* 0x0000000477327824 */ /* 0x004fc600078e0204 */
[----:B------:R1:W-:Y:S04]  /*eec0*/  STS [R49], R44 ;  /* 0x0000002c31007388 */ /* 0x0003e80000000800 */
        /* <DEDUP_REMOVED lines=25> */
[----:B------:R-:W-:Y:S04]  /*f060*/  LDS R82, [R0+0x1800] ;  /* 0x0018000000527984 */ /* 0x000fe80000000800 */
[----:B------:R-:W-:Y:S01]  /*f070*/  LDS R84, [R0+0x1e00] ;  /* 0x001e000000547984 */ /* 0x000fe20000000800 */
[----:B0-----:R-:W-:-:S03]  /*f080*/  ISETP.NE.AND P0, PT, R10, 0x7fffffff, PT ;  /* 0x7fffffff0a00780c */ /* 0x001fc60003f05270 */
[----:B------:R-:W-:Y:S01]  /*f090*/  LDS R86, [R0+0x2100] ;  /* 0x0021000000567984 */ /* 0x000fe20000000800 */
[----:B-1----:R-:W-:-:S03]  /*f0a0*/  ISETP.NE.AND P2, PT, R29, 0x7fffffff, PT ;  /* 0x7fffffff1d00780c */ /* 0x002fc60003f45270 */
[----:B------:R-:W-:Y:S01]  /*f0b0*/  LDS R90, [R0+0x2700] ;  /* 0x00270000005a7984 */ /* 0x000fe20000000800 */
[----:B------:R-:W-:Y:S02]  /*f0c0*/  SEL R8, R10, 0x80000000, P0 ;  /* 0x800000000a087807 */ /* 0x000fe40000000000 */
[----:B--2---:R-:W-:Y:S01]  /*f0d0*/  ISETP.NE.AND P3, PT, R33, 0x7fffffff, PT ;  /* 0x7fffffff2100780c */ /* 0x004fe20003f65270 */
[----:B------:R-:W-:Y:S01]  /*f0e0*/  LDS R88, [R0+0x2400] ;  /* 0x0024000000587984 */ /* 0x000fe20000000800 */
[----:B------:R-:W-:Y:S02]  /*f0f0*/  SEL R9, R29, 0x80000000, P2 ;  /* 0x800000001d097807 */ /* 0x000fe40001000000 */
[----:B------:R-:W-:Y:S01]  /*f100*/  SEL R32, R33, 0x80000000, P3 ;  /* 0x8000000021207807 */ /* 0x000fe20001800000 */
[----:B------:R-:W-:Y:S01]  /*f110*/  LDS R92, [R0+0x2a00] ;  /* 0x002a0000005c7984 */ /* 0x000fe20000000800 */
[----:B------:R-:W-:Y:S02]  /*f120*/  SHF.R.U32.HI R8, RZ, UR10, R8 ;  /* 0x0000000aff087c19 */ /* 0x000fe40008011608 */
[----:B------:R-:W-:Y:S01]  /*f130*/  SHF.R.U32.HI R11, RZ, UR10, R9 ;  /* 0x0000000aff0b7c19 */ /* 0x000fe20008011609 */
[----:B------:R-:W-:Y:S01]  /*f140*/  LDS R94, [R0+0x2d00] ;  /* 0x002d0000005e7984 */ /* 0x000fe20000000800 */
[----:B------:R-:W-:-:S02]  /*f150*/  SHF.R.U32.HI R32, RZ, UR10, R32 ;  /* 0x0000000aff207c19 */ /* 0x000fc40008011620 */
[----:B------:R-:W-:Y:S01]  /*f160*/  LOP3.LUT R9, R8, UR12, RZ, 0xc0, !PT ;  /* 0x0000000c08097c12 */ /* 0x000fe2000f8ec0ff */
[----:B------:R-:W-:Y:S01]  /*f170*/  LDS R96, [R0+0x3000] ;  /* 0x0030000000607984 */ /* 0x000fe20000000800 */
[----:B------:R-:W-:Y:S02]  /*f180*/  LOP3.LUT R61, R32, UR12, RZ, 0xc0, !PT ;  /* 0x0000000c203d7c12 */ /* 0x000fe4000f8ec0ff */
[----:B------:R-:W-:Y:S01]  /*f190*/  LOP3.LUT R11, R11, UR12, RZ, 0xc0, !PT ;  /* 0x0000000c0b0b7c12 */ /* 0x000fe2000f8ec0ff */
[--C-:B------:R-:W-:Y:S01]  /*f1a0*/  IMAD R32, R9, 0x4, R4.reuse ;  /* 0x0000000409207824 */ /* 0x100fe200078e0204 */
[C---:B---3--:R-:W-:Y:S01]  /*f1b0*/  ISETP.NE.AND P0, PT, R58.reuse, 0x7fffffff, PT ;  /* 0x7fffffff3a00780c */ /* 0x048fe20003f05270 */
[----:B------:R-:W0:Y:S01]  /*f1c0*/  LDC.64 R8, c[0x0][0x218] ;  /* 0x00008600ff087b82 */ /* 0x000e220000000a00 */
[--C-:B------:R-:W-:Y:S01]  /*f1d0*/  IMAD R48, R61, 0x4, R4.reuse ;  /* 0x000000043d307824 */ /* 0x100fe200078e0204 */
[----:B------:R-:W-:Y:S01]  /*f1e0*/  ISETP.GE.AND P3, PT, R33, RZ, PT ;  /* 0x000000ff2100720c */ /* 0x000fe20003f66270 */
[----:B------:R-:W-:Y:S01]  /*f1f0*/  IMAD R36, R11, 0x4, R4 ;  /* 0x000000040b247824 */ /* 0x000fe200078e0204 */
[----:B------:R-:W1:Y:S01]  /*f200*/  LDS R32, [R32+0x7500] ;  /* 0x0075000020207984 */ /* 0x000e620000000800 */
[----:B------:R-:W-:-:S02]  /*f210*/  SEL R11, R58, 0x80000000, P0 ;  /* 0x800000003a0b7807 */ /* 0x000fc40000000000 */
[----:B------:R-:W-:Y:S01]  /*f220*/  ISETP.GE.AND P0, PT, R10, RZ, PT ;  /* 0x000000ff0a00720c */ /* 0x000fe20003f06270 */
[----:B------:R-:W2:Y:S01]  /*f230*/  LDS R48, [R48+0x7500] ;  /* 0x0075000030307984 */ /* 0x000ea20000000800 */
[----:B------:R-:W-:Y:S02]  /*f240*/  SHF.R.U32.HI R61, RZ, UR10, R11 ;  /* 0x0000000aff3d7c19 */ /* 0x000fe4000801160b */
[C---:B------:R-:W-:Y:S01]  /*f250*/  SEL R11, R18.reuse, 0xffffffff, !P0 ;  /* 0xffffffff120b7807 */ /* 0x040fe20004000000 */
[----:B------:R-:W3:Y:S01]  /*f260*/  LDS R36, [R36+0x7500] ;  /* 0x0075000024247984 */ /* 0x000ee20000000800 */
[----:B------:R-:W-:Y:S02]  /*f270*/  LOP3.LUT R61, R61, UR12, RZ, 0xc0, !PT ;  /* 0x0000000c3d3d7c12 */ /* 0x000fe4000f8ec0ff */
[----:B------:R-:W-:Y:S01]  /*f280*/  SEL R56, R18, 0xffffffff, !P3 ;  /* 0xffffffff12387807 */ /* 0x000fe20005800000 */
[----:B------:R-:W-:Y:S01]  /*f290*/  LDS R98, [R0+0x3300] ;  /* 0x0033000000627984 */ /* 0x000fe20000000800 */
[----:B------:R-:W-:Y:S01]  /*f2a0*/  LOP3.LUT R63, R11, R10, RZ, 0x3c, !PT ;  /* 0x0000000a0b3f7212 */ /* 0x000fe200078e3cff */
[----:B------:R-:W-:Y:S01]  /*f2b0*/  IMAD R10, R61, 0x4, R4 ;  /* 0x000000043d0a7824 */ /* 0x000fe200078e0204 */
[----:B------:R-:W-:Y:S01]  /*f2c0*/  LOP3.LUT R67, R56, R33, RZ, 0x3c, !PT ;  /* 0x0000002138437212 */ /* 0x000fe200078e3cff */
[----:B------:R-:W-:Y:S01]  /*f2d0*/  LDS R99, [R0+0x3900] ;  /* 0x0039000000637984 */ /* 0x000fe20000000800 */
[----:B----4-:R-:W-:-:S02]  /*f2e0*/  ISETP.NE.AND P6, PT, R71, 0x7fffffff, PT ;  /* 0x7fffffff4700780c */ /* 0x010fc40003fc5270 */
[----:B------:R-:W-:Y:S01]  /*f2f0*/  ISETP.GE.AND P0, PT, R58, RZ, PT ;  /* 0x000000ff3a00720c */ /* 0x000fe20003f06270 */
[----:B------:R-:W4:Y:S01]  /*f300*/  LDS R10, [R10+0x7500] ;  /* 0x007500000a0a7984 */ /* 0x000f220000000800 */
[----:B-----5:R-:W-:Y:S02]  /*f310*/  ISETP.NE.AND P5, PT, R78, 0x7fffffff, PT ;  /* 0x7fffffff4e00780c */ /* 0x020fe40003fa5270 */
[C---:B------:R-:W-:Y:S02]  /*f320*/  SEL R69, R18.reuse, 0xffffffff, !P0 ;  /* 0xffffffff12457807 */ /* 0x040fe40004000000 */
[----:B------:R-:W-:Y:S02]  /*f330*/  ISETP.GE.AND P2, PT, R29, RZ, PT ;  /* 0x000000ff1d00720c */ /* 0x000fe40003f46270 */
[----:B------:R-:W-:Y:S02]  /*f340*/  LOP3.LUT R69, R69, R58, RZ, 0x3c, !PT ;  /* 0x0000003a45457212 */ /* 0x000fe400078e3cff */
[----:B------:R-:W5:Y:S01]  /*f350*/  LDS R58, [R0+0x1b00] ;  /* 0x001b0000003a7984 */ /* 0x000f620000000800 */
[----:B------:R-:W-:-:S02]  /*f360*/  SEL R38, R18, 0xffffffff, !P2 ;  /* 0xffffffff12267807 */ /* 0x000fc40005000000 */
[C---:B------:R-:W-:Y:S02]  /*f370*/  ISETP.NE.AND P4, PT, R79.reuse, 0x7fffffff, PT ;  /* 0x7fffffff4f00780c */ /* 0x040fe40003f85270 */
[----:B------:R-:W-:Y:S02]  /*f380*/  LOP3.LUT R65, R38, R29, RZ, 0x3c, !PT ;  /* 0x0000001d26417212 */ /* 0x000fe400078e3cff */
[----:B------:R-:W-:Y:S02]  /*f390*/  ISETP.NE.AND P3, PT, R80, 0x7fffffff, PT ;  /* 0x7fffffff5000780c */ /* 0x000fe40003f65270 */
[----:B------:R-:W-:Y:S01]  /*f3a0*/  SEL R38, R79, 0x80000000, P4 ;  /* 0x800000004f267807 */ /* 0x000fe20002000000 */
[----:B-1----:R-:W-:Y:S01]  /*f3b0*/  IMAD.IADD R11, R32, 0x1, R5 ;  /* 0x00000001200b7824 */ /* 0x002fe200078e0205 */
[----:B------:R-:W-:Y:S02]  /*f3c0*/  ISETP.GE.AND P2, PT, R71, RZ, PT ;  /* 0x000000ff4700720c */ /* 0x000fe40003f46270 */
[----:B------:R-:W-:Y:S01]  /*f3d0*/  SHF.R.U32.HI R38, RZ, UR10, R38 ;  /* 0x0000000aff267c19 */ /* 0x000fe20008011626 */
[----:B0-----:R-:W-:Y:S01]  /*f3e0*/  IMAD.WIDE.U32 R32, R11, 0x4, R8 ;  /* 0x000000040b207825 */ /* 0x001fe200078e0008 */
[----:B--2---:R-:W-:-:S02]  /*f3f0*/  IADD3 R29, R5, 0x180, R48 ;  /* 0x00000180051d7810 */ /* 0x004fc40007ffe030 */
[----:B------:R-:W-:Y:S02]  /*f400*/  SEL R48, R80, 0x80000000, P3 ;  /* 0x8000000050307807 */ /* 0x000fe40001800000 */
[----:B------:R0:W-:Y:S01]  /*f410*/  STG.E desc[UR6][R32.64], R63 ;  /* 0x0000003f20007986 */ /* 0x0001e2000c101906 */
[----:B---3--:R-:W-:Y:S01]  /*f420*/  IADD3 R61, R5, 0xc0, R36 ;  /* 0x000000c0053d7810 */ /* 0x008fe20007ffe024 */
[----:B------:R-:W-:Y:S01]  /*f430*/  IMAD.WIDE.U32 R76, R29, 0x4, R8 ;  /* 0x000000041d4c7825 */ /* 0x000fe200078e0008 */
[----:B------:R-:W-:Y:S02]  /*f440*/  SHF.R.U32.HI R48, RZ, UR10, R48 ;  /* 0x0000000aff307c19 */ /* 0x000fe40008011630 */
[----:B------:R-:W-:Y:S01]  /*f450*/  ISETP.GE.AND P0, PT, R78, RZ, PT ;  /* 0x000000ff4e00720c */ /* 0x000fe20003f06270 */
[----:B------:R-:W-:Y:S01]  /*f460*/  IMAD.WIDE.U32 R74, R61, 0x4, R8 ;  /* 0x000000043d4a7825 */ /* 0x000fe200078e0008 */
[----:B------:R-:W-:Y:S02]  /*f470*/  ISETP.GE.AND P3, PT, R79, RZ, PT ;  /* 0x000000ff4f00720c */ /* 0x000fe40003f66270 */
[----:B------:R-:W-:-:S02]  /*f480*/  ISETP.NE.AND P4, PT, R92, 0x7fffffff, PT ;  /* 0x7fffffff5c00780c */ /* 0x000fc40003f85270 */
[----:B------:R1:W-:Y:S01]  /*f490*/  STG.E desc[UR6][R74.64], R65 ;  /* 0x000000414a007986 */ /* 0x0003e2000c101906 */
[----:B0-----:R-:W-:Y:S02]  /*f4a0*/  SEL R32, R71, 0x80000000, P6 ;  /* 0x8000000047207807 */ /* 0x001fe40003000000 */
[----:B------:R-:W-:Y:S01]  /*f4b0*/  SEL R33, R78, 0x80000000, P5 ;  /* 0x800000004e217807 */ /* 0x000fe20002800000 */
[----:B------:R0:W-:Y:S01]  /*f4c0*/  STG.E desc[UR6][R76.64], R67 ;  /* 0x000000434c007986 */ /* 0x0001e2000c101906 */
[----:B------:R-:W-:Y:S02]  /*f4d0*/  SHF.R.U32.HI R32, RZ, UR10, R32 ;  /* 0x0000000aff207c19 */ /* 0x000fe40008011620 */
[----:B------:R-:W-:Y:S02]  /*f4e0*/  SHF.R.U32.HI R36, RZ, UR10, R33 ;  /* 0x0000000aff247c19 */ /* 0x000fe40008011621 */
[----:B------:R-:W-:Y:S02]  /*f4f0*/  LOP3.LUT R33, R32, UR12, RZ, 0xc0, !PT ;  /* 0x0000000c20217c12 */ /* 0x000fe4000f8ec0ff */
[----:B------:R-:W-:-:S02]  /*f500*/  LOP3.LUT R63, R36, UR12, RZ, 0xc0, !PT ;  /* 0x0000000c243f7c12 */ /* 0x000fc4000f8ec0ff */
[----:B------:R-:W-:Y:S01]  /*f510*/  ISETP.NE.AND P6, PT, R82, 0x7fffffff, PT ;  /* 0x7fffffff5200780c */ /* 0x000fe20003fc5270 */
[--C-:B------:R-:W-:Y:S01]  /*f520*/  IMAD R32, R33, 0x4, R4.reuse ;  /* 0x0000000421207824 */ /* 0x100fe200078e0204 */
[----:B-1----:R-:W-:Y:S01]  /*f530*/  LOP3.LUT R65, R38, UR12, RZ, 0xc0, !PT ;  /* 0x0000000c26417c12 */ /* 0x002fe2000f8ec0ff */
[----:B------:R-:W-:Y:S01]  /*f540*/  IMAD R36, R63, 0x4, R4 ;  /* 0x000000043f247824 */ /* 0x000fe200078e0204 */
[----:B------:R-:W-:Y:S02]  /*f550*/  SEL R56, R82, 0x80000000, P6 ;  /* 0x8000000052387807 */ /* 0x000fe40003000000 */
[----:B0-----:R-:W-:Y:S01]  /*f560*/  LOP3.LUT R67, R48, UR12, RZ, 0xc0, !PT ;  /* 0x0000000c30437c12 */ /* 0x001fe2000f8ec0ff */
[----:B------:R-:W0:Y:S01]  /*f570*/  LDS R32, [R32+0x7500] ;  /* 0x0075000020207984 */ /* 0x000e220000000800 */
[----:B------:R-:W-:Y:S01]  /*f580*/  SHF.R.U32.HI R48, RZ, UR10, R56 ;  /* 0x0000000aff307c19 */ /* 0x000fe20008011638 */
[----:B------:R-:W-:Y:S01]  /*f590*/  IMAD R38, R65, 0x4, R4 ;  /* 0x0000000441267824 */ /* 0x000fe200078e0204 */
[----:B----4-:R-:W-:Y:S01]  /*f5a0*/  IADD3 R33, R5, 0x240, R10 ;  /* 0x0000024005217810 */ /* 0x010fe20007ffe00a */
[----:B------:R-:W1:Y:S01]  /*f5b0*/  LDS R36, [R36+0x7500] ;  /* 0x0075000024247984 */ /* 0x000e620000000800 */
[----:B------:R-:W-:Y:S01]  /*f5c0*/  LOP3.LUT R65, R48, UR12, RZ, 0xc0, !PT ;  /* 0x0000000c30417c12 */ /* 0x000fe2000f8ec0ff */
[--C-:B------:R-:W-:Y:S01]  /*f5d0*/  IMAD R56, R67, 0x4, R4.reuse ;  /* 0x0000000443387824 */ /* 0x100fe200078e0204 */
[C---:B------:R-:W-:Y:S01]  /*f5e0*/  SEL R10, R18.reuse, 0xffffffff, !P2 ;  /* 0xffffffff120a7807 */ /* 0x040fe20005000000 */
[----:B------:R-:W2:Y:S01]  /*f5f0*/  LDS R38, [R38+0x7500] ;  /* 0x0075000026267984 */ /* 0x000ea20000000800 */
[----:B------:R-:W-:Y:S01]  /*f600*/  SEL R63, R18, 0xffffffff, !P0 ;  /* 0xffffffff123f7807 */ /* 0x000fe20004000000 */
[----:B------:R-:W-:Y:S01]  /*f610*/  IMAD R67, R65, 0x4, R4 ;  /* 0x0000000441437824 */ /* 0x000fe200078e0204 */
[----:B------:R-:W-:Y:S01]  /*f620*/  ISETP.NE.AND P2, PT, R84, 0x7fffffff, PT ;  /* 0x7fffffff5400780c */ /* 0x000fe20003f45270 */
[----:B------:R-:W-:Y:S01]  /*f630*/  IMAD.WIDE.U32 R74, R33, 0x4, R8 ;  /* 0x00000004214a7825 */ /* 0x000fe200078e0008 */
[----:B------:R-:W-:Y:S01]  /*f640*/  SEL R48, R18, 0xffffffff, !P3 ;  /* 0xffffffff12307807 */ /* 0x000fe20005800000 */
[----:B------:R-:W3:Y:S01]  /*f650*/  LDS R56, [R56+0x7500] ;  /* 0x0075000038387984 */ /* 0x000ee20000000800 */
[----:B------:R-:W-:-:S02]  /*f660*/  LOP3.LUT R83, R63, R78, RZ, 0x3c, !PT ;  /* 0x0000004e3f537212 */ /* 0x000fc400078e3cff */
[----:B------:R-:W-:Y:S01]  /*f670*/  ISETP.NE.AND P3, PT, R86, 0x7fffffff, PT ;  /* 0x7fffffff5600780c */ /* 0x000fe20003f65270 */
[----:B------:R4:W-:Y:S01]  /*f680*/  STG.E desc[UR6][R74.64], R69 ;  /* 0x000000454a007986 */ /* 0x0009e2000c101906 */
[----:B------:R-:W-:Y:S02]  /*f690*/  SEL R63, R84, 0x80000000, P2 ;  /* 0x80000000543f7807 */ /* 0x000fe40001000000 */
[----:B------:R-:W-:Y:S02]  /*f6a0*/  LOP3.LUT R73, R10, R71, RZ, 0x3c, !PT ;  /* 0x000000470a497212 */ /* 0x000fe400078e3cff */
[----:B------:R4:W3:Y:S01]  /*f6b0*/  LDS R10, [R67+0x7500] ;  /* 0x00750000430a7984 */ /* 0x0008e20000000800 */
[----:B------:R-:W-:Y:S02]  /*f6c0*/  SEL R65, R86, 0x80000000, P3 ;  /* 0x8000000056417807 */ /* 0x000fe40001800000 */
[----:B-----5:R-:W-:Y:S02]  /*f6d0*/  ISETP.NE.AND P0, PT, R58, 0x7fffffff, PT ;  /* 0x7fffffff3a00780c */ /* 0x020fe40003f05270 */
[----:B------:R-:W-:-:S02]  /*f6e0*/  LOP3.LUT R85, R48, R79, RZ, 0x3c, !PT ;  /* 0x0000004f30557212 */ /* 0x000fc400078e3cff */
[----:B----4-:R-:W-:Y:S02]  /*f6f0*/  SHF.R.U32.HI R69, RZ, UR10, R65 ;  /* 0x0000000aff457c19 */ /* 0x010fe40008011641 */
[----:B------:R-:W-:Y:S02]  /*f700*/  SHF.R.U32.HI R67, RZ, UR10, R63 ;  /* 0x0000000aff437c19 */ /* 0x000fe4000801163f */
[----:B------:R-:W-:Y:S02]  /*f710*/  SEL R48, R58, 0x80000000, P0 ;  /* 0x800000003a307807 */ /* 0x000fe40000000000 */
[----:B------:R-:W-:Y:S02]  /*f720*/  LOP3.LUT R67, R67, UR12, RZ, 0xc0, !PT ;  /* 0x0000000c43437c12 */ /* 0x000fe4000f8ec0ff */
[----:B------:R-:W-:Y:S02]  /*f730*/  LOP3.LUT R69, R69, UR12, RZ, 0xc0, !PT ;  /* 0x0000000c45457c12 */ /* 0x000fe4000f8ec0ff */
[----:B------:R-:W-:Y:S01]  /*f740*/  SHF.R.U32.HI R48, RZ, UR10, R48 ;  /* 0x0000000aff307c19 */ /* 0x000fe20008011630 */
[--C-:B------:R-:W-:Y:S01]  /*f750*/  IMAD R89, R67, 0x4, R4.reuse ;  /* 0x0000000443597824 */ /* 0x100fe200078e0204 */
[----:B------:R-:W-:Y:S01]  /*f760*/  ISETP.GE.AND P0, PT, R80, RZ, PT ;  /* 0x000000ff5000720c */ /* 0x000fe20003f06270 */
[----:B------:R-:W-:Y:S01]  /*f770*/  IMAD R91, R69, 0x4, R4 ;  /* 0x00000004455b7824 */ /* 0x000fe200078e0204 */
[----:B------:R-:W-:-:S02]  /*f780*/  LOP3.LUT R65, R48, UR12, RZ, 0xc0, !PT ;  /* 0x0000000c30417c12 */ /* 0x000fc4000f8ec0ff */
[----:B0-----:R-:W-:Y:S02]  /*f790*/  IADD3 R69, R5, 0x300, R32 ;  /* 0x0000030005457810 */ /* 0x001fe40007ffe020 */
[----:B------:R0:W4:Y:S01]  /*f7a0*/  LDS R32, [R89+0x7500] ;  /* 0x0075000059207984 */ /* 0x0001220000000800 */
[----:B------:R-:W-:Y:S01]  /*f7b0*/  IMAD R48, R65, 0x4, R4 ;  /* 0x0000000441307824 */ /* 0x000fe200078e0204 */
[----:B-1----:R-:W-:Y:S01]  /*f7c0*/  IADD3 R67, R5, 0x3c0, R36 ;  /* 0x000003c005437810 */ /* 0x002fe20007ffe024 */
[--C-:B------:R-:W-:Y:S01]  /*f7d0*/  IMAD.WIDE.U32 R74, R69, 0x4, R8.reuse ;  /* 0x00000004454a7825 */ /* 0x100fe200078e0008 */
[----:B------:R-:W1:Y:S01]  /*f7e0*/  LDS R36, [R91+0x7500] ;  /* 0x007500005b247984 */ /* 0x000e620000000800 */
[----:B------:R-:W-:Y:S02]  /*f7f0*/  SEL R63, R18, 0xffffffff, !P0 ;  /* 0xffffffff123f7807 */ /* 0x000fe40004000000 */
[----:B------:R-:W-:Y:S01]  /*f800*/  IMAD.WIDE.U32 R76, R67, 0x4, R8 ;  /* 0x00000004434c7825 */ /* 0x000fe200078e0008 */
[----:B------:R-:W5:Y:S01]  /*f810*/  LDS R48, [R48+0x7500] ;  /* 0x0075000030307984 */ /* 0x000f620000000800 */
[----:B------:R-:W-:-:S02]  /*f820*/  ISETP.GE.AND P0, PT, R82, RZ, PT ;  /* 0x000000ff5200720c */ /* 0x000fc40003f06270 */
[----:B------:R-:W-:Y:S01]  /*f830*/  ISETP.GE.AND P2, PT, R84, RZ, PT ;  /* 0x000000ff5400720c */ /* 0x000fe20003f46270 */
[----:B------:R-:W-:Y:S01]  /*f840*/  STG.E desc[UR6][R74.64], R73 ;  /* 0x000000494a007986 */ /* 0x000fe2000c101906 */
[----:B--2---:R-:W-:Y:S02]  /*f850*/  IADD3 R65, R5, 0x480, R38 ;  /* 0x0000048005417810 */ /* 0x004fe40007ffe026 */
[----:B------:R-:W-:Y:S01]  /*f860*/  SEL R71, R18, 0xffffffff, !P0 ;  /* 0xffffffff12477807 */ /* 0x000fe20004000000 */
[----:B------:R2:W-:Y:S01]  /*f870*/  STG.E desc[UR6][R76.64], R83 ;  /* 0x000000534c007986 */ /* 0x0005e2000c101906 */
[----:B------:R-:W-:Y:S01]  /*f880*/  ISETP.NE.AND P3, PT, R90, 0x7fffffff, PT ;  /* 0x7fffffff5a00780c */ /* 0x000fe20003f65270 */
[----:B------:R-:W-:Y:S01]  /*f890*/  IMAD.WIDE.U32 R78, R65, 0x4, R8 ;  /* 0x00000004414e7825 */ /* 0x000fe200078e0008 */
[----:B------:R-:W-:Y:S01]  /*f8a0*/  LOP3.LUT R87, R63, R80, RZ, 0x3c, !PT ;  /* 0x000000503f577212 */ /* 0x000fe200078e3cff */
[----:B------:R-:W5:Y:S01]  /*f8b0*/  LDS R76, [R0+0x3600] ;  /* 0x00360000004c7984 */ /* 0x000f620000000800 */
[----:B------:R-:W-:-:S02]  /*f8c0*/  ISETP.GE.AND P0, PT, R58, RZ, PT ;  /* 0x000000ff3a00720c */ /* 0x000fc40003f06270 */
[----:B---3--:R-:W-:Y:S01]  /*f8d0*/  IADD3 R63, R5, 0x540, R56 ;  /* 0x00000540053f7810 */ /* 0x008fe20007ffe038 */
[----:B------:R3:W-:Y:S01]  /*f8e0*/  STG.E desc[UR6][R78.64], R85 ;  /* 0x000000554e007986 */ /* 0x0007e2000c101906 */
[----:B0-----:R-:W-:Y:S02]  /*f8f0*/  LOP3.LUT R89, R71, R82, RZ, 0x3c, !PT ;  /* 0x0000005247597212 */ /* 0x001fe400078e3cff */
[----:B------:R-:W-:Y:S01]  /*f900*/  IADD3 R71, R5, 0x600, R10 ;  /* 0x0000060005477810 */ /* 0x000fe20007ffe00a */
[--C-:B------:R-:W-:Y:S01]  /*f910*/  IMAD.WIDE.U32 R80, R63, 0x4, R8.reuse ;  /* 0x000000043f507825 */ /* 0x100fe200078e0008 */
[----:B--2---:R-:W-:Y:S02]  /*f920*/  SEL R77, R18, 0xffffffff, !P2 ;  /* 0xffffffff124d7807 */ /* 0x004fe40005000000 */
[----:B------:R-:W-:Y:S01]  /*f930*/  ISETP.NE.AND P2, PT, R88, 0x7fffffff, PT ;  /* 0x7fffffff5800780c */ /* 0x000fe20003f45270 */
[----:B------:R-:W-:Y:S01]  /*f940*/  IMAD.WIDE.U32 R74, R71, 0x4, R8 ;  /* 0x00000004474a7825 */ /* 0x000fe200078e0008 */
[----:B------:R-:W-:Y:S01]  /*f950*/  SEL R38, R90, 0x80000000, P3 ;  /* 0x800000005a267807 */ /* 0x000fe20001800000 */
[----:B------:R0:W-:Y:S01]  /*f960*/  STG.E desc[UR6][R80.64], R87 ;  /* 0x0000005750007986 */ /* 0x0001e2000c101906 */
[----:B------:R-:W-:-:S02]  /*f970*/  SEL R73, R18, 0xffffffff, !P0 ;  /* 0xffffffff12497807 */ /* 0x000fc40004000000 */
[----:B------:R-:W-:Y:S01]  /*f980*/  ISETP.GE.AND P0, PT, R86, RZ, PT ;  /* 0x000000ff5600720c */ /* 0x000fe20003f06270 */
[----:B------:R2:W-:Y:S01]  /*f990*/  STG.E desc[UR6][R74.64], R89 ;  /* 0x000000594a007986 */ /* 0x0005e2000c101906 */
[----:B------:R-:W-:Y:S02]  /*f9a0*/  SEL R10, R88, 0x80000000, P2 ;  /* 0x80000000580a7807 */ /* 0x000fe40001000000 */
[----:B------:R-:W-:Y:S02]  /*f9b0*/  SHF.R.U32.HI R38, RZ, UR10, R38 ;  /* 0x0000000aff267c19 */ /* 0x000fe40008011626 */
[----:B------:R-:W-:Y:S02]  /*f9c0*/  SEL R56, R92, 0x80000000, P4 ;  /* 0x800000005c387807 */ /* 0x000fe40002000000 */
[----:B---3--:R-:W-:Y:S02]  /*f9d0*/  LOP3.LUT R85, R73, R58, RZ, 0x3c, !PT ;  /* 0x0000003a49557212 */ /* 0x008fe400078e3cff */
[----:B------:R-:W-:-:S02]  /*f9e0*/  SEL R73, R18, 0xffffffff, !P0 ;  /* 0xffffffff12497807 */ /* 0x000fc40004000000 */
[----:B------:R-:W-:Y:S02]  /*f9f0*/  SHF.R.U32.HI R10, RZ, UR10, R10 ;  /* 0x0000000aff0a7c19 */ /* 0x000fe4000801160a */
[----:B------:R-:W-:Y:S02]  /*fa00*/  LOP3.LUT R83, R38, UR12, RZ, 0xc0, !PT ;  /* 0x0000000c26537c12 */ /* 0x000fe4000f8ec0ff */
[----:B------:R-:W-:Y:S02]  /*fa10*/  SHF.R.U32.HI R56, RZ, UR10, R56 ;  /* 0x0000000aff387c19 */ /* 0x000fe40008011638 */
[----:B0-----:R-:W-:Y:S02]  /*fa20*/  LOP3.LUT R87, R77, R84, RZ, 0x3c, !PT ;  /* 0x000000544d577212 */ /* 0x001fe400078e3cff */
[----:B--2---:R-:W-:Y:S02]  /*fa30*/  LOP3.LUT R89, R73, R86, RZ, 0x3c, !PT ;  /* 0x0000005649597212 */ /* 0x004fe400078e3cff */
[----:B------:R-:W-:-:S02]  /*fa40*/  LOP3.LUT R77, R10, UR12, RZ, 0xc0, !PT ;  /* 0x0000000c0a4d7c12 */ /* 0x000fc4000f8ec0ff */
[----:B----4-:R-:W-:Y:S01]  /*fa50*/  IADD3 R73, R5, 0x780, R32 ;  /* 0x0000078005497810 */ /* 0x010fe20007ffe020 */
[--C-:B------:R-:W-:Y:S01]  /*fa60*/  IMAD R32, R83, 0x4, R4.reuse ;  /* 0x0000000453207824 */ /* 0x100fe200078e0204 */
[----:B------:R-:W-:Y:S01]  /*fa70*/  LOP3.LUT R91, R56, UR12, RZ, 0xc0, !PT ;  /* 0x0000000c385b7c12 */ /* 0x000fe2000f8ec0ff */
[----:B------:R-:W-:Y:S01]  /*fa80*/  IMAD R10, R77, 0x4, R4 ;  /* 0x000000044d0a7824 */ /* 0x000fe200078e0204 */
[----:B-1----:R-:W-:Y:S01]  /*fa90*/  IADD3 R77, R5, 0x840, R36 ;  /* 0x00000840054d7810 */ /* 0x002fe20007ffe024 */
[----:B------:R-:W-:Y:S01]  /*faa0*/  IMAD.WIDE.U32 R80, R73, 0x4, R8 ;  /* 0x0000000449507825 */ /* 0x000fe200078e0008 */
[----:B-----5:R-:W-:Y:S01]  /*fab0*/  IADD3 R75, R5, 0x6c0, R48 ;  /* 0x000006c0054b7810 */ /* 0x020fe20007ffe030 */
[----:B------:R-:W0:Y:S01]  /*fac0*/  LDS R32, [R32+0x7500] ;  /* 0x0075000020207984 */ /* 0x000e220000000800 */
[----:B------:R-:W-:Y:S01]  /*fad0*/  ISETP.NE.AND P2, PT, R76, 0x7fffffff, PT ;  /* 0x7fffffff4c00780c */ /* 0x000fe20003f45270 */
[----:B------:R-:W-:Y:S01]  /*fae0*/  IMAD R36, R91, 0x4, R4 ;  /* 0x000000045b247824 */ /* 0x000fe200078e0204 */
[----:B------:R-:W-:Y:S01]  /*faf0*/  ISETP.GE.AND P6, PT, R88, RZ, PT ;  /* 0x000000ff5800720c */ /* 0x000fe20003fc6270 */
[--C-:B------:R-:W-:Y:S01]  /*fb00*/  IMAD.WIDE.U32 R78, R75, 0x4, R8.reuse ;  /* 0x000000044b4e7825 */ /* 0x100fe200078e0008 */
[----:B------:R-:W-:Y:S01]  /*fb10*/  ISETP.NE.AND P5, PT, R94, 0x7fffffff, PT ;  /* 0x7fffffff5e00780c */ /* 0x000fe20003fa5270 */
[----:B------:R-:W-:Y:S01]  /*fb20*/  LDS R10, [R10+0x7500] ;  /* 0x007500000a0a7984 */ /* 0x000fe20000000800 */
[----:B------:R-:W-:Y:S01]  /*fb30*/  ISETP.NE.AND P4, PT, R96, 0x7fffffff, PT ;  /* 0x7fffffff6000780c */ /* 0x000fe20003f85270 */
[----:B------:R-:W-:Y:S01]  /*fb40*/  IMAD.WIDE.U32 R82, R77, 0x4, R8 ;  /* 0x000000044d527825 */ /* 0x000fe200078e0008 */
[----:B------:R-:W-:Y:S01]  /*fb50*/  ISETP.NE.AND P3, PT, R98, 0x7fffffff, PT ;  /* 0x7fffffff6200780c */ /* 0x000fe20003f65270 */
[----:B------:R-:W1:Y:S01]  /*fb60*/  LDS R36, [R36+0x7500] ;  /* 0x0075000024247984 */ /* 0x000e620000000800 */
[----:B------:R-:W-:-:S02]  /*fb70*/  SEL R58, R76, 0x80000000, P2 ;  /* 0x800000004c3a7807 */ /* 0x000fc40001000000 */
[----:B------:R-:W-:Y:S01]  /*fb80*/  SEL R38, R94, 0x80000000, P5 ;  /* 0x800000005e267807 */ /* 0x000fe20002800000 */
[----:B------:R2:W-:Y:S01]  /*fb90*/  STG.E desc[UR6][R78.64], R85 ;  /* 0x000000554e007986 */ /* 0x0005e2000c101906 */
[----:B------:R-:W-:Y:S02]  /*fba0*/  SEL R48, R96, 0x80000000, P4 ;  /* 0x8000000060307807 */ /* 0x000fe40002000000 */
[----:B------:R-:W-:Y:S01]  /*fbb0*/  SEL R56, R98, 0x80000000, P3 ;  /* 0x8000000062387807 */ /* 0x000fe20001800000 */
[----:B------:R3:W-:Y:S01]  /*fbc0*/  STG.E desc[UR6][R80.64], R87 ;  /* 0x0000005750007986 */ /* 0x0007e2000c101906 */
[----:B------:R-:W-:Y:S02]  /*fbd0*/  SHF.R.U32.HI R58, RZ, UR10, R58 ;  /* 0x0000000aff3a7c19 */ /* 0x000fe4000801163a */
[----:B------:R-:W-:Y:S01]  /*fbe0*/  SHF.R.U32.HI R38, RZ, UR10, R38 ;  /* 0x0000000aff267c19 */ /* 0x000fe20008011626 */
[----:B------:R4:W-:Y:S01]  /*fbf0*/  STG.E desc[UR6][R82.64], R89 ;  /* 0x0000005952007986 */ /* 0x0009e2000c101906 */
[----:B------:R-:W-:-:S02]  /*fc00*/  SHF.R.U32.HI R48, RZ, UR10, R48 ;  /* 0x0000000aff307c19 */ /* 0x000fc40008011630 */
[----:B------:R-:W-:Y:S01]  /*fc10*/  SHF.R.U32.HI R56, RZ, UR10, R56 ;  /* 0x0000000aff387c19 */ /* 0x000fe20008011638 */
[----:B------:R-:W-:Y:S01]  /*fc20*/  LDS R78, [R0+0x4200] ;  /* 0x00420000004e7984 */ /* 0x000fe20000000800 */
[----:B--2---:R-:W-:Y:S02]  /*fc30*/  LOP3.LUT R79, R38, UR12, RZ, 0xc0, !PT ;  /* 0x0000000c264f7c12 */ /* 0x004fe4000f8ec0ff */
[----:B------:R-:W-:Y:S01]  /*fc40*/  LOP3.LUT R85, R56, UR12, RZ, 0xc0, !PT ;  /* 0x0000000c38557c12 */ /* 0x000fe2000f8ec0ff */
[----:B------:R-:W-:Y:S01]  /*fc50*/  LDS R80, [R0+0x4500] ;  /* 0x0045000000507984 */ /* 0x000fe20000000800 */
[----:B---3--:R-:W-:Y:S01]  /*fc60*/  SEL R81, R18, 0xffffffff, !P6 ;  /* 0xffffffff12517807 */ /* 0x008fe20007000000 */
[--C-:B------:R-:W-:Y:S01]  /*fc70*/  IMAD R38, R79, 0x4, R4.reuse ;  /* 0x000000044f267824 */ /* 0x100fe200078e0204 */
[----:B------:R-:W-:Y:S01]  /*fc80*/  ISETP.NE.AND P6, PT, R99, 0x7fffffff, PT ;  /* 0x7fffffff6300780c */ /* 0x000fe20003fc5270 */
[----:B------:R-:W-:Y:S01]  /*fc90*/  IMAD R56, R85, 0x4, R4 ;  /* 0x0000000455387824 */ /* 0x000fe200078e0204 */
[----:B------:R-:W-:Y:S01]  /*fca0*/  LOP3.LUT R87, R58, UR12, RZ, 0xc0, !PT ;  /* 0x0000000c3a577c12 */ /* 0x000fe2000f8ec0ff */
[----:B------:R-:W-:Y:S01]  /*fcb0*/  LDS R82, [R0+0x4800] ;  /* 0x0048000000527984 */ /* 0x000fe20000000800 */
[----:B------:R-:W-:-:S02]  /*fcc0*/  SEL R74, R99, 0x80000000, P6 ;  /* 0x80000000634a7807 */ /* 0x000fc40003000000 */
[----:B----4-:R-:W-:Y:S01]  /*fcd0*/  LOP3.LUT R83, R48, UR12, RZ, 0xc0, !PT ;  /* 0x0000000c30537c12 */ /* 0x010fe2000f8ec0ff */
[----:B------:R-:W-:Y:S01]  /*fce0*/  IMAD R58, R87, 0x4, R4 ;  /* 0x00000004573a7824 */ /* 0x000fe200078e0204 */
[----:B------:R-:W-:Y:S01]  /*fcf0*/  SHF.R.U32.HI R74, RZ, UR10, R74 ;  /* 0x0000000aff4a7c19 */ /* 0x000fe2000801164a */
[----:B------:R-:W2:Y:S01]  /*fd00*/  LDS R38, [R38+0x7500] ;  /* 0x0075000026267984 */ /* 0x000ea20000000800 */
[----:B------:R-:W-:Y:S01]  /*fd10*/  ISETP.GE.AND P0, PT, R90, RZ, PT ;  /* 0x000000ff5a00720c */ /* 0x000fe20003f06270 */
[--C-:B------:R-:W-:Y:S01]  /*fd20*/  IMAD R48, R83, 0x4, R4.reuse ;  /* 0x0000000453307824 */ /* 0x100fe200078e0204 */
[----:B------:R-:W-:Y:S01]  /*fd30*/  LOP3.LUT R89, R74, UR12, RZ, 0xc0, !PT ;  /* 0x0000000c4a597c12 */ /* 0x000fe2000f8ec0ff */
[----:B------:R-:W3:Y:S01]  /*fd40*/  LDS R58, [R58+0x7500] ;  /* 0x007500003a3a7984 */ /* 0x000ee20000000800 */
[----:B------:R-:W-:Y:S02]  /*fd50*/  LOP3.LUT R91, R81, R88, RZ, 0x3c, !PT ;  /* 0x00000058515b7212 */ /* 0x000fe400078e3cff */
[----:B------:R-:W-:Y:S01]  /*fd60*/  SEL R83, R18, 0xffffffff, !P0 ;  /* 0xffffffff12537807 */ /* 0x000fe20004000000 */
[----:B------:R-:W-:Y:S01]  /*fd70*/  IMAD R74, R89, 0x4, R4 ;  /* 0x00000004594a7824 */ /* 0x000fe200078e0204 */
[----:B------:R-:W4:Y:S01]  /*fd80*/  LDS R48, [R48+0x7500] ;  /* 0x0075000030307984 */ /* 0x000f220000000800 */
[----:B0-----:R-:W-:-:S02]  /*fd90*/  IADD3 R81, R5, 0x9c0, R32 ;  /* 0x000009c005517810 */ /* 0x001fc40007ffe020 */
[----:B------:R-:W-:Y:S01]  /*fda0*/  LOP3.LUT R93, R83, R90, RZ, 0x3c, !PT ;  /* 0x0000005a535d7212 */ /* 0x000fe200078e3cff */
[----:B------:R-:W0:Y:S01]  /*fdb0*/  LDS R56, [R56+0x7500] ;  /* 0x0075000038387984 */ /* 0x000e220000000800 */
[----:B-1----:R-:W-:Y:S01]  /*fdc0*/  IADD3 R83, R5, 0xa80, R36 ;  /* 0x00000a8005537810 */ /* 0x002fe20007ffe024 */
[----:B------:R-:W-:Y:S01]  /*fdd0*/  IMAD.WIDE.U32 R86, R81, 0x4, R8 ;  /* 0x0000000451567825 */ /* 0x000fe200078e0008 */
[----:B------:R-:W-:Y:S01]  /*fde0*/  IADD3 R79, R5, 0x900, R10 ;  /* 0x00000900054f7810 */ /* 0x000fe20007ffe00a */
[----:B------:R-:W1:Y:S01]  /*fdf0*/  LDS R74, [R74+0x7500] ;  /* 0x007500004a4a7984 */ /* 0x000e620000000800 */
[----:B------:R-:W-:Y:S02]  /*fe00*/  ISETP.GE.AND P0, PT, R92, RZ, PT ;  /* 0x000000ff5c00720c */ /* 0x000fe40003f06270 */
[----:B------:R-:W-:Y:S01]  /*fe10*/  ISETP.GE.AND P2, PT, R98, RZ, PT ;  /* 0x000000ff6200720c */ /* 0x000fe20003f46270 */
[----:B------:R-:W5:Y:S01]  /*fe20*/  LDS R32, [R0+0x3c00] ;  /* 0x003c000000207984 */ /* 0x000f620000000800 */
[----:B------:R-:W-:Y:S01]  /*fe30*/  IMAD.WIDE.U32 R84, R79, 0x4, R8 ;  /* 0x000000044f547825 */ /* 0x000fe200078e0008 */
[----:B------:R-:W-:-:S02]  /*fe40*/  SEL R89, R18, 0xffffffff, !P0 ;  /* 0xffffffff12597807 */ /* 0x000fc40004000000 */
[----:B------:R-:W5:Y:S01]  /*fe50*/  LDS R36, [R0+0x3f00] ;  /* 0x003f000000247984 */ /* 0x000f620000000800 */
[----:B------:R-:W-:Y:S02]  /*fe60*/  ISETP.GE.AND P0, PT, R94, RZ, PT ;  /* 0x000000ff5e00720c */ /* 0x000fe40003f06270 */
[----:B------:R-:W-:Y:S01]  /*fe70*/  LOP3.LUT R95, R89, R92, RZ, 0x3c, !PT ;  /* 0x0000005c595f7212 */ /* 0x000fe200078e3cff */
[----:B------:R2:W-:Y:S01]  /*fe80*/  STG.E desc[UR6][R84.64], R91 ;  /* 0x0000005b54007986 */ /* 0x0005e2000c101906 */
[----:B------:R-:W-:Y:S01]  /*fe90*/  IMAD.WIDE.U32 R88, R83, 0x4, R8 ;  /* 0x0000000453587825 */ /* 0x000fe200078e0008 */
[----:B------:R-:W-:Y:S02]  /*fea0*/  ISETP.GE.AND P3, PT, R76, RZ, PT ;  /* 0x000000ff4c00720c */ /* 0x000fe40003f66270 */
[----:B------:R-:W5:Y:S01]  /*feb0*/  LDS R84, [R0+0x4b00] ;  /* 0x004b000000547984 */ /* 0x000f620000000800 */
[----:B------:R-:W-:Y:S02]  /*fec0*/  SEL R97, R18, 0xffffffff, !P0 ;  /* 0xffffffff12617807 */ /* 0x000fe40004000000 */
[----:B------:R-:W-:Y:S01]  /*fed0*/  ISETP.GE.AND P0, PT, R96, RZ, PT ;  /* 0x000000ff6000720c */ /* 0x000fe20003f06270 */
[----:B------:R3:W-:Y:S01]  /*fee0*/  STG.E desc[UR6][R86.64], R93 ;  /* 0x0000005d56007986 */ /* 0x0007e2000c101906 */
[----:B------:R-:W-:-:S02]  /*fef0*/  ISETP.GE.AND P4, PT, R99, RZ, PT ;  /* 0x000000ff6300720c */ /* 0x000fc40003f86270 */
[----:B------:R-:W-:Y:S01]  /*ff00*/  LOP3.LUT R105, R97, R94, RZ, 0x3c, !PT ;  /* 0x0000005e61697212 */ /* 0x000fe200078e3cff */
[----:B------:R4:W-:Y:S01]  /*ff10*/  STG.E desc[UR6][R88.64], R95 ;  /* 0x0000005f58007986 */ /* 0x0009e2000c101906 */
[C---:B--2---:R-:W-:Y:S02]  /*ff20*/  SEL R85, R18.reuse, 0xffffffff, !P0 ;  /* 0xffffffff12557807 */ /* 0x044fe40004000000 */
[----:B------:R-:W-:Y:S01]  /*ff30*/  SEL R10, R18, 0xffffffff, !P4 ;  /* 0xffffffff120a7807 */ /* 0x000fe20006000000 */
[----:B------:R-:W-:Y:S01]  /*ff40*/  LDS R86, [R0+0x5400] ;  /* 0x0054000000567984 */ /* 0x000fe20000000800 */
[----:B------:R-:W-:Y:S02]  /*ff50*/  LOP3.LUT R107, R85, R96, RZ, 0x3c, !PT ;  /* 0x00000060556b7212 */ /* 0x000fe400078e3cff */
[----:B------:R-:W-:Y:S01]  /*ff60*/  LOP3.LUT R113, R10, R99, RZ, 0x3c, !PT ;  /* 0x000000630a717212 */ /* 0x000fe200078e3cff */
[----:B------:R-:W-:Y:S01]  /*ff70*/  LDS R88, [R0+0x5700] ;  /* 0x0057000000587984 */ /* 0x000fe20000000800 */
[----:B---3--:R-:W-:-:S02]  /*ff80*/  SEL R87, R18, 0xffffffff, !P2 ;  /* 0xffffffff12577807 */ /* 0x008fc40005000000 */
[----:B------:R-:W-:Y:S02]  /*ff90*/  IADD3 R93, R5, 0xb40, R38 ;  /* 0x00000b40055d7810 */ /* 0x000fe40007ffe026 */
[----:B----4-:R-:W-:Y:S02]  /*ffa0*/  SEL R89, R18, 0xffffffff, !P3 ;  /* 0xffffffff12597807 */ /* 0x010fe40005800000 */
[----:B------:R-:W-:Y:S01]  /*ffb0*/  LOP3.LUT R109, R87, R98, RZ, 0x3c, !PT ;  /* 0x00000062576d7212 */ /* 0x000fe200078e3cff */
[----:B------:R-:W-:Y:S01]  /*ffc0*/  IMAD.WIDE.U32 R94, R93, 0x4, R8 ;  /* 0x000000045d5e7825 */ /* 0x000fe200078e0008 */
[----:B------:R-:W-:Y:S02]  /*ffd0*/  IADD3 R87, R5, 0xd80, R58 ;  /* 0x00000d8005577810 */ /* 0x000fe40007ffe03a */
[----:B------:R-:W-:Y:S01]  /*ffe0*/  LOP3.LUT R111, R89, R76, RZ, 0x3c, !PT ;  /* 0x0000004c596f7212 */ /* 0x000fe200078e3cff */
[----:B------:R-:W2:Y:S01]  /*fff0*/  LDS R58, [R0+0x4e00] ;  /* 0x004e0000003a7984 */ /* 0x000ea20000000800 */
[----:B------:R-:W-:Y:S01]  /*10000*/  IADD3 R91, R5, 0xc00, R48 ;  /* 0x00000c00055b7810 */ /* 0x000fe20007ffe030 */
[----:B------:R-:W-:Y:S01]  /*10010*/  IMAD.WIDE.U32 R100, R87, 0x4, R8 ;  /* 0x0000000457647825 */ /* 0x000fe200078e0008 */
[C---:B0-----:R-:W-:Y:S01]  /*10020*/  IADD3 R89, R5.reuse, 0xcc0, R56 ;  /* 0x00000cc005597810 */ /* 0x041fe20007ffe038 */
[----:B------:R-:W0:Y:S01]  /*10030*/  LDS R76, [R0+0x5100] ;  /* 0x00510000004c7984 */ /* 0x000e220000000800 */
[----:B-1----:R-:W-:Y:S01]  /*10040*/  IADD3 R85, R5, 0xe40, R74 ;  /* 0x00000e4005557810 */ /* 0x002fe20007ffe04a */
[--C-:B------:R-:W-:Y:S01]  /*10050*/  IMAD.WIDE.U32 R96, R91, 0x4, R8.reuse ;  /* 0x000000045b607825 */ /* 0x100fe200078e0008 */
[C---:B-----5:R-:W-:Y:S01]  /*10060*/  ISETP.GE.AND P3, PT, R32.reuse, RZ, PT ;  /* 0x000000ff2000720c */ /* 0x060fe20003f66270 */
[----:B------:R1:W-:Y:S01]  /*10070*/  STG.E desc[UR6][R94.64], R105 ;  /* 0x000000695e007986 */ /* 0x0003e2000c101906 */
[----:B------:R-:W-:Y:S01]  /*10080*/  ISETP.NE.AND P5, PT, R32, 0x7fffffff, PT ;  /* 0x7fffffff2000780c */ /* 0x000fe20003fa5270 */
[--C-:B------:R-:W-:Y:S01]  /*10090*/  IMAD.WIDE.U32 R98, R89, 0x4, R8.reuse ;  /* 0x0000000459627825 */ /* 0x100fe200078e0008 */
[----:B------:R-:W-:Y:S01]  /*100a0*/  ISETP.GE.AND P6, PT, R36, RZ, PT ;  /* 0x000000ff2400720c */ /* 0x000fe20003fc6270 */
[----:B------:R3:W-:Y:S01]  /*100b0*/  STG.E desc[UR6][R96.64], R107 ;  /* 0x0000006b60007986 */ /* 0x0007e2000c101906 */
[----:B------:R-:W-:Y:S01]  /*100c0*/  ISETP.NE.AND P0, PT, R78, 0x7fffffff, PT ;  /* 0x7fffffff4e00780c */ /* 0x000fe20003f05270 */
[----:B------:R-:W-:Y:S01]  /*100d0*/  IMAD.WIDE.U32 R102, R85, 0x4, R8 ;  /* 0x0000000455667825 */ /* 0x000fe200078e0008 */
[----:B------:R-:W-:Y:S01]  /*100e0*/  ISETP.NE.AND P2, PT, R36, 0x7fffffff, PT ;  /* 0x7fffffff2400780c */ /* 0x000fe20003f45270 */
[----:B------:R-:W-:Y:S01]  /*100f0*/  STG.E desc[UR6][R98.64], R109 ;  /* 0x0000006d62007986 */ /* 0x000fe2000c101906 */
[----:B------:R-:W-:-:S02]  /*10100*/  SEL R10, R78, 0x80000000, P0 ;  /* 0x800000004e0a7807 */ /* 0x000fc40000000000 */
[----:B------:R-:W-:Y:S01]  /*10110*/  ISETP.NE.AND P4, PT, R80, 0x7fffffff, PT ;  /* 0x7fffffff5000780c */ /* 0x000fe20003f85270 */
[----:B------:R-:W-:Y:S01]  /*10120*/  STG.E desc[UR6][R100.64], R111 ;  /* 0x0000006f64007986 */ /* 0x000fe2000c101906 */
[C---:B-1----:R-:W-:Y:S02]  /*10130*/  SEL R95, R18.reuse, 0xffffffff, !P3 ;  /* 0xffffffff125f7807 */ /* 0x042fe40005800000 */
[----:B------:R-:W-:Y:S01]  /*10140*/  SHF.R.U32.HI R10, RZ, UR10, R10 ;  /* 0x0000000aff0a7c19 */ /* 0x000fe2000801160a */
[----:B------:R1:W-:Y:S01]  /*10150*/  STG.E desc[UR6][R102.64], R113 ;  /* 0x0000007166007986 */ /* 0x0003e2000c101906 */
[----:B---3--:R-:W-:Y:S02]  /*10160*/  SEL R97, R18, 0xffffffff, !P6 ;  /* 0xffffffff12617807 */ /* 0x008fe40007000000 */
[----:B------:R-:W-:Y:S02]  /*10170*/  ISETP.NE.AND P6, PT, R82, 0x7fffffff, PT ;  /* 0x7fffffff5200780c */ /* 0x000fe40003fc5270 */
[----:B------:R-:W-:-:S02]  /*10180*/  LOP3.LUT R115, R97, R36, RZ, 0x3c, !PT ;  /* 0x0000002461737212 */ /* 0x000fc400078e3cff */
[----:B------:R-:W-:Y:S02]  /*10190*/  SEL R36, R36, 0x80000000, P2 ;  /* 0x8000000024247807 */ /* 0x000fe40001000000 */
[----:B------:R-:W-:Y:S02]  /*101a0*/  SEL R38, R80, 0x80000000, P4 ;  /* 0x8000000050267807 */ /* 0x000fe40002000000 */
[----:B------:R-:W-:Y:S02]  /*101b0*/  SHF.R.U32.HI R36, RZ, UR10, R36 ;  /* 0x0000000aff247c19 */ /* 0x000fe40008011624 */
[----:B-1----:R-:W-:Y:S02]  /*101c0*/  LOP3.LUT R113, R95, R32, RZ, 0x3c, !PT ;  /* 0x000000205f717212 */ /* 0x002fe400078e3cff */
[----:B------:R-:W-:Y:S02]  /*101d0*/  SEL R32, R32, 0x80000000, P5 ;  /* 0x8000000020207807 */ /* 0x000fe40002800000 */
[----:B------:R-:W-:-:S02]  /*101e0*/  LOP3.LUT R99, R10, UR12, RZ, 0xc0, !PT ;  /* 0x0000000c0a637c12 */ /* 0x000fc4000f8ec0ff */
[----:B------:R-:W-:Y:S02]  /*101f0*/  SHF.R.U32.HI R32, RZ, UR10, R32 ;  /* 0x0000000aff207c19 */ /* 0x000fe40008011620 */
[----:B------:R-:W-:Y:S01]  /*10200*/  LOP3.LUT R97, R36, UR12, RZ, 0xc0, !PT ;  /* 0x0000000c24617c12 */ /* 0x000fe2000f8ec0ff */
[--C-:B------:R-:W-:Y:S01]  /*10210*/  IMAD R36, R99, 0x4, R4.reuse ;  /* 0x0000000463247824 */ /* 0x100fe200078e0204 */
[----:B------:R-:W-:Y:S02]  /*10220*/  LOP3.LUT R95, R32, UR12, RZ, 0xc0, !PT ;  /* 0x0000000c205f7c12 */ /* 0x000fe4000f8ec0ff */
[----:B------:R-:W-:Y:S01]  /*10230*/  ISETP.GE.AND P3, PT, R78, RZ, PT ;  /* 0x000000ff4e00720c */ /* 0x000fe20003f66270 */
[--C-:B------:R-:W-:Y:S01]  /*10240*/  IMAD R32, R97, 0x4, R4.reuse ;  /* 0x0000000461207824 */ /* 0x100fe200078e0204 */
[----:B------:R-:W-:Y:S01]  /*10250*/  ISETP.NE.AND P2, PT, R84, 0x7fffffff, PT ;  /* 0x7fffffff5400780c */ /* 0x000fe20003f45270 */
[----:B------:R-:W-:Y:S01]  /*10260*/  IMAD R10, R95, 0x4, R4 ;  /* 0x000000045f0a7824 */ /* 0x000fe200078e0204 */
[----:B------:R-:W-:Y:S01]  /*10270*/  SEL R48, R82, 0x80000000, P6 ;  /* 0x8000000052307807 */ /* 0x000fe20003000000 */
[----:B------:R-:W-:Y:S01]  /*10280*/  LDS R36, [R36+0x7500] ;  /* 0x0075000024247984 */ /* 0x000fe20000000800 */
[----:B------:R-:W-:-:S02]  /*10290*/  SHF.R.U32.HI R38, RZ, UR10, R38 ;  /* 0x0000000aff267c19 */ /* 0x000fc40008011626 */
[----:B------:R-:W-:Y:S01]  /*102a0*/  ISETP.GE.AND P5, PT, R80, RZ, PT ;  /* 0x000000ff5000720c */ /* 0x000fe20003fa6270 */
[----:B------:R-:W-:Y:S01]  /*102b0*/  LDS R10, [R10+0x7500] ;  /* 0x007500000a0a7984 */ /* 0x000fe20000000800 */
[----:B------:R-:W-:Y:S02]  /*102c0*/  SEL R95, R18, 0xffffffff, !P3 ;  /* 0xffffffff125f7807 */ /* 0x000fe40005800000 */
[----:B------:R-:W-:Y:S01]  /*102d0*/  SEL R56, R84, 0x80000000, P2 ;  /* 0x8000000054387807 */ /* 0x000fe20001000000 */
[----:B------:R-:W1:Y:S01]  /*102e0*/  LDS R32, [R32+0x7500] ;  /* 0x0075000020207984 */ /* 0x000e620000000800 */
[----:B------:R-:W-:Y:S02]  /*102f0*/  SHF.R.U32.HI R48, RZ, UR10, R48 ;  /* 0x0000000aff307c19 */ /* 0x000fe40008011630 */
[----:B------:R-:W-:Y:S02]  /*10300*/  LOP3.LUT R101, R38, UR12, RZ, 0xc0, !PT ;  /* 0x0000000c26657c12 */ /* 0x000fe4000f8ec0ff */
[----:B------:R-:W-:-:S02]  /*10310*/  SEL R97, R18, 0xffffffff, !P5 ;  /* 0xffffffff12617807 */ /* 0x000fc40006800000 */
[----:B------:R-:W-:Y:S01]  /*10320*/  LOP3.LUT R117, R95, R78, RZ, 0x3c, !PT ;  /* 0x0000004e5f757212 */ /* 0x000fe200078e3cff */
[----:B------:R-:W-:Y:S01]  /*10330*/  IMAD R38, R101, 0x4, R4 ;  /* 0x0000000465267824 */ /* 0x000fe200078e0204 */
[----:B------:R-:W-:Y:S02]  /*10340*/  SHF.R.U32.HI R56, RZ, UR10, R56 ;  /* 0x0000000aff387c19 */ /* 0x000fe40008011638 */
[----:B------:R-:W-:Y:S02]  /*10350*/  LOP3.LUT R95, R48, UR12, RZ, 0xc0, !PT ;  /* 0x0000000c305f7c12 */ /* 0x000fe4000f8ec0ff */
[----:B--2---:R-:W-:Y:S01]  /*10360*/  ISETP.NE.AND P0, PT, R58, 0x7fffffff, PT ;  /* 0x7fffffff3a00780c */ /* 0x004fe20003f05270 */
[----:B------:R-:W2:Y:S01]  /*10370*/  LDS R38, [R38+0x7500] ;  /* 0x0075000026267984 */ /* 0x000ea20000000800 */
[----:B0-----:R-:W-:Y:S01]  /*10380*/  ISETP.NE.AND P2, PT, R76, 0x7fffffff, PT ;  /* 0x7fffffff4c00780c */ /* 0x001fe20003f45270 */
[----:B------:R-:W-:Y:S01]  /*10390*/  IMAD R48, R95, 0x4, R4 ;  /* 0x000000045f307824 */ /* 0x000fe200078e0204 */
[----:B------:R-:W-:-:S02]  /*103a0*/  LOP3.LUT R119, R97, R80, RZ, 0x3c, !PT ;  /* 0x0000005061777212 */ /* 0x000fc400078e3cff */
[----:B------:R-:W-:Y:S02]  /*103b0*/  LOP3.LUT R97, R56, UR12, RZ, 0xc0, !PT ;  /* 0x0000000c38617c12 */ /* 0x000fe4000f8ec0ff */
[----:B------:R-:W-:Y:S01]  /*103c0*/  SEL R56, R58, 0x80000000, P0 ;  /* 0x800000003a387807 */ /* 0x000fe20000000000 */
[----:B------:R-:W0:Y:S01]  /*103d0*/  LDS R48, [R48+0x7500] ;  /* 0x0075000030307984 */ /* 0x000e220000000800 */
[----:B------:R-:W-:Y:S01]  /*103e0*/  SEL R78, R76, 0x80000000, P2 ;  /* 0x800000004c4e7807 */ /* 0x000fe20001000000 */
[----:B------:R-:W-:Y:S01]  /*103f0*/  IMAD R92, R97, 0x4, R4 ;  /* 0x00000004615c7824 */ /* 0x000fe200078e0204 */
[----:B------:R-:W-:Y:S02]  /*10400*/  SHF.R.U32.HI R74, RZ, UR10, R56 ;  /* 0x0000000aff4a7c19 */ /* 0x000fe40008011638 */
[----:B------:R-:W-:Y:S02]  /*10410*/  SHF.R.U32.HI R78, RZ, UR10, R78 ;  /* 0x0000000aff4e7c19 */ /* 0x000fe4000801164e */
[----:B------:R-:W-:Y:S01]  /*10420*/  LOP3.LUT R95, R74, UR12, RZ, 0xc0, !PT ;  /* 0x0000000c4a5f7c12 */ /* 0x000fe2000f8ec0ff */
[----:B------:R-:W3:Y:S01]  /*10430*/  LDS R56, [R92+0x7500] ;  /* 0x007500005c387984 */ /* 0x000ee20000000800 */
[----:B------:R-:W-:-:S02]  /*10440*/  LOP3.LUT R97, R78, UR12, RZ, 0xc0, !PT ;  /* 0x0000000c4e617c12 */ /* 0x000fc4000f8ec0ff */
[----:B------:R-:W-:Y:S01]  /*10450*/  ISETP.NE.AND P3, PT, R86, 0x7fffffff, PT ;  /* 0x7fffffff5600780c */ /* 0x000fe20003f65270 */
[--C-:B------:R-:W-:Y:S01]  /*10460*/  IMAD R74, R95, 0x4, R4.reuse ;  /* 0x000000045f4a7824 */ /* 0x100fe200078e0204 */
[----:B------:R-:W-:Y:S01]  /*10470*/  ISETP.NE.AND P4, PT, R88, 0x7fffffff, PT ;  /* 0x7fffffff5800780c */ /* 0x000fe20003f85270 */
[----:B------:R-:W-:Y:S01]  /*10480*/  IMAD R78, R97, 0x4, R4 ;  /* 0x00000004614e7824 */ /* 0x000fe200078e0204 */
[----:B------:R-:W-:Y:S02]  /*10490*/  SEL R80, R86, 0x80000000, P3 ;  /* 0x8000000056507807 */ /* 0x000fe40001800000 */
[----:B------:R-:W-:Y:S01]  /*104a0*/  SEL R90, R88, 0x80000000, P4 ;  /* 0x80000000585a7807 */ /* 0x000fe20002000000 */
[----:B------:R-:W4:Y:S01]  /*104b0*/  LDS R74, [R74+0x7500] ;  /* 0x007500004a4a7984 */ /* 0x000f220000000800 */
[----:B------:R-:W-:Y:S02]  /*104c0*/  SHF.R.U32.HI R80, RZ, UR10, R80 ;  /* 0x0000000aff507c19 */ /* 0x000fe40008011650 */
[----:B------:R-:W-:Y:S01]  /*104d0*/  SHF.R.U32.HI R90, RZ, UR10, R90 ;  /* 0x0000000aff5a7c19 */ /* 0x000fe2000801165a */
[----:B------:R-:W-:Y:S01]  /*104e0*/  LDS R78, [R78+0x7500] ;  /* 0x007500004e4e7984 */ /* 0x000fe20000000800 */
[----:B------:R-:W-:-:S02]  /*104f0*/  LOP3.LUT R99, R80, UR12, RZ, 0xc0, !PT ;  /* 0x0000000c50637c12 */ /* 0x000fc4000f8ec0ff */
[----:B------:R-:W-:Y:S02]  /*10500*/  ISETP.GE.AND P0, PT, R82, RZ, PT ;  /* 0x000000ff5200720c */ /* 0x000fe40003f06270 */
[----:B-1----:R-:W-:Y:S01]  /*10510*/  IADD3 R101, R5, 0xfc0, R32 ;  /* 0x00000fc005657810 */ /* 0x002fe20007ffe020 */
[----:B------:R-:W-:Y:S01]  /*10520*/  IMAD R80, R99, 0x4, R4 ;  /* 0x0000000463507824 */ /* 0x000fe200078e0204 */
[----:B------:R-:W-:Y:S01]  /*10530*/  IADD3 R99, R5, 0xf00, R10 ;  /* 0x00000f0005637810 */ /* 0x000fe20007ffe00a */
[----:B------:R-:W1:Y:S01]  /*10540*/  LDS R32, [R0+0x5a00] ;  /* 0x005a000000207984 */ /* 0x000e620000000800 */
[----:B------:R-:W-:Y:S01]  /*10550*/  LOP3.LUT R95, R90, UR12, RZ, 0xc0, !PT ;  /* 0x0000000c5a5f7c12 */ /* 0x000fe2000f8ec0ff */
[--C-:B------:R-:W-:Y:S01]  /*10560*/  IMAD.WIDE.U32 R106, R101, 0x4, R8.reuse ;  /* 0x00000004656a7825 */ /* 0x100fe200078e0008 */
[----:B------:R-:W-:Y:S01]  /*10570*/  SEL R105, R18, 0xffffffff, !P0 ;  /* 0xffffffff12697807 */ /* 0x000fe20004000000 */
[----:B------:R-:W5:Y:S01]  /*10580*/  LDS R80, [R80+0x7500] ;  /* 0x0075000050507984 */ /* 0x000f620000000800 */
[----:B------:R-:W-:Y:S01]  /*10590*/  ISETP.GE.AND P0, PT, R84, RZ, PT ;  /* 0x000000ff5400720c */ /* 0x000fe20003f06270 */
[----:B------:R-:W-:Y:S01]  /*105a0*/  IMAD.WIDE.U32 R102, R99, 0x4, R8 ;  /* 0x0000000463667825 */ /* 0x000fe200078e0008 */
[----:B------:R-:W-:Y:S01]  /*105b0*/  IADD3 R97, R5, 0x1080, R36 ;  /* 0x0000108005617810 */ /* 0x000fe20007ffe024 */
[----:B------:R-:W5:Y:S01]  /*105c0*/  LDS R90, [R0+0x6600] ;  /* 0x00660000005a7984 */ /* 0x000f620000000800 */
[----:B------:R-:W-:Y:S01]  /*105d0*/  LOP3.LUT R121, R105, R82, RZ, 0x3c, !PT ;  /* 0x0000005269797212 */ /* 0x000fe200078e3cff */
[----:B------:R-:W-:Y:S01]  /*105e0*/  IMAD R10, R95, 0x4, R4 ;  /* 0x000000045f0a7824 */ /* 0x000fe200078e0204 */
[----:B--2---:R-:W-:Y:S01]  /*105f0*/  IADD3 R95, R5, 0x1140, R38 ;  /* 0x00001140055f7810 */ /* 0x004fe20007ffe026 */
[----:B------:R2:W-:Y:S01]  /*10600*/  STG.E desc[UR6][R102.64], R113 ;  /* 0x0000007166007986 */ /* 0x0005e2000c101906 */
[----:B------:R-:W-:Y:S01]  /*10610*/  IMAD.WIDE.U32 R108, R97, 0x4, R8 ;  /* 0x00000004616c7825 */ /* 0x000fe200078e0008 */
[----:B0-----:R-:W-:-:S02]  /*10620*/  IADD3 R105, R5, 0x1200, R48 ;  /* 0x0000120005697810 */ /* 0x001fc40007ffe030 */
[----:B------:R-:W0:Y:S01]  /*10630*/  LDS R36, [R0+0x5d00] ;  /* 0x005d000000247984 */ /* 0x000e220000000800 */
[----:B------:R-:W-:Y:S01]  /*10640*/  IMAD.WIDE.U32 R110, R95, 0x4, R8 ;  /* 0x000000045f6e7825 */ /* 0x000fe200078e0008 */
[----:B------:R-:W-:Y:S02]  /*10650*/  ISETP.GE.AND P2, PT, R76, RZ, PT ;  /* 0x000000ff4c00720c */ /* 0x000fe40003f46270 */
[----:B------:R4:W-:Y:S01]  /*10660*/  STG.E desc[UR6][R106.64], R115 ;  /* 0x000000736a007986 */ /* 0x0009e2000c101906 */
[----:B--2---:R-:W-:-:S03]  /*10670*/  SEL R113, R18, 0xffffffff, !P0 ;  /* 0xffffffff12717807 */ /* 0x004fc60004000000 */
[----:B------:R-:W-:Y:S01]  /*10680*/  LDS R38, [R0+0x6000] ;  /* 0x0060000000267984 */ /* 0x000fe20000000800 */
[----:B------:R-:W-:Y:S02]  /*10690*/  ISETP.GE.AND P0, PT, R58, RZ, PT ;  /* 0x000000ff3a00720c */ /* 0x000fe40003f06270 */
[----:B---3--:R-:W-:Y:S01]  /*106a0*/  IADD3 R103, R5, 0x12c0, R56 ;  /* 0x000012c005677810 */ /* 0x008fe20007ffe038 */
[----:B------:R-:W2:Y:S01]  /*106b0*/  LDS R82, [R0+0x6300] ;  /* 0x0063000000527984 */ /* 0x000ea20000000800 */
[----:B------:R-:W-:Y:S02]  /*106c0*/  LOP3.LUT R123, R113, R84, RZ, 0x3c, !PT ;  /* 0x00000054717b7212 */ /* 0x000fe400078e3cff */
[----:B----4-:R-:W-:Y:S01]  /*106d0*/  SEL R107, R18, 0xffffffff, !P0 ;  /* 0xffffffff126b7807 */ /* 0x010fe20004000000 */
[----:B------:R-:W3:Y:S01]  /*106e0*/  LDS R10, [R10+0x7500] ;  /* 0x007500000a0a7984 */ /* 0x000ee20000000800 */
[----:B------:R-:W-:Y:S01]  /*106f0*/  ISETP.GE.AND P0, PT, R86, RZ, PT ;  /* 0x000000ff5600720c */ /* 0x000fe20003f06270 */
[----:B------:R-:W-:Y:S01]  /*10700*/  IMAD.WIDE.U32 R114, R103, 0x4, R8 ;  /* 0x0000000467727825 */ /* 0x000fe200078e0008 */
[----:B------:R-:W-:Y:S01]  /*10710*/  IADD3 R113, R5, 0x1380, R74 ;  /* 0x0000138005717810 */ /* 0x000fe20007ffe04a */
[----:B------:R4:W-:Y:S01]  /*10720*/  STG.E desc[UR6][R108.64], R117 ;  /* 0x000000756c007986 */ /* 0x0009e2000c101906 */
[----:B------:R-:W-:-:S02]  /*10730*/  LOP3.LUT R125, R107, R58, RZ, 0x3c, !PT ;  /* 0x0000003a6b7d7212 */ /* 0x000fc400078e3cff */
[C---:B-1----:R-:W-:Y:S01]  /*10740*/  ISETP.GE.AND P4, PT, R32.reuse, RZ, PT ;  /* 0x000000ff2000720c */ /* 0x042fe20003f86270 */
[----:B------:R1:W-:Y:S01]  /*10750*/  STG.E desc[UR6][R110.64], R119 ;  /* 0x000000776e007986 */ /* 0x0003e2000c101906 */
[----:B------:R-:W-:Y:S02]  /*10760*/  ISETP.NE.AND P3, PT, R32, 0x7fffffff, PT ;  /* 0x7fffffff2000780c */ /* 0x000fe40003f65270 */
[----:B-----5:R-:W-:Y:S01]  /*10770*/  IADD3 R107, R5, 0x1500, R80 ;  /* 0x00001500056b7810 */ /* 0x020fe20007ffe050 */
[----:B------:R-:W-:Y:S01]  /*10780*/  LDS R74, [R0+0x6900] ;  /* 0x00690000004a7984 */ /* 0x000fe20000000800 */
[----:B------:R-:W-:Y:S01]  /*10790*/  ISETP.NE.AND P6, PT, R90, 0x7fffffff, PT ;  /* 0x7fffffff5a00780c */ /* 0x000fe20003fc5270 */
[----:B----4-:R-:W-:Y:S01]  /*107a0*/  IMAD.WIDE.U32 R108, R105, 0x4, R8 ;  /* 0x00000004696c7825 */ /* 0x010fe200078e0008 */
[----:B------:R-:W-:Y:S01]  /*107b0*/  SEL R117, R18, 0xffffffff, !P0 ;  /* 0xffffffff12757807 */ /* 0x000fe20004000000 */
[----:B------:R-:W4:Y:S01]  /*107c0*/  LDS R84, [R0+0x6f00] ;  /* 0x006f000000547984 */ /* 0x000f220000000800 */
[----:B------:R-:W-:-:S02]  /*107d0*/  ISETP.GE.AND P0, PT, R88, RZ, PT ;  /* 0x000000ff5800720c */ /* 0x000fc40003f06270 */
[----:B-1----:R-:W-:Y:S01]  /*107e0*/  SEL R111, R18, 0xffffffff, !P2 ;  /* 0xffffffff126f7807 */ /* 0x002fe20005000000 */
[----:B------:R1:W-:Y:S01]  /*107f0*/  STG.E desc[UR6][R108.64], R121 ;  /* 0x000000796c007986 */ /* 0x0003e2000c101906 */
[----:B------:R-:W-:Y:S01]  /*10800*/  LOP3.LUT R129, R117, R86, RZ, 0x3c, !PT ;  /* 0x0000005675817212 */ /* 0x000fe200078e3cff */
[----:B------:R-:W-:Y:S01]  /*10810*/  IMAD.WIDE.U32 R116, R113, 0x4, R8 ;  /* 0x0000000471747825 */ /* 0x000fe200078e0008 */
[----:B------:R-:W-:Y:S01]  /*10820*/  LOP3.LUT R127, R111, R76, RZ, 0x3c, !PT ;  /* 0x0000004c6f7f7212 */ /* 0x000fe200078e3cff */
[----:B------:R5:W-:Y:S01]  /*10830*/  STG.E desc[UR6][R114.64], R123 ;  /* 0x0000007b72007986 */ /* 0x000be2000c101906 */
[----:B------:R-:W-:Y:S02]  /*10840*/  IADD3 R111, R5, 0x1440, R78 ;  /* 0x00001440056f7810 */ /* 0x000fe40007ffe04e */
[----:B0-----:R-:W-:Y:S01]  /*10850*/  ISETP.NE.AND P2, PT, R36, 0x7fffffff, PT ;  /* 0x7fffffff2400780c */ /* 0x001fe20003f45270 */
[----:B------:R-:W0:Y:S01]  /*10860*/  LDS R78, [R0+0x6c00] ;  /* 0x006c0000004e7984 */ /* 0x000e220000000800 */
[----:B------:R-:W-:Y:S01]  /*10870*/  SEL R58, R90, 0x80000000, P6 ;  /* 0x800000005a3a7807 */ /* 0x000fe20003000000 */
[----:B------:R-:W-:Y:S01]  /*10880*/  IMAD.WIDE.U32 R118, R111, 0x4, R8 ;  /* 0x000000046f767825 */ /* 0x000fe200078e0008 */
[----:B-1----:R-:W-:Y:S01]  /*10890*/  SEL R121, R18, 0xffffffff, !P0 ;  /* 0xffffffff12797807 */ /* 0x002fe20004000000 */
[----:B------:R1:W-:Y:S01]  /*108a0*/  STG.E desc[UR6][R116.64], R125 ;  /* 0x0000007d74007986 */ /* 0x0003e2000c101906 */
[----:B--2---:R-:W-:-:S02]  /*108b0*/  ISETP.NE.AND P5, PT, R82, 0x7fffffff, PT ;  /* 0x7fffffff5200780c */ /* 0x004fc40003fa5270 */
[----:B-----5:R-:W-:Y:S01]  /*108c0*/  LOP3.LUT R123, R121, R88, RZ, 0x3c, !PT ;  /* 0x00000058797b7212 */ /* 0x020fe200078e3cff */
[----:B------:R-:W-:Y:S01]  /*108d0*/  IMAD.WIDE.U32 R114, R107, 0x4, R8 ;  /* 0x000000046b727825 */ /* 0x000fe200078e0008 */
[----:B------:R-:W2:Y:S01]  /*108e0*/  LDS R88, [R0+0x7200] ;  /* 0x0072000000587984 */ /* 0x000ea20000000800 */
[----:B---3--:R-:W-:Y:S02]  /*108f0*/  IADD3 R109, R5, 0x15c0, R10 ;  /* 0x000015c0056d7810 */ /* 0x008fe40007ffe00a */
[----:B------:R-:W-:Y:S01]  /*10900*/  SEL R10, R36, 0x80000000, P2 ;  /* 0x80000000240a7807 */ /* 0x000fe20001000000 */
[----:B------:R-:W-:Y:S01]  /*10910*/  STG.E desc[UR6][R118.64], R127 ;  /* 0x0000007f76007986 */ /* 0x000fe2000c101906 */
[----:B------:R-:W-:Y:S01]  /*10920*/  SEL R56, R82, 0x80000000, P5 ;  /* 0x8000000052387807 */ /* 0x000fe20002800000 */
[----:B------:R-:W-:Y:S01]  /*10930*/  IMAD.WIDE.U32 R120, R109, 0x4, R8 ;  /* 0x000000046d787825 */ /* 0x000fe200078e0008 */
[----:B------:R-:W-:Y:S01]  /*10940*/  SHF.R.U32.HI R10, RZ, UR10, R10 ;  /* 0x0000000aff0a7c19 */ /* 0x000fe2000801160a */
[----:B------:R3:W-:Y:S01]  /*10950*/  STG.E desc[UR6][R114.64], R129 ;  /* 0x0000008172007986 */ /* 0x0007e2000c101906 */
[----:B------:R-:W-:-:S02]  /*10960*/  SHF.R.U32.HI R56, RZ, UR10, R56 ;  /* 0x0000000aff387c19 */ /* 0x000fc40008011638 */
[----:B------:R-:W-:Y:S01]  /*10970*/  SHF.R.U32.HI R58, RZ, UR10, R58 ;  /* 0x0000000aff3a7c19 */ /* 0x000fe2000801163a */
[----:B------:R5:W-:Y:S01]  /*10980*/  STG.E desc[UR6][R120.64], R123 ;  /* 0x0000007b78007986 */ /* 0x000be2000c101906 */
[----:B-1----:R-:W-:Y:S02]  /*10990*/  LOP3.LUT R117, R10, UR12, RZ, 0xc0, !PT ;  /* 0x0000000c0a757c12 */ /* 0x002fe4000f8ec0ff */
[----:B------:R-:W-:Y:S02]  /*109a0*/  ISETP.GE.AND P2, PT, R38, RZ, PT ;  /* 0x000000ff2600720c */ /* 0x000fe40003f46270 */
[----:B------:R-:W-:Y:S02]  /*109b0*/  ISETP.GE.AND P0, PT, R36, RZ, PT ;  /* 0x000000ff2400720c */ /* 0x000fe40003f06270 */
[----:B----4-:R-:W-:Y:S02]  /*109c0*/  ISETP.NE.AND P5, PT, R84, 0x7fffffff, PT ;  /* 0x7fffffff5400780c */ /* 0x010fe40003fa5270 */
[----:B---3--:R-:W-:-:S02]  /*109d0*/  SEL R115, R18, 0xffffffff, !P4 ;  /* 0xffffffff12737807 */ /* 0x008fc40006000000 */
[----:B------:R-:W-:Y:S02]  /*109e0*/  ISETP.NE.AND P4, PT, R38, 0x7fffffff, PT ;  /* 0x7fffffff2600780c */ /* 0x000fe40003f85270 */
[----:B------:R-:W-:Y:S02]  /*109f0*/  LOP3.LUT R135, R115, R32, RZ, 0x3c, !PT ;  /* 0x0000002073877212 */ /* 0x000fe400078e3cff */
[----:B------:R-:W-:Y:S02]  /*10a00*/  SEL R32, R32, 0x80000000, P3 ;  /* 0x8000000020207807 */ /* 0x000fe40001800000 */
[----:B------:R-:W-:Y:S02]  /*10a10*/  SEL R48, R38, 0x80000000, P4 ;  /* 0x8000000026307807 */ /* 0x000fe40002000000 */
[----:B------:R-:W-:Y:S02]  /*10a20*/  SHF.R.U32.HI R32, RZ, UR10, R32 ;  /* 0x0000000aff207c19 */ /* 0x000fe40008011620 */
[----:B------:R-:W-:-:S02]  /*10a30*/  SHF.R.U32.HI R48, RZ, UR10, R48 ;  /* 0x0000000aff307c19 */ /* 0x000fc40008011630 */
[----:B------:R-:W-:Y:S01]  /*10a40*/  LOP3.LUT R115, R32, UR12, RZ, 0xc0, !PT ;  /* 0x0000000c20737c12 */ /* 0x000fe2000f8ec0ff */
[--C-:B------:R-:W-:Y:S01]  /*10a50*/  IMAD R32, R117, 0x4, R4.reuse ;  /* 0x0000000475207824 */ /* 0x100fe200078e0204 */
[----:B------:R-:W-:Y:S02]  /*10a60*/  LOP3.LUT R119, R48, UR12, RZ, 0xc0, !PT ;  /* 0x0000000c30777c12 */ /* 0x000fe4000f8ec0ff */
[----:B-----5:R-:W-:Y:S01]  /*10a70*/  LOP3.LUT R121, R56, UR12, RZ, 0xc0, !PT ;  /* 0x0000000c38797c12 */ /* 0x020fe2000f8ec0ff */
[--C-:B------:R-:W-:Y:S01]  /*10a80*/  IMAD R10, R115, 0x4, R4.reuse ;  /* 0x00000004730a7824 */ /* 0x100fe200078e0204 */
[----:B------:R-:W-:Y:S01]  /*10a90*/  ISETP.NE.AND P3, PT, R74, 0x7fffffff, PT ;  /* 0x7fffffff4a00780c */ /* 0x000fe20003f65270 */
[--C-:B------:R-:W-:Y:S01]  /*10aa0*/  IMAD R48, R119, 0x4, R4.reuse ;  /* 0x0000000477307824 */ /* 0x100fe200078e0204 */
[----:B------:R-:W-:Y:S01]  /*10ab0*/  LOP3.LUT R123, R58, UR12, RZ, 0xc0, !PT ;  /* 0x0000000c3a7b7c12 */ /* 0x000fe2000f8ec0ff */
[--C-:B------:R-:W-:Y:S01]  /*10ac0*/  IMAD R56, R121, 0x4, R4.reuse ;  /* 0x0000000479387824 */ /* 0x100fe200078e0204 */
[----:B0-----:R-:W-:Y:S01]  /*10ad0*/  ISETP.NE.AND P4, PT, R78, 0x7fffffff, PT ;  /* 0x7fffffff4e00780c */ /* 0x001fe20003f85270 */
[----:B------:R-:W0:Y:S01]  /*10ae0*/  LDS R10, [R10+0x7500] ;  /* 0x007500000a0a7984 */ /* 0x000e220000000800 */
[----:B--2---:R-:W-:Y:S01]  /*10af0*/  ISETP.NE.AND P6, PT, R88, 0x7fffffff, PT ;  /* 0x7fffffff5800780c */ /* 0x004fe20003fc5270 */
[----:B------:R-:W-:Y:S01]  /*10b00*/  IMAD R58, R123, 0x4, R4 ;  /* 0x000000047b3a7824 */ /* 0x000fe200078e0204 */
[----:B------:R-:W-:Y:S01]  /*10b10*/  SEL R76, R74, 0x80000000, P3 ;  /* 0x800000004a4c7807 */ /* 0x000fe20001800000 */
[----:B------:R-:W1:Y:S01]  /*10b20*/  LDS R32, [R32+0x7500] ;  /* 0x0075000020207984 */ /* 0x000e620000000800 */
[----:B------:R-:W-:-:S02]  /*10b30*/  SEL R80, R78, 0x80000000, P4 ;  /* 0x800000004e507807 */ /* 0x000fc40002000000 */
[----:B------:R-:W-:Y:S01]  /*10b40*/  SEL R86, R84, 0x80000000, P5 ;  /* 0x8000000054567807 */ /* 0x000fe20002800000 */
[----:B------:R-:W2:Y:S01]  /*10b50*/  LDS R48, [R48+0x7500] ;  /* 0x0075000030307984 */ /* 0x000ea20000000800 */
[----:B------:R-:W-:Y:S02]  /*10b60*/  SEL R92, R88, 0x80000000, P6 ;  /* 0x80000000585c7807 */ /* 0x000fe40003000000 */
[----:B------:R-:W-:Y:S01]  /*10b70*/  SHF.R.U32.HI R76, RZ, UR10, R76 ;  /* 0x0000000aff4c7c19 */ /* 0x000fe2000801164c */
[----:B------:R-:W3:Y:S01]  /*10b80*/  LDS R56, [R56+0x7500] ;  /* 0x0075000038387984 */ /* 0x000ee20000000800 */
[----:B------:R-:W-:Y:S02]  /*10b90*/  SHF.R.U32.HI R80, RZ, UR10, R80 ;  /* 0x0000000aff507c19 */ /* 0x000fe40008011650 */
[----:B------:R-:W-:Y:S01]  /*10ba0*/  SHF.R.U32.HI R86, RZ, UR10, R86 ;  /* 0x0000000aff567c19 */ /* 0x000fe20008011656 */
[----:B------:R-:W4:Y:S01]  /*10bb0*/  LDS R58, [R58+0x7500] ;  /* 0x007500003a3a7984 */ /* 0x000f220000000800 */
[----:B------:R-:W-:-:S02]  /*10bc0*/  SHF.R.U32.HI R92, RZ, UR10, R92 ;  /* 0x0000000aff5c7c19 */ /* 0x000fc4000801165c */
[----:B------:R-:W-:Y:S02]  /*10bd0*/  LOP3.LUT R115, R76, UR12, RZ, 0xc0, !PT ;  /* 0x0000000c4c737c12 */ /* 0x000fe4000f8ec0ff */
[----:B------:R-:W-:Y:S02]  /*10be0*/  LOP3.LUT R117, R80, UR12, RZ, 0xc0, !PT ;  /* 0x0000000c50757c12 */ /* 0x000fe4000f8ec0ff */
[----:B------:R-:W-:Y:S01]  /*10bf0*/  LOP3.LUT R119, R86, UR12, RZ, 0xc0, !PT ;  /* 0x0000000c56777c12 */ /* 0x000fe2000f8ec0ff */
[--C-:B------:R-:W-:Y:S01]  /*10c00*/  IMAD R76, R115, 0x4, R4.reuse ;  /* 0x00000004734c7824 */ /* 0x100fe200078e0204 */
[----:B------:R-:W-:Y:S01]  /*10c10*/  LOP3.LUT R121, R92, UR12, RZ, 0xc0, !PT ;  /* 0x0000000c5c797c12 */ /* 0x000fe2000f8ec0ff */
[--C-:B------:R-:W-:Y:S01]  /*10c20*/  IMAD R80, R117, 0x4, R4.reuse ;  /* 0x0000000475507824 */ /* 0x100fe200078e0204 */
[----:B------:R-:W-:Y:S01]  /*10c30*/  ISETP.GE.AND P4, PT, R90, RZ, PT ;  /* 0x000000ff5a00720c */ /* 0x000fe20003f86270 */
[--C-:B------:R-:W-:Y:S01]  /*10c40*/  IMAD R86, R119, 0x4, R4.reuse ;  /* 0x0000000477567824 */ /* 0x100fe200078e0204 */
[----:B------:R-:W-:Y:S01]  /*10c50*/  ISETP.GE.AND P3, PT, R82, RZ, PT ;  /* 0x000000ff5200720c */ /* 0x000fe20003f66270 */
[----:B------:R-:W-:Y:S01]  /*10c60*/  IMAD R92, R121, 0x4, R4 ;  /* 0x00000004795c7824 */ /* 0x000fe200078e0204 */
[----:B------:R-:W-:Y:S01]  /*10c70*/  LDS R76, [R76+0x7500] ;  /* 0x007500004c4c7984 */ /* 0x000fe20000000800 */
[----:B------:R-:W-:-:S02]  /*10c80*/  SEL R121, R18, 0xffffffff, !P4 ;  /* 0xffffffff12797807 */ /* 0x000fc40006000000 */
[C---:B------:R-:W-:Y:S01]  /*10c90*/  SEL R119, R18.reuse, 0xffffffff, !P3 ;  /* 0xffffffff12777807 */ /* 0x040fe20005800000 */
[----:B------:R-:W5:Y:S01]  /*10ca0*/  LDS R80, [R80+0x7500] ;  /* 0x0075000050507984 */ /* 0x000f620000000800 */
[C---:B------:R-:W-:Y:S02]  /*10cb0*/  SEL R117, R18.reuse, 0xffffffff, !P2 ;  /* 0xffffffff12757807 */ /* 0x040fe40005000000 */
[----:B------:R-:W-:Y:S01]  /*10cc0*/  SEL R115, R18, 0xffffffff, !P0 ;  /* 0xffffffff12737807 */ /* 0x000fe20004000000 */
[----:B------:R-:W5:Y:S01]  /*10cd0*/  LDS R86, [R86+0x7500] ;  /* 0x0075000056567984 */ /* 0x000f620000000800 */
[----:B------:R-:W-:Y:S02]  /*10ce0*/  LOP3.LUT R143, R121, R90, RZ, 0x3c, !PT ;  /* 0x0000005a798f7212 */ /* 0x000fe400078e3cff */
[----:B0-----:R-:W-:Y:S01]  /*10cf0*/  IADD3 R123, R5, 0x1680, R10 ;  /* 0x00001680057b7810 */ /* 0x001fe20007ffe00a */
[----:B------:R-:W0:Y:S01]  /*10d00*/  LDS R92, [R92+0x7500] ;  /* 0x007500005c5c7984 */ /* 0x000e220000000800 */
[----:B------:R-:W-:-:S02]  /*10d10*/  LOP3.LUT R141, R119, R82, RZ, 0x3c, !PT ;  /* 0x00000052778d7212 */ /* 0x000fc400078e3cff */
[----:B-1----:R-:W-:Y:S01]  /*10d20*/  IADD3 R121, R5, 0x1740, R32 ;  /* 0x0000174005797810 */ /* 0x002fe20007ffe020 */
[----:B------:R-:W-:Y:S01]  /*10d30*/  IMAD.WIDE.U32 R124, R123, 0x4, R8 ;  /* 0x000000047b7c7825 */ /* 0x000fe200078e0008 */
[----:B------:R-:W-:Y:S02]  /*10d40*/  LOP3.LUT R139, R117, R38, RZ, 0x3c, !PT ;  /* 0x00000026758b7212 */ /* 0x000fe400078e3cff */
[----:B--2---:R-:W-:Y:S01]  /*10d50*/  IADD3 R119, R5, 0x1800, R48 ;  /* 0x0000180005777810 */ /* 0x004fe20007ffe030 */
[----:B------:R-:W-:Y:S01]  /*10d60*/  IMAD.WIDE.U32 R126, R121, 0x4, R8 ;  /* 0x00000004797e7825 */ /* 0x000fe200078e0008 */
[----:B------:R-:W-:Y:S01]  /*10d70*/  LOP3.LUT R137, R115, R36, RZ, 0x3c, !PT ;  /* 0x0000002473897212 */ /* 0x000fe200078e3cff */
[----:B------:R-:W-:Y:S01]  /*10d80*/  STG.E desc[UR6][R124.64], R135 ;  /* 0x000000877c007986 */ /* 0x000fe2000c101906 */
[----:B---3--:R-:W-:Y:S01]  /*10d90*/  IADD3 R117, R5, 0x18c0, R56 ;  /* 0x000018c005757810 */ /* 0x008fe20007ffe038 */
[----:B------:R-:W-:Y:S01]  /*10da0*/  IMAD.WIDE.U32 R128, R119, 0x4, R8 ;  /* 0x0000000477807825 */ /* 0x000fe200078e0008 */
[----:B----4-:R-:W-:Y:S01]  /*10db0*/  IADD3 R115, R5, 0x1980, R58 ;  /* 0x0000198005737810 */ /* 0x010fe20007ffe03a */
[----:B------:R1:W-:Y:S01]  /*10dc0*/  STG.E desc[UR6][R126.64], R137 ;  /* 0x000000897e007986 */ /* 0x0003e2000c101906 */
[----:B------:R-:W-:Y:S01]  /*10dd0*/  ISETP.GE.AND P4, PT, R88, RZ, PT ;  /* 0x000000ff5800720c */ /* 0x000fe20003f86270 */
[--C-:B------:R-:W-:Y:S01]  /*10de0*/  IMAD.WIDE.U32 R130, R117, 0x4, R8.reuse ;  /* 0x0000000475827825 */ /* 0x100fe200078e0008 */
[----:B------:R-:W-:Y:S01]  /*10df0*/  ISETP.GE.AND P0, PT, R74, RZ, PT ;  /* 0x000000ff4a00720c */ /* 0x000fe20003f06270 */
[----:B------:R-:W-:Y:S01]  /*10e00*/  STG.E desc[UR6][R128.64], R139 ;  /* 0x0000008b80007986 */ /* 0x000fe2000c101906 */
[----:B------:R-:W-:Y:S01]  /*10e10*/  ISETP.GE.AND P2, PT, R78, RZ, PT ;  /* 0x000000ff4e00720c */ /* 0x000fe20003f46270 */
[----:B------:R-:W-:Y:S01]  /*10e20*/  IMAD.WIDE.U32 R132, R115, 0x4, R8 ;  /* 0x0000000473847825 */ /* 0x000fe200078e0008 */
[----:B------:R-:W-:Y:S01]  /*10e30*/  ISETP.GE.AND P3, PT, R84, RZ, PT ;  /* 0x000000ff5400720c */ /* 0x000fe20003f66270 */
[----:B------:R5:W-:Y:S01]  /*10e40*/  STG.E desc[UR6][R130.64], R141 ;  /* 0x0000008d82007986 */ /* 0x000be2000c101906 */
[----:B------:R-:W-:-:S02]  /*10e50*/  SEL R145, R18, 0xffffffff, !P0 ;  /* 0xffffffff12917807 */ /* 0x000fc40004000000 */
[C---:B------:R-:W-:Y:S01]  /*10e60*/  SEL R147, R18.reuse, 0xffffffff, !P2 ;  /* 0xffffffff12937807 */ /* 0x040fe20005000000 */
[----:B------:R2:W-:Y:S01]  /*10e70*/  STG.E desc[UR6][R132.64], R143 ;  /* 0x0000008f84007986 */ /* 0x0005e2000c101906 */
[C---:B-1----:R-:W-:Y:S02]  /*10e80*/  SEL R127, R18.reuse, 0xffffffff, !P4 ;  /* 0xffffffff127f7807 */ /* 0x042fe40006000000 */
[----:B------:R-:W-:Y:S02]  /*10e90*/  SEL R125, R18, 0xffffffff, !P3 ;  /* 0xffffffff127d7807 */ /* 0x000fe40005800000 */
[----:B------:R-:W-:Y:S02]  /*10ea0*/  LOP3.LUT R145, R145, R74, RZ, 0x3c, !PT ;  /* 0x0000004a91917212 */ /* 0x000fe400078e3cff */
[----:B------:R-:W-:Y:S02]  /*10eb0*/  LOP3.LUT R147, R147, R78, RZ, 0x3c, !PT ;  /* 0x0000004e93937212 */ /* 0x000fe400078e3cff */
[----:B-----5:R-:W-:-:S02]  /*10ec0*/  IADD3 R131, R5, 0x1b00, R80 ;  /* 0x00001b0005837810 */ /* 0x020fc40007ffe050 */
[C---:B------:R-:W-:Y:S02]  /*10ed0*/  IADD3 R129, R5.reuse, 0x1bc0, R86 ;  /* 0x00001bc005817810 */ /* 0x040fe40007ffe056 */
[----:B--2---:R-:W-:Y:S01]  /*10ee0*/  IADD3 R133, R5, 0x1a40, R76 ;  /* 0x00001a4005857810 */ /* 0x004fe20007ffe04c */
[----:B------:R-:W-:Y:S01]  /*10ef0*/  IMAD.WIDE.U32 R136, R131, 0x4, R8 ;  /* 0x0000000483887825 */ /* 0x000fe200078e0008 */
[----:B------:R-:W-:Y:S02]  /*10f00*/  LOP3.LUT R143, R127, R88, RZ, 0x3c, !PT ;  /* 0x000000587f8f7212 */ /* 0x000fe400078e3cff */
[----:B0-----:R-:W-:Y:S01]  /*10f10*/  IADD3 R127, R5, 0x1c80, R92 ;  /* 0x00001c80057f7810 */ /* 0x001fe20007ffe05c */
[--C-:B------:R-:W-:Y:S01]  /*10f20*/  IMAD.WIDE.U32 R134, R133, 0x4, R8.reuse ;  /* 0x0000000485867825 */ /* 0x100fe200078e0008 */
[----:B------:R-:W-:Y:S02]  /*10f30*/  LOP3.LUT R141, R125, R84, RZ, 0x3c, !PT ;  /* 0x000000547d8d7212 */ /* 0x000fe400078e3cff */
[----:B------:R-:W-:Y:S01]  /*10f40*/  IADD3 R124, P0, R15, UR14, RZ ;  /* 0x0000000e0f7c7c10 */ /* 0x000fe2000ff1e0ff */
[--C-:B------:R-:W-:Y:S01]  /*10f50*/  IMAD.WIDE.U32 R138, R129, 0x4, R8.reuse ;  /* 0x00000004818a7825 */ /* 0x100fe200078e0008 */
[----:B------:R-:W-:Y:S02]  /*10f60*/  STG.E desc[UR6][R134.64], R145 ;  /* 0x0000009186007986 */ /* 0x000fe4000c101906 */
[----:B------:R-:W-:Y:S01]  /*10f70*/  IADD3.X R125, R14, UR15, RZ, P0, !PT ;  /* 0x0000000f0e7d7c10 */ /* 0x000fe200087fe4ff */
[----:B------:R-:W-:Y:S01]  /*10f80*/  IMAD.WIDE.U32 R8, R127, 0x4, R8 ;  /* 0x000000047f087825 */ /* 0x000fe200078e0008 */
[----:B------:R-:W-:Y:S04]  /*10f90*/  STG.E desc[UR6][R136.64], R147 ;  /* 0x0000009388007986 */ /* 0x000fe8000c101906 */
[----:B------:R-:W-:Y:S04]  /*10fa0*/  STG.E desc[UR6][R138.64], R141 ;  /* 0x0000008d8a007986 */ /* 0x000fe8000c101906 */
[----:B------:R0:W-:Y:S01]  /*10fb0*/  STG.E desc[UR6][R8.64], R143 ;  /* 0x0000008f08007986 */ /* 0x0001e2000c101906 */
[----:B------:R-:W-:Y:S08]  /*10fc0*/  BAR.SYNC.DEFER_BLOCKING 0x0 ;  /* 0x0000000000007b1d */ /* 0x000ff00000010000 */
[----:B0-----:R-:W0:Y:S01]  /*10fd0*/  LDC.64 R8, c[0x0][0x228] ;  /* 0x00008a00ff087b82 */ /* 0x001e220000000a00 */
[----:B------:R-:W2:Y:S04]  /*10fe0*/  LDG.E R15, desc[UR6][R124.64] ;  /* 0x000000067c0f7981 */ /* 0x000ea8000c1e1900 */
        /* <DEDUP_REMOVED lines=38> */
[----:B0-----:R-:W-:-:S04]  /*11250*/  IMAD.WIDE.U32 R10, R11, 0x4, R8 ;  /* 0x000000040b0a7825 */ /* 0x001fc800078e0008 */
[----:B------:R-:W-:Y:S02]  /*11260*/  VIADD R3, R3, 0x1d40 ;  /* 0x00001d4003037836 */ /* 0x000fe40000000000 */
[----:B------:R-:W-:-:S04]  /*11270*/  IMAD.WIDE.U32 R128, R129, 0x4, R8 ;  /* 0x0000000481807825 */ /* 0x000fc800078e0008 */
[----:B------:R-:W-:Y:S01]  /*11280*/  @!P1 IMAD.IADD R21, R16, 0x1, R17 ;  /* 0x0000000110159824 */ /* 0x000fe200078e0211 */
[----:B--2---:R0:W-:Y:S04]  /*11290*/  STS [R0], R15 ;  /* 0x0000000f00007388 */ /* 0x0041e80000000800 */
[----:B---3--:R-:W-:Y:S04]  /*112a0*/  STS [R0+0x300], R149 ;  /* 0x0003009500007388 */ /* 0x008fe80000000800 */
[----:B----4-:R-:W-:Y:S01]  /*112b0*/  STS [R0+0x600], R151 ;  /* 0x0006009700007388 */ /* 0x010fe20000000800 */
[----:B0-----:R-:W-:-:S03]  /*112c0*/  IMAD.WIDE.U32 R14, R61, 0x4, R8 ;  /* 0x000000043d0e7825 */ /* 0x001fc600078e0008 */
        /* <DEDUP_REMOVED lines=37> */
[----:B------:R-:W-:Y:S04]  /*11520*/  LDS R36, [R12+0x98] ;  /* 0x000098000c247984 */ /* 0x000fe80000000800 */
        /* <DEDUP_REMOVED lines=41> */
[----:B-1----:R0:W-:Y:S04]  /*117c0*/  STS [R22], R165 ;  /* 0x000000a516007388 */ /* 0x0021e80000000800 */
[----:B--2---:R-:W-:Y:S04]  /*117d0*/  STS [R20], R167 ;  /* 0x000000a714007388 */ /* 0x004fe80000000800 */
[----:B---3--:R1:W-:Y:S01]  /*117e0*/  STS [R19], R126 ;  /* 0x0000007e13007388 */ /* 0x0083e20000000800 */
[----:B0-----:R-:W-:-:S03]  /*117f0*/  IMAD.WIDE.U32 R22, R33, 0x4, R8 ;  /* 0x0000000421167825 */ /* 0x001fc600078e0008 */
[----:B----4-:R0:W-:Y:S01]  /*11800*/  STS [R28], R169 ;  /* 0x000000a91c007388 */ /* 0x0101e20000000800 */
[----:B------:R-:W-:-:S03]  /*11810*/  IMAD.WIDE.U32 R32, R71, 0x4, R8 ;  /* 0x0000000447207825 */ /* 0x000fc600078e0008 */
[----:B-----5:R-:W-:Y:S01]  /*11820*/  STS [R30], R171 ;  /* 0x000000ab1e007388 */ /* 0x020fe20000000800 */
[----:B-1----:R-:W-:-:S03]  /*11830*/  IMAD.WIDE.U32 R18, R29, 0x4, R8 ;  /* 0x000000041d127825 */ /* 0x002fc600078e0008 */
[----:B------:R-:W-:Y:S01]  /*11840*/  STS [R34], R163 ;  /* 0x000000a322007388 */ /* 0x000fe20000000800 */
[----:B0-----:R-:W-:-:S03]  /*11850*/  IMAD.WIDE.U32 R28, R65, 0x4, R8 ;  /* 0x00000004411c7825 */ /* 0x001fc600078e0008 */
[----:B------:R-:W-:Y:S04]  /*11860*/  STS [R40], R161 ;  /* 0x000000a128007388 */ /* 0x000fe80000000800 */
[----:B------:R-:W-:Y:S04]  /*11870*/  STS [R46], R159 ;  /* 0x0000009f2e007388 */ /* 0x000fe80000000800 */
[----:B------:R-:W-:Y:S04]  /*11880*/  STS [R24], R157 ;  /* 0x0000009d18007388 */ /* 0x000fe80000000800 */
[----:B------:R-:W-:Y:S04]  /*11890*/  STS [R26], R155 ;  /* 0x0000009b1a007388 */ /* 0x000fe80000000800 */
[----:B------:R-:W-:Y:S04]  /*118a0*/  STS [R52], R153 ;  /* 0x0000009934007388 */ /* 0x000fe80000000800 */
[----:B------:R0:W-:Y:S04]  /*118b0*/  STS [R25], R120 ;  /* 0x0000007819007388 */ /* 0x0001e80000000800 */
[----:B------:R-:W-:Y:S04]  /*118c0*/  STS [R60], R151 ;  /* 0x000000973c007388 */ /* 0x000fe80000000800 */
[----:B------:R1:W-:Y:S01]  /*118d0*/  STS [R27], R116 ;  /* 0x000000741b007388 */ /* 0x0003e20000000800 */
[----:B0-----:R-:W-:-:S03]  /*118e0*/  IMAD.WIDE.U32 R24, R69, 0x4, R8 ;  /* 0x0000000445187825 */ /* 0x001fc600078e0008 */
[----:B------:R0:W-:Y:S04]  /*118f0*/  STS [R64], R149 ;  /* 0x0000009540007388 */ /* 0x0001e80000000800 */
[----:B------:R2:W-:Y:S01]  /*11900*/  STS [R66], R147 ;  /* 0x0000009342007388 */ /* 0x0005e20000000800 */
[----:B-1----:R-:W-:-:S03]  /*11910*/  IMAD.WIDE.U32 R26, R67, 0x4, R8 ;  /* 0x00000004431a7825 */ /* 0x002fc600078e0008 */
[----:B------:R-:W-:Y:S01]  /*11920*/  STS [R31], R114 ;  /* 0x000000721f007388 */ /* 0x000fe20000000800 */
[----:B0-----:R-:W-:-:S03]  /*11930*/  IMAD.WIDE.U32 R64, R85, 0x4, R8 ;  /* 0x0000000455407825 */ /* 0x001fc600078e0008 */
[----:B------:R0:W-:Y:S01]  /*11940*/  STS [R68], R145 ;  /* 0x0000009144007388 */ /* 0x0001e20000000800 */
[----:B--2---:R-:W-:-:S03]  /*11950*/  IMAD.WIDE.U32 R66, R99, 0x4, R8 ;  /* 0x0000000463427825 */ /* 0x004fc600078e0008 */
[----:B------:R1:W-:Y:S01]  /*11960*/  STS [R35], R112 ;  /* 0x0000007023007388 */ /* 0x0003e20000000800 */
[----:B------:R-:W-:-:S03]  /*11970*/  IMAD.WIDE.U32 R84, R109, 0x4, R8 ;  /* 0x000000046d547825 */ /* 0x000fc600078e0008 */
[----:B------:R-:W-:Y:S01]  /*11980*/  STS [R37], R110 ;  /* 0x0000006e25007388 */ /* 0x000fe20000000800 */
[----:B0-----:R-:W-:-:S03]  /*11990*/  IMAD.WIDE.U32 R68, R101, 0x4, R8 ;  /* 0x0000000465447825 */ /* 0x001fc600078e0008 */
[----:B------:R0:W-:Y:S01]  /*119a0*/  STS [R41], R108 ;  /* 0x0000006c29007388 */ /* 0x0001e20000000800 */
[----:B-1----:R-:W-:-:S03]  /*119b0*/  IMAD.WIDE.U32 R34, R75, 0x4, R8 ;  /* 0x000000044b227825 */ /* 0x002fc600078e0008 */
        /* <DEDUP_REMOVED lines=11> */
[----:B------:R-:W-:-:S03]  /*11a70*/  IMAD.WIDE.U32 R82, R107, 0x4, R8 ;  /* 0x000000046b527825 */ /* 0x000fc600078e0008 */
[----:B------:R-:W-:Y:S01]  /*11a80*/  STS [R72], R139 ;  /* 0x0000008b48007388 */ /* 0x000fe20000000800 */
[----:B------:R-:W-:-:S03]  /*11a90*/  IMAD.WIDE.U32 R30, R63, 0x4, R8 ;  /* 0x000000043f1e7825 */ /* 0x000fc600078e0008 */
[----:B------:R-:W-:Y:S01]  /*11aa0*/  STS [R51], R98 ;  /* 0x0000006233007388 */ /* 0x000fe20000000800 */
[----:B-1----:R-:W-:-:S03]  /*11ab0*/  IMAD.WIDE.U32 R62, R87, 0x4, R8 ;  /* 0x00000004573e7825 */ /* 0x002fc600078e0008 */
[----:B------:R-:W-:Y:S01]  /*11ac0*/  STS [R55], R96 ;  /* 0x0000006037007388 */ /* 0x000fe20000000800 */
[----:B0-----:R-:W-:-:S03]  /*11ad0*/  IMAD.WIDE.U32 R52, R91, 0x4, R8 ;  /* 0x000000045b347825 */ /* 0x001fc600078e0008 */
[----:B------:R0:W-:Y:S01]  /*11ae0*/  STS [R50], R137 ;  /* 0x0000008932007388 */ /* 0x0001e20000000800 */
[----:B------:R-:W-:-:S03]  /*11af0*/  IMAD.WIDE.U32 R86, R123, 0x4, R8 ;  /* 0x000000047b567825 */ /* 0x000fc600078e0008 */
[----:B------:R-:W-:Y:S01]  /*11b00*/  STS [R57], R56 ;  /* 0x0000003839007388 */ /* 0x000fe20000000800 */
[----:B------:R-:W-:-:S03]  /*11b10*/  IMAD.WIDE.U32 R90, R119, 0x4, R8 ;  /* 0x00000004775a7825 */ /* 0x000fc600078e0008 */
[----:B------:R1:W-:Y:S01]  /*11b20*/  STS [R54], R135 ;  /* 0x0000008736007388 */ /* 0x0003e20000000800 */
[----:B0-----:R-:W-:-:S03]  /*11b30*/  IMAD.WIDE.U32 R50, R93, 0x4, R8 ;  /* 0x000000045d327825 */ /* 0x001fc600078e0008 */
[----:B------:R0:W-:Y:S01]  /*11b40*/  STS [R39], R61 ;  /* 0x0000003d27007388 */ /* 0x0001e20000000800 */
[----:B------:R-:W-:-:S03]  /*11b50*/  IMAD.WIDE.U32 R92, R117, 0x4, R8 ;  /* 0x00000004755c7825 */ /* 0x000fc600078e0008 */
[----:B------:R2:W-:Y:S01]  /*11b60*/  STS [R42], R125 ;  /* 0x0000007d2a007388 */ /* 0x0005e20000000800 */
[----:B-1----:R-:W-:-:S03]  /*11b70*/  IMAD.WIDE.U32 R54, R89, 0x4, R8 ;  /* 0x0000000459367825 */ /* 0x002fc600078e0008 */
[----:B------:R-:W-:Y:S01]  /*11b80*/  STS [R45], R48 ;  /* 0x000000302d007388 */ /* 0x000fe20000000800 */
[----:B0-----:R-:W-:-:S03]  /*11b90*/  IMAD.WIDE.U32 R38, R73, 0x4, R8 ;  /* 0x0000000449267825 */ /* 0x001fc600078e0008 */
[----:B------:R0:W-:Y:S01]  /*11ba0*/  STS [R44], R58 ;  /* 0x0000003a2c007388 */ /* 0x0001e20000000800 */
[----:B--2---:R-:W-:-:S03]  /*11bb0*/  IMAD.WIDE.U32 R42, R79, 0x4, R8 ;  /* 0x000000044f2a7825 */ /* 0x004fc600078e0008 */
[----:B------:R-:W-:Y:S01]  /*11bc0*/  STS [R59], R36 ;  /* 0x000000243b007388 */ /* 0x000fe20000000800 */
[--C-:B------:R-:W-:Y:S01]  /*11bd0*/  IMAD.WIDE.U32 R72, R95, 0x4, R8.reuse ;  /* 0x000000045f487825 */ /* 0x100fe200078e0008 */
[----:B------:R-:W-:Y:S03]  /*11be0*/  BAR.SYNC.DEFER_BLOCKING 0x0 ;  /* 0x0000000000007b1d */ /* 0x000fe60000010000 */
[----:B0-----:R-:W-:-:S04]  /*11bf0*/  IMAD.WIDE.U32 R44, R81, 0x4, R8 ;  /* 0x00000004512c7825 */ /* 0x001fc800078e0008 */
        /* <DEDUP_REMOVED lines=8> */
[----:B------:R-:W-:Y:S01]  /*11c80*/  IMAD.WIDE.U32 R8, R127, 0x4, R8 ;  /* 0x000000047f087825 */ /* 0x000fe200078e0008 */
        /* <DEDUP_REMOVED lines=40> */
[----:B---3--:R1:W-:Y:S01]  /*11f10*/  STG.E desc[UR6][R22.64], R59 ;  /* 0x0000003b16007986 */ /* 0x0083e2000c101906 */
[----:B0-----:R-:W-:-:S03]  /*11f20*/  IMAD.IADD R10, R2, 0x1, -R3 ;  /* 0x00000001020a7824 */ /* 0x001fc600078e0a03 */
[----:B----4-:R1:W-:Y:S02]  /*11f30*/  STG.E desc[UR6][R24.64], R97 ;  /* 0x0000006118007986 */ /* 0x0103e4000c101906 */
[----:B------:R-:W-:Y:S02]  /*11f40*/  ISETP.GT.AND P0, PT, R10, 0x1d3f, PT ;  /* 0x00001d3f0a00780c */ /* 0x000fe40003f04270 */
        /* <DEDUP_REMOVED lines=36> */
[----:B-1----:R-:W-:Y:S02]  /*12190*/  IMAD.MOV.U32 R69, RZ, RZ, R102 ;  /* 0x000000ffff457224 */ /* 0x002fe400078e0066 */
        /* <DEDUP_REMOVED lines=37> */
.L_x_1974:
[----:B------:R-:W-:-:S13]  /*123f0*/  ISETP.GT.AND P0, PT, R2, R3, PT ;  /* 0x000000030200720c */ /* 0x000fda0003f04270 */
[----:B------:R-:W-:Y:S05]  /*12400*/  @!P0 EXIT ;  /* 0x000000000000894d */ /* 0x000fea0003800000 */
[----:B------:R-:W-:Y:S05]  /*12410*/  WARPSYNC.ALL ;  /* 0x0000000000007948 */ /* 0x000fea0003800000 */
[----:B------:R-:W-:Y:S01]  /*12420*/  IMAD.MOV.U32 R35, RZ, RZ, R6 ;  /* 0x000000ffff237224 */ /* 0x000fe200078e0006 */
[----:B------:R-:W1:Y:S01]  /*12430*/  SHFL.IDX PT, R2, R102, RZ, 0x1f ;  /* 0x00001fff66027589 */ /* 0x000e6200000e0000 */
[C---:B------:R-:W-:Y:S01]  /*12440*/  VIADD R193, R5.reuse, 0xc0 ;  /* 0x000000c005c17836 */ /* 0x040fe20000000000 */
[----:B------:R-:W-:Y:S01]  /*12450*/  SHF.R.S32.HI R11, RZ, 0x1f, R3 ;  /* 0x0000001fff0b7819 */ /* 0x000fe20000011403 */
[C---:B------:R-:W-:Y:S01]  /*12460*/  VIADD R246, R5.reuse, 0x180 ;  /* 0x0000018005f67836 */ /* 0x040fe20000000000 */
[----:B------:R-:W-:Y:S01]  /*12470*/  ULDC.64 UR4, c[0x0][0x210] ;  /* 0x0000840000047ab9 */ /* 0x000fe20000000a00 */
[----:B------:R-:W-:Y:S01]  /*12480*/  VIADD R251, R5, 0x240 ;  /* 0x0000024005fb7836 */ /* 0x000fe20000000000 */
[----:B------:R-:W-:Y:S01]  /*12490*/  IADD3 R12, P2, R193, R3, RZ ;  /* 0x00000003c10c7210 */ /* 0x000fe20007f5e0ff */
[----:B------:R-:W-:-:S02]  /*124a0*/  IMAD.MOV.U32 R17, RZ, RZ, -0x1 ;  /* 0xffffffffff117424 */ /* 0x000fc400078e00ff */
[----:B------:R-:W-:Y:S01]  /*124b0*/  IMAD.MOV.U32 R13, RZ, RZ, -0x1 ;  /* 0xffffffffff0d7424 */ /* 0x000fe200078e00ff */
[----:B------:R-:W-:Y:S02]  /*124c0*/  LEA.HI.X.SX32 R9, R193, R11, 0x1, P2 ;  /* 0x0000000bc1097211 */ /* 0x000fe400010f0eff */
[----:B------:R-:W-:Y:S02]  /*124d0*/  LEA R6, P2, R12, UR4, 0x2 ;  /* 0x000000040c067c11 */ /* 0x000fe4000f8410ff */
[-C--:B-1----:R-:W-:Y:S02]  /*124e0*/  ISETP.GE.AND P0, PT, R5, R2.reuse, PT ;  /* 0x000000020500720c */ /* 0x082fe40003f06270 */
[-C--:B------:R-:W-:Y:S02]  /*124f0*/  ISETP.GE.AND P3, PT, R193, R2.reuse, PT ;  /* 0x00000002c100720c */ /* 0x080fe40003f66270 */
[-C--:B------:R-:W-:Y:S02]  /*12500*/  ISETP.GE.AND P6, PT, R246, R2.reuse, PT ;  /* 0x00000002f600720c */ /* 0x080fe40003fc6270 */
[----:B------:R-:W-:-:S07]  /*12510*/  ISETP.GE.AND P5, PT, R251, R2, PT ;  /* 0x00000002fb00720c */ /* 0x000fce0003fa6270 */
[----:B------:R-:W-:-:S04]  /*12520*/  @!P0 IADD3 R7, P1, R5, R3, RZ ;  /* 0x0000000305078210 */ /* 0x000fc80007f3e0ff */
[----:B------:R-:W-:Y:S02]  /*12530*/  @!P0 LEA.HI.X.SX32 R8, R5, R11, 0x1, P1 ;  /* 0x0000000b05088211 */ /* 0x000fe400008f0eff */
[C---:B------:R-:W-:Y:S01]  /*12540*/  @!P0 LEA R14, P1, R7.reuse, UR4, 0x2 ;  /* 0x00000004070e8c11 */ /* 0x040fe2000f8210ff */
[----:B------:R-:W-:Y:S01]  /*12550*/  IMAD.MOV.U32 R23, RZ, RZ, -0x1 ;  /* 0xffffffffff177424 */ /* 0x000fe200078e00ff */
[----:B------:R-:W-:Y:S01]  /*12560*/  ULDC UR4, c[0x0][0x248] ;  /* 0x0000920000047ab9 */ /* 0x000fe20000000800 */
[----:B------:R-:W-:Y:S01]  /*12570*/  IMAD.MOV.U32 R19, RZ, RZ, -0x1 ;  /* 0xffffffffff137424 */ /* 0x000fe200078e00ff */
[----:B------:R-:W-:Y:S01]  /*12580*/  @!P0 LEA.HI.X R15, R7, UR5, R8, 0x2, P1 ;  /* 0x00000005070f8c11 */ /* 0x000fe200088f1408 */
[C---:B------:R-:W-:Y:S01]  /*12590*/  VIADD R249, R5.reuse, 0x300 ;  /* 0x0000030005f97836 */ /* 0x040fe20000000000 */
[----:B------:R-:W-:Y:S01]  /*125a0*/  LEA.HI.X R7, R12, UR5, R9, 0x2, P2 ;  /* 0x000000050c077c11 */ /* 0x000fe200090f1409 */
[C---:B------:R-:W-:Y:S01]  /*125b0*/  VIADD R248, R5.reuse, 0x3c0 ;  /* 0x000003c005f87836 */ /* 0x040fe20000000000 */
[----:B------:R-:W-:Y:S01]  /*125c0*/  ULDC UR5, c[0x0][0x244] ;  /* 0x0000910000057ab9 */ /* 0x000fe20000000800 */
[C---:B------:R-:W-:Y:S01]  /*125d0*/  VIADD R247, R5.reuse, 0x480 ;  /* 0x0000048005f77836 */ /* 0x040fe20000000000 */
[----:B------:R1:W3:Y:S01]  /*125e0*/  @!P0 LDG.E R17, desc[UR6][R14.64] ;  /* 0x000000060e118981 */ /* 0x0002e2000c1e1900 */
[----:B------:R-:W-:Y:S01]  /*125f0*/  VIADD R244, R5, 0x540 ;  /* 0x0000054005f47836 */ /* 0x000fe20000000000 */
[-C--:B------:R-:W-:Y:S01]  /*12600*/  ISETP.GE.AND P2, PT, R249, R2.reuse, PT ;  /* 0x00000002f900720c */ /* 0x080fe20003f46270 */
[C---:B------:R-:W-:Y:S01]  /*12610*/  VIADD R243, R5.reuse, 0x600 ;  /* 0x0000060005f37836 */ /* 0x040fe20000000000 */
[----:B------:R-:W4:Y:S01]  /*12620*/  @!P3 LDG.E R13, desc[UR6][R6.64] ;  /* 0x00000006060db981 */ /* 0x000f22000c1e1900 */
[C---:B------:R-:W-:Y:S01]  /*12630*/  VIADD R240, R5.reuse, 0x6c0 ;  /* 0x000006c005f07836 */ /* 0x040fe20000000000 */
[-C--:B------:R-:W-:Y:S01]  /*12640*/  ISETP.GE.AND P1, PT, R248, R2.reuse, PT ;  /* 0x00000002f800720c */ /* 0x080fe20003f26270 */
[----:B------:R-:W-:Y:S01]  /*12650*/  VIADD R239, R5, 0x780 ;  /* 0x0000078005ef7836 */ /* 0x000fe20000000000 */
[----:B------:R-:W5:Y:S01]  /*12660*/  @!P6 LDG.E R23, desc[UR6][R6.64+0x300] ;  /* 0x000300060617e981 */ /* 0x000f62000c1e1900 */
[-C--:B------:R-:W-:Y:S01]  /*12670*/  ISETP.GE.AND P0, PT, R247, R2.reuse, PT ;  /* 0x00000002f700720c */ /* 0x080fe20003f06270 */
[----:B------:R-:W-:Y:S01]  /*12680*/  IMAD.MOV.U32 R27, RZ, RZ, -0x1 ;  /* 0xffffffffff1b7424 */ /* 0x000fe200078e00ff */
[-C--:B------:R-:W-:Y:S01]  /*12690*/  ISETP.GE.AND P4, PT, R244, R2.reuse, PT ;  /* 0x00000002f400720c */ /* 0x080fe20003f86270 */
[----:B------:R-:W2:Y:S01]  /*126a0*/  @!P5 LDG.E R19, desc[UR6][R6.64+0x600] ;  /* 0x000600060613d981 */ /* 0x000ea2000c1e1900 */
[-C--:B------:R-:W-:Y:S01]  /*126b0*/  ISETP.GE.AND P3, PT, R243, R2.reuse, PT ;  /* 0x00000002f300720c */ /* 0x080fe20003f66270 */
[----:B------:R-:W-:Y:S01]  /*126c0*/  IMAD.MOV.U32 R25, RZ, RZ, -0x1 ;  /* 0xffffffffff197424 */ /* 0x000fe200078e00ff */
[-C--:B------:R-:W-:Y:S01]  /*126d0*/  ISETP.GE.AND P6, PT, R240, R2.reuse, PT ;  /* 0x00000002f000720c */ /* 0x080fe20003fc6270 */
[----:B------:R-:W-:Y:S01]  /*126e0*/  IMAD.MOV.U32 R29, RZ, RZ, -0x1 ;  /* 0xffffffffff1d7424 */ /* 0x000fe200078e00ff */
[----:B------:R-:W-:Y:S01]  /*126f0*/  ISETP.GE.AND P5, PT, R239, R2, PT ;  /* 0x00000002ef00720c */ /* 0x000fe20003fa6270 */
[----:B-1----:R-:W-:Y:S01]  /*12700*/  IMAD.MOV.U32 R15, RZ, RZ, -0x1 ;  /* 0xffffffffff0f7424 */ /* 0x002fe200078e00ff */
[----:B------:R-:W2:Y:S01]  /*12710*/  @!P2 LDG.E R27, desc[UR6][R6.64+0x900] ;  /* 0x00090006061ba981 */ /* 0x000ea2000c1e1900 */
[----:B------:R-:W-:-:S02]  /*12720*/  IMAD.MOV.U32 R33, RZ, RZ, -0x1 ;  /* 0xffffffffff217424 */ /* 0x000fc400078e00ff */
[----:B------:R-:W-:Y:S01]  /*12730*/  IMAD.MOV.U32 R31, RZ, RZ, -0x1 ;  /* 0xffffffffff1f7424 */ /* 0x000fe200078e00ff */
[----:B------:R-:W2:Y:S01]  /*12740*/  @!P1 LDG.E R25, desc[UR6][R6.64+0xc00] ;  /* 0x000c000606199981 */ /* 0x000ea2000c1e1900 */
[----:B------:R-:W-:Y:S02]  /*12750*/  IMAD.MOV.U32 R39, RZ, RZ, -0x1 ;  /* 0xffffffffff277424 */ /* 0x000fe400078e00ff */
[C---:B------:R-:W-:Y:S01]  /*12760*/  VIADD R236, R5.reuse, 0x840 ;  /* 0x0000084005ec7836 */ /* 0x040fe20000000000 */
[----:B------:R-:W2:Y:S01]  /*12770*/  @!P0 LDG.E R29, desc[UR6][R6.64+0xf00] ;  /* 0x000f0006061d8981 */ /* 0x000ea2000c1e1900 */
[C---:B------:R-:W-:Y:S02]  /*12780*/  VIADD R235, R5.reuse, 0x900 ;  /* 0x0000090005eb7836 */ /* 0x040fe40000000000 */
[C---:B------:R-:W-:Y:S01]  /*12790*/  VIADD R232, R5.reuse, 0x9c0 ;  /* 0x000009c005e87836 */ /* 0x040fe20000000000 */
[----:B------:R-:W2:Y:S01]  /*127a0*/  @!P4 LDG.E R15, desc[UR6][R6.64+0x1200] ;  /* 0x00120006060fc981 */ /* 0x000ea2000c1e1900 */
[----:B------:R-:W-:-:S02]  /*127b0*/  VIADD R231, R5, 0xa80 ;  /* 0x00000a8005e77836 */ /* 0x000fc40000000000 */
[C---:B------:R-:W-:Y:S01]  /*127c0*/  VIADD R229, R5.reuse, 0xb40 ;  /* 0x00000b4005e57836 */ /* 0x040fe20000000000 */
[----:B------:R-:W2:Y:S01]  /*127d0*/  @!P3 LDG.E R33, desc[UR6][R6.64+0x1500] ;  /* 0x001500060621b981 */ /* 0x000ea2000c1e1900 */
[C---:B------:R-:W-:Y:S02]  /*127e0*/  VIADD R227, R5.reuse, 0xc00 ;  /* 0x00000c0005e37836 */ /* 0x040fe40000000000 */
[----:B------:R-:W-:Y:S01]  /*127f0*/  VIADD R226, R5, 0xcc0 ;  /* 0x00000cc005e27836 */ /* 0x000fe20000000000 */
[----:B------:R-:W2:Y:S01]  /*12800*/  @!P6 LDG.E R31, desc[UR6][R6.64+0x1800] ;  /* 0x00180006061fe981 */ /* 0x000ea2000c1e1900 */
        /* <DEDUP_REMOVED lines=8> */
[-C--:B------:R-:W-:Y:S01]  /*12890*/  ISETP.GE.AND P3, PT, R229, R2.reuse, PT ;  /* 0x00000002e500720c */ /* 0x080fe20003f66270 */
[----:B------:R-:W-:Y:S01]  /*128a0*/  IMAD.MOV.U32 R47, RZ, RZ, -0x1 ;  /* 0xffffffffff2f7424 */ /* 0x000fe200078e00ff */
[-C--:B------:R-:W-:Y:S01]  /*128b0*/  ISETP.GE.AND P6, PT, R227, R2.reuse, PT ;  /* 0x00000002e300720c */ /* 0x080fe20003fc6270 */
[----:B------:R-:W-:Y:S01]  /*128c0*/  IMAD.MOV.U32 R45, RZ, RZ, -0x1 ;  /* 0xffffffffff2d7424 */ /* 0x000fe200078e00ff */
[----:B------:R-:W-:Y:S01]  /*128d0*/  ISETP.GE.AND P5, PT, R226, R2, PT ;  /* 0x00000002e200720c */ /* 0x000fe20003fa6270 */
[----:B------:R-:W-:Y:S01]  /*128e0*/  IMAD.MOV.U32 R51, RZ, RZ, -0x1 ;  /* 0xffffffffff337424 */ /* 0x000fe200078e00ff */
[----:B------:R-:W2:Y:S01]  /*128f0*/  @!P2 LDG.E R37, desc[UR6][R6.64+0x1e00] ;  /* 0x001e00060625a981 */ /* 0x000ea2000c1e1900 */
[----:B------:R-:W-:-:S02]  /*12900*/  IMAD.MOV.U32 R49, RZ, RZ, -0x1 ;  /* 0xffffffffff317424 */ /* 0x000fc400078e00ff */
[C---:B------:R-:W-:Y:S01]  /*12910*/  VIADD R225, R5.reuse, 0xd80 ;  /* 0x00000d8005e17836 */ /* 0x040fe20000000000 */
[----:B------:R-:W2:Y:S01]  /*12920*/  @!P1 LDG.E R43, desc[UR6][R6.64+0x2100] ;  /* 0x00210006062b9981 */ /* 0x000ea2000c1e1900 */
[C---:B------:R-:W-:Y:S02]  /*12930*/  VIADD R224, R5.reuse, 0xe40 ;  /* 0x00000e4005e07836 */ /* 0x040fe40000000000 */
[C---:B------:R-:W-:Y:S01]  /*12940*/  VIADD R223, R5.reuse, 0xf00 ;  /* 0x00000f0005df7836 */ /* 0x040fe20000000000 */
[----:B------:R-:W2:Y:S01]  /*12950*/  @!P0 LDG.E R41, desc[UR6][R6.64+0x2400] ;  /* 0x0024000606298981 */ /* 0x000ea2000c1e1900 */
[C---:B------:R-:W-:Y:S02]  /*12960*/  VIADD R222, R5.reuse, 0xfc0 ;  /* 0x00000fc005de7836 */ /* 0x040fe40000000000 */
[C---:B------:R-:W-:Y:S01]  /*12970*/  VIADD R221, R5.reuse, 0x1080 ;  /* 0x0000108005dd7836 */ /* 0x040fe20000000000 */
[----:B------:R-:W2:Y:S01]  /*12980*/  @!P4 LDG.E R47, desc[UR6][R6.64+0x2700] ;  /* 0x00270006062fc981 */ /* 0x000ea2000c1e1900 */
[----:B------:R-:W-:-:S02]  /*12990*/  VIADD R220, R5, 0x1140 ;  /* 0x0000114005dc7836 */ /* 0x000fc40000000000 */
        /* <DEDUP_REMOVED lines=18> */
[----:B------:R-:W-:Y:S01]  /*12ac0*/  IMAD.MOV.U32 R107, RZ, RZ, -0x1 ;  /* 0xffffffffff6b7424 */ /* 0x000fe200078e00ff */
        /* <DEDUP_REMOVED lines=10> */
[----:B------:R-:W-:Y:S01]  /*12b70*/  VIADD R210, R5, 0x1740 ;  /* 0x0000174005d27836 */ /* 0x000fe20000000000 */
[-C--:B------:R-:W-:Y:S01]  /*12b80*/  ISETP.GE.AND P2, PT, R218, R2.reuse, PT ;  /* 0x00000002da00720c */ /* 0x080fe20003f46270 */
[----:B------:R-:W-:Y:S01]  /*12b90*/  IMAD.MOV.U32 R105, RZ, RZ, -0x1 ;  /* 0xffffffffff697424 */ /* 0x000fe200078e00ff */
        /* <DEDUP_REMOVED lines=26> */
[-C--:B------:R-:W-:Y:S02]  /*12d40*/  ISETP.GE.AND P2, PT, R209, R2.reuse, PT ;  /* 0x00000002d100720c */ /* 0x080fe40003f46270 */
[-C--:B------:R-:W-:Y:S01]  /*12d50*/  ISETP.GE.AND P1, PT, R207, R2.reuse, PT ;  /* 0x00000002cf00720c */ /* 0x080fe20003f26270 */
[----:B------:R-:W2:Y:S01]  /*12d60*/  @!P6 LDG.E R119, desc[UR6][R6.64+0x5700] ;  /* 0x005700060677e981 */ /* 0x000ea2000c1e1900 */
[-C--:B------:R-:W-:Y:S02]  /*12d70*/  ISETP.GE.AND P0, PT, R203, R2.reuse, PT ;  /* 0x00000002cb00720c */ /* 0x080fe40003f06270 */
[-C--:B------:R-:W-:Y:S01]  /*12d80*/  ISETP.GE.AND P4, PT, R197, R2.reuse, PT ;  /* 0x00000002c500720c */ /* 0x080fe20003f86270 */
[----:B------:R-:W2:Y:S01]  /*12d90*/  @!P5 LDG.E R117, desc[UR6][R6.64+0x5a00] ;  /* 0x005a00060675d981 */ /* 0x000ea2000c1e1900 */
[----:B------:R-:W-:-:S02]  /*12da0*/  ISETP.GE.AND P3, PT, R196, R2, PT ;  /* 0x00000002c400720c */ /* 0x000fc40003f66270 */
[-C--:B------:R-:W-:Y:S02]  /*12db0*/  ISETP.GE.AND P6, PT, R195, R2.reuse, PT ;  /* 0x00000002c300720c */ /* 0x080fe40003fc6270 */
[----:B------:R-:W-:Y:S01]  /*12dc0*/  ISETP.GE.AND P5, PT, R194, R2, PT ;  /* 0x00000002c200720c */ /* 0x000fe20003fa6270 */
[----:B------:R-:W-:Y:S02]  /*12dd0*/  IMAD.MOV.U32 R123, RZ, RZ, -0x1 ;  /* 0xffffffffff7b7424 */ /* 0x000fe400078e00ff */
[----:B------:R-:W-:Y:S02]  /*12de0*/  IMAD.MOV.U32 R121, RZ, RZ, -0x1 ;  /* 0xffffffffff797424 */ /* 0x000fe400078e00ff */
[----:B------:R-:W-:Y:S02]  /*12df0*/  IMAD.MOV.U32 R127, RZ, RZ, -0x1 ;  /* 0xffffffffff7f7424 */ /* 0x000fe400078e00ff */
[----:B------:R-:W-:Y:S01]  /*12e00*/  IMAD.MOV.U32 R125, RZ, RZ, -0x1 ;  /* 0xffffffffff7d7424 */ /* 0x000fe200078e00ff */
[----:B------:R-:W2:Y:S01]  /*12e10*/  @!P2 LDG.E R123, desc[UR6][R6.64+0x5d00] ;  /* 0x005d0006067ba981 */ /* 0x000ea2000c1e1900 */
[----:B------:R-:W-:-:S02]  /*12e20*/  IMAD.MOV.U32 R131, RZ, RZ, -0x1 ;  /* 0xffffffffff837424 */ /* 0x000fc400078e00ff */
[----:B------:R-:W-:Y:S01]  /*12e30*/  IMAD.MOV.U32 R129, RZ, RZ, -0x1 ;  /* 0xffffffffff817424 */ /* 0x000fe200078e00ff */
[----:B------:R-:W2:Y:S01]  /*12e40*/  @!P1 LDG.E R121, desc[UR6][R6.64+0x6000] ;  /* 0x0060000606799981 */ /* 0x000ea2000c1e1900 */
[----:B------:R-:W-:-:S03]  /*12e50*/  IMAD.MOV.U32 R133, RZ, RZ, -0x1 ;  /* 0xffffffffff857424 */ /* 0x000fc600078e00ff */
[----:B------:R-:W2:Y:S04]  /*12e60*/  @!P0 LDG.E R127, desc[UR6][R6.64+0x6300] ;  /* 0x00630006067f8981 */ /* 0x000ea8000c1e1900 */
[----:B------:R-:W2:Y:S04]  /*12e70*/  @!P4 LDG.E R125, desc[UR6][R6.64+0x6600] ;  /* 0x00660006067dc981 */ /* 0x000ea8000c1e1900 */
[----:B------:R-:W2:Y:S04]  /*12e80*/  @!P3 LDG.E R131, desc[UR6][R6.64+0x6900] ;  /* 0x006900060683b981 */ /* 0x000ea8000c1e1900 */
[----:B------:R-:W2:Y:S04]  /*12e90*/  @!P6 LDG.E R129, desc[UR6][R6.64+0x6c00] ;  /* 0x006c00060681e981 */ /* 0x000ea8000c1e1900 */
[----:B------:R-:W2:Y:S01]  /*12ea0*/  @!P5 LDG.E R133, desc[UR6][R6.64+0x6f00] ;  /* 0x006f00060685d981 */ /* 0x000ea2000c1e1900 */
[----:B------:R-:W-:-:S02]  /*12eb0*/  IMAD R24, R5, 0x9c, R4 ;  /* 0x0000009c05187824 */ /* 0x000fc400078e0204 */
[----:B------:R-:W-:Y:S01]  /*12ec0*/  IMAD.MOV.U32 R2, RZ, RZ, -0x1 ;  /* 0xffffffffff027424 */ /* 0x000fe200078e00ff */
[----:B------:R-:W-:Y:S01]  /*12ed0*/  UBMSK UR4, URZ, UR4 ;  /* 0x000000043f04729b */ /* 0x000fe20008000000 */
        /* <DEDUP_REMOVED lines=52> */
[----:B------:R-:W-:-:S03]  /*13220*/  SEL R6, R2, 0x80000000, !P0 ;  /* 0x8000000002067807 */ /* 0x000fc60004000000 */
[----:B------:R-:W-:Y:S01]  /*13230*/  LDS R36, [R24+0x2c] ;  /* 0x00002c0018247984 */ /* 0x000fe20000000800 */
[----:B------:R-:W-:-:S03]  /*13240*/  LOP3.LUT R39, R6, R39, RZ, 0x3c, !PT ;  /* 0x0000002706277212 */ /* 0x000fc600078e3cff */
[----:B------:R-:W-:Y:S01]  /*13250*/  LDS R34, [R24+0x30] ;  /* 0x0000300018227984 */ /* 0x000fe20000000800 */
[----:B------:R-:W-:-:S03]  /*13260*/  ISETP.NE.AND P0, PT, R39, 0x7fffffff, PT ;  /* 0x7fffffff2700780c */ /* 0x000fc60003f05270 */
[----:B------:R-:W-:Y:S01]  /*13270*/  LDS R30, [R24+0x34] ;  /* 0x00003400181e7984 */ /* 0x000fe20000000800 */
[----:B------:R-:W-:-:S03]  /*13280*/  SEL R6, R39, 0x80000000, P0 ;  /* 0x8000000027067807 */ /* 0x000fc60000000000 */
[----:B------:R-:W-:Y:S01]  /*13290*/  LDS R28, [R24+0x38] ;  /* 0x00003800181c7984 */ /* 0x000fe20000000800 */
[----:B------:R-:W-:-:S03]  /*132a0*/  SHF.R.U32.HI R6, RZ, UR5, R6 ;  /* 0x00000005ff067c19 */ /* 0x000fc60008011606 */
        /* <DEDUP_REMOVED lines=24> */
[----:B------:R-:W-:Y:S01]  /*13430*/  LOP3.LUT R6, R6, UR4, RZ, 0xc0, !PT ;  /* 0x0000000406067c12 */ /* 0x000fe2000f8ec0ff */
[----:B------:R-:W-:Y:S03]  /*13440*/  BAR.SYNC.DEFER_BLOCKING 0x0 ;  /* 0x0000000000007b1d */ /* 0x000fe60000010000 */
[----:B------:R-:W-:-:S02]  /*13450*/  LOP3.LUT R7, R6, 0x1f, RZ, 0xc, !PT ;  /* 0x0000001f06077812 */ /* 0x000fc400078e0cff */
[----:B------:R-:W-:-:S03]  /*13460*/  SHF.R.U32.HI R6, RZ, 0x5, R6 ;  /* 0x00000005ff067819 */ /* 0x000fc60000011606 */
[----:B------:R-:W-:Y:S01]  /*13470*/  IMAD R52, R7, 0x300, R4 ;  /* 0x0000030007347824 */ /* 0x000fe200078e0204 */
[----:B------:R-:W-:-:S03]  /*13480*/  IADD3 R6, -R6, 0x1, RZ ;  /* 0x0000000106067810 */ /* 0x000fc60007ffe1ff */
[----:B------:R-:W-:-:S04]  /*13490*/  IMAD R159, R5, 0x4, R52 ;  /* 0x00000004059f7824 */ /* 0x000fc800078e0234 */
[----:B------:R-:W-:Y:S01]  /*134a0*/  IMAD R159, R6, 0x2, R159 ;  /* 0x00000002069f7824 */ /* 0x000fe200078e029f */
[----:B--2---:R-:W-:-:S04]  /*134b0*/  ISETP.GE.AND P0, PT, R50, RZ, PT ;  /* 0x000000ff3200720c */ /* 0x004fc80003f06270 */
[----:B------:R-:W-:Y:S01]  /*134c0*/  SEL R7, R2, 0x80000000, !P0 ;  /* 0x8000000002077807 */ /* 0x000fe20004000000 */
        /* <DEDUP_REMOVED lines=715> */
[----:B------:R-:W1:Y:S04]  /*16180*/  LDS R238, [R101+0x6308] ;  /* 0x0063080065ee7984 */ /* 0x000e680000000800 */
[----:B------:R-:W2:Y:S01]  /*16190*/  LDS R234, [R101+0x6310] ;  /* 0x0063100065ea7984 */ /* 0x000ea20000000800 */
[----:B------:R-:W-:-:S04]  /*161a0*/  SHF.R.U32.HI R241, RZ, 0x5, R2 ;  /* 0x00000005fff17819 */ /* 0x000fc80000011602 */
[C---:B------:R-:W-:Y:S02]  /*161b0*/  ISETP.NE.AND P0, PT, R241.reuse, 0x2, PT ;  /* 0x00000002f100780c */ /* 0x040fe40003f05270 */
[----:B------:R-:W-:Y:S01]  /*161c0*/  ISETP.NE.AND P2, PT, R241, RZ, PT ;  /* 0x000000fff100720c */ /* 0x000fe20003f45270 */
[----:B------:R-:W-:Y:S01]  /*161d0*/  IMAD.IADD R230, R233, 0x1, -R230 ;  /* 0x00000001e9e67824 */ /* 0x000fe200078e0ae6 */
[----:B------:R-:W-:Y:S01]  /*161e0*/  ISETP.NE.AND P1, PT, R241, 0x5, PT ;  /* 0x00000005f100780c */ /* 0x000fe20003f25270 */
[----:B0-----:R-:W-:-:S04]  /*161f0*/  IMAD.IADD R5, R4, 0x1, R5 ;  /* 0x0000000104057824 */ /* 0x001fc800078e0205 */
[C---:B-1----:R-:W-:Y:S01]  /*16200*/  IMAD.IADD R238, R5.reuse, 0x1, R238 ;  /* 0x0000000105ee7824 */ /* 0x042fe200078e02ee */
[----:B------:R-:W-:Y:S02]  /*16210*/  SEL R4, R5, R4, !P0 ;  /* 0x0000000405047207 */ /* 0x000fe40004000000 */
[----:B------:R-:W-:Y:S01]  /*16220*/  ISETP.NE.AND P0, PT, R241, 0x3, PT ;  /* 0x00000003f100780c */ /* 0x000fe20003f05270 */
[----:B------:R-:W-:-:S03]  /*16230*/  IMAD.IADD R7, R7, 0x1, R238 ;  /* 0x0000000107077824 */ /* 0x000fc600078e02ee */
[----:B------:R-:W-:Y:S02]  /*16240*/  SEL R4, R238, R4, !P0 ;  /* 0x00000004ee047207 */ /* 0x000fe40004000000 */
[----:B------:R-:W-:-:S04]  /*16250*/  ISETP.NE.AND P0, PT, R241, 0x4, PT ;  /* 0x00000004f100780c */ /* 0x000fc80003f05270 */
[C---:B------:R-:W-:Y:S01]  /*16260*/  SEL R4, R7.reuse, R4, !P0 ;  /* 0x0000000407047207 */ /* 0x040fe20004000000 */
[----:B--2---:R-:W-:Y:S01]  /*16270*/  IMAD.IADD R7, R7, 0x1, R234 ;  /* 0x0000000107077824 */ /* 0x004fe200078e02ea */
[----:B------:R-:W-:Y:S01]  /*16280*/  ISETP.NE.AND P0, PT, R228, RZ, PT ;  /* 0x000000ffe400720c */ /* 0x000fe20003f05270 */
[----:B------:R-:W-:Y:S03]  /*16290*/  BSSY B0, `(.L_x_1978) ;  /* 0x000000d000007945 */ /* 0x000fe60003800000 */
[----:B------:R-:W-:Y:S02]  /*162a0*/  SEL R4, R7, R4, !P1 ;  /* 0x0000000407047207 */ /* 0x000fe40004800000 */
[----:B------:R-:W-:Y:S02]  /*162b0*/  SEL R5, R230, RZ, P0 ;  /* 0x000000ffe6057207 */ /* 0x000fe40000000000 */
[----:B------:R-:W-:-:S03]  /*162c0*/  ISETP.NE.AND P3, PT, R2, RZ, PT ;  /* 0x000000ff0200720c */ /* 0x000fc60003f65270 */
[----:B------:R-:W-:Y:S01]  /*162d0*/  IMAD.IADD R5, R4, 0x1, R5 ;  /* 0x0000000104057824 */ /* 0x000fe200078e0205 */
[----:B------:R-:W-:Y:S09]  /*162e0*/  @P2 BRA `(.L_x_1979) ;  /* 0x00000000001c2947 */ /* 0x000ff20003800000 */
[----:B------:R-:W0:Y:S01]  /*162f0*/  LDS R4, [R101+0x6314] ;  /* 0x0063140065047984 */ /* 0x000e220000000800 */
[----:B------:R-:W-:Y:S01]  /*16300*/  ISETP.NE.AND P0, PT, R228, RZ, PT ;  /* 0x000000ffe400720c */ /* 0x000fe20003f05270 */
[----:B------:R-:W-:Y:S02]  /*16310*/  IMAD.MOV.U32 R5, RZ, RZ, R230 ;  /* 0x000000ffff057224 */ /* 0x000fe400078e00e6 */
[----:B0-----:R-:W-:-:S04]  /*16320*/  IMAD.IADD R4, R7, 0x1, R4 ;  /* 0x0000000107047824 */ /* 0x001fc800078e0204 */
[----:B------:R-:W-:-:S06]  /*16330*/  IMAD.U32 R4, R4, 0x10000, RZ ;  /* 0x0001000004047824 */ /* 0x000fcc00078e00ff */
[----:B------:R-:W-:Y:S01]  /*16340*/  @!P0 IMAD.MOV.U32 R5, RZ, RZ, R4 ;  /* 0x000000ffff058224 */ /* 0x000fe200078e0004 */
[----:B------:R0:W-:Y:S06]  /*16350*/  @!P0 STS [R101+0x6320], R4 ;  /* 0x0063200465008388 */ /* 0x0001ec0000000800 */
.L_x_1979:
[----:B------:R-:W-:Y:S05]  /*16360*/  BSYNC B0 ;  /* 0x0000000000007941 */ /* 0x000fea0003800000 */
.L_x_1978:
[----:B------:R-:W-:Y:S01]  /*16370*/  BAR.SYNC.DEFER_BLOCKING 0x0 ;  /* 0x0000000000007b1d */ /* 0x000fe20000010000 */
[----:B------:R-:W-:Y:S02]  /*16380*/  ISETP.GT.AND P0, PT, R2, 0x3f, PT ;  /* 0x0000003f0200780c */ /* 0x000fe40003f04270 */
[-C--:B------:R-:W-:Y:S02]  /*16390*/  ISETP.GE.AND P6, PT, R193, R102.reuse, PT ;  /* 0x00000066c100720c */ /* 0x080fe40003fc6270 */
[-C--:B------:R-:W-:Y:S01]  /*163a0*/  ISETP.GE.AND P5, PT, R246, R102.reuse, PT ;  /* 0x00000066f600720c */ /* 0x080fe20003fa6270 */
[----:B------:R-:W-:Y:S01]  /*163b0*/  ULDC.64 UR8, c[0x0][0x220] ;  /* 0x0000880000087ab9 */ /* 0x000fe20000000a00 */
[-C--:B------:R-:W-:Y:S02]  /*163c0*/  ISETP.GE.AND P2, PT, R251, R102.reuse, PT ;  /* 0x00000066fb00720c */ /* 0x080fe40003f46270 */
[----:B------:R-:W-:-:S11]  /*163d0*/  ISETP.GE.AND P4, PT, R249, R102, PT ;  /* 0x00000066f900720c */ /* 0x000fd60003f86270 */
[----:B------:R-:W-:Y:S02]  /*163e0*/  @!P2 IMAD.MOV.U32 R242, RZ, RZ, -0x80000000 ;  /* 0x80000000fff2a424 */ /* 0x000fe400078e00ff */
[----:B------:R-:W-:Y:S01]  /*163f0*/  @!P4 IMAD.MOV.U32 R238, RZ, RZ, -0x80000000 ;  /* 0x80000000ffeec424 */ /* 0x000fe200078e00ff */
[----:B0-----:R-:W0:Y:S02]  /*16400*/  @P3 LDS R4, [R101+0x6320] ;  /* 0x0063200065043984 */ /* 0x001e240000000800 */
[----:B0-----:R-:W-:Y:S01]  /*16410*/  @P3 IMAD.IADD R5, R5, 0x1, R4 ;  /* 0x0000000105053824 */ /* 0x001fe200078e0204 */
[C---:B------:R-:W-:Y:S02]  /*16420*/  @!P0 IADD3 R4, -R2.reuse, 0x3f, RZ ;  /* 0x0000003f02048810 */ /* 0x040fe40007ffe1ff */
[----:B------:R-:W-:Y:S01]  /*16430*/  ISETP.GE.AND P3, PT, R2, R102, PT ;  /* 0x000000660200720c */ /* 0x000fe20003f66270 */
[----:B------:R-:W-:Y:S01]  /*16440*/  IMAD.IADD R7, R214, 0x1, R5 ;  /* 0x00000001d6077824 */ /* 0x000fe200078e0205 */
[----:B------:R0:W-:Y:S01]  /*16450*/  STS [R172], R5 ;  /* 0x00000005ac007388 */ /* 0x0001e20000000800 */
[----:B------:R-:W-:-:S02]  /*16460*/  @!P0 LOP3.LUT R6, R4, 0x1f, RZ, 0xc0, !PT ;  /* 0x0000001f04068812 */ /* 0x000fc400078ec0ff */
[----:B------:R-:W-:Y:S01]  /*16470*/  IMAD.IADD R213, R213, 0x1, R7 ;  /* 0x00000001d5d57824 */ /* 0x000fe200078e0207 */
[----:B------:R-:W-:Y:S01]  /*16480*/  STS [R172+0x4], R7 ;  /* 0x00000407ac007388 */ /* 0x000fe20000000800 */
[----:B------:R-:W-:Y:S01]  /*16490*/  @!P0 SHF.R.S32.HI R4, RZ, 0x5, R4 ;  /* 0x00000005ff048819 */ /* 0x000fe20000011404 */
[----:B------:R-:W-:Y:S02]  /*164a0*/  @!P0 IMAD R245, R6, 0x300, R101 ;  /* 0x0000030006f58824 */ /* 0x000fe400078e0265 */
[----:B------:R-:W-:Y:S01]  /*164b0*/  IMAD.IADD R233, R208, 0x1, R213 ;  /* 0x00000001d0e97824 */ /* 0x000fe200078e02d5 */
[----:B------:R-:W-:Y:S01]  /*164c0*/  STS [R172+0x8], R213 ;  /* 0x000008d5ac007388 */ /* 0x000fe20000000800 */
[----:B------:R-:W-:Y:S02]  /*164d0*/  @!P0 IMAD R4, R4, 0x2, R245 ;  /* 0x0000000204048824 */ /* 0x000fe400078e02f5 */
[----:B------:R-:W-:Y:S01]  /*164e0*/  IMAD.IADD R237, R237, 0x1, R233 ;  /* 0x00000001eded7824 */ /* 0x000fe200078e02e9 */
[----:B------:R-:W-:Y:S01]  /*164f0*/  STS [R172+0xc], R233 ;  /* 0x00000ce9ac007388 */ /* 0x000fe20000000800 */
[----:B------:R-:W-:-:S02]  /*16500*/  @!P3 IMAD.MOV.U32 R252, RZ, RZ, -0x80000000 ;  /* 0x80000000fffcb424 */ /* 0x000fc400078e00ff */
[----:B------:R-:W-:Y:S01]  /*16510*/  IMAD.IADD R241, R206, 0x1, R237 ;  /* 0x00000001cef17824 */ /* 0x000fe200078e02ed */
[----:B------:R-:W-:Y:S01]  /*16520*/  STS [R172+0x10], R237 ;  /* 0x000010edac007388 */ /* 0x000fe20000000800 */
[----:B------:R-:W-:Y:S02]  /*16530*/  @!P5 IMAD.MOV.U32 R245, RZ, RZ, -0x80000000 ;  /* 0x80000000fff5d424 */ /* 0x000fe400078e00ff */
        /* <DEDUP_REMOVED lines=71> */
[----:B--2---:R-:W-:Y:S02]  /*169b0*/  IMAD.IADD R156, R156, 0x1, R157 ;  /* 0x000000019c9c7824 */ /* 0x004fe400078e029d */
[----:B------:R-:W-:Y:S01]  /*169c0*/  IMAD R192, R192, 0x4, R101 ;  /* 0x00000004c0c07824 */ /* 0x000fe200078e0265 */
[----:B------:R-:W2:Y:S01]  /*169d0*/  LDS.U16 R135, [R135] ;  /* 0x0000000087877984 */ /* 0x000ea20000000400 */
[----:B---3--:R-:W-:Y:S02]  /*169e0*/  IMAD.IADD R190, R154, 0x1, R155 ;  /* 0x000000019abe7824 */ /* 0x008fe400078e029b */
[----:B------:R-:W-:Y:S01]  /*169f0*/  IMAD R191, R156, 0x4, R101 ;  /* 0x000000049cbf7824 */ /* 0x000fe200078e0265 */
[----:B------:R-:W3:Y:S01]  /*16a00*/  LDS.U16 R133, [R133] ;  /* 0x0000000085857984 */ /* 0x000ee20000000400 */
[----:B----4-:R-:W-:Y:S02]  /*16a10*/  IMAD.IADD R152, R152, 0x1, R153 ;  /* 0x0000000198987824 */ /* 0x010fe400078e0299 */
[----:B------:R-:W-:Y:S01]  /*16a20*/  IMAD R190, R190, 0x4, R101 ;  /* 0x00000004bebe7824 */ /* 0x000fe200078e0265 */
[----:B------:R-:W4:Y:S01]  /*16a30*/  LDS.U16 R131, [R131] ;  /* 0x0000000083837984 */ /* 0x000f220000000400 */
[----:B-----5:R-:W-:-:S02]  /*16a40*/  IMAD.IADD R150, R150, 0x1, R151 ;  /* 0x0000000196967824 */ /* 0x020fc400078e0297 */
[----:B------:R-:W-:Y:S01]  /*16a50*/  IMAD R189, R152, 0x4, R101 ;  /* 0x0000000498bd7824 */ /* 0x000fe200078e0265 */
        /* <DEDUP_REMOVED lines=12> */
[----:B------:R-:W0:Y:S01]  /*16b20*/  LDS.U16 R117, [R117] ;  /* 0x0000000075757984 */ /* 0x000e220000000400 */
[----:B-1----:R-:W-:-:S03]  /*16b30*/  IMAD.IADD R136, R136, 0x1, R137 ;  /* 0x0000000188887824 */ /* 0x002fc600078e0289 */
[----:B------:R-:W1:Y:S01]  /*16b40*/  LDS.U16 R115, [R115] ;  /* 0x0000000073737984 */ /* 0x000e620000000400 */
[----:B--2---:R-:W-:-:S03]  /*16b50*/  IMAD.IADD R134, R134, 0x1, R135 ;  /* 0x0000000186867824 */ /* 0x004fc600078e0287 */
        /* <DEDUP_REMOVED lines=11> */
[----:B------:R-:W-:Y:S02]  /*16c10*/  IMAD.IADD R122, R122, 0x1, R123 ;  /* 0x000000017a7a7824 */ /* 0x000fe400078e027b */
[----:B------:R-:W-:Y:S01]  /*16c20*/  @!P6 IMAD.MOV.U32 R123, RZ, RZ, -0x80000000 ;  /* 0x80000000ff7be424 */ /* 0x000fe200078e00ff */
[----:B------:R1:W5:Y:S01]  /*16c30*/  LDS.U16 R174, [R52] ;  /* 0x0000000034ae7984 */ /* 0x0003620000000400 */
[----:B0-----:R-:W-:-:S03]  /*16c40*/  IMAD.IADD R56, R120, 0x1, R121 ;  /* 0x0000000178387824 */ /* 0x001fc600078e0279 */
[----:B------:R0:W5:Y:S01]  /*16c50*/  LDS.U16 R176, [R49] ;  /* 0x0000000031b07984 */ /* 0x0001620000000400 */
[----:B------:R-:W-:Y:S02]  /*16c60*/  IMAD.IADD R54, R118, 0x1, R119 ;  /* 0x0000000176367824 */ /* 0x000fe400078e0277 */
[----:B------:R-:W-:Y:S01]  /*16c70*/  IMAD R56, R56, 0x4, R101 ;  /* 0x0000000438387824 */ /* 0x000fe200078e0265 */
[----:B------:R2:W5:Y:S01]  /*16c80*/  LDS.U16 R178, [R45] ;  /* 0x000000002db27984 */ /* 0x0005620000000400 */
[----:B-1----:R-:W-:Y:S02]  /*16c90*/  IMAD.IADD R52, R116, 0x1, R117 ;  /* 0x0000000174347824 */ /* 0x002fe400078e0275 */
[--C-:B------:R-:W-:Y:S01]  /*16ca0*/  IMAD R54, R54, 0x4, R101.reuse ;  /* 0x0000000436367824 */ /* 0x100fe200078e0265 */
[----:B------:R1:W5:Y:S01]  /*16cb0*/  LDS.U16 R180, [R41] ;  /* 0x0000000029b47984 */ /* 0x0003620000000400 */
[----:B0-----:R-:W-:Y:S02]  /*16cc0*/  IMAD R49, R144, 0x4, R101 ;  /* 0x0000000490317824 */ /* 0x001fe400078e0265 */
[----:B------:R-:W-:Y:S01]  /*16cd0*/  IMAD.IADD R114, R114, 0x1, R115 ;  /* 0x0000000172727824 */ /* 0x000fe200078e0273 */
[----:B------:R-:W0:Y:S01]  /*16ce0*/  LDS.U16 R161, [R161] ;  /* 0x00000000a1a17984 */ /* 0x000e220000000400 */
[----:B--2---:R-:W-:-:S02]  /*16cf0*/  IMAD R45, R146, 0x4, R101 ;  /* 0x00000004922d7824 */ /* 0x004fc400078e0265 */
[----:B------:R-:W-:Y:S01]  /*16d00*/  IMAD.IADD R110, R110, 0x1, R5 ;  /* 0x000000016e6e7824 */ /* 0x000fe200078e0205 */
[----:B------:R-:W2:Y:S01]  /*16d10*/  LDS.U16 R163, [R163] ;  /* 0x00000000a3a37984 */ /* 0x000ea20000000400 */
[----:B-1----:R-:W-:Y:S02]  /*16d20*/  IMAD R41, R148, 0x4, R101 ;  /* 0x0000000494297824 */ /* 0x002fe400078e0265 */
[----:B---3--:R-:W-:Y:S01]  /*16d30*/  IMAD.IADD R106, R106, 0x1, R7 ;  /* 0x000000016a6a7824 */ /* 0x008fe200078e0207 */
[----:B------:R-:W1:Y:S01]  /*16d40*/  LDS.U16 R165, [R165] ;  /* 0x00000000a5a57984 */ /* 0x000e620000000400 */
[----:B----4-:R-:W-:Y:S02]  /*16d50*/  IMAD.IADD R100, R100, 0x1, R173 ;  /* 0x0000000164647824 */ /* 0x010fe400078e02ad */
[----:B------:R-:W-:Y:S01]  /*16d60*/  IMAD R52, R52, 0x4, R101 ;  /* 0x0000000434347824 */ /* 0x000fe200078e0265 */
[----:B------:R-:W3:Y:S01]  /*16d70*/  LDS.U16 R167, [R167] ;  /* 0x00000000a7a77984 */ /* 0x000ee20000000400 */
[----:B-----5:R-:W-:-:S03]  /*16d80*/  IMAD.IADD R96, R96, 0x1, R175 ;  /* 0x0000000160607824 */ /* 0x020fc600078e02af */
[----:B------:R-:W4:Y:S01]  /*16d90*/  LDS.U16 R169, [R169] ;  /* 0x00000000a9a97984 */ /* 0x000f220000000400 */
[----:B------:R-:W-:Y:S02]  /*16da0*/  IMAD.IADD R6, R55, 0x1, R6 ;  /* 0x0000000137067824 */ /* 0x000fe400078e0206 */
[--C-:B------:R-:W-:Y:S01]  /*16db0*/  IMAD R55, R130, 0x4, R101.reuse ;  /* 0x0000000482377824 */ /* 0x100fe200078e0265 */
[----:B------:R-:W5:Y:S01]  /*16dc0*/  LDS.U16 R170, [R170] ;  /* 0x00000000aaaa7984 */ /* 0x000f620000000400 */
[----:B------:R-:W-:Y:S02]  /*16dd0*/  IMAD.IADD R172, R53, 0x1, R172 ;  /* 0x0000000135ac7824 */ /* 0x000fe400078e02ac */
[--C-:B------:R-:W-:Y:S01]  /*16de0*/  IMAD R53, R142, 0x4, R101.reuse ;  /* 0x000000048e357824 */ /* 0x100fe200078e0265 */
[----:B------:R-:W-:Y:S01]  /*16df0*/  BAR.SYNC.DEFER_BLOCKING 0x0 ;  /* 0x0000000000007b1d */ /* 0x000fe20000010000 */
[----:B------:R-:W-:Y:S02]  /*16e00*/  IMAD.IADD R174, R51, 0x1, R174 ;  /* 0x0000000133ae7824 */ /* 0x000fe400078e02ae */
[----:B------:R-:W-:-:S02]  /*16e10*/  IMAD R51, R136, 0x4, R101 ;  /* 0x0000000488337824 */ /* 0x000fc400078e0265 */
[----:B------:R-:W-:Y:S02]  /*16e20*/  IMAD.IADD R176, R47, 0x1, R176 ;  /* 0x000000012fb07824 */ /* 0x000fe400078e02b0 */
[--C-:B------:R-:W-:Y:S02]  /*16e30*/  IMAD R47, R128, 0x4, R101.reuse ;  /* 0x00000004802f7824 */ /* 0x100fe400078e0265 */
[----:B------:R-:W-:Y:S02]  /*16e40*/  IMAD.IADD R178, R43, 0x1, R178 ;  /* 0x000000012bb27824 */ /* 0x000fe400078e02b2 */
[--C-:B------:R-:W-:Y:S02]  /*16e50*/  IMAD R43, R132, 0x4, R101.reuse ;  /* 0x00000004842b7824 */ /* 0x100fe400078e0265 */
[----:B------:R-:W-:Y:S02]  /*16e60*/  IMAD.IADD R180, R37, 0x1, R180 ;  /* 0x0000000125b47824 */ /* 0x000fe400078e02b4 */
[----:B------:R-:W-:-:S02]  /*16e70*/  IMAD R37, R150, 0x4, R101 ;  /* 0x0000000496257824 */ /* 0x000fc400078e0265 */
[----:B0-----:R-:W-:Y:S02]  /*16e80*/  IMAD.IADD R160, R160, 0x1, R161 ;  /* 0x00000001a0a07824 */ /* 0x001fe400078e02a1 */
[----:B--2---:R-:W-:Y:S01]  /*16e90*/  IMAD.IADD R162, R162, 0x1, R163 ;  /* 0x00000001a2a27824 */ /* 0x004fe200078e02a3 */
[----:B------:R0:W-:Y:S01]  /*16ea0*/  @!P0 STS [R0], R35 ;  /* 0x0000002300008388 */ /* 0x0001e20000000800 */
[----:B-1----:R-:W-:Y:S02]  /*16eb0*/  IMAD.IADD R164, R164, 0x1, R165 ;  /* 0x00000001a4a47824 */ /* 0x002fe400078e02a5 */
[----:B---3--:R-:W-:Y:S02]  /*16ec0*/  IMAD.IADD R166, R166, 0x1, R167 ;  /* 0x00000001a6a67824 */ /* 0x008fe400078e02a7 */
[----:B----4-:R-:W-:Y:S02]  /*16ed0*/  IMAD.IADD R168, R168, 0x1, R169 ;  /* 0x00000001a8a87824 */ /* 0x010fe400078e02a9 */
[----:B0-----:R-:W-:-:S02]  /*16ee0*/  IMAD R35, R138, 0x4, R101 ;  /* 0x000000048a237824 */ /* 0x001fc400078e0265 */
[----:B-----5:R-:W-:Y:S01]  /*16ef0*/  IMAD.IADD R170, R171, 0x1, R170 ;  /* 0x00000001abaa7824 */ /* 0x020fe200078e02aa */
[----:B------:R-:W-:Y:S08]  /*16f00*/  BAR.SYNC.DEFER_BLOCKING 0x0 ;  /* 0x0000000000007b1d */ /* 0x000ff00000010000 */
[----:B------:R-:W-:Y:S06]  /*16f10*/  BAR.SYNC.DEFER_BLOCKING 0x0 ;  /* 0x0000000000007b1d */ /* 0x000fec0000010000 */
[----:B------:R0:W-:Y:S02]  /*16f20*/  @!P0 STS [R0+0x7500], R21 ;  /* 0x0075001500008388 */ /* 0x0001e40000000800 */
[----:B------:R-:W-:Y:S01]  /*16f30*/  BAR.SYNC.DEFER_BLOCKING 0x0 ;  /* 0x0000000000007b1d */ /* 0x000fe20000010000 */
[----:B0-----:R-:W-:-:S05]  /*16f40*/  IMAD R21, R140, 0x4, R101 ;  /* 0x000000048c157824 */ /* 0x001fca00078e0265 */
        /* <DEDUP_REMOVED lines=38> */
[----:B------:R0:W-:Y:S04]  /*171b0*/  STS [R50], R33 ;  /* 0x0000002132007388 */ /* 0x0001e80000000800 */
[----:B------:R1:W-:Y:S04]  /*171c0*/  STS [R48], R31 ;  /* 0x0000001f30007388 */ /* 0x0003e80000000800 */
[----:B------:R-:W-:Y:S01]  /*171d0*/  STS [R46], R103 ;  /* 0x000000672e007388 */ /* 0x000fe20000000800 */
[----:B0-----:R-:W-:-:S03]  /*171e0*/  IMAD R33, R178, 0x4, R101 ;  /* 0x00000004b2217824 */ /* 0x001fc600078e0265 */
[----:B------:R-:W-:Y:S01]  /*171f0*/  STS [R44], R99 ;  /* 0x000000632c007388 */ /* 0x000fe20000000800 */
[----:B-1----:R-:W-:-:S03]  /*17200*/  IMAD R31, R180, 0x4, R101 ;  /* 0x00000004b41f7824 */ /* 0x002fc600078e0265 */
[----:B------:R0:W-:Y:S04]  /*17210*/  STS [R42], R27 ;  /* 0x0000001b2a007388 */ /* 0x0001e80000000800 */
[----:B------:R1:W-:Y:S04]  /*17220*/  STS [R40], R25 ;  /* 0x0000001928007388 */ /* 0x0003e80000000800 */
[----:B------:R2:W-:Y:S01]  /*17230*/  STS [R38], R23 ;  /* 0x0000001726007388 */ /* 0x0005e20000000800 */
[----:B0-----:R-:W-:-:S03]  /*17240*/  IMAD R27, R164, 0x4, R101 ;  /* 0x00000004a41b7824 */ /* 0x001fc600078e0265 */
[----:B------:R-:W-:Y:S01]  /*17250*/  STS [R36], R97 ;  /* 0x0000006124007388 */ /* 0x000fe20000000800 */
[----:B-1----:R-:W-:-:S03]  /*17260*/  IMAD R25, R166, 0x4, R101 ;  /* 0x00000004a6197824 */ /* 0x002fc600078e0265 */
[----:B------:R-:W-:Y:S01]  /*17270*/  STS [R34], R19 ;  /* 0x0000001322007388 */ /* 0x000fe20000000800 */
[----:B--2---:R-:W-:-:S03]  /*17280*/  IMAD R23, R168, 0x4, R101 ;  /* 0x00000004a8177824 */ /* 0x004fc600078e0265 */
        /* <DEDUP_REMOVED lines=8> */
[----:B0-----:R-:W-:Y:S01]  /*17310*/  LOP3.LUT R10, R10, 0xfffffffe, RZ, 0xc0, !PT ;  /* 0xfffffffe0a0a7812 */ /* 0x001fe200078ec0ff */
[----:B------:R-:W-:Y:S01]  /*17320*/  BAR.SYNC.DEFER_BLOCKING 0x0 ;  /* 0x0000000000007b1d */ /* 0x000fe20000010000 */
[----:B-1----:R-:W-:-:S04]  /*17330*/  LOP3.LUT R8, R8, 0xbfffffff, RZ, 0xc0, !PT ;  /* 0xbfffffff08087812 */ /* 0x002fc800078ec0ff */
[----:B------:R-:W-:Y:S01]  /*17340*/  @P3 LOP3.LUT R8, R8, 0x40000000, RZ, 0xfc, !PT ;  /* 0x4000000008083812 */ /* 0x000fe200078efcff */
[----:B------:R-:W-:Y:S03]  /*17350*/  SHFL.IDX PT, R96, R102, RZ, 0x1f ;  /* 0x00001fff66607589 */ /* 0x000fe600000e0000 */
[----:B------:R-:W-:-:S04]  /*17360*/  LOP3.LUT R8, R8, 0xdfffffff, RZ, 0xc0, !PT ;  /* 0xdfffffff08087812 */ /* 0x000fc800078ec0ff */
[----:B------:R-:W-:-:S04]  /*17370*/  @P6 LOP3.LUT R8, R8, 0x20000000, RZ, 0xfc, !PT ;  /* 0x2000000008086812 */ /* 0x000fc800078efcff */
[----:B------:R-:W-:-:S04]  /*17380*/  LOP3.LUT R8, R8, 0xefffffff, RZ, 0xc0, !PT ;  /* 0xefffffff08087812 */ /* 0x000fc800078ec0ff */
[----:B------:R-:W-:Y:S01]  /*17390*/  @P5 LOP3.LUT R8, R8, 0x10000000, RZ, 0xfc, !PT ;  /* 0x1000000008085812 */ /* 0x000fe200078efcff */
[----:B------:R-:W0:Y:S03]  /*173a0*/  LDS R250, [R0] ;  /* 0x0000000000fa7984 */ /* 0x000e260000000800 */
[----:B------:R-:W-:Y:S01]  /*173b0*/  LOP3.LUT R8, R8, 0xf7ffffff, RZ, 0xc0, !PT ;  /* 0xf7ffffff08087812 */ /* 0x000fe200078ec0ff */
[----:B------:R-:W1:Y:S03]  /*173c0*/  LDS R122, [R0+0x300] ;  /* 0x00030000007a7984 */ /* 0x000e660000000800 */
[----:B------:R-:W-:Y:S01]  /*173d0*/  @P2 LOP3.LUT R8, R8, 0x8000000, RZ, 0xfc, !PT ;  /* 0x0800000008082812 */ /* 0x000fe200078efcff */
[----:B------:R-:W2:Y:S03]  /*173e0*/  LDS R156, [R0+0x600] ;  /* 0x00060000009c7984 */ /* 0x000ea60000000800 */
[----:B------:R-:W-:Y:S01]  /*173f0*/  LOP3.LUT R8, R8, 0xfbffffff, RZ, 0xc0, !PT ;  /* 0xfbffffff08087812 */ /* 0x000fe200078ec0ff */
[----:B------:R-:W3:Y:S03]  /*17400*/  LDS R241, [R0+0x900] ;  /* 0x0009000000f17984 */ /* 0x000ee60000000800 */
[----:B------:R-:W-:Y:S01]  /*17410*/  @P4 LOP3.LUT R8, R8, 0x4000000, RZ, 0xfc, !PT ;  /* 0x0400000008084812 */ /* 0x000fe200078efcff */
[----:B------:R-:W4:Y:S03]  /*17420*/  LDS R237, [R0+0xc00] ;  /* 0x000c000000ed7984 */ /* 0x000f260000000800 */
[----:B------:R-:W-:Y:S01]  /*17430*/  LOP3.LUT R8, R8, 0xfdffffff, RZ, 0xc0, !PT ;  /* 0xfdffffff08087812 */ /* 0x000fe200078ec0ff */
[----:B------:R-:W5:Y:S04]  /*17440*/  LDS R233, [R0+0xf00] ;  /* 0x000f000000e97984 */ /* 0x000f680000000800 */
[----:B------:R-:W5:Y:S04]  /*17450*/  LDS R164, [R0+0x1200] ;  /* 0x0012000000a47984 */ /* 0x000f680000000800 */
[----:B------:R-:W5:Y:S04]  /*17460*/  LDS R166, [R0+0x1500] ;  /* 0x0015000000a67984 */ /* 0x000f680000000800 */
[----:B------:R-:W5:Y:S04]  /*17470*/  LDS R173, [R0+0x1800] ;  /* 0x0018000000ad7984 */ /* 0x000f680000000800 */
[----:B------:R-:W5:Y:S01]  /*17480*/  LDS R128, [R0+0x1b00] ;  /* 0x001b000000807984 */ /* 0x000f620000000800 */
[----:B0-----:R-:W-:-:S03]  /*17490*/  @!P3 ISETP.GE.AND P1, PT, R250, RZ, PT ;  /* 0x000000fffa00b20c */ /* 0x001fc60003f26270 */
[----:B------:R-:W0:Y:S01]  /*174a0*/  LDS R213, [R0+0x1e00] ;  /* 0x001e000000d57984 */ /* 0x000e220000000800 */
[----:B------:R-:W-:Y:S02]  /*174b0*/  ISETP.NE.AND P0, PT, R250, 0x7fffffff, PT ;  /* 0x7ffffffffa00780c */ /* 0x000fe40003f05270 */
[----:B------:R-:W-:Y:S01]  /*174c0*/  @!P3 SEL R252, R252, 0xffffffff, !P1 ;  /* 0xfffffffffcfcb807 */ /* 0x000fe20004800000 */
[----:B------:R-:W0:Y:S01]  /*174d0*/  LDS R130, [R0+0x2100] ;  /* 0x0021000000827984 */ /* 0x000e220000000800 */
[----:B-1----:R-:W-:Y:S02]  /*174e0*/  @!P6 ISETP.GE.AND P1, PT, R122, RZ, PT ;  /* 0x000000ff7a00e20c */ /* 0x002fe40003f26270 */
[----:B------:R-:W-:Y:S01]  /*174f0*/  SEL R20, R250, 0x80000000, P0 ;  /* 0x80000000fa147807 */ /* 0x000fe20000000000 */
[----:B------:R-:W1:Y:S01]  /*17500*/  LDS R205, [R0+0x2400] ;  /* 0x0024000000cd7984 */ /* 0x000e620000000800 */
[----:B------:R-:W-:Y:S02]  /*17510*/  ISETP.NE.AND P0, PT, R122, 0x7fffffff, PT ;  /* 0x7fffffff7a00780c */ /* 0x000fe40003f05270 */
[----:B------:R-:W-:Y:S01]  /*17520*/  @!P6 SEL R123, R123, 0xffffffff, !P1 ;  /* 0xffffffff7b7be807 */ /* 0x000fe20004800000 */
[----:B------:R-:W1:Y:S01]  /*17530*/  LDS R177, [R0+0x2700] ;  /* 0x0027000000b17984 */ /* 0x000e620000000800 */
[----:B--2---:R-:W-:-:S02]  /*17540*/  @!P5 ISETP.GE.AND P1, PT, R156, RZ, PT ;  /* 0x000000ff9c00d20c */ /* 0x004fc40003f26270 */
[----:B------:R-:W-:Y:S01]  /*17550*/  SEL R19, R122, 0x80000000, P0 ;  /* 0x800000007a137807 */ /* 0x000fe20000000000 */
[----:B------:R-:W2:Y:S01]  /*17560*/  LDS R201, [R0+0x2a00] ;  /* 0x002a000000c97984 */ /* 0x000ea20000000800 */
[C---:B------:R-:W-:Y:S02]  /*17570*/  ISETP.NE.AND P0, PT, R156.reuse, 0x7fffffff, PT ;  /* 0x7fffffff9c00780c */ /* 0x040fe40003f05270 */
[----:B------:R-:W-:Y:S01]  /*17580*/  @!P5 SEL R245, R245, 0xffffffff, !P1 ;  /* 0xfffffffff5f5d807 */ /* 0x000fe20004800000 */
[----:B------:R-:W2:Y:S01]  /*17590*/  LDS R199, [R0+0x2d00] ;  /* 0x002d000000c77984 */ /* 0x000ea20000000800 */
[C---:B---3--:R-:W-:Y:S02]  /*175a0*/  @!P2 ISETP.GE.AND P1, PT, R241.reuse, RZ, PT ;  /* 0x000000fff100a20c */ /* 0x048fe40003f26270 */
[----:B------:R-:W-:Y:S01]  /*175b0*/  SEL R151, R156, 0x80000000, P0 ;  /* 0x800000009c977807 */ /* 0x000fe20000000000 */
[----:B------:R-:W3:Y:S01]  /*175c0*/  LDS R184, [R0+0x3000] ;  /* 0x0030000000b87984 */ /* 0x000ee20000000800 */
[----:B------:R-:W-:-:S02]  /*175d0*/  ISETP.NE.AND P0, PT, R241, 0x7fffffff, PT ;  /* 0x7ffffffff100780c */ /* 0x000fc40003f05270 */
[----:B------:R-:W-:Y:S01]  /*175e0*/  @!P2 SEL R242, R242, 0xffffffff, !P1 ;  /* 0xfffffffff2f2a807 */ /* 0x000fe20004800000 */
[----:B------:R-:W3:Y:S01]  /*175f0*/  LDS R132, [R0+0x3300] ;  /* 0x0033000000847984 */ /* 0x000ee20000000800 */
[----:B------:R-:W-:Y:S02]  /*17600*/  ISETP.GE.AND P2, PT, R2, R96, PT ;  /* 0x000000600200720c */ /* 0x000fe40003f46270 */
[----:B------:R-:W-:Y:S01]  /*17610*/  SEL R150, R241, 0x80000000, P0 ;  /* 0x80000000f1967807 */ /* 0x000fe20000000000 */
[----:B------:R-:W3:Y:S01]  /*17620*/  LDS R187, [R0+0x3600] ;  /* 0x0036000000bb7984 */ /* 0x000ee20000000800 */
[----:B----4-:R-:W-:Y:S02]  /*17630*/  @!P4 ISETP.GE.AND P0, PT, R237, RZ, PT ;  /* 0x000000ffed00c20c */ /* 0x010fe40003f06270 */
[----:B------:R-:W-:Y:S01]  /*17640*/  ISETP.GE.AND P1, PT, R248, R102, PT ;  /* 0x00000066f800720c */ /* 0x000fe20003f26270 */
[----:B------:R-:W4:Y:S01]  /*17650*/  LDS R135, [R0+0x3900] ;  /* 0x0039000000877984 */ /* 0x000f220000000800 */
[----:B------:R-:W-:-:S02]  /*17660*/  @!P4 SEL R238, R238, 0xffffffff, !P0 ;  /* 0xffffffffeeeec807 */ /* 0x000fc40004000000 */
[C---:B------:R-:W-:Y:S01]  /*17670*/  ISETP.NE.AND P0, PT, R237.reuse, 0x7fffffff, PT ;  /* 0x7fffffffed00780c */ /* 0x040fe20003f05270 */
[----:B------:R-:W4:Y:S01]  /*17680*/  LDS R175, [R0+0x3c00] ;  /* 0x003c000000af7984 */ /* 0x000f220000000800 */
[----:B------:R-:W-:Y:S02]  /*17690*/  SHF.R.U32.HI R20, RZ, UR5, R20 ;  /* 0x00000005ff147c19 */ /* 0x000fe40008011614 */
[----:B------:R-:W-:Y:S01]  /*176a0*/  SEL R246, R237, 0x80000000, P0 ;  /* 0x80000000edf67807 */ /* 0x000fe20000000000 */
[----:B------:R-:W4:Y:S01]  /*176b0*/  LDS R171, [R0+0x3f00] ;  /* 0x003f000000ab7984 */ /* 0x000f220000000800 */
[----:B------:R-:W-:Y:S02]  /*176c0*/  @!P2 IADD3 R3, P0, R2, R3, RZ ;  /* 0x000000030203a210 */ /* 0x000fe40007f1e0ff */
[----:B------:R-:W-:Y:S01]  /*176d0*/  @P2 LOP3.LUT R10, R10, 0x1, RZ, 0xfc, !PT ;  /* 0x000000010a0a2812 */ /* 0x000fe200078efcff */
[----:B------:R-:W-:Y:S01]  /*176e0*/  @!P1 IMAD.MOV.U32 R234, RZ, RZ, -0x80000000 ;  /* 0x80000000ffea9424 */ /* 0x000fe200078e00ff */
[----:B------:R-:W-:Y:S01]  /*176f0*/  @!P2 LEA.HI.X.SX32 R4, R2, R11, 0x1, P0 ;  /* 0x0000000b0204a211 */ /* 0x000fe200000f0eff */
[----:B------:R-:W4:Y:S01]  /*17700*/  LDS R163, [R0+0x4200] ;  /* 0x0042000000a37984 */ /* 0x000f220000000800 */
[----:B------:R-:W-:-:S02]  /*17710*/  @!P2 LEA R118, P0, R3, UR8, 0x2 ;  /* 0x000000080376ac11 */ /* 0x000fc4000f8010ff */
[----:B------:R-:W-:Y:S01]  /*17720*/  @P1 LOP3.LUT R8, R8, 0x2000000, RZ, 0xfc, !PT ;  /* 0x0200000008081812 */ /* 0x000fe200078efcff */
[----:B------:R-:W4:Y:S01]  /*17730*/  LDS R157, [R0+0x4500] ;  /* 0x00450000009d7984 */ /* 0x000f220000000800 */
[----:B------:R-:W-:Y:S02]  /*17740*/  @!P2 LEA.HI.X R119, R3, UR9, R4, 0x2, P0 ;  /* 0x000000090377ac11 */ /* 0x000fe400080f1404 */
[----:B------:R-:W-:Y:S01]  /*17750*/  LEA R116, P0, R12, UR8, 0x2 ;  /* 0x000000080c747c11 */ /* 0x000fe2000f8010ff */
[----:B------:R-:W4:Y:S01]  /*17760*/  LDS R155, [R0+0x4800] ;  /* 0x00480000009b7984 */ /* 0x000f220000000800 */
[----:B------:R-:W-:Y:S02]  /*17770*/  LOP3.LUT R8, R8, 0xfeffffff, RZ, 0xc0, !PT ;  /* 0xfeffffff08087812 */ /* 0x000fe400078ec0ff */
[----:B------:R-:W-:Y:S01]  /*17780*/  LEA.HI.X R117, R12, UR9, R9, 0x2, P0 ;  /* 0x000000090c757c11 */ /* 0x000fe200080f1409 */
[----:B------:R-:W4:Y:S01]  /*17790*/  LDS R152, [R0+0x4b00] ;  /* 0x004b000000987984 */ /* 0x000f220000000800 */
[----:B-----5:R-:W-:-:S02]  /*177a0*/  @!P1 ISETP.GE.AND P0, PT, R233, RZ, PT ;  /* 0x000000ffe900920c */ /* 0x020fc40003f06270 */
[----:B------:R-:W-:Y:S01]  /*177b0*/  LOP3.LUT R20, R20, UR4, RZ, 0xc0, !PT ;  /* 0x0000000414147c12 */ /* 0x000fe2000f8ec0ff */
[----:B------:R-:W5:Y:S01]  /*177c0*/  LDS R148, [R0+0x4e00] ;  /* 0x004e000000947984 */ /* 0x000f620000000800 */
[----:B------:R-:W-:Y:S02]  /*177d0*/  @!P1 SEL R234, R234, 0xffffffff, !P0 ;  /* 0xffffffffeaea9807 */ /* 0x000fe40004000000 */
[----:B------:R-:W-:Y:S01]  /*177e0*/  ISETP.GE.AND P1, PT, R247, R102, PT ;  /* 0x00000066f700720c */ /* 0x000fe20003f26270 */
[----:B------:R-:W5:Y:S01]  /*177f0*/  LDS R143, [R0+0x5100] ;  /* 0x00510000008f7984 */ /* 0x000f620000000800 */
[C---:B------:R-:W-:Y:S01]  /*17800*/  ISETP.NE.AND P0, PT, R233.reuse, 0x7fffffff, PT ;  /* 0x7fffffffe900780c */ /* 0x040fe20003f05270 */
[----:B------:R-:W-:Y:S01]  /*17810*/  IMAD R20, R20, 0x4, R101 ;  /* 0x0000000414147824 */ /* 0x000fe200078e0265 */
[----:B------:R-:W-:Y:S01]  /*17820*/  SHF.R.U32.HI R19, RZ, UR5, R19 ;  /* 0x00000005ff137c19 */ /* 0x000fe20008011613 */
[----:B------:R-:W5:Y:S01]  /*17830*/  LDS R4, [R0+0x5400] ;  /* 0x0054000000047984 */ /* 0x000f620000000800 */
[----:B------:R-:W-:-:S02]  /*17840*/  SEL R159, R233, 0x80000000, P0 ;  /* 0x80000000e99f7807 */ /* 0x000fc40000000000 */
[----:B------:R-:W-:Y:S01]  /*17850*/  LOP3.LUT R19, R19, UR4, RZ, 0xc0, !PT ;  /* 0x0000000413137c12 */ /* 0x000fe2000f8ec0ff */
[----:B------:R-:W5:Y:S01]  /*17860*/  LDS R114, [R0+0x5700] ;  /* 0x0057000000727984 */ /* 0x000f620000000800 */
[----:B------:R-:W-:Y:S02]  /*17870*/  SHF.R.U32.HI R151, RZ, UR5, R151 ;  /* 0x00000005ff977c19 */ /* 0x000fe40008011697 */
[----:B------:R-:W-:Y:S01]  /*17880*/  SHF.R.U32.HI R150, RZ, UR5, R150 ;  /* 0x00000005ff967c19 */ /* 0x000fe20008011696 */
[----:B------:R-:W-:Y:S01]  /*17890*/  @!P1 IMAD.MOV.U32 R170, RZ, RZ, -0x80000000 ;  /* 0x80000000ffaa9424 */ /* 0x000fe200078e00ff */
[----:B------:R-:W-:Y:S01]  /*178a0*/  @!P1 ISETP.GE.AND P0, PT, R164, RZ, PT ;  /* 0x000000ffa400920c */ /* 0x000fe20003f06270 */
[----:B------:R-:W5:Y:S01]  /*178b0*/  LDS R108, [R0+0x5a00] ;  /* 0x005a0000006c7984 */ /* 0x000f620000000800 */
[----:B------:R-:W-:Y:S01]  /*178c0*/  @P1 LOP3.LUT R8, R8, 0x1000000, RZ, 0xfc, !PT ;  /* 0x0100000008081812 */ /* 0x000fe200078efcff */
[----:B------:R-:W-:Y:S01]  /*178d0*/  IMAD R19, R19, 0x4, R101 ;  /* 0x0000000413137824 */ /* 0x000fe200078e0265 */
[----:B------:R-:W-:Y:S01]  /*178e0*/  @!P1 SEL R170, R170, 0xffffffff, !P0 ;  /* 0xffffffffaaaa9807 */ /* 0x000fe20004000000 */
[----:B------:R-:W5:Y:S01]  /*178f0*/  LDS R111, [R0+0x5d00] ;  /* 0x005d0000006f7984 */ /* 0x000f620000000800 */
[----:B------:R-:W-:-:S02]  /*17900*/  ISETP.GE.AND P1, PT, R244, R102, PT ;  /* 0x00000066f400720c */ /* 0x000fc40003f26270 */
[----:B------:R-:W-:Y:S01]  /*17910*/  ISETP.NE.AND P0, PT, R164, 0x7fffffff, PT ;  /* 0x7fffffffa400780c */ /* 0x000fe20003f05270 */
[----:B------:R-:W5:Y:S01]  /*17920*/  LDS R13, [R0+0x6000] ;  /* 0x00600000000d7984 */ /* 0x000f620000000800 */
[----:B------:R-:W-:Y:S02]  /*17930*/  LOP3.LUT R8, R8, 0xff7fffff, RZ, 0xc0, !PT ;  /* 0xff7fffff08087812 */ /* 0x000fe400078ec0ff */
[----:B------:R-:W-:Y:S01]  /*17940*/  SEL R160, R164, 0x80000000, P0 ;  /* 0x80000000a4a07807 */ /* 0x000fe20000000000 */
[----:B------:R-:W5:Y:S01]  /*17950*/  LDS R107, [R0+0x6300] ;  /* 0x00630000006b7984 */ /* 0x000f620000000800 */
[----:B------:R-:W-:Y:S02]  /*17960*/  LOP3.LUT R150, R150, UR4, RZ, 0xc0, !PT ;  /* 0x0000000496967c12 */ /* 0x000fe4000f8ec0ff */
[----:B------:R-:W-:Y:S01]  /*17970*/  SHF.R.U32.HI R246, RZ, UR5, R246 ;  /* 0x00000005fff67c19 */ /* 0x000fe200080116f6 */
[----:B------:R-:W-:Y:S01]  /*17980*/  LDS R100, [R0+0x6600] ;  /* 0x0066000000647984 */ /* 0x000fe20000000800 */
[----:B------:R-:W-:Y:S01]  /*17990*/  SHF.R.U32.HI R159, RZ, UR5, R159 ;  /* 0x00000005ff9f7c19 */ /* 0x000fe2000801169f */
[----:B------:R-:W-:Y:S01]  /*179a0*/  @!P1 IMAD.MOV.U32 R165, RZ, RZ, -0x80000000 ;  /* 0x80000000ffa59424 */ /* 0x000fe200078e00ff */
[----:B------:R-:W-:Y:S01]  /*179b0*/  @!P1 ISETP.GE.AND P0, PT, R166, RZ, PT ;  /* 0x000000ffa600920c */ /* 0x000fe20003f06270 */
[----:B------:R-:W-:Y:S01]  /*179c0*/  LDS R15, [R0+0x6900] ;  /* 0x00690000000f7984 */ /* 0x000fe20000000800 */
[----:B------:R-:W-:Y:S01]  /*179d0*/  @P1 LOP3.LUT R8, R8, 0x800000, RZ, 0xfc, !PT ;  /* 0x0080000008081812 */ /* 0x000fe200078efcff */
[----:B------:R-:W-:Y:S01]  /*179e0*/  IMAD R150, R150, 0x4, R101 ;  /* 0x0000000496967824 */ /* 0x000fe200078e0265 */
[----:B------:R-:W-:Y:S01]  /*179f0*/  @!P1 SEL R165, R165, 0xffffffff, !P0 ;  /* 0xffffffffa5a59807 */ /* 0x000fe20004000000 */
[----:B------:R-:W-:Y:S01]  /*17a00*/  LDS R103, [R0+0x6c00] ;  /* 0x006c000000677984 */ /* 0x000fe20000000800 */
[----:B------:R-:W-:-:S02]  /*17a10*/  ISETP.GE.AND P1, PT, R243, R102, PT ;  /* 0x00000066f300720c */ /* 0x000fc40003f26270 */
[----:B------:R-:W-:Y:S01]  /*17a20*/  ISETP.NE.AND P0, PT, R166, 0x7fffffff, PT ;  /* 0x7fffffffa600780c */ /* 0x000fe20003f05270 */
[----:B------:R-:W-:Y:S01]  /*17a30*/  LDS R16, [R0+0x6f00] ;  /* 0x006f000000107984 */ /* 0x000fe20000000800 */
[----:B------:R-:W-:Y:S02]  /*17a40*/  LOP3.LUT R8, R8, 0xffbfffff, RZ, 0xc0, !PT ;  /* 0xffbfffff08087812 */ /* 0x000fe400078ec0ff */
[----:B------:R-:W-:Y:S01]  /*17a50*/  SEL R161, R166, 0x80000000, P0 ;  /* 0x80000000a6a17807 */ /* 0x000fe20000000000 */
[----:B------:R-:W-:Y:S01]  /*17a60*/  LDS R17, [R0+0x7200] ;  /* 0x0072000000117984 */ /* 0x000fe20000000800 */
[----:B------:R-:W-:Y:S02]  /*17a70*/  LOP3.LUT R246, R246, UR4, RZ, 0xc0, !PT ;  /* 0x00000004f6f67c12 */ /* 0x000fe4000f8ec0ff */
[----:B------:R-:W-:Y:S01]  /*17a80*/  SHF.R.U32.HI R160, RZ, UR5, R160 ;  /* 0x00000005ffa07c19 */ /* 0x000fe200080116a0 */
[----:B------:R-:W5:Y:S01]  /*17a90*/  LDS R20, [R20+0x7500] ;  /* 0x0075000014147984 */ /* 0x000f620000000800 */
[----:B------:R-:W-:Y:S01]  /*17aa0*/  SHF.R.U32.HI R161, RZ, UR5, R161 ;  /* 0x00000005ffa17c19 */ /* 0x000fe200080116a1 */
[----:B------:R-:W-:Y:S01]  /*17ab0*/  @!P1 IMAD.MOV.U32 R174, RZ, RZ, -0x80000000 ;  /* 0x80000000ffae9424 */ /* 0x000fe200078e00ff */
[----:B------:R-:W-:Y:S01]  /*17ac0*/  @!P1 ISETP.GE.AND P0, PT, R173, RZ, PT ;  /* 0x000000ffad00920c */ /* 0x000fe20003f06270 */
[----:B------:R-:W-:Y:S01]  /*17ad0*/  LDS R19, [R19+0x7500] ;  /* 0x0075000013137984 */ /* 0x000fe20000000800 */
[----:B------:R-:W-:-:S02]  /*17ae0*/  @P1 LOP3.LUT R8, R8, 0x400000, RZ, 0xfc, !PT ;  /* 0x0040000008081812 */ /* 0x000fc400078efcff */
[----:B------:R-:W-:Y:S01]  /*17af0*/  @!P1 SEL R174, R174, 0xffffffff, !P0 ;  /* 0xffffffffaeae9807 */ /* 0x000fe20004000000 */
[----:B------:R-:W5:Y:S01]  /*17b00*/  LDS R150, [R150+0x7500] ;  /* 0x0075000096967984 */ /* 0x000f620000000800 */
[----:B------:R-:W-:Y:S02]  /*17b10*/  ISETP.GE.AND P1, PT, R240, R102, PT ;  /* 0x00000066f000720c */ /* 0x000fe40003f26270 */
[C---:B------:R-:W-:Y:S02]  /*17b20*/  ISETP.NE.AND P0, PT, R173.reuse, 0x7fffffff, PT ;  /* 0x7fffffffad00780c */ /* 0x040fe40003f05270 */
[----:B------:R-:W-:Y:S02]  /*17b30*/  LOP3.LUT R8, R8, 0xffdfffff, RZ, 0xc0, !PT ;  /* 0xffdfffff08087812 */ /* 0x000fe400078ec0ff */
[----:B------:R-:W-:Y:S02]  /*17b40*/  SEL R230, R173, 0x80000000, P0 ;  /* 0x80000000ade67807 */ /* 0x000fe40000000000 */
[----:B------:R-:W-:-:S02]  /*17b50*/  LOP3.LUT R160, R160, UR4, RZ, 0xc0, !PT ;  /* 0x00000004a0a07c12 */ /* 0x000fc4000f8ec0ff */
[----:B------:R-:W-:-:S03]  /*17b60*/  SHF.R.U32.HI R230, RZ, UR5, R230 ;  /* 0x00000005ffe67c19 */ /* 0x000fc600080116e6 */
[----:B------:R-:W-:Y:S01]  /*17b70*/  @!P1 IMAD.MOV.U32 R129, RZ, RZ, -0x80000000 ;  /* 0x80000000ff819424 */ /* 0x000fe200078e00ff */
[----:B------:R-:W-:Y:S02]  /*17b80*/  @!P1 ISETP.GE.AND P0, PT, R128, RZ, PT ;  /* 0x000000ff8000920c */ /* 0x000fe40003f06270 */
[----:B------:R-:W-:Y:S02]  /*17b90*/  @P1 LOP3.LUT R8, R8, 0x200000, RZ, 0xfc, !PT ;  /* 0x0020000008081812 */ /* 0x000fe400078efcff */
[----:B------:R-:W-:Y:S02]  /*17ba0*/  @!P1 SEL R129, R129, 0xffffffff, !P0 ;  /* 0xffffffff81819807 */ /* 0x000fe40004000000 */
[----:B------:R-:W-:Y:S02]  /*17bb0*/  ISETP.GE.AND P1, PT, R239, R102, PT ;  /* 0x00000066ef00720c */ /* 0x000fe40003f26270 */
[----:B------:R-:W-:Y:S02]  /*17bc0*/  ISETP.NE.AND P0, PT, R128, 0x7fffffff, PT ;  /* 0x7fffffff8000780c */ /* 0x000fe40003f05270 */
[----:B------:R-:W-:-:S02]  /*17bd0*/  LOP3.LUT R8, R8, 0xffefffff, RZ, 0xc0, !PT ;  /* 0xffefffff08087812 */ /* 0x000fc400078ec0ff */
[----:B------:R-:W-:Y:S02]  /*17be0*/  SEL R228, R128, 0x80000000, P0 ;  /* 0x8000000080e47807 */ /* 0x000fe40000000000 */
[----:B------:R-:W-:Y:S02]  /*17bf0*/  LOP3.LUT R230, R230, UR4, RZ, 0xc0, !PT ;  /* 0x00000004e6e67c12 */ /* 0x000fe4000f8ec0ff */
[----:B------:R-:W-:-:S03]  /*17c00*/  SHF.R.U32.HI R228, RZ, UR5, R228 ;  /* 0x00000005ffe47c19 */ /* 0x000fc600080116e4 */
[----:B------:R-:W-:Y:S01]  /*17c10*/  @!P1 IMAD.MOV.U32 R214, RZ, RZ, -0x80000000 ;  /* 0x80000000ffd69424 */ /* 0x000fe200078e00ff */
[C---:B0-----:R-:W-:Y:S01]  /*17c20*/  @!P1 ISETP.GE.AND P0, PT, R213.reuse, RZ, PT ;  /* 0x000000ffd500920c */ /* 0x041fe20003f06270 */
[----:B------:R-:W-:Y:S01]  /*17c30*/  IMAD R230, R230, 0x4, R101 ;  /* 0x00000004e6e67824 */ /* 0x000fe200078e0265 */
        /* <DEDUP_REMOVED lines=9> */
[----:B------:R-:W-:Y:S01]  /*17cd0*/  @!P1 ISETP.GE.AND P0, PT, R130, RZ, PT ;  /* 0x000000ff8200920c */ /* 0x000fe20003f06270 */
[----:B------:R-:W-:Y:S01]  /*17ce0*/  IMAD R228, R228, 0x4, R101 ;  /* 0x00000004e4e47824 */ /* 0x000fe200078e0265 */
[----:B------:R-:W-:Y:S02]  /*17cf0*/  @P1 LOP3.LUT R8, R8, 0x80000, RZ, 0xfc, !PT ;  /* 0x0008000008081812 */ /* 0x000fe400078efcff */
[----:B------:R-:W-:Y:S02]  /*17d00*/  @!P1 SEL R131, R131, 0xffffffff, !P0 ;  /* 0xffffffff83839807 */ /* 0x000fe40004000000 */
[----:B------:R-:W-:Y:S02]  /*17d10*/  ISETP.GE.AND P1, PT, R235, R102, PT ;  /* 0x00000066eb00720c */ /* 0x000fe40003f26270 */
[----:B------:R-:W-:Y:S02]  /*17d20*/  ISETP.NE.AND P0, PT, R130, 0x7fffffff, PT ;  /* 0x7fffffff8200780c */ /* 0x000fe40003f05270 */
[----:B------:R-:W-:-:S02]  /*17d30*/  LOP3.LUT R8, R8, 0xfffbffff, RZ, 0xc0, !PT ;  /* 0xfffbffff08087812 */ /* 0x000fc400078ec0ff */
[----:B------:R-:W-:-:S04]  /*17d40*/  SEL R127, R130, 0x80000000, P0 ;  /* 0x80000000827f7807 */ /* 0x000fc80000000000 */
[----:B------:R-:W-:-:S03]  /*17d50*/  SHF.R.U32.HI R127, RZ, UR5, R127 ;  /* 0x00000005ff7f7c19 */ /* 0x000fc6000801167f */
[----:B------:R-:W-:Y:S01]  /*17d60*/  @!P1 IMAD.MOV.U32 R206, RZ, RZ, -0x80000000 ;  /* 0x80000000ffce9424 */ /* 0x000fe200078e00ff */
[C---:B-1----:R-:W-:Y:S02]  /*17d70*/  @!P1 ISETP.GE.AND P0, PT, R205.reuse, RZ, PT ;  /* 0x000000ffcd00920c */ /* 0x042fe40003f06270 */
[----:B------:R-:W-:Y:S02]  /*17d80*/  @P1 LOP3.LUT R8, R8, 0x40000, RZ, 0xfc, !PT ;  /* 0x0004000008081812 */ /* 0x000fe400078efcff */
[----:B------:R-:W-:Y:S02]  /*17d90*/  @!P1 SEL R206, R206, 0xffffffff, !P0 ;  /* 0xffffffffcece9807 */ /* 0x000fe40004000000 */
[----:B------:R-:W-:Y:S02]  /*17da0*/  ISETP.GE.AND P1, PT, R232, R102, PT ;  /* 0x00000066e800720c */ /* 0x000fe40003f26270 */
[----:B------:R-:W-:Y:S02]  /*17db0*/  ISETP.NE.AND P0, PT, R205, 0x7fffffff, PT ;  /* 0x7fffffffcd00780c */ /* 0x000fe40003f05270 */
[----:B------:R-:W-:-:S02]  /*17dc0*/  LOP3.LUT R8, R8, 0xfffdffff, RZ, 0xc0, !PT ;  /* 0xfffdffff08087812 */ /* 0x000fc400078ec0ff */
[----:B------:R-:W-:-:S07]  /*17dd0*/  SEL R126, R205, 0x80000000, P0 ;  /* 0x80000000cd7e7807 */ /* 0x000fce0000000000 */
[----:B------:R-:W-:Y:S01]  /*17de0*/  @!P1 IMAD.MOV.U32 R204, RZ, RZ, -0x80000000 ;  /* 0x80000000ffcc9424 */ /* 0x000fe200078e00ff */
[----:B------:R-:W-:Y:S02]  /*17df0*/  @!P1 ISETP.GE.AND P0, PT, R177, RZ, PT ;  /* 0x000000ffb100920c */ /* 0x000fe40003f06270 */
[----:B------:R-:W-:Y:S02]  /*17e00*/  @P1 LOP3.LUT R8, R8, 0x20000, RZ, 0xfc, !PT ;  /* 0x0002000008081812 */ /* 0x000fe400078efcff */
[----:B------:R-:W-:Y:S02]  /*17e10*/  @!P1 SEL R204, R204, 0xffffffff, !P0 ;  /* 0xffffffffcccc9807 */ /* 0x000fe40004000000 */
[----:B------:R-:W-:Y:S02]  /*17e20*/  ISETP.GE.AND P1, PT, R231, R102, PT ;  /* 0x00000066e700720c */ /* 0x000fe40003f26270 */
[----:B------:R-:W-:Y:S02]  /*17e30*/  ISETP.NE.AND P0, PT, R177, 0x7fffffff, PT ;  /* 0x7fffffffb100780c */ /* 0x000fe40003f05270 */
[----:B------:R-:W-:-:S02]  /*17e40*/  LOP3.LUT R8, R8, 0xfffeffff, RZ, 0xc0, !PT ;  /* 0xfffeffff08087812 */ /* 0x000fc400078ec0ff */
[----:B------:R-:W-:-:S07]  /*17e50*/  SEL R168, R177, 0x80000000, P0 ;  /* 0x80000000b1a87807 */ /* 0x000fce0000000000 */
[----:B------:R-:W-:Y:S01]  /*17e60*/  @!P1 IMAD.MOV.U32 R202, RZ, RZ, -0x80000000 ;  /* 0x80000000ffca9424 */ /* 0x000fe200078e00ff */
[----:B--2---:R-:W-:Y:S02]  /*17e70*/  @!P1 ISETP.GE.AND P0, PT, R201, RZ, PT ;  /* 0x000000ffc900920c */ /* 0x004fe40003f06270 */
        /* <DEDUP_REMOVED lines=16> */
[----:B---3--:R-:W-:Y:S02]  /*17f80*/  @!P1 ISETP.GE.AND P0, PT, R184, RZ, PT ;  /* 0x000000ffb800920c */ /* 0x008fe40003f06270 */
        /* <DEDUP_REMOVED lines=16> */
[C---:B------:R-:W-:Y:S02]  /*18090*/  @!P1 ISETP.GE.AND P0, PT, R187.reuse, RZ, PT ;  /* 0x000000ffbb00920c */ /* 0x040fe40003f06270 */
        /* <DEDUP_REMOVED lines=9> */
[----:B----4-:R-:W-:Y:S02]  /*18130*/  @!P1 ISETP.GE.AND P0, PT, R135, RZ, PT ;  /* 0x000000ff8700920c */ /* 0x010fe40003f06270 */
        /* <DEDUP_REMOVED lines=62> */
[----:B-----5:R-:W-:Y:S02]  /*18520*/  @!P1 ISETP.GE.AND P0, PT, R148, RZ, PT ;  /* 0x000000ff9400920c */ /* 0x020fe40003f06270 */
        /* <DEDUP_REMOVED lines=40> */
[----:B------:R-:W-:Y:S02]  /*187b0*/  LOP3.LUT R140, R140, UR4, RZ, 0xc0, !PT ;  /* 0x000000048c8c7c12 */ /* 0x000fe4000f8ec0ff */
[----:B------:R-:W-:-:S09]  /*187c0*/  P2R R14, PR, RZ, 0x1 ;  /* 0x00000001ff0e7803 */ /* 0x000fd20000000000 */
[----:B------:R-:W-:Y:S01]  /*187d0*/  @!P0 IMAD.MOV.U32 R110, RZ, RZ, -0x80000000 ;  /* 0x80000000ff6e8424 */ /* 0x000fe200078e00ff */
[----:B------:R-:W-:-:S04]  /*187e0*/  @!P0 ISETP.GE.AND P1, PT, R111, RZ, PT ;  /* 0x000000ff6f00820c */ /* 0x000fc80003f26270 */
[----:B------:R-:W-:Y:S02]  /*187f0*/  @!P0 SEL R110, R110, 0xffffffff, !P1 ;  /* 0xffffffff6e6e8807 */ /* 0x000fe40004800000 */
[----:B------:R-:W-:-:S04]  /*18800*/  ISETP.GE.AND P1, PT, R209, R102, PT ;  /* 0x00000066d100720c */ /* 0x000fc80003f26270 */
[----:B------:R-:W-:-:S09]  /*18810*/  P2R R145, PR, RZ, 0x2 ;  /* 0x00000002ff917803 */ /* 0x000fd20000000000 */
[----:B------:R-:W-:Y:S01]  /*18820*/  @!P1 IMAD.MOV.U32 R106, RZ, RZ, -0x80000000 ;  /* 0x80000000ff6a9424 */ /* 0x000fe200078e00ff */
[----:B------:R-:W-:-:S04]  /*18830*/  @!P1 ISETP.GE.AND P2, PT, R13, RZ, PT ;  /* 0x000000ff0d00920c */ /* 0x000fc80003f46270 */
[----:B------:R-:W-:Y:S02]  /*18840*/  @!P1 SEL R106, R106, 0xffffffff, !P2 ;  /* 0xffffffff6a6a9807 */ /* 0x000fe40005000000 */
[----:B------:R-:W-:Y:S02]  /*18850*/  ISETP.GE.AND P2, PT, R207, R102, PT ;  /* 0x00000066cf00720c */ /* 0x000fe40003f46270 */
[C---:B------:R-:W-:Y:S02]  /*18860*/  LOP3.LUT P1, RZ, R8.reuse, 0x40000000, RZ, 0xc0, !PT ;  /* 0x4000000008ff7812 */ /* 0x040fe4000782c0ff */
[----:B------:R-:W-:Y:S02]  /*18870*/  P2R R146, PR, RZ, 0x4 ;  /* 0x00000004ff927803 */ /* 0x000fe40000000000 */
[----:B------:R-:W-:-:S07]  /*18880*/  LOP3.LUT R8, R8, 0x7fffffff, RZ, 0xc0, !PT ;  /* 0x7fffffff08087812 */ /* 0x000fce00078ec0ff */
[----:B------:R-:W-:Y:S01]  /*18890*/  @!P2 IMAD.MOV.U32 R98, RZ, RZ, -0x80000000 ;  /* 0x80000000ff62a424 */ /* 0x000fe200078e00ff */
[----:B------:R-:W-:Y:S01]  /*188a0*/  @!P2 ISETP.GE.AND P3, PT, R107, RZ, PT ;  /* 0x000000ff6b00a20c */ /* 0x000fe20003f66270 */
[----:B------:R-:W0:Y:S01]  /*188b0*/  @!P1 LDC.64 R120, c[0x0][0x218] ;  /* 0x00008600ff789b82 */ /* 0x000e220000000a00 */
[----:B------:R-:W-:Y:S01]  /*188c0*/  @!P1 LOP3.LUT R250, R252, R250, RZ, 0x3c, !PT ;  /* 0x000000fafcfa9212 */ /* 0x000fe200078e3cff */
[----:B------:R-:W-:Y:S01]  /*188d0*/  @!P1 IMAD.IADD R252, R20, 0x1, R2 ;  /* 0x0000000114fc9824 */ /* 0x000fe200078e0202 */
[----:B------:R-:W-:Y:S02]  /*188e0*/  @!P2 SEL R98, R98, 0xffffffff, !P3 ;  /* 0xffffffff6262a807 */ /* 0x000fe40005800000 */
[-C--:B------:R-:W-:Y:S02]  /*188f0*/  ISETP.GE.AND P3, PT, R203, R102.reuse, PT ;  /* 0x00000066cb00720c */ /* 0x080fe40003f66270 */
[----:B------:R-:W-:Y:S02]  /*18900*/  ISETP.GE.AND P2, PT, R194, R102, PT ;  /* 0x00000066c200720c */ /* 0x000fe40003f46270 */
[----:B------:R-:W-:-:S09]  /*18910*/  P2R R147, PR, RZ, 0x8 ;  /* 0x00000008ff937803 */ /* 0x000fd20000000000 */
[----:B------:R-:W-:Y:S01]  /*18920*/  @!P3 IMAD.MOV.U32 R109, RZ, RZ, -0x80000000 ;  /* 0x80000000ff6db424 */ /* 0x000fe200078e00ff */
[----:B------:R-:W-:Y:S02]  /*18930*/  @!P3 ISETP.GE.AND P4, PT, R100, RZ, PT ;  /* 0x000000ff6400b20c */ /* 0x000fe40003f86270 */
[----:B------:R-:W-:Y:S02]  /*18940*/  @P2 LOP3.LUT R8, R8, 0x80000000, RZ, 0xfc, !PT ;  /* 0x8000000008082812 */ /* 0x000fe400078efcff */
[----:B------:R-:W-:Y:S01]  /*18950*/  @!P3 SEL R109, R109, 0xffffffff, !P4 ;  /* 0xffffffff6d6db807 */ /* 0x000fe20006000000 */
[----:B0-----:R-:W-:Y:S01]  /*18960*/  @!P1 IMAD.WIDE.U32 R120, R252, 0x4, R120 ;  /* 0x00000004fc789825 */ /* 0x001fe200078e0078 */
[----:B------:R-:W-:Y:S02]  /*18970*/  ISETP.GE.AND P4, PT, R197, R102, PT ;  /* 0x00000066c500720c */ /* 0x000fe40003f86270 */
[----:B------:R-:W-:Y:S02]  /*18980*/  LOP3.LUT R252, R151, UR4, RZ, 0xc0, !PT ;  /* 0x0000000497fc7c12 */ /* 0x000fe4000f8ec0ff */
[----:B------:R0:W-:Y:S01]  /*18990*/  @!P1 STG.E desc[UR6][R120.64], R250 ;  /* 0x000000fa78009986 */ /* 0x0001e2000c101906 */
[----:B------:R-:W-:-:S02]  /*189a0*/  P2R R6, PR, RZ, 0x10 ;  /* 0x00000010ff067803 */ /* 0x000fc40000000000 */
[----:B------:R-:W-:Y:S01]  /*189b0*/  IMAD R151, R252, 0x4, R101 ;  /* 0x00000004fc977824 */ /* 0x000fe200078e0265 */
[C---:B------:R-:W-:Y:S02]  /*189c0*/  LOP3.LUT P3, RZ, R8.reuse, 0x4000000, RZ, 0xc0, !PT ;  /* 0x0400000008ff7812 */ /* 0x040fe4000786c0ff */
[----:B------:R-:W-:-:S03]  /*189d0*/  LOP3.LUT P1, RZ, R8, 0x1000000, RZ, 0xc0, !PT ;  /* 0x0100000008ff7812 */ /* 0x000fc6000782c0ff */
[----:B------:R-:W-:Y:S01]  /*189e0*/  @!P4 IMAD.MOV.U32 R105, RZ, RZ, -0x80000000 ;  /* 0x80000000ff69c424 */ /* 0x000fe200078e00ff */
[----:B------:R-:W-:Y:S01]  /*189f0*/  @!P4 ISETP.GE.AND P5, PT, R15, RZ, PT ;  /* 0x000000ff0f00c20c */ /* 0x000fe20003fa6270 */
[----:B------:R-:W1:Y:S03]  /*18a00*/  LDS R151, [R151+0x7500] ;  /* 0x0075000097977984 */ /* 0x000e660000000800 */
[----:B------:R-:W-:Y:S01]  /*18a10*/  @!P4 SEL R105, R105, 0xffffffff, !P5 ;  /* 0xffffffff6969c807 */ /* 0x000fe20006800000 */
[----:B0-----:R-:W0:Y:S01]  /*18a20*/  S2R R250, SR_TID.X ;  /* 0x0000000000fa7919 */ /* 0x001e220000002100 */
[----:B------:R-:W-:Y:S02]  /*18a30*/  ISETP.GE.AND P5, PT, R196, R102, PT ;  /* 0x00000066c400720c */ /* 0x000fe40003fa6270 */
[----:B------:R-:W-:Y:S02]  /*18a40*/  LOP3.LUT P4, RZ, R8, 0x8000000, RZ, 0xc0, !PT ;  /* 0x0800000008ff7812 */ /* 0x000fe4000788c0ff */
[----:B------:R-:W-:-:S02]  /*18a50*/  P2R R112, PR, RZ, 0x20 ;  /* 0x00000020ff707803 */ /* 0x000fc40000000000 */
[----:B------:R-:W-:-:S07]  /*18a60*/  @!P3 LOP3.LUT R237, R238, R237, RZ, 0x3c, !PT ;  /* 0x000000edeeedb212 */ /* 0x000fce00078e3cff */
[----:B------:R-:W-:Y:S01]  /*18a70*/  @!P5 IMAD.MOV.U32 R18, RZ, RZ, -0x80000000 ;  /* 0x80000000ff12d424 */ /* 0x000fe200078e00ff */
[----:B------:R-:W-:Y:S02]  /*18a80*/  @!P5 ISETP.GE.AND P6, PT, R103, RZ, PT ;  /* 0x000000ff6700d20c */ /* 0x000fe40003fc6270 */
[----:B------:R-:W-:Y:S02]  /*18a90*/  @!P4 LOP3.LUT R241, R242, R241, RZ, 0x3c, !PT ;  /* 0x000000f1f2f1c212 */ /* 0x000fe400078e3cff */
[----:B------:R-:W-:Y:S02]  /*18aa0*/  @!P5 SEL R18, R18, 0xffffffff, !P6 ;  /* 0xffffffff1212d807 */ /* 0x000fe40007000000 */
[----:B------:R-:W-:Y:S01]  /*18ab0*/  ISETP.GE.AND P6, PT, R195, R102, PT ;  /* 0x00000066c300720c */ /* 0x000fe20003fc6270 */
[----:B------:R-:W-:Y:S01]  /*18ac0*/  @!P2 IMAD.MOV.U32 R102, RZ, RZ, -0x80000000 ;  /* 0x80000000ff66a424 */ /* 0x000fe200078e00ff */
[----:B------:R-:W-:Y:S02]  /*18ad0*/  LOP3.LUT P5, RZ, R8, 0x10000000, RZ, 0xc0, !PT ;  /* 0x1000000008ff7812 */ /* 0x000fe400078ac0ff */
[----:B------:R-:W-:-:S02]  /*18ae0*/  @!P4 IADD3 R242, R2, 0x240, R150 ;  /* 0x0000024002f2c810 */ /* 0x000fc40007ffe096 */
[----:B------:R-:W-:Y:S01]  /*18af0*/  P2R R115, PR, RZ, 0x40 ;  /* 0x00000040ff737803 */ /* 0x000fe20000000000 */
[----:B0-----:R-:W-:-:S06]  /*18b00*/  VIADD R250, R250, 0x180 ;  /* 0x00000180fafa7836 */ /* 0x001fcc0000000000 */
[----:B------:R-:W-:Y:S01]  /*18b10*/  @!P6 IMAD.MOV.U32 R104, RZ, RZ, -0x80000000 ;  /* 0x80000000ff68e424 */ /* 0x000fe200078e00ff */
[----:B------:R-:W-:Y:S02]  /*18b20*/  @!P6 ISETP.GE.AND P0, PT, R16, RZ, PT ;  /* 0x000000ff1000e20c */ /* 0x000fe40003f06270 */
[----:B------:R-:W-:Y:S01]  /*18b30*/  @!P5 LOP3.LUT R245, R245, R156, RZ, 0x3c, !PT ;  /* 0x0000009cf5f5d212 */ /* 0x000fe200078e3cff */
[----:B------:R-:W-:Y:S01]  /*18b40*/  IMAD R156, R246, 0x4, R101 ;  /* 0x00000004f69c7824 */ /* 0x000fe200078e0265 */
[----:B------:R-:W-:Y:S02]  /*18b50*/  @!P6 SEL R104, R104, 0xffffffff, !P0 ;  /* 0xffffffff6868e807 */ /* 0x000fe40004000000 */
[----:B------:R-:W-:Y:S02]  /*18b60*/  @!P2 ISETP.GE.AND P0, PT, R17, RZ, PT ;  /* 0x000000ff1100a20c */ /* 0x000fe40003f06270 */
[----:B-1----:R-:W-:Y:S01]  /*18b70*/  @!P5 IADD3 R246, R2, 0x180, R151 ;  /* 0x0000018002f6d810 */ /* 0x002fe20007ffe097 */
[----:B------:R-:W0:Y:S01]  /*18b80*/  LDS R156, [R156+0x7500] ;  /* 0x007500009c9c7984 */ /* 0x000e220000000800 */
[----:B------:R-:W-:-:S02]  /*18b90*/  @!P2 SEL R102, R102, 0xffffffff, !P0 ;  /* 0xffffffff6666a807 */ /* 0x000fc40004000000 */
[C---:B------:R-:W-:Y:S02]  /*18ba0*/  ISETP.NE.AND P0, PT, R108.reuse, 0x7fffffff, PT ;  /* 0x7fffffff6c00780c */ /* 0x040fe40003f05270 */
[----:B------:R-:W-:Y:S02]  /*18bb0*/  ISETP.NE.AND P2, PT, R107, 0x7fffffff, PT ;  /* 0x7fffffff6b00780c */ /* 0x000fe40003f45270 */
[----:B------:R-:W-:Y:S02]  /*18bc0*/  SEL R142, R108, 0x80000000, P0 ;  /* 0x800000006c8e7807 */ /* 0x000fe40000000000 */
[----:B------:R-:W-:Y:S02]  /*18bd0*/  ISETP.NE.AND P0, PT, R111, 0x7fffffff, PT ;  /* 0x7fffffff6f00780c */ /* 0x000fe40003f05270 */
[----:B------:R-:W-:Y:S02]  /*18be0*/  SEL R9, R107, 0x80000000, P2 ;  /* 0x800000006b097807 */ /* 0x000fe40001000000 */
[----:B------:R-:W-:-:S02]  /*18bf0*/  SEL R99, R111, 0x80000000, P0 ;  /* 0x800000006f637807 */ /* 0x000fc40000000000 */
[C---:B------:R-:W-:Y:S02]  /*18c00*/  ISETP.NE.AND P0, PT, R13.reuse, 0x7fffffff, PT ;  /* 0x7fffffff0d00780c */ /* 0x040fe40003f05270 */
[----:B------:R-:W-:Y:S02]  /*18c10*/  ISETP.NE.AND P2, PT, R100, 0x7fffffff, PT ;  /* 0x7fffffff6400780c */ /* 0x000fe40003f45270 */
[----:B------:R-:W-:Y:S02]  /*18c20*/  SEL R11, R13, 0x80000000, P0 ;  /* 0x800000000d0b7807 */ /* 0x000fe40000000000 */
[----:B------:R-:W-:Y:S02]  /*18c30*/  LOP3.LUT P0, RZ, R8, 0x20000000, RZ, 0xc0, !PT ;  /* 0x2000000008ff7812 */ /* 0x000fe4000780c0ff */
[----:B------:R-:W-:Y:S02]  /*18c40*/  SEL R113, R100, 0x80000000, P2 ;  /* 0x8000000064717807 */ /* 0x000fe40001000000 */
[----:B------:R-:W-:-:S02]  /*18c50*/  ISETP.NE.AND P2, PT, R15, 0x7fffffff, PT ;  /* 0x7fffffff0f00780c */ /* 0x000fc40003f45270 */
[----:B------:R-:W-:Y:S02]  /*18c60*/  LOP3.LUT P6, RZ, R8, 0x10000, RZ, 0xc0, !PT ;  /* 0x0001000008ff7812 */ /* 0x000fe400078cc0ff */
[----:B------:R-:W-:Y:S02]  /*18c70*/  SEL R3, R15, 0x80000000, P2 ;  /* 0x800000000f037807 */ /* 0x000fe40001000000 */
[----:B------:R-:W-:Y:S02]  /*18c80*/  ISETP.NE.AND P2, PT, R103, 0x7fffffff, PT ;  /* 0x7fffffff6700780c */ /* 0x000fe40003f45270 */
[----:B------:R-:W-:Y:S01]  /*18c90*/  SHF.R.U32.HI R142, RZ, UR5, R142 ;  /* 0x00000005ff8e7c19 */ /* 0x000fe2000801168e */
[----:B------:R-:W1:Y:S01]  /*18ca0*/  @!P0 LDC.64 R120, c[0x0][0x218] ;  /* 0x00008600ff788b82 */ /* 0x000e620000000a00 */
[----:B------:R-:W-:Y:S02]  /*18cb0*/  @!P0 LOP3.LUT R252, R123, R122, RZ, 0x3c, !PT ;  /* 0x0000007a7bfc8212 */ /* 0x000fe400078e3cff */
[----:B------:R-:W-:-:S02]  /*18cc0*/  @!P0 IADD3 R123, R2, 0xc0, R19 ;  /* 0x000000c0027b8810 */ /* 0x000fc40007ffe013 */
[----:B------:R-:W-:Y:S02]  /*18cd0*/  SEL R139, R103, 0x80000000, P2 ;  /* 0x80000000678b7807 */ /* 0x000fe40001000000 */
[----:B------:R-:W-:Y:S02]  /*18ce0*/  ISETP.NE.AND P2, PT, R16, 0x7fffffff, PT ;  /* 0x7fffffff1000780c */ /* 0x000fe40003f45270 */
[----:B------:R-:W-:Y:S02]  /*18cf0*/  LOP3.LUT R142, R142, UR4, RZ, 0xc0, !PT ;  /* 0x000000048e8e7c12 */ /* 0x000fe4000f8ec0ff */
[----:B------:R-:W-:Y:S02]  /*18d00*/  SEL R5, R16, 0x80000000, P2 ;  /* 0x8000000010057807 */ /* 0x000fe40001000000 */
[----:B------:R-:W-:Y:S02]  /*18d10*/  ISETP.NE.AND P2, PT, R17, 0x7fffffff, PT ;  /* 0x7fffffff1100780c */ /* 0x000fe40003f45270 */
[----:B------:R-:W-:-:S02]  /*18d20*/  SHF.R.U32.HI R11, RZ, UR5, R11 ;  /* 0x00000005ff0b7c19 */ /* 0x000fc4000801160b */
[----:B------:R-:W-:Y:S02]  /*18d30*/  SEL R7, R17, 0x80000000, P2 ;  /* 0x8000000011077807 */ /* 0x000fe40001000000 */
[----:B------:R-:W-:Y:S02]  /*18d40*/  LOP3.LUT P2, RZ, R8, 0x2000000, RZ, 0xc0, !PT ;  /* 0x0200000008ff7812 */ /* 0x000fe4000784c0ff */
[----:B------:R-:W-:Y:S02]  /*18d50*/  SHF.R.U32.HI R113, RZ, UR5, R113 ;  /* 0x00000005ff717c19 */ /* 0x000fe40008011671 */
[----:B------:R-:W-:Y:S01]  /*18d60*/  SHF.R.U32.HI R139, RZ, UR5, R139 ;  /* 0x00000005ff8b7c19 */ /* 0x000fe2000801168b */
[----:B-1----:R-:W-:Y:S01]  /*18d70*/  @!P0 IMAD.WIDE.U32 R120, R123, 0x4, R120 ;  /* 0x000000047b788825 */ /* 0x002fe200078e0078 */
[----:B------:R-:W-:Y:S01]  /*18d80*/  SHF.R.U32.HI R5, RZ, UR5, R5 ;  /* 0x00000005ff057c19 */ /* 0x000fe20008011605 */
[----:B------:R-:W1:Y:S01]  /*18d90*/  @!P5 LDC.64 R122, c[0x0][0x218] ;  /* 0x00008600ff7adb82 */ /* 0x000e620000000a00 */
[----:B------:R-:W-:-:S02]  /*18da0*/  SHF.R.U32.HI R7, RZ, UR5, R7 ;  /* 0x00000005ff077c19 */ /* 0x000fc40008011607 */
[----:B------:R2:W-:Y:S01]  /*18db0*/  @!P0 STG.E desc[UR6][R120.64], R252 ;  /* 0x000000fc78008986 */ /* 0x0005e2000c101906 */
[----:B------:R-:W-:-:S04]  /*18dc0*/  LOP3.LUT P0, RZ, R8, 0x800000, RZ, 0xc0, !PT ;  /* 0x0080000008ff7812 */ /* 0x000fc8000780c0ff */
[----:B--2---:R-:W2:Y:S01]  /*18dd0*/  @!P4 LDC.64 R120, c[0x0][0x218] ;  /* 0x00008600ff78cb82 */ /* 0x004ea20000000a00 */
[----:B-1----:R-:W-:-:S05]  /*18de0*/  @!P5 IMAD.WIDE.U32 R122, R246, 0x4, R122 ;  /* 0x00000004f67ad825 */ /* 0x002fca00078e007a */
[----:B------:R0:W-:Y:S01]  /*18df0*/  @!P5 STG.E desc[UR6][R122.64], R245 ;  /* 0x000000f57a00d986 */ /* 0x0001e2000c101906 */
[----:B------:R-:W-:Y:S01]  /*18e00*/  LOP3.LUT P5, RZ, R8, 0x100000, RZ, 0xc0, !PT ;  /* 0x0010000008ff7812 */ /* 0x000fe200078ac0ff */
[----:B--2---:R-:W-:Y:S01]  /*18e10*/  @!P4 IMAD.WIDE.U32 R120, R242, 0x4, R120 ;  /* 0x00000004f278c825 */ /* 0x004fe200078e0078 */
[----:B------:R-:W-:Y:S02]  /*18e20*/  LOP3.LUT R242, R159, UR4, RZ, 0xc0, !PT ;  /* 0x000000049ff27c12 */ /* 0x000fe4000f8ec0ff */
[----:B0-----:R-:W-:Y:S02]  /*18e30*/  @!P3 IADD3 R123, R2, 0x300, R156 ;  /* 0x00000300027bb810 */ /* 0x001fe40007ffe09c */
[----:B------:R0:W-:Y:S01]  /*18e40*/  @!P4 STG.E desc[UR6][R120.64], R241 ;  /* 0x000000f17800c986 */ /* 0x0001e2000c101906 */
[--C-:B------:R-:W-:Y:S01]  /*18e50*/  IMAD R159, R242, 0x4, R101.reuse ;  /* 0x00000004f29f7824 */ /* 0x100fe200078e0265 */
[----:B------:R-:W-:Y:S01]  /*18e60*/  LOP3.LUT R122, R161, UR4, RZ, 0xc0, !PT ;  /* 0x00000004a17a7c12 */ /* 0x000fe2000f8ec0ff */
[----:B------:R-:W-:Y:S01]  /*18e70*/  IMAD R161, R160, 0x4, R101 ;  /* 0x00000004a0a17824 */ /* 0x000fe200078e0265 */
[----:B------:R-:W-:-:S03]  /*18e80*/  LOP3.LUT P4, RZ, R8, 0x8000, RZ, 0xc0, !PT ;  /* 0x0000800008ff7812 */ /* 0x000fc6000788c0ff */
[----:B------:R-:W-:Y:S01]  /*18e90*/  @!P5 LOP3.LUT R213, R214, R213, RZ, 0x3c, !PT ;  /* 0x000000d5d6d5d212 */ /* 0x000fe200078e3cff */
[----:B------:R-:W1:Y:S01]  /*18ea0*/  LDS R159, [R159+0x7500] ;  /* 0x007500009f9f7984 */ /* 0x000e620000000800 */
[----:B------:R-:W-:-:S03]  /*18eb0*/  IMAD R160, R122, 0x4, R101 ;  /* 0x000000047aa07824 */ /* 0x000fc600078e0265 */
[----:B------:R-:W2:Y:S01]  /*18ec0*/  LDS R161, [R161+0x7500] ;  /* 0x00750000a1a17984 */ /* 0x000ea20000000800 */
[----:B0-----:R-:W0:Y:S01]  /*18ed0*/  @!P3 LDC.64 R120, c[0x0][0x218] ;  /* 0x00008600ff78bb82 */ /* 0x001e220000000a00 */
[----:B------:R-:W-:Y:S02]  /*18ee0*/  @!P2 LOP3.LUT R241, R234, R233, RZ, 0x3c, !PT ;  /* 0x000000e9eaf1a212 */ /* 0x000fe400078e3cff */
[----:B------:R-:W3:Y:S01]  /*18ef0*/  LDS R160, [R160+0x7500] ;  /* 0x00750000a0a07984 */ /* 0x000ee20000000800 */
[----:B------:R-:W-:Y:S02]  /*18f00*/  @!P1 LOP3.LUT R233, R170, R164, RZ, 0x3c, !PT ;  /* 0x000000a4aae99212 */ /* 0x000fe400078e3cff */
[----:B------:R-:W-:Y:S01]  /*18f10*/  LOP3.LUT R170, R127, UR4, RZ, 0xc0, !PT ;  /* 0x000000047faa7c12 */ /* 0x000fe2000f8ec0ff */
[----:B------:R4:W5:Y:S01]  /*18f20*/  LDS R164, [R230+0x7500] ;  /* 0x00750000e6a47984 */ /* 0x0009620000000800 */
[----:B------:R-:W-:-:S03]  /*18f30*/  SHF.R.U32.HI R234, RZ, UR5, R168 ;  /* 0x00000005ffea7c19 */ /* 0x000fc600080116a8 */
[----:B------:R-:W-:Y:S01]  /*18f40*/  IMAD R170, R170, 0x4, R101 ;  /* 0x00000004aaaa7824 */ /* 0x000fe200078e0265 */
[----:B------:R-:W-:Y:S02]  /*18f50*/  LOP3.LUT R234, R234, UR4, RZ, 0xc0, !PT ;  /* 0x00000004eaea7c12 */ /* 0x000fe4000f8ec0ff */
[----:B----4-:R-:W-:Y:S02]  /*18f60*/  P2R R230, PR, RZ, 0x10 ;  /* 0x00000010ffe67803 */ /* 0x010fe40000000000 */
[----:B------:R-:W-:Y:S01]  /*18f70*/  LOP3.LUT P4, RZ, R8, 0x400000, RZ, 0xc0, !PT ;  /* 0x0040000008ff7812 */ /* 0x000fe2000788c0ff */
[----:B------:R-:W-:Y:S01]  /*18f80*/  LDS R170, [R170+0x7500] ;  /* 0x00750000aaaa7984 */ /* 0x000fe20000000800 */
[----:B0-----:R-:W-:-:S05]  /*18f90*/  @!P3 IMAD.WIDE.U32 R120, R123, 0x4, R120 ;  /* 0x000000047b78b825 */ /* 0x001fca00078e0078 */
[----:B------:R0:W-:Y:S01]  /*18fa0*/  @!P3 STG.E desc[UR6][R120.64], R237 ;  /* 0x000000ed7800b986 */ /* 0x0001e2000c101906 */
[----:B------:R-:W-:Y:S02]  /*18fb0*/  LOP3.LUT P3, RZ, R8, 0x80000, RZ, 0xc0, !PT ;  /* 0x0008000008ff7812 */ /* 0x000fe4000786c0ff */
[C---:B-1----:R-:W-:Y:S01]  /*18fc0*/  @!P2 IADD3 R123, R2.reuse, 0x3c0, R159 ;  /* 0x000003c0027ba810 */ /* 0x042fe20007ffe09f */
[----:B0-----:R-:W0:Y:S01]  /*18fd0*/  @!P2 LDC.64 R120, c[0x0][0x218] ;  /* 0x00008600ff78ab82 */ /* 0x001e220000000a00 */
[----:B------:R-:W-:Y:S02]  /*18fe0*/  @!P0 LOP3.LUT R237, R165, R166, RZ, 0x3c, !PT ;  /* 0x000000a6a5ed8212 */ /* 0x000fe400078e3cff */
[C---:B--2---:R-:W-:Y:S02]  /*18ff0*/  @!P1 IADD3 R165, R2.reuse, 0x480, R161 ;  /* 0x0000048002a59810 */ /* 0x044fe40007ffe0a1 */
[----:B------:R-:W-:Y:S02]  /*19000*/  LOP3.LUT R166, R169, UR4, RZ, 0xc0, !PT ;  /* 0x00000004a9a67c12 */ /* 0x000fe4000f8ec0ff */
[----:B---3--:R-:W-:-:S03]  /*19010*/  @!P0 IADD3 R169, R2, 0x540, R160 ;  /* 0x0000054002a98810 */ /* 0x008fc60007ffe0a0 */
[----:B------:R-:W-:-:S06]  /*19020*/  IMAD R166, R166, 0x4, R101 ;  /* 0x00000004a6a67824 */ /* 0x000fcc00078e0265 */
[----:B------:R-:W-:Y:S01]  /*19030*/  LDS R166, [R166+0x7500] ;  /* 0x00750000a6a67984 */ /* 0x000fe20000000800 */
[----:B0-----:R-:W-:Y:S02]  /*19040*/  @!P2 IMAD.WIDE.U32 R120, R123, 0x4, R120 ;  /* 0x000000047b78a825 */ /* 0x001fe400078e0078 */
[----:B------:R-:W0:Y:S03]  /*19050*/  @!P1 LDC.64 R122, c[0x0][0x218] ;  /* 0x00008600ff7a9b82 */ /* 0x000e260000000a00 */
[----:B------:R1:W-:Y:S01]  /*19060*/  @!P2 STG.E desc[UR6][R120.64], R241 ;  /* 0x000000f17800a986 */ /* 0x0003e2000c101906 */
[----:B------:R-:W-:-:S04]  /*19070*/  LOP3.LUT P2, RZ, R8, 0x40000, RZ, 0xc0, !PT ;  /* 0x0004000008ff7812 */ /* 0x000fc8000784c0ff */
[----:B-1----:R-:W1:Y:S09]  /*19080*/  @!P0 LDC.64 R120, c[0x0][0x218] ;  /* 0x00008600ff788b82 */ /* 0x002e720000000a00 */
[----:B------:R-:W-:Y:S01]  /*19090*/  @!P2 LOP3.LUT R205, R206, R205, RZ, 0x3c, !PT ;  /* 0x000000cdcecda212 */ /* 0x000fe200078e3cff */
[----:B0-----:R-:W-:-:S02]  /*190a0*/  @!P1 IMAD.WIDE.U32 R122, R165, 0x4, R122 ;  /* 0x00000004a57a9825 */ /* 0x001fc400078e007a */
[----:B------:R0:W2:Y:S04]  /*190b0*/  LDS R165, [R228+0x7500] ;  /* 0x00750000e4a57984 */ /* 0x0000a80000000800 */
[----:B------:R3:W-:Y:S01]  /*190c0*/  @!P1 STG.E desc[UR6][R122.64], R233 ;  /* 0x000000e97a009986 */ /* 0x0007e2000c101906 */
[C---:B------:R-:W-:Y:S02]  /*190d0*/  LOP3.LUT P1, RZ, R8.reuse, 0x20000, RZ, 0xc0, !PT ;  /* 0x0002000008ff7812 */ /* 0x040fe4000782c0ff */
[----:B0-----:R-:W-:Y:S02]  /*190e0*/  P2R R228, PR, RZ, 0x40 ;  /* 0x00000040ffe47803 */ /* 0x001fe40000000000 */
[----:B------:R-:W-:Y:S01]  /*190f0*/  LOP3.LUT P6, RZ, R8, 0x200000, RZ, 0xc0, !PT ;  /* 0x0020000008ff7812 */ /* 0x000fe200078cc0ff */
[----:B-1----:R-:W-:Y:S01]  /*19100*/  @!P0 IMAD.WIDE.U32 R120, R169, 0x4, R120 ;  /* 0x00000004a9788825 */ /* 0x002fe200078e0078 */
[----:B------:R-:W-:-:S02]  /*19110*/  SHF.R.U32.HI R169, RZ, UR5, R126 ;  /* 0x00000005ffa97c19 */ /* 0x000fc4000801167e */
[----:B------:R-:W0:Y:S01]  /*19120*/  @!P4 LDC.64 R126, c[0x0][0x218] ;  /* 0x00008600ff7ecb82 */ /* 0x000e220000000a00 */
[----:B---3--:R-:W-:Y:S01]  /*19130*/  SHF.R.U32.HI R233, RZ, UR5, R125 ;  /* 0x00000005ffe97c19 */ /* 0x008fe2000801167d */
[----:B------:R1:W-:Y:S01]  /*19140*/  @!P0 STG.E desc[UR6][R120.64], R237 ;  /* 0x000000ed78008986 */ /* 0x0003e2000c101906 */
[----:B------:R-:W-:Y:S02]  /*19150*/  LOP3.LUT R168, R169, UR4, RZ, 0xc0, !PT ;  /* 0x00000004a9a87c12 */ /* 0x000fe4000f8ec0ff */
[----:B------:R-:W-:Y:S02]  /*19160*/  LOP3.LUT R238, R233, UR4, RZ, 0xc0, !PT ;  /* 0x00000004e9ee7c12 */ /* 0x000fe4000f8ec0ff */
[----:B------:R-:W-:Y:S02]  /*19170*/  @!P4 LOP3.LUT R233, R174, R173, RZ, 0x3c, !PT ;  /* 0x000000adaee9c212 */ /* 0x000fe400078e3cff */
[----:B------:R-:W3:Y:S01]  /*19180*/  @!P6 LDC.64 R122, c[0x0][0x218] ;  /* 0x00008600ff7aeb82 */ /* 0x000ee20000000a00 */
[--C-:B------:R-:W-:Y:S01]  /*19190*/  IMAD R169, R168, 0x4, R101.reuse ;  /* 0x00000004a8a97824 */ /* 0x100fe200078e0265 */
[----:B------:R-:W-:Y:S01]  /*191a0*/  LOP3.LUT P0, RZ, R8, 0x4000, RZ, 0xc0, !PT ;  /* 0x0000400008ff7812 */ /* 0x000fe2000780c0ff */
[----:B------:R-:W-:-:S02]  /*191b0*/  IMAD R168, R234, 0x4, R101 ;  /* 0x00000004eaa87824 */ /* 0x000fc400078e0265 */
[--C-:B------:R-:W-:Y:S01]  /*191c0*/  IMAD R238, R238, 0x4, R101.reuse ;  /* 0x00000004eeee7824 */ /* 0x100fe200078e0265 */
[----:B-1----:R-:W-:Y:S01]  /*191d0*/  LOP3.LUT R120, R167, UR4, RZ, 0xc0, !PT ;  /* 0x00000004a7787c12 */ /* 0x002fe2000f8ec0ff */
[----:B------:R-:W1:Y:S01]  /*191e0*/  LDS R169, [R169+0x7500] ;  /* 0x00750000a9a97984 */ /* 0x000e620000000800 */
[----:B------:R-:W-:Y:S02]  /*191f0*/  SHF.R.U32.HI R121, RZ, UR5, R124 ;  /* 0x00000005ff797c19 */ /* 0x000fe4000801167c */
[----:B------:R-:W4:Y:S01]  /*19200*/  @!P5 LDC.64 R124, c[0x0][0x218] ;  /* 0x00008600ff7cdb82 */ /* 0x000f220000000a00 */
[----:B------:R-:W1:Y:S01]  /*19210*/  LDS R168, [R168+0x7500] ;  /* 0x00750000a8a87984 */ /* 0x000e620000000800 */
[----:B------:R-:W-:Y:S01]  /*19220*/  IMAD R167, R120, 0x4, R101 ;  /* 0x0000000478a77824 */ /* 0x000fe200078e0265 */
[----:B------:R-:W-:Y:S02]  /*19230*/  LOP3.LUT R234, R121, UR4, RZ, 0xc0, !PT ;  /* 0x0000000479ea7c12 */ /* 0x000fe4000f8ec0ff */
[C---:B-----5:R-:W-:Y:S01]  /*19240*/  @!P4 IADD3 R121, R2.reuse, 0x600, R164 ;  /* 0x000006000279c810 */ /* 0x060fe20007ffe0a4 */
[----:B------:R-:W-:Y:S01]  /*19250*/  LDS R174, [R238+0x7500] ;  /* 0x00750000eeae7984 */ /* 0x000fe20000000800 */
[----:B--2---:R-:W-:Y:S01]  /*19260*/  @!P6 IADD3 R241, R2, 0x6c0, R165 ;  /* 0x000006c002f1e810 */ /* 0x004fe20007ffe0a5 */
[----:B------:R-:W-:Y:S01]  /*19270*/  IMAD R234, R234, 0x4, R101 ;  /* 0x00000004eaea7824 */ /* 0x000fe200078e0265 */
[----:B------:R-:W-:Y:S01]  /*19280*/  @!P6 LOP3.LUT R237, R129, R128, RZ, 0x3c, !PT ;  /* 0x0000008081ede212 */ /* 0x000fe200078e3cff */
[----:B------:R-:W2:Y:S01]  /*19290*/  LDS R167, [R167+0x7500] ;  /* 0x00750000a7a77984 */ /* 0x000ea20000000800 */
[----:B0-----:R-:W-:Y:S01]  /*192a0*/  @!P4 IMAD.WIDE.U32 R126, R121, 0x4, R126 ;  /* 0x00000004797ec825 */ /* 0x001fe200078e007e */
[----:B------:R-:W0:Y:S02]  /*192b0*/  @!P2 LDC.64 R128, c[0x0][0x218] ;  /* 0x00008600ff80ab82 */ /* 0x000e240000000a00 */
[----:B------:R-:W5:Y:S01]  /*192c0*/  LDS R173, [R234+0x7500] ;  /* 0x00750000eaad7984 */ /* 0x000f620000000800 */
[----:B---3--:R-:W-:Y:S01]  /*192d0*/  @!P6 IMAD.WIDE.U32 R122, R241, 0x4, R122 ;  /* 0x00000004f17ae825 */ /* 0x008fe200078e007a */
[----:B------:R-:W-:-:S02]  /*192e0*/  @!P5 IADD3 R241, R2, 0x780, R166 ;  /* 0x0000078002f1d810 */ /* 0x000fc40007ffe0a6 */
[----:B------:R3:W-:Y:S01]  /*192f0*/  @!P4 STG.E desc[UR6][R126.64], R233 ;  /* 0x000000e97e00c986 */ /* 0x0007e2000c101906 */
[----:B------:R-:W-:Y:S01]  /*19300*/  ISETP.NE.AND P4, PT, R230, RZ, PT ;  /* 0x000000ffe600720c */ /* 0x000fe20003f85270 */
[----:B------:R-:W2:Y:S02]  /*19310*/  @!P3 LDC.64 R120, c[0x0][0x218] ;  /* 0x00008600ff78bb82 */ /* 0x000ea40000000a00 */
[----:B------:R1:W-:Y:S01]  /*19320*/  @!P6 STG.E desc[UR6][R122.64], R237 ;  /* 0x000000ed7a00e986 */ /* 0x0003e2000c101906 */
[----:B------:R-:W-:Y:S01]  /*19330*/  ISETP.NE.AND P6, PT, R228, RZ, PT ;  /* 0x000000ffe400720c */ /* 0x000fe20003fc5270 */
[----:B----4-:R-:W-:Y:S01]  /*19340*/  @!P5 IMAD.WIDE.U32 R124, R241, 0x4, R124 ;  /* 0x00000004f17cd825 */ /* 0x010fe200078e007c */
[----:B------:R-:W-:-:S04]  /*19350*/  @!P3 IADD3 R241, R2, 0x840, R170 ;  /* 0x0000084002f1b810 */ /* 0x000fc80007ffe0aa */
[----:B------:R4:W-:Y:S01]  /*19360*/  @!P5 STG.E desc[UR6][R124.64], R213 ;  /* 0x000000d57c00d986 */ /* 0x0009e2000c101906 */
[----:B---3--:R-:W3:Y:S01]  /*19370*/  @!P1 LDC.64 R126, c[0x0][0x218] ;  /* 0x00008600ff7e9b82 */ /* 0x008ee20000000a00 */
[----:B------:R-:W-:Y:S02]  /*19380*/  @!P3 LOP3.LUT R233, R131, R130, RZ, 0x3c, !PT ;  /* 0x0000008283e9b212 */ /* 0x000fe400078e3cff */
[----:B------:R-:W-:Y:S02]  /*19390*/  LOP3.LUT P5, RZ, R8, 0x100, RZ, 0xc0, !PT ;  /* 0x0000010008ff7812 */ /* 0x000fe400078ac0ff */
[----:B-1----:R-:W-:Y:S01]  /*193a0*/  @!P1 LOP3.LUT R237, R204, R177, RZ, 0x3c, !PT ;  /* 0x000000b1cced9212 */ /* 0x002fe200078e3cff */
[----:B------:R-:W-:Y:S01]  /*193b0*/  IMAD R177, R208, 0x4, R101 ;  /* 0x00000004d0b17824 */ /* 0x000fe200078e0265 */
[----:B------:R-:W-:Y:S01]  /*193c0*/  @!P2 IADD3 R245, R2, 0x900, R169 ;  /* 0x0000090002f5a810 */ /* 0x000fe20007ffe0a9 */
[----:B------:R-:W1:Y:S01]  /*193d0*/  @!P6 LDC.64 R122, c[0x0][0x218] ;  /* 0x00008600ff7aeb82 */ /* 0x000e620000000a00 */
[----:B------:R-:W-:-:S02]  /*193e0*/  LOP3.LUT P6, RZ, R8, 0x400, RZ, 0xc0, !PT ;  /* 0x0000040008ff7812 */ /* 0x000fc400078cc0ff */
[----:B----4-:R-:W-:Y:S01]  /*193f0*/  P2R R213, PR, RZ, 0x1 ;  /* 0x00000001ffd57803 */ /* 0x010fe20000000000 */
[----:B0-----:R-:W-:Y:S01]  /*19400*/  @!P2 IMAD.WIDE.U32 R128, R245, 0x4, R128 ;  /* 0x00000004f580a825 */ /* 0x001fe200078e0080 */
[----:B------:R-:W-:Y:S03]  /*19410*/  LDS R177, [R177+0x7500] ;  /* 0x00750000b1b17984 */ /* 0x000fe60000000800 */
[----:B------:R-:W0:Y:S01]  /*19420*/  @!P0 LDC.64 R130, c[0x0][0x218] ;  /* 0x00008600ff828b82 */ /* 0x000e220000000a00 */
[----:B------:R-:W-:Y:S01]  /*19430*/  LOP3.LUT P0, RZ, R8, 0x10000, RZ, 0xc0, !PT ;  /* 0x0001000008ff7812 */ /* 0x000fe2000780c0ff */
[----:B--2---:R-:W-:Y:S01]  /*19440*/  @!P3 IMAD.WIDE.U32 R120, R241, 0x4, R120 ;  /* 0x00000004f178b825 */ /* 0x004fe200078e0078 */
[----:B------:R-:W-:-:S03]  /*19450*/  @!P1 IADD3 R241, R2, 0x9c0, R168 ;  /* 0x000009c002f19810 */ /* 0x000fc60007ffe0a8 */
[----:B------:R-:W-:Y:S01]  /*19460*/  @!P6 LOP3.LUT R175, R176, R175, RZ, 0x3c, !PT ;  /* 0x000000afb0afe212 */ /* 0x000fe200078e3cff */
[----:B------:R2:W-:Y:S01]  /*19470*/  @!P3 STG.E desc[UR6][R120.64], R233 ;  /* 0x000000e97800b986 */ /* 0x0005e2000c101906 */
[----:B---3--:R-:W-:Y:S01]  /*19480*/  @!P1 IMAD.WIDE.U32 R126, R241, 0x4, R126 ;  /* 0x00000004f17e9825 */ /* 0x008fe200078e007e */
[----:B------:R-:W3:Y:S01]  /*19490*/  @!P4 LDC.64 R124, c[0x0][0x218] ;  /* 0x00008600ff7ccb82 */ /* 0x000ee20000000a00 */
[C---:B------:R-:W-:Y:S01]  /*194a0*/  LOP3.LUT P3, RZ, R8.reuse, 0x40, RZ, 0xc0, !PT ;  /* 0x0000004008ff7812 */ /* 0x040fe2000786c0ff */
[----:B------:R4:W-:Y:S01]  /*194b0*/  @!P2 STG.E desc[UR6][R128.64], R205 ;  /* 0x000000cd8000a986 */ /* 0x0009e2000c101906 */
[----:B------:R-:W-:Y:S02]  /*194c0*/  LOP3.LUT P2, RZ, R8, 0x20, RZ, 0xc0, !PT ;  /* 0x0000002008ff7812 */ /* 0x000fe4000784c0ff */
[----:B------:R-:W-:Y:S01]  /*194d0*/  @!P0 IADD3 R241, R2, 0xa80, R167 ;  /* 0x00000a8002f18810 */ /* 0x000fe20007ffe0a7 */
[----:B------:R-:W-:Y:S01]  /*194e0*/  @!P1 STG.E desc[UR6][R126.64], R237 ;  /* 0x000000ed7e009986 */ /* 0x000fe2000c101906 */
[----:B------:R-:W-:-:S02]  /*194f0*/  LOP3.LUT P1, RZ, R8, 0x10, RZ, 0xc0, !PT ;  /* 0x0000001008ff7812 */ /* 0x000fc4000782c0ff */
[----:B------:R-:W-:Y:S01]  /*19500*/  @!P0 LOP3.LUT R202, R202, R201, RZ, 0x3c, !PT ;  /* 0x000000c9caca8212 */ /* 0x000fe200078e3cff */
[----:B-1----:R-:W-:Y:S01]  /*19510*/  @!P0 IMAD.WIDE.U32 R122, R241, 0x4, R122 ;  /* 0x00000004f17a8825 */ /* 0x002fe200078e007a */
[----:B--2---:R-:W-:Y:S02]  /*19520*/  LOP3.LUT R120, R183, UR4, RZ, 0xc0, !PT ;  /* 0x00000004b7787c12 */ /* 0x004fe4000f8ec0ff */
[----:B------:R-:W-:Y:S01]  /*19530*/  P2R R208, PR, RZ, 0x2 ;  /* 0x00000002ffd07803 */ /* 0x000fe20000000000 */
[--C-:B------:R-:W-:Y:S01]  /*19540*/  IMAD R183, R198, 0x4, R101.reuse ;  /* 0x00000004c6b77824 */ /* 0x100fe200078e0265 */
[----:B------:R-:W-:Y:S01]  /*19550*/  LOP3.LUT P1, RZ, R8, 0x8000, RZ, 0xc0, !PT ;  /* 0x0000800008ff7812 */ /* 0x000fe2000782c0ff */
[----:B------:R-:W-:Y:S01]  /*19560*/  IMAD R120, R120, 0x4, R101 ;  /* 0x0000000478787824 */ /* 0x000fe200078e0265 */
[----:B------:R-:W-:Y:S02]  /*19570*/  ISETP.NE.AND P0, PT, R213, RZ, PT ;  /* 0x000000ffd500720c */ /* 0x000fe40003f05270 */
[----:B------:R-:W-:Y:S01]  /*19580*/  P2R R206, PR, RZ, 0x4 ;  /* 0x00000004ffce7803 */ /* 0x000fe20000000000 */
[----:B------:R-:W1:Y:S01]  /*19590*/  LDS R183, [R183+0x7500] ;  /* 0x00750000b7b77984 */ /* 0x000e620000000800 */
[----:B------:R-:W-:-:S02]  /*195a0*/  LOP3.LUT P2, RZ, R8, 0x2000, RZ, 0xc0, !PT ;  /* 0x0000200008ff7812 */ /* 0x000fc4000784c0ff */
[----:B------:R-:W-:Y:S02]  /*195b0*/  LOP3.LUT R198, R182, UR4, RZ, 0xc0, !PT ;  /* 0x00000004b6c67c12 */ /* 0x000fe4000f8ec0ff */
[----:B------:R2:W-:Y:S01]  /*195c0*/  LDS R182, [R120+0x7500] ;  /* 0x0075000078b67984 */ /* 0x0005e20000000800 */
[----:B------:R-:W-:Y:S02]  /*195d0*/  SHF.R.U32.HI R121, RZ, UR5, R180 ;  /* 0x00000005ff797c19 */ /* 0x000fe400080116b4 */
[----:B-----5:R-:W-:Y:S01]  /*195e0*/  @!P1 IADD3 R245, R2, 0xb40, R173 ;  /* 0x00000b4002f59810 */ /* 0x020fe20007ffe0ad */
[----:B------:R-:W-:Y:S01]  /*195f0*/  IMAD R198, R198, 0x4, R101 ;  /* 0x00000004c6c67824 */ /* 0x000fe200078e0265 */
[----:B------:R-:W-:Y:S02]  /*19600*/  @!P0 LOP3.LUT R201, R185, R184, RZ, 0x3c, !PT ;  /* 0x000000b8b9c98212 */ /* 0x000fe400078e3cff */
[----:B------:R-:W-:Y:S01]  /*19610*/  LOP3.LUT R184, R181, UR4, RZ, 0xc0, !PT ;  /* 0x00000004b5b87c12 */ /* 0x000fe2000f8ec0ff */
[----:B---3--:R-:W-:Y:S01]  /*19620*/  @!P1 IMAD.WIDE.U32 R124, R245, 0x4, R124 ;  /* 0x00000004f57c9825 */ /* 0x008fe200078e007c */
[----:B------:R-:W-:Y:S01]  /*19630*/  @!P0 IADD3 R213, R2, 0xc00, R174 ;  /* 0x00000c0002d58810 */ /* 0x000fe20007ffe0ae */
[----:B------:R3:W-:Y:S01]  /*19640*/  LDS R180, [R198+0x7500] ;  /* 0x00750000c6b47984 */ /* 0x0007e20000000800 */
[----:B------:R-:W-:Y:S01]  /*19650*/  @!P1 LOP3.LUT R200, R200, R199, RZ, 0x3c, !PT ;  /* 0x000000c7c8c89212 */ /* 0x000fe200078e3cff */
[----:B------:R-:W-:Y:S01]  /*19660*/  IMAD R181, R184, 0x4, R101 ;  /* 0x00000004b8b57824 */ /* 0x000fe200078e0265 */
[----:B------:R-:W-:Y:S01]  /*19670*/  P2R R199, PR, RZ, 0x2 ;  /* 0x00000002ffc77803 */ /* 0x000fe20000000000 */
[----:B0-----:R-:W-:Y:S01]  /*19680*/  @!P0 IMAD.WIDE.U32 R130, R213, 0x4, R130 ;  /* 0x00000004d5828825 */ /* 0x001fe200078e0082 */
[----:B------:R-:W-:-:S02]  /*19690*/  LOP3.LUT P1, RZ, R8, 0x10000, RZ, 0xc0, !PT ;  /* 0x0001000008ff7812 */ /* 0x000fc4000782c0ff */
[----:B------:R-:W-:Y:S01]  /*196a0*/  @!P2 LOP3.LUT R213, R133, R132, RZ, 0x3c, !PT ;  /* 0x0000008485d5a212 */ /* 0x000fe200078e3cff */
[----:B------:R-:W0:Y:S01]  /*196b0*/  LDS R181, [R181+0x7500] ;  /* 0x00750000b5b57984 */ /* 0x000e220000000800 */
[----:B------:R-:W5:Y:S01]  /*196c0*/  @!P2 LDC.64 R132, c[0x0][0x218] ;  /* 0x00008600ff84ab82 */ /* 0x000f620000000a00 */
[----:B----4-:R-:W-:Y:S02]  /*196d0*/  P2R R205, PR, RZ, 0x20 ;  /* 0x00000020ffcd7803 */ /* 0x010fe40000000000 */
[C---:B------:R-:W-:Y:S02]  /*196e0*/  LOP3.LUT P5, RZ, R8.reuse, 0x1000, RZ, 0xc0, !PT ;  /* 0x0000100008ff7812 */ /* 0x040fe400078ac0ff */
[----:B------:R-:W-:Y:S02]  /*196f0*/  P2R R204, PR, RZ, 0x8 ;  /* 0x00000008ffcc7803 */ /* 0x000fe40000000000 */
[----:B------:R-:W-:Y:S02]  /*19700*/  LOP3.LUT P3, RZ, R8, 0x800, RZ, 0xc0, !PT ;  /* 0x0000080008ff7812 */ /* 0x000fe4000786c0ff */
[----:B------:R-:W-:Y:S01]  /*19710*/  @!P1 STG.E desc[UR6][R122.64], R202 ;  /* 0x000000ca7a009986 */ /* 0x000fe2000c101906 */
[----:B------:R-:W-:-:S02]  /*19720*/  ISETP.NE.AND P1, PT, R199, RZ, PT ;  /* 0x000000ffc700720c */ /* 0x000fc40003f25270 */
[----:B--2---:R-:W-:Y:S01]  /*19730*/  LOP3.LUT R120, R179, UR4, RZ, 0xc0, !PT ;  /* 0x00000004b3787c12 */ /* 0x004fe2000f8ec0ff */
[--C-:B------:R-:W-:Y:S01]  /*19740*/  IMAD R179, R178, 0x4, R101.reuse ;  /* 0x00000004b2b37824 */ /* 0x100fe200078e0265 */
[----:B------:R-:W-:Y:S02]  /*19750*/  LOP3.LUT P4, RZ, R8, 0x200, RZ, 0xc0, !PT ;  /* 0x0000020008ff7812 */ /* 0x000fe4000788c0ff */
[----:B------:R-:W-:Y:S01]  /*19760*/  SHF.R.U32.HI R184, RZ, UR5, R136 ;  /* 0x00000005ffb87c19 */ /* 0x000fe20008011688 */
[--C-:B------:R-:W-:Y:S01]  /*19770*/  IMAD R178, R120, 0x4, R101.reuse ;  /* 0x0000000478b27824 */ /* 0x100fe200078e0265 */
[----:B------:R-:W-:Y:S01]  /*19780*/  LOP3.LUT R120, R137, UR4, RZ, 0xc0, !PT ;  /* 0x0000000489787c12 */ /* 0x000fe2000f8ec0ff */
[----:B------:R-:W2:Y:S01]  /*19790*/  @!P5 LDC.64 R126, c[0x0][0x218] ;  /* 0x00008600ff7edb82 */ /* 0x000ea20000000a00 */
[----:B------:R-:W-:Y:S01]  /*197a0*/  LOP3.LUT R136, R121, UR4, RZ, 0xc0, !PT ;  /* 0x0000000479887c12 */ /* 0x000fe2000f8ec0ff */
[----:B------:R-:W4:Y:S01]  /*197b0*/  LDS R179, [R179+0x7500] ;  /* 0x00750000b3b37984 */ /* 0x000f220000000800 */
[----:B------:R-:W-:Y:S01]  /*197c0*/  @!P5 LOP3.LUT R199, R188, R187, RZ, 0x3c, !PT ;  /* 0x000000bbbcc7d212 */ /* 0x000fe200078e3cff */
[----:B---3--:R-:W-:Y:S01]  /*197d0*/  IMAD R198, R120, 0x4, R101 ;  /* 0x0000000478c67824 */ /* 0x008fe200078e0265 */
[C---:B-1----:R-:W-:Y:S01]  /*197e0*/  @!P5 IADD3 R233, R2.reuse, 0xd80, R183 ;  /* 0x00000d8002e9d810 */ /* 0x042fe20007ffe0b7 */
[----:B------:R-:W-:Y:S01]  /*197f0*/  @!P1 STG.E desc[UR6][R124.64], R200 ;  /* 0x000000c87c009986 */ /* 0x000fe2000c101906 */
[----:B------:R-:W-:Y:S01]  /*19800*/  @!P2 IADD3 R121, R2, 0xcc0, R177 ;  /* 0x00000cc00279a810 */ /* 0x000fe20007ffe0b1 */
[----:B------:R-:W1:Y:S01]  /*19810*/  @!P3 LDC.64 R128, c[0x0][0x218] ;  /* 0x00008600ff80bb82 */ /* 0x000e620000000a00 */
[----:B------:R-:W-:Y:S01]  /*19820*/  ISETP.NE.AND P5, PT, R205, RZ, PT ;  /* 0x000000ffcd00720c */ /* 0x000fe20003fa5270 */
[----:B------:R0:W-:Y:S01]  /*19830*/  @!P0 STG.E desc[UR6][R130.64], R201 ;  /* 0x000000c982008986 */ /* 0x0001e2000c101906 */
[----:B------:R-:W-:Y:S01]  /*19840*/  LOP3.LUT R214, R184, UR4, RZ, 0xc0, !PT ;  /* 0x00000004b8d67c12 */ /* 0x000fe2000f8ec0ff */
[----:B------:R-:W-:Y:S01]  /*19850*/  IMAD R184, R136, 0x4, R101 ;  /* 0x0000000488b87824 */ /* 0x000fe200078e0265 */
[C---:B------:R-:W-:Y:S01]  /*19860*/  LOP3.LUT P0, RZ, R8.reuse, 0x8, RZ, 0xc0, !PT ;  /* 0x0000000808ff7812 */ /* 0x040fe2000780c0ff */
[----:B-----5:R-:W-:Y:S01]  /*19870*/  @!P2 IMAD.WIDE.U32 R132, R121, 0x4, R132 ;  /* 0x000000047984a825 */ /* 0x020fe200078e0084 */
[----:B------:R-:W-:Y:S01]  /*19880*/  LOP3.LUT P3, RZ, R8, 0x80, RZ, 0xc0, !PT ;  /* 0x0000008008ff7812 */ /* 0x000fe2000786c0ff */
[----:B------:R-:W3:Y:S01]  /*19890*/  @!P6 LDC.64 R136, c[0x0][0x218] ;  /* 0x00008600ff88eb82 */ /* 0x000ee20000000a00 */
[----:B------:R-:W-:Y:S01]  /*198a0*/  P2R R188, PR, RZ, 0x20 ;  /* 0x00000020ffbc7803 */ /* 0x000fe20000000000 */
[----:B------:R-:W-:Y:S01]  /*198b0*/  IMAD R185, R214, 0x4, R101 ;  /* 0x00000004d6b97824 */ /* 0x000fe200078e0265 */
[----:B------:R-:W-:Y:S01]  /*198c0*/  SHF.R.U32.HI R214, RZ, UR5, R186 ;  /* 0x00000005ffd67c19 */ /* 0x000fe200080116ba */
[----:B------:R-:W-:Y:S01]  /*198d0*/  LDS R178, [R178+0x7500] ;  /* 0x00750000b2b27984 */ /* 0x000fe20000000800 */
[----:B------:R-:W-:-:S02]  /*198e0*/  ISETP.NE.AND P1, PT, R208, RZ, PT ;  /* 0x000000ffd000720c */ /* 0x000fc40003f25270 */
[----:B0-----:R-:W-:Y:S01]  /*198f0*/  @!P6 IADD3 R201, R2, 0xf00, R181 ;  /* 0x00000f0002c9e810 */ /* 0x001fe20007ffe0b5 */
[----:B------:R-:W0:Y:S01]  /*19900*/  @!P4 LDC.64 R120, c[0x0][0x218] ;  /* 0x00008600ff78cb82 */ /* 0x000e220000000a00 */
[----:B------:R5:W-:Y:S01]  /*19910*/  LDS R186, [R198+0x7500] ;  /* 0x00750000c6ba7984 */ /* 0x000be20000000800 */
[----:B------:R-:W-:Y:S02]  /*19920*/  @!P4 LOP3.LUT R171, R172, R171, RZ, 0x3c, !PT ;  /* 0x000000abacabc212 */ /* 0x000fe400078e3cff */
[----:B------:R-:W-:Y:S01]  /*19930*/  LOP3.LUT R214, R214, UR4, RZ, 0xc0, !PT ;  /* 0x00000004d6d67c12 */ /* 0x000fe2000f8ec0ff */
[----:B------:R-:W-:Y:S03]  /*19940*/  LDS R184, [R184+0x7500] ;  /* 0x00750000b8b87984 */ /* 0x000fe60000000800 */
[----:B------:R-:W4:Y:S01]  /*19950*/  @!P5 LDC.64 R122, c[0x0][0x218] ;  /* 0x00008600ff7adb82 */ /* 0x000f220000000a00 */
[----:B-----5:R-:W-:Y:S01]  /*19960*/  P2R R198, PR, RZ, 0x1 ;  /* 0x00000001ffc67803 */ /* 0x020fe20000000000 */
[----:B------:R-:W5:Y:S01]  /*19970*/  LDS R185, [R185+0x7500] ;  /* 0x00750000b9b97984 */ /* 0x000f620000000800 */
[----:B------:R-:W-:Y:S01]  /*19980*/  LOP3.LUT P0, RZ, R8, 0x800, RZ, 0xc0, !PT ;  /* 0x0000080008ff7812 */ /* 0x000fe2000780c0ff */
[----:B------:R-:W-:Y:S01]  /*19990*/  IMAD R214, R214, 0x4, R101 ;  /* 0x00000004d6d67824 */ /* 0x000fe200078e0265 */
[----:B------:R-:W-:Y:S01]  /*199a0*/  LOP3.LUT P5, RZ, R8, 0x1000, RZ, 0xc0, !PT ;  /* 0x0000100008ff7812 */ /* 0x000fe200078ac0ff */
[----:B------:R2:W-:Y:S01]  /*199b0*/  @!P2 STG.E desc[UR6][R132.64], R213 ;  /* 0x000000d58400a986 */ /* 0x0005e2000c101906 */
[----:B------:R-:W-:Y:S01]  /*199c0*/  ISETP.NE.AND P2, PT, R206, RZ, PT ;  /* 0x000000ffce00720c */ /* 0x000fe20003f45270 */
[----:B------:R-:W5:Y:S01]  /*199d0*/  @!P3 LDC.64 R124, c[0x0][0x218] ;  /* 0x00008600ff7cbb82 */ /* 0x000f620000000a00 */
[----:B------:R-:W-:Y:S01]  /*199e0*/  ISETP.NE.AND P3, PT, R204, RZ, PT ;  /* 0x000000ffcc00720c */ /* 0x000fe20003f65270 */
[----:B---3--:R-:W-:Y:S01]  /*199f0*/  @!P6 IMAD.WIDE.U32 R136, R201, 0x4, R136 ;  /* 0x00000004c988e825 */ /* 0x008fe200078e0088 */
[----:B------:R-:W3:Y:S01]  /*19a00*/  LDS R187, [R214+0x7500] ;  /* 0x00750000d6bb7984 */ /* 0x000ee20000000800 */
[----:B------:R-:W-:-:S04]  /*19a10*/  @!P1 LOP3.LUT R149, R149, R148, RZ, 0x3c, !PT ;  /* 0x0000009495959212 */ /* 0x000fc800078e3cff */
[C---:B------:R-:W-:Y:S02]  /*19a20*/  @!P0 IADD3 R237, R2.reuse, 0xe40, R182 ;  /* 0x00000e4002ed8810 */ /* 0x040fe40007ffe0b6 */
[----:B--2---:R-:W-:Y:S01]  /*19a30*/  @!P4 IADD3 R213, R2, 0xfc0, R180 ;  /* 0x00000fc002d5c810 */ /* 0x004fe20007ffe0b4 */
[----:B------:R-:W-:Y:S01]  /*19a40*/  @!P5 IMAD.WIDE.U32 R126, R233, 0x4, R126 ;  /* 0x00000004e97ed825 */ /* 0x000fe200078e007e */
[----:B------:R-:W-:Y:S01]  /*19a50*/  @!P0 LOP3.LUT R205, R134, R135, RZ, 0x3c, !PT ;  /* 0x0000008786cd8212 */ /* 0x000fe200078e3cff */
[----:B------:R-:W2:Y:S01]  /*19a60*/  @!P2 LDC.64 R132, c[0x0][0x218] ;  /* 0x00008600ff84ab82 */ /* 0x000ea20000000a00 */
[----:B------:R-:W-:Y:S01]  /*19a70*/  @!P3 LOP3.LUT R155, R154, R155, RZ, 0x3c, !PT ;  /* 0x0000009b9a9bb212 */ /* 0x000fe200078e3cff */
[----:B-1----:R-:W-:Y:S01]  /*19a80*/  @!P0 IMAD.WIDE.U32 R128, R237, 0x4, R128 ;  /* 0x00000004ed808825 */ /* 0x002fe200078e0080 */
[----:B------:R1:W-:Y:S01]  /*19a90*/  @!P5 STG.E desc[UR6][R126.64], R199 ;  /* 0x000000c77e00d986 */ /* 0x0003e2000c101906 */
[----:B------:R-:W-:Y:S02]  /*19aa0*/  ISETP.NE.AND P5, PT, R188, RZ, PT ;  /* 0x000000ffbc00720c */ /* 0x000fe40003fa5270 */
[----:B0-----:R-:W-:Y:S01]  /*19ab0*/  @!P4 IMAD.WIDE.U32 R120, R213, 0x4, R120 ;  /* 0x00000004d578c825 */ /* 0x001fe200078e0078 */
[----:B------:R0:W-:Y:S01]  /*19ac0*/  @!P0 STG.E desc[UR6][R128.64], R205 ;  /* 0x000000cd80008986 */ /* 0x0001e2000c101906 */
[----:B------:R-:W3:Y:S01]  /*19ad0*/  @!P3 LDC.64 R130, c[0x0][0x218] ;  /* 0x00008600ff82bb82 */ /* 0x000ee20000000a00 */
[----:B------:R-:W-:-:S02]  /*19ae0*/  ISETP.NE.AND P0, PT, R198, RZ, PT ;  /* 0x000000ffc600720c */ /* 0x000fc40003f05270 */
[----:B------:R-:W-:Y:S01]  /*19af0*/  @!P6 STG.E desc[UR6][R136.64], R175 ;  /* 0x000000af8800e986 */ /* 0x000fe2000c101906 */
[C---:B------:R-:W-:Y:S02]  /*19b00*/  LOP3.LUT P6, RZ, R8.reuse, 0x2, RZ, 0xc0, !PT ;  /* 0x0000000208ff7812 */ /* 0x040fe400078cc0ff */
[----:B------:R-:W-:Y:S01]  /*19b10*/  @!P2 LOP3.LUT R153, R153, R152, RZ, 0x3c, !PT ;  /* 0x000000989999a212 */ /* 0x000fe200078e3cff */
[----:B------:R5:W-:Y:S01]  /*19b20*/  @!P4 STG.E desc[UR6][R120.64], R171 ;  /* 0x000000ab7800c986 */ /* 0x000be2000c101906 */
[C---:B------:R-:W-:Y:S01]  /*19b30*/  LOP3.LUT P4, RZ, R8.reuse, 0x4, RZ, 0xc0, !PT ;  /* 0x0000000408ff7812 */ /* 0x040fe2000788c0ff */
[----:B------:R-:W3:Y:S01]  /*19b40*/  @!P1 LDC.64 R134, c[0x0][0x218] ;  /* 0x00008600ff869b82 */ /* 0x000ee20000000a00 */
[----:B-1----:R-:W-:Y:S02]  /*19b50*/  P2R R126, PR, RZ, 0x40 ;  /* 0x00000040ff7e7803 */ /* 0x002fe40000000000 */
[----:B0-----:R-:W-:Y:S02]  /*19b60*/  P2R R128, PR, RZ, 0x10 ;  /* 0x00000010ff807803 */ /* 0x001fe40000000000 */
[----:B------:R-:W-:-:S02]  /*19b70*/  LOP3.LUT P4, RZ, R8, 0x80, RZ, 0xc0, !PT ;  /* 0x0000008008ff7812 */ /* 0x000fc4000788c0ff */
[----:B------:R-:W-:Y:S02]  /*19b80*/  LOP3.LUT P6, RZ, R8, 0x100, RZ, 0xc0, !PT ;  /* 0x0000010008ff7812 */ /* 0x000fe400078cc0ff */
[C---:B----4-:R-:W-:Y:S01]  /*19b90*/  @!P5 IADD3 R201, R2.reuse, 0x1080, R179 ;  /* 0x0000108002c9d810 */ /* 0x050fe20007ffe0b3 */
[----:B-----5:R-:W0:Y:S01]  /*19ba0*/  @!P0 LDC.64 R120, c[0x0][0x218] ;  /* 0x00008600ff788b82 */ /* 0x020e220000000a00 */
[C---:B------:R-:W-:Y:S02]  /*19bb0*/  @!P2 IADD3 R127, R2.reuse, 0x12c0, R185 ;  /* 0x000012c0027fa810 */ /* 0x040fe40007ffe0b9 */
[----:B------:R-:W-:Y:S02]  /*19bc0*/  @!P1 IADD3 R129, R2, 0x1380, R186 ;  /* 0x0000138002819810 */ /* 0x000fe40007ffe0ba */
[----:B------:R-:W-:Y:S01]  /*19bd0*/  LOP3.LUT P5, RZ, R8, 0x1, RZ, 0xc0, !PT ;  /* 0x0000000108ff7812 */ /* 0x000fe200078ac0ff */
[----:B--2---:R-:W-:Y:S01]  /*19be0*/  @!P2 IMAD.WIDE.U32 R132, R127, 0x4, R132 ;  /* 0x000000047f84a825 */ /* 0x004fe200078e0084 */
[----:B---3--:R-:W-:-:S02]  /*19bf0*/  @!P0 IADD3 R127, R2, 0x1440, R187 ;  /* 0x00001440027f8810 */ /* 0x008fc40007ffe0bb */
[C---:B------:R-:W-:Y:S01]  /*19c00*/  @!P4 IADD3 R213, R2.reuse, 0x1140, R178 ;  /* 0x0000114002d5c810 */ /* 0x040fe20007ffe0b2 */
[----:B------:R-:W-:Y:S01]  /*19c10*/  @!P6 IMAD.WIDE.U32 R122, R201, 0x4, R122 ;  /* 0x00000004c97ae825 */ /* 0x000fe200078e007a */
[----:B------:R-:W-:Y:S02]  /*19c20*/  @!P3 IADD3 R201, R2, 0x1200, R184 ;  /* 0x0000120002c9b810 */ /* 0x000fe40007ffe0b8 */
[----:B------:R-:W-:Y:S01]  /*19c30*/  @!P6 LOP3.LUT R163, R162, R163, RZ, 0x3c, !PT ;  /* 0x000000a3a2a3e212 */ /* 0x000fe200078e3cff */
[----:B------:R-:W-:Y:S01]  /*19c40*/  @!P4 IMAD.WIDE.U32 R124, R213, 0x4, R124 ;  /* 0x00000004d57cc825 */ /* 0x000fe200078e007c */
[----:B------:R-:W-:Y:S02]  /*19c50*/  @!P4 LOP3.LUT R157, R158, R157, RZ, 0x3c, !PT ;  /* 0x0000009d9e9dc212 */ /* 0x000fe400078e3cff */
[----:B------:R-:W-:Y:S01]  /*19c60*/  @!P0 LOP3.LUT R141, R141, R143, RZ, 0x3c, !PT ;  /* 0x0000008f8d8d8212 */ /* 0x000fe200078e3cff */
[----:B------:R-:W-:Y:S01]  /*19c70*/  @!P3 IMAD.WIDE.U32 R130, R201, 0x4, R130 ;  /* 0x00000004c982b825 */ /* 0x000fe200078e0082 */
[----:B------:R0:W-:Y:S01]  /*19c80*/  @!P6 STG.E desc[UR6][R122.64], R163 ;  /* 0x000000a37a00e986 */ /* 0x0001e2000c101906 */
[----:B------:R-:W-:-:S02]  /*19c90*/  ISETP.NE.AND P6, PT, R126, RZ, PT ;  /* 0x000000ff7e00720c */ /* 0x000fc40003fc5270 */
[----:B------:R-:W-:Y:S01]  /*19ca0*/  @!P1 IMAD.WIDE.U32 R134, R129, 0x4, R134 ;  /* 0x0000000481869825 */ /* 0x000fe200078e0086 */
[----:B------:R1:W-:Y:S01]  /*19cb0*/  @!P4 STG.E desc[UR6][R124.64], R157 ;  /* 0x0000009d7c00c986 */ /* 0x0003e2000c101906 */
[----:B------:R-:W-:Y:S02]  /*19cc0*/  SHF.R.U32.HI R126, RZ, UR5, R99 ;  /* 0x00000005ff7e7c19 */ /* 0x000fe40008011663 */
[----:B------:R-:W-:Y:S01]  /*19cd0*/  IMAD R99, R142, 0x4, R101 ;  /* 0x000000048e637824 */ /* 0x000fe200078e0265 */
[----:B------:R2:W-:Y:S01]  /*19ce0*/  @!P3 STG.E desc[UR6][R130.64], R155 ;  /* 0x0000009b8200b986 */ /* 0x0005e2000c101906 */
[----:B------:R-:W-:Y:S02]  /*19cf0*/  ISETP.NE.AND P4, PT, R128, RZ, PT ;  /* 0x000000ff8000720c */ /* 0x000fe40003f85270 */
[----:B------:R-:W-:Y:S01]  /*19d00*/  LOP3.LUT R126, R126, UR4, RZ, 0xc0, !PT ;  /* 0x000000047e7e7c12 */ /* 0x000fe2000f8ec0ff */
[----:B------:R3:W-:Y:S01]  /*19d10*/  @!P2 STG.E desc[UR6][R132.64], R153 ;  /* 0x000000998400a986 */ /* 0x0007e2000c101906 */
[----:B------:R-:W-:Y:S01]  /*19d20*/  LOP3.LUT R128, R11, UR4, RZ, 0xc0, !PT ;  /* 0x000000040b807c12 */ /* 0x000fe2000f8ec0ff */
[----:B0-----:R-:W-:Y:S01]  /*19d30*/  @!P0 IMAD.WIDE.U32 R122, R127, 0x4, R120 ;  /* 0x000000047f7a8825 */ /* 0x001fe200078e0078 */
[----:B------:R-:W-:Y:S01]  /*19d40*/  SHF.R.U32.HI R129, RZ, UR5, R9 ;  /* 0x00000005ff817c19 */ /* 0x000fe20008011609 */
[----:B------:R0:W-:Y:S01]  /*19d50*/  @!P1 STG.E desc[UR6][R134.64], R149 ;  /* 0x0000009586009986 */ /* 0x0001e2000c101906 */
[----:B-1----:R-:W1:Y:S01]  /*19d60*/  @!P6 LDC.64 R124, c[0x0][0x218] ;  /* 0x00008600ff7ceb82 */ /* 0x002e620000000a00 */
[--C-:B------:R-:W-:Y:S01]  /*19d70*/  IMAD R9, R126, 0x4, R101.reuse ;  /* 0x000000047e097824 */ /* 0x100fe200078e0265 */
[----:B------:R-:W-:Y:S01]  /*19d80*/  ISETP.NE.AND P1, PT, R145, RZ, PT ;  /* 0x000000ff9100720c */ /* 0x000fe20003f25270 */
[----:B------:R-:W4:Y:S01]  /*19d90*/  LDS R135, [R144+0x7500] ;  /* 0x0075000090877984 */ /* 0x000f220000000800 */
[--C-:B------:R-:W-:Y:S01]  /*19da0*/  IMAD R11, R128, 0x4, R101.reuse ;  /* 0x00000004800b7824 */ /* 0x100fe200078e0265 */
[----:B--2---:R-:W-:Y:S01]  /*19db0*/  LOP3.LUT R130, R129, UR4, RZ, 0xc0, !PT ;  /* 0x0000000481827c12 */ /* 0x004fe2000f8ec0ff */
[----:B---3--:R-:W-:Y:S01]  /*19dc0*/  IMAD R133, R140, 0x4, R101 ;  /* 0x000000048c857824 */ /* 0x008fe200078e0265 */
[----:B------:R-:W2:Y:S01]  /*19dd0*/  LDS R99, [R99+0x7500] ;  /* 0x0075000063637984 */ /* 0x000ea20000000800 */
[----:B------:R-:W3:Y:S01]  /*19de0*/  @!P4 LDC.64 R120, c[0x0][0x218] ;  /* 0x00008600ff78cb82 */ /* 0x000ee20000000a00 */
[----:B------:R-:W-:-:S02]  /*19df0*/  LOP3.LUT R132, R113, UR4, RZ, 0xc0, !PT ;  /* 0x0000000471847c12 */ /* 0x000fc4000f8ec0ff */
[----:B------:R-:W-:Y:S01]  /*19e00*/  LDS R9, [R9+0x7500] ;  /* 0x0075000009097984 */ /* 0x000fe20000000800 */
[----:B------:R-:W-:Y:S01]  /*19e10*/  SHF.R.U32.HI R113, RZ, UR5, R3 ;  /* 0x00000005ff717c19 */ /* 0x000fe20008011603 */
[--C-:B------:R-:W-:Y:S01]  /*19e20*/  IMAD R3, R130, 0x4, R101.reuse ;  /* 0x0000000482037824 */ /* 0x100fe200078e0265 */
[----:B------:R-:W-:Y:S01]  /*19e30*/  ISETP.NE.AND P2, PT, R146, RZ, PT ;  /* 0x000000ff9200720c */ /* 0x000fe20003f45270 */
[----:B------:R-:W5:Y:S01]  /*19e40*/  LDS R133, [R133+0x7500] ;  /* 0x0075000085857984 */ /* 0x000f620000000800 */
[----:B------:R-:W1:Y:S01]  /*19e50*/  @!P5 LDC.64 R126, c[0x0][0x218] ;  /* 0x00008600ff7edb82 */ /* 0x000e620000000a00 */
[----:B------:R-:W-:Y:S01]  /*19e60*/  LOP3.LUT R128, R113, UR4, RZ, 0xc0, !PT ;  /* 0x0000000471807c12 */ /* 0x000fe2000f8ec0ff */
[--C-:B------:R-:W-:Y:S01]  /*19e70*/  IMAD R132, R132, 0x4, R101.reuse ;  /* 0x0000000484847824 */ /* 0x100fe200078e0265 */
[----:B------:R-:W5:Y:S01]  /*19e80*/  LDS R11, [R11+0x7500] ;  /* 0x007500000b0b7984 */ /* 0x000f620000000800 */
[----:B------:R-:W-:Y:S02]  /*19e90*/  LOP3.LUT R130, R139, UR4, RZ, 0xc0, !PT ;  /* 0x000000048b827c12 */ /* 0x000fe4000f8ec0ff */
[--C-:B------:R-:W-:Y:S01]  /*19ea0*/  IMAD R128, R128, 0x4, R101.reuse ;  /* 0x0000000480807824 */ /* 0x100fe200078e0265 */
[----:B------:R4:W-:Y:S01]  /*19eb0*/  @!P0 STG.E desc[UR6][R122.64], R141 ;  /* 0x0000008d7a008986 */ /* 0x0009e2000c101906 */
[----:B------:R-:W-:Y:S01]  /*19ec0*/  ISETP.NE.AND P0, PT, R14, RZ, PT ;  /* 0x000000ff0e00720c */ /* 0x000fe20003f05270 */
[--C-:B------:R-:W-:Y:S01]  /*19ed0*/  IMAD R14, R130, 0x4, R101.reuse ;  /* 0x00000004820e7824 */ /* 0x100fe200078e0265 */
[----:B0-----:R-:W-:Y:S01]  /*19ee0*/  LOP3.LUT R134, R5, UR4, RZ, 0xc0, !PT ;  /* 0x0000000405867c12 */ /* 0x001fe2000f8ec0ff */
[----:B------:R-:W0:Y:S01]  /*19ef0*/  LDS R3, [R3+0x7500] ;  /* 0x0075000003037984 */ /* 0x000e220000000800 */
[----:B------:R-:W-:Y:S01]  /*19f00*/  LOP3.LUT R136, R7, UR4, RZ, 0xc0, !PT ;  /* 0x0000000407887c12 */ /* 0x000fe2000f8ec0ff */
[----:B------:R-:W0:Y:S01]  /*19f10*/  @!P1 LDC.64 R130, c[0x0][0x218] ;  /* 0x00008600ff829b82 */ /* 0x000e220000000a00 */
[----:B------:R-:W-:Y:S01]  /*19f20*/  @!P4 LOP3.LUT R145, R138, R4, RZ, 0x3c, !PT ;  /* 0x000000048a91c212 */ /* 0x000fe200078e3cff */
[----:B------:R-:W-:Y:S01]  /*19f30*/  LDS R139, [R128+0x7500] ;  /* 0x00750000808b7984 */ /* 0x000fe20000000800 */
[--C-:B------:R-:W-:Y:S01]  /*19f40*/  IMAD R134, R134, 0x4, R101.reuse ;  /* 0x0000000486867824 */ /* 0x100fe200078e0265 */
[----:B------:R-:W-:Y:S01]  /*19f50*/  ISETP.NE.AND P3, PT, R147, RZ, PT ;  /* 0x000000ff9300720c */ /* 0x000fe20003f65270 */
[----:B------:R-:W-:Y:S01]  /*19f60*/  IMAD R136, R136, 0x4, R101 ;  /* 0x0000000488887824 */ /* 0x000fe200078e0265 */
[----:B------:R-:W0:Y:S01]  /*19f70*/  LDS R137, [R132+0x7500] ;  /* 0x0075000084897984 */ /* 0x000e220000000800 */
[----:B------:R-:W-:Y:S01]  /*19f80*/  @!P6 LOP3.LUT R97, R97, R114, RZ, 0x3c, !PT ;  /* 0x000000726161e212 */ /* 0x000fe200078e3cff */
[----:B----4-:R-:W4:Y:S01]  /*19f90*/  @!P0 LDC.64 R122, c[0x0][0x218] ;  /* 0x00008600ff7a8b82 */ /* 0x010f220000000a00 */
[----:B------:R-:W-:Y:S01]  /*19fa0*/  @!P5 LOP3.LUT R147, R12, R108, RZ, 0x3c, !PT ;  /* 0x0000006c0c93d212 */ /* 0x000fe200078e3cff */
[----:B------:R2:W4:Y:S01]  /*19fb0*/  LDS R101, [R14+0x7500] ;  /* 0x007500000e657984 */ /* 0x0005220000000800 */
[----:B------:R-:W-:-:S02]  /*19fc0*/  @!P1 LOP3.LUT R13, R106, R13, RZ, 0x3c, !PT ;  /* 0x0000000d6a0d9212 */ /* 0x000fc400078e3cff */
[C---:B------:R-:W-:Y:S01]  /*19fd0*/  @!P4 IADD3 R7, R2.reuse, 0x1500, R135 ;  /* 0x000015000207c810 */ /* 0x040fe20007ffe087 */
[----:B------:R-:W-:Y:S02]  /*19fe0*/  LDS R143, [R134+0x7500] ;  /* 0x00750000868f7984 */ /* 0x000fe40000000800 */
[----:B------:R-:W4:Y:S01]  /*19ff0*/  @!P2 LDC.64 R4, c[0x0][0x218] ;  /* 0x00008600ff04ab82 */ /* 0x000f220000000a00 */
[----:B------:R-:W-:Y:S01]  /*1a000*/  @!P3 LOP3.LUT R109, R109, R100, RZ, 0x3c, !PT ;  /* 0x000000646d6db212 */ /* 0x000fe200078e3cff */
[----:B---3--:R-:W-:Y:S01]  /*1a010*/  @!P4 IMAD.WIDE.U32 R120, R7, 0x4, R120 ;  /* 0x000000040778c825 */ /* 0x008fe200078e0078 */
[----:B--2---:R-:W-:Y:S01]  /*1a020*/  @!P5 IADD3 R149, R2, 0x1680, R99 ;  /* 0x000016800295d810 */ /* 0x004fe20007ffe063 */
[----:B------:R-:W2:Y:S01]  /*1a030*/  LDS R141, [R136+0x7500] ;  /* 0x00750000888d7984 */ /* 0x000ea20000000800 */
[----:B------:R-:W-:Y:S02]  /*1a040*/  P2R R14, PR, RZ, 0x4 ;  /* 0x00000004ff0e7803 */ /* 0x000fe40000000000 */
[----:B------:R-:W-:Y:S01]  /*1a050*/  LOP3.LUT P2, RZ, R8, 0x80000000, RZ, 0xc0, !PT ;  /* 0x8000000008ff7812 */ /* 0x000fe2000784c0ff */
[----:B-1----:R-:W-:Y:S01]  /*1a060*/  @!P5 IMAD.WIDE.U32 R126, R149, 0x4, R126 ;  /* 0x00000004957ed825 */ /* 0x002fe200078e007e */
[----:B------:R1:W-:Y:S01]  /*1a070*/  @!P4 STG.E desc[UR6][R120.64], R145 ;  /* 0x000000917800c986 */ /* 0x0003e2000c101906 */
[----:B-----5:R-:W-:Y:S01]  /*1a080*/  @!P6 IADD3 R113, R2, 0x15c0, R133 ;  /* 0x000015c00271e810 */ /* 0x020fe20007ffe085 */
[----:B------:R-:W3:Y:S01]  /*1a090*/  @!P3 LDC.64 R128, c[0x0][0x218] ;  /* 0x00008600ff80bb82 */ /* 0x000ee20000000a00 */
[----:B------:R-:W-:-:S02]  /*1a0a0*/  ISETP.NE.AND P4, PT, R6, RZ, PT ;  /* 0x000000ff0600720c */ /* 0x000fc40003f85270 */
[C---:B------:R-:W-:Y:S01]  /*1a0b0*/  @!P1 IADD3 R153, R2.reuse, 0x1800, R11 ;  /* 0x0000180002999810 */ /* 0x040fe20007ffe00b */
[----:B------:R-:W-:Y:S01]  /*1a0c0*/  @!P6 IMAD.WIDE.U32 R124, R113, 0x4, R124 ;  /* 0x00000004717ce825 */ /* 0x000fe200078e007c */
[----:B------:R-:W-:Y:S02]  /*1a0d0*/  @!P0 IADD3 R113, R2, 0x1740, R9 ;  /* 0x0000174002718810 */ /* 0x000fe40007ffe009 */
[----:B------:R-:W-:Y:S01]  /*1a0e0*/  @!P0 LOP3.LUT R149, R110, R111, RZ, 0x3c, !PT ;  /* 0x0000006f6e958212 */ /* 0x000fe200078e3cff */
[----:B0-----:R-:W-:Y:S01]  /*1a0f0*/  @!P1 IMAD.WIDE.U32 R130, R153, 0x4, R130 ;  /* 0x0000000499829825 */ /* 0x001fe200078e0082 */
[----:B------:R2:W-:Y:S01]  /*1a100*/  @!P6 STG.E desc[UR6][R124.64], R97 ;  /* 0x000000617c00e986 */ /* 0x0005e2000c101906 */
[----:B------:R-:W-:Y:S02]  /*1a110*/  ISETP.NE.AND P6, PT, R115, RZ, PT ;  /* 0x000000ff7300720c */ /* 0x000fe40003fc5270 */
[----:B------:R-:W0:Y:S01]  /*1a120*/  @!P2 LDC.64 R114, c[0x0][0x218] ;  /* 0x00008600ff72ab82 */ /* 0x000e220000000a00 */
[----:B------:R-:W-:Y:S01]  /*1a130*/  @!P5 STG.E desc[UR6][R126.64], R147 ;  /* 0x000000937e00d986 */ /* 0x000fe2000c101906 */
[----:B------:R-:W-:Y:S01]  /*1a140*/  ISETP.NE.AND P5, PT, R112, RZ, PT ;  /* 0x000000ff7000720c */ /* 0x000fe20003fa5270 */
[----:B----4-:R-:W-:Y:S01]  /*1a150*/  @!P0 IMAD.WIDE.U32 R122, R113, 0x4, R122 ;  /* 0x00000004717a8825 */ /* 0x010fe200078e007a */
[----:B------:R-:W-:-:S02]  /*1a160*/  ISETP.NE.AND P2, PT, R14, RZ, PT ;  /* 0x000000ff0e00720c */ /* 0x000fc40003f45270 */
[----:B------:R-:W-:Y:S02]  /*1a170*/  P2R R14, PR, RZ, 0x1 ;  /* 0x00000001ff0e7803 */ /* 0x000fe40000000000 */
[----:B------:R-:W4:Y:S01]  /*1a180*/  @!P4 LDC.64 R6, c[0x0][0x218] ;  /* 0x00008600ff06cb82 */ /* 0x000f220000000a00 */
[----:B------:R-:W-:Y:S01]  /*1a190*/  @!P0 STG.E desc[UR6][R122.64], R149 ;  /* 0x000000957a008986 */ /* 0x000fe2000c101906 */
[----:B------:R-:W-:Y:S02]  /*1a1a0*/  LOP3.LUT P0, RZ, R10, 0x1, RZ, 0xc0, !PT ;  /* 0x000000010aff7812 */ /* 0x000fe4000780c0ff */
[----:B------:R-:W-:Y:S01]  /*1a1b0*/  P2R R10, PR, RZ, 0x2 ;  /* 0x00000002ff0a7803 */ /* 0x000fe20000000000 */
[----:B------:R5:W-:Y:S01]  /*1a1c0*/  @!P1 STG.E desc[UR6][R130.64], R13 ;  /* 0x0000000d82009986 */ /* 0x000be2000c101906 */
[----:B------:R-:W-:Y:S02]  /*1a1d0*/  LOP3.LUT P1, RZ, R8, 0x80000000, RZ, 0xc0, !PT ;  /* 0x8000000008ff7812 */ /* 0x000fe4000782c0ff */
[----:B------:R-:W0:Y:S01]  /*1a1e0*/  @!P5 LDC.64 R110, c[0x0][0x218] ;  /* 0x00008600ff6edb82 */ /* 0x000e220000000a00 */
[----:B-1----:R-:W-:-:S02]  /*1a1f0*/  @!P2 IADD3 R121, R2, 0x18c0, R3 ;  /* 0x000018c00279a810 */ /* 0x002fc40007ffe003 */
[C---:B------:R-:W-:Y:S02]  /*1a200*/  @!P3 IADD3 R145, R2.reuse, 0x1980, R137 ;  /* 0x000019800291b810 */ /* 0x040fe40007ffe089 */
[----:B------:R-:W-:Y:S01]  /*1a210*/  @!P4 LOP3.LUT R105, R105, R15, RZ, 0x3c, !PT ;  /* 0x0000000f6969c212 */ /* 0x000fe200078e3cff */
[----:B------:R-:W-:Y:S01]  /*1a220*/  @!P2 IMAD.WIDE.U32 R4, R121, 0x4, R4 ;  /* 0x000000047904a825 */ /* 0x000fe200078e0004 */
[C---:B------:R-:W-:Y:S01]  /*1a230*/  @!P4 IADD3 R121, R2.reuse, 0x1a40, R139 ;  /* 0x00001a400279c810 */ /* 0x040fe20007ffe08b */
[----:B------:R-:W1:Y:S01]  /*1a240*/  @!P6 LDC.64 R112, c[0x0][0x218] ;  /* 0x00008600ff70eb82 */ /* 0x000e620000000a00 */
[----:B------:R-:W-:Y:S01]  /*1a250*/  @!P5 IADD3 R15, R2, 0x1b00, R101 ;  /* 0x00001b00020fd810 */ /* 0x000fe20007ffe065 */
[----:B---3--:R-:W-:Y:S01]  /*1a260*/  @!P3 IMAD.WIDE.U32 R128, R145, 0x4, R128 ;  /* 0x000000049180b825 */ /* 0x008fe200078e0080 */
[----:B------:R-:W-:Y:S02]  /*1a270*/  @!P2 LOP3.LUT R107, R98, R107, RZ, 0x3c, !PT ;  /* 0x0000006b626ba212 */ /* 0x000fe400078e3cff */
[----:B--2---:R-:W-:-:S02]  /*1a280*/  @!P1 IADD3 R125, R2, 0x1c80, R141 ;  /* 0x00001c80027d9810 */ /* 0x004fc40007ffe08d */
[----:B------:R-:W-:Y:S01]  /*1a290*/  @!P5 LOP3.LUT R103, R18, R103, RZ, 0x3c, !PT ;  /* 0x000000671267d212 */ /* 0x000fe200078e3cff */
[----:B----4-:R-:W-:Y:S01]  /*1a2a0*/  @!P4 IMAD.WIDE.U32 R6, R121, 0x4, R6 ;  /* 0x000000047906c825 */ /* 0x010fe200078e0006 */
[----:B------:R-:W-:Y:S01]  /*1a2b0*/  @!P6 IADD3 R121, R2, 0x1bc0, R143 ;  /* 0x00001bc00279e810 */ /* 0x000fe20007ffe08f */
[----:B------:R2:W-:Y:S01]  /*1a2c0*/  @!P2 STG.E desc[UR6][R4.64], R107 ;  /* 0x0000006b0400a986 */ /* 0x0005e2000c101906 */
[----:B-----5:R-:W-:Y:S01]  /*1a2d0*/  @!P6 LOP3.LUT R13, R104, R16, RZ, 0x3c, !PT ;  /* 0x00000010680de212 */ /* 0x020fe200078e3cff */
[----:B0-----:R-:W-:Y:S01]  /*1a2e0*/  @!P1 IMAD.WIDE.U32 R114, R125, 0x4, R114 ;  /* 0x000000047d729825 */ /* 0x001fe200078e0072 */
[----:B------:R-:W-:Y:S01]  /*1a2f0*/  P2R R16, PR, RZ, 0x20 ;  /* 0x00000020ff107803 */ /* 0x000fe20000000000 */
[----:B------:R-:W-:Y:S01]  /*1a300*/  @!P3 STG.E desc[UR6][R128.64], R109 ;  /* 0x0000006d8000b986 */ /* 0x000fe2000c101906 */
[----:B------:R-:W-:Y:S01]  /*1a310*/  P2R R98, PR, RZ, 0x8 ;  /* 0x00000008ff627803 */ /* 0x000fe20000000000 */
[----:B------:R-:W-:Y:S01]  /*1a320*/  @!P5 IMAD.WIDE.U32 R110, R15, 0x4, R110 ;  /* 0x000000040f6ed825 */ /* 0x000fe200078e006e */
[----:B------:R-:W-:Y:S01]  /*1a330*/  P2R R15, PR, RZ, 0x10 ;  /* 0x00000010ff0f7803 */ /* 0x000fe20000000000 */
[----:B------:R-:W-:Y:S01]  /*1a340*/  @!P4 STG.E desc[UR6][R6.64], R105 ;  /* 0x000000690600c986 */ /* 0x000fe2000c101906 */
[----:B------:R-:W-:-:S02]  /*1a350*/  P2R R97, PR, RZ, 0x4 ;  /* 0x00000004ff617803 */ /* 0x000fc40000000000 */
[----:B--2---:R-:W-:Y:S01]  /*1a360*/  @!P1 LOP3.LUT R5, R102, R17, RZ, 0x3c, !PT ;  /* 0x0000001166059212 */ /* 0x004fe200078e3cff */
[----:B------:R-:W-:Y:S01]  /*1a370*/  @!P5 STG.E desc[UR6][R110.64], R103 ;  /* 0x000000676e00d986 */ /* 0x000fe2000c101906 */
[----:B-1----:R-:W-:Y:S01]  /*1a380*/  @!P6 IMAD.WIDE.U32 R112, R121, 0x4, R112 ;  /* 0x000000047970e825 */ /* 0x002fe200078e0070 */
[C---:B------:R-:W-:Y:S02]  /*1a390*/  LOP3.LUT P4, RZ, R8.reuse, 0x20000000, RZ, 0xc0, !PT ;  /* 0x2000000008ff7812 */ /* 0x040fe4000788c0ff */
[C---:B------:R-:W-:Y:S02]  /*1a3a0*/  LOP3.LUT P3, RZ, R8.reuse, 0x10000000, RZ, 0xc0, !PT ;  /* 0x1000000008ff7812 */ /* 0x040fe4000786c0ff */
[----:B------:R-:W-:Y:S01]  /*1a3b0*/  @!P6 STG.E desc[UR6][R112.64], R13 ;  /* 0x0000000d7000e986 */ /* 0x000fe2000c101906 */
[----:B------:R-:W-:Y:S02]  /*1a3c0*/  LOP3.LUT P2, RZ, R8, 0x8000000, RZ, 0xc0, !PT ;  /* 0x0800000008ff7812 */ /* 0x000fe4000784c0ff */
[----:B------:R-:W-:Y:S01]  /*1a3d0*/  P2R R17, PR, RZ, 0x40 ;  /* 0x00000040ff117803 */ /* 0x000fe20000000000 */
[----:B------:R-:W-:Y:S01]  /*1a3e0*/  @!P1 STG.E desc[UR6][R114.64], R5 ;  /* 0x0000000572009986 */ /* 0x000fe2000c101906 */
        /* <DEDUP_REMOVED lines=78> */
[----:B------:R-:W-:Y:S02]  /*1a8d0*/  LOP3.LUT P5, RZ, R8, 0x40000000, RZ, 0xc0, !PT ;  /* 0x4000000008ff7812 */ /* 0x000fe400078ac0ff */
[----:B------:R-:W-:Y:S01]  /*1a8e0*/  @!P4 IADD3 R19, R2, 0xc0, R19 ;  /* 0x000000c00213c810 */ /* 0x000fe20007ffe013 */
[----:B--2---:R-:W-:Y:S01]  /*1a8f0*/  STS [R0], R95 ;  /* 0x0000005f00007388 */ /* 0x004fe20000000800 */
[C---:B------:R-:W-:Y:S02]  /*1a900*/  LOP3.LUT P1, RZ, R8.reuse, 0x4000000, RZ, 0xc0, !PT ;  /* 0x0400000008ff7812 */ /* 0x040fe4000782c0ff */
[----:B------:R-:W-:Y:S01]  /*1a910*/  LOP3.LUT P0, RZ, R8, 0x2000000, RZ, 0xc0, !PT ;  /* 0x0200000008ff7812 */ /* 0x000fe2000780c0ff */
[----:B---3--:R-:W-:Y:S01]  /*1a920*/  STS [R0+0x300], R94 ;  /* 0x0003005e00007388 */ /* 0x008fe20000000800 */
[----:B------:R-:W-:Y:S02]  /*1a930*/  @!P3 IADD3 R151, R2, 0x180, R151 ;  /* 0x000001800297b810 */ /* 0x000fe40007ffe097 */
[----:B------:R-:W-:Y:S01]  /*1a940*/  LOP3.LUT P6, RZ, R8, 0x40, RZ, 0xc0, !PT ;  /* 0x0000004008ff7812 */ /* 0x000fe200078cc0ff */
[----:B----4-:R-:W-:Y:S04]  /*1a950*/  STS [R0+0x600], R93 ;  /* 0x0006005d00007388 */ /* 0x010fe80000000800 */
[----:B-----5:R-:W-:Y:S04]  /*1a960*/  STS [R0+0x900], R92 ;  /* 0x0009005c00007388 */ /* 0x020fe80000000800 */
[----:B------:R-:W-:Y:S01]  /*1a970*/  STS [R0+0xc00], R91 ;  /* 0x000c005b00007388 */ /* 0x000fe20000000800 */
[----:B------:R-:W-:-:S03]  /*1a980*/  @!P0 IADD3 R159, R2, 0x3c0, R159 ;  /* 0x000003c0029f8810 */ /* 0x000fc60007ffe09f */
        /* <DEDUP_REMOVED lines=78> */
[----:B--2---:R1:W-:Y:S04]  /*1ae70*/  STS [R190], R7 ;  /* 0x00000007be007388 */ /* 0x0043e80000000800 */
[----:B---3--:R2:W-:Y:S01]  /*1ae80*/  STS [R189], R6 ;  /* 0x00000006bd007388 */ /* 0x0085e20000000800 */
[----:B0-----:R-:W0:Y:S03]  /*1ae90*/  @!P5 LDC.64 R4, c[0x0][0x228] ;  /* 0x00008a00ff04db82 */ /* 0x001e260000000a00 */
[----:B----4-:R-:W-:Y:S01]  /*1aea0*/  STS [R37], R12 ;  /* 0x0000000c25007388 */ /* 0x010fe20000000800 */
[----:B-1----:R-:W-:-:S03]  /*1aeb0*/  @!P5 IMAD.IADD R7, R20, 0x1, R2 ;  /* 0x000000011407d824 */ /* 0x002fc600078e0202 */
[----:B-----5:R-:W-:Y:S04]  /*1aec0*/  STS [R41], R18 ;  /* 0x0000001229007388 */ /* 0x020fe80000000800 */
[----:B------:R-:W-:Y:S04]  /*1aed0*/  STS [R45], R60 ;  /* 0x0000003c2d007388 */ /* 0x000fe80000000800 */
[----:B------:R-:W-:Y:S04]  /*1aee0*/  STS [R49], R58 ;  /* 0x0000003a31007388 */ /* 0x000fe80000000800 */
[----:B------:R-:W-:Y:S04]  /*1aef0*/  STS [R53], R62 ;  /* 0x0000003e35007388 */ /* 0x000fe80000000800 */
[----:B------:R-:W-:Y:S01]  /*1af00*/  STS [R21], R64 ;  /* 0x0000004015007388 */ /* 0x000fe20000000800 */
[----:B0-----:R-:W-:-:S03]  /*1af10*/  @!P5 IMAD.WIDE.U32 R4, R7, 0x4, R4 ;  /* 0x000000040704d825 */ /* 0x001fc600078e0004 */
[----:B------:R-:W-:Y:S01]  /*1af20*/  STS [R35], R66 ;  /* 0x0000004223007388 */ /* 0x000fe20000000800 */
[----:B--2---:R-:W0:Y:S03]  /*1af30*/  @!P4 LDC.64 R6, c[0x0][0x228] ;  /* 0x00008a00ff06cb82 */ /* 0x004e260000000a00 */
[----:B------:R-:W-:Y:S04]  /*1af40*/  STS [R51], R68 ;  /* 0x0000004433007388 */ /* 0x000fe80000000800 */
[----:B------:R-:W-:Y:S04]  /*1af50*/  STS [R29], R70 ;  /* 0x000000461d007388 */ /* 0x000fe80000000800 */
[----:B------:R-:W-:Y:S04]  /*1af60*/  STS [R43], R72 ;  /* 0x000000482b007388 */ /* 0x000fe80000000800 */
[----:B------:R-:W-:Y:S04]  /*1af70*/  STS [R55], R74 ;  /* 0x0000004a37007388 */ /* 0x000fe80000000800 */
[----:B------:R-:W-:Y:S04]  /*1af80*/  STS [R47], R76 ;  /* 0x0000004c2f007388 */ /* 0x000fe80000000800 */
[----:B------:R-:W-:Y:S01]  /*1af90*/  STS [R39], R78 ;  /* 0x0000004e27007388 */ /* 0x000fe20000000800 */
[----:B0-----:R-:W-:-:S03]  /*1afa0*/  @!P4 IMAD.WIDE.U32 R6, R19, 0x4, R6 ;  /* 0x000000041306c825 */ /* 0x001fc600078e0006 */
[----:B------:R0:W-:Y:S04]  /*1afb0*/  STS [R32], R13 ;  /* 0x0000000d20007388 */ /* 0x0001e80000000800 */
[----:B------:R-:W-:Y:S04]  /*1afc0*/  STS [R26], R57 ;  /* 0x000000391a007388 */ /* 0x000fe80000000800 */
[----:B------:R-:W-:Y:S01]  /*1afd0*/  STS [R56], R59 ;  /* 0x0000003b38007388 */ /* 0x000fe20000000800 */
[----:B0-----:R-:W0:Y:S03]  /*1afe0*/  @!P3 LDC.64 R12, c[0x0][0x228] ;  /* 0x00008a00ff0cbb82 */ /* 0x001e260000000a00 */
[----:B------:R-:W-:Y:S04]  /*1aff0*/  STS [R54], R61 ;  /* 0x0000003d36007388 */ /* 0x000fe80000000800 */
[----:B------:R-:W-:Y:S04]  /*1b000*/  STS [R52], R63 ;  /* 0x0000003f34007388 */ /* 0x000fe80000000800 */
[----:B------:R-:W-:Y:S04]  /*1b010*/  STS [R50], R65 ;  /* 0x0000004132007388 */ /* 0x000fe80000000800 */
[----:B------:R-:W-:Y:S04]  /*1b020*/  STS [R48], R67 ;  /* 0x0000004330007388 */ /* 0x000fe80000000800 */
[----:B------:R-:W-:Y:S04]  /*1b030*/  STS [R46], R69 ;  /* 0x000000452e007388 */ /* 0x000fe80000000800 */
[----:B------:R-:W-:Y:S01]  /*1b040*/  STS [R44], R71 ;  /* 0x000000472c007388 */ /* 0x000fe20000000800 */
[----:B0-----:R-:W-:-:S03]  /*1b050*/  @!P3 IMAD.WIDE.U32 R12, R151, 0x4, R12 ;  /* 0x00000004970cb825 */ /* 0x001fc600078e000c */
        /* <DEDUP_REMOVED lines=13> */
[C---:B0-----:R-:W-:Y:S01]  /*1b130*/  @!P1 IADD3 R25, R2.reuse, 0x300, R156 ;  /* 0x0000030002199810 */ /* 0x041fe20007ffe09c */
[----:B------:R-:W-:Y:S01]  /*1b140*/  BAR.SYNC.DEFER_BLOCKING 0x0 ;  /* 0x0000000000007b1d */ /* 0x000fe20000010000 */
[----:B-1----:R-:W-:-:S05]  /*1b150*/  @!P2 IADD3 R23, R2, 0x240, R150 ;  /* 0x000002400217a810 */ /* 0x002fca0007ffe096 */
[----:B------:R-:W0:Y:S04]  /*1b160*/  @!P5 LDS R21, [R0] ;  /* 0x000000000015d984 */ /* 0x000e280000000800 */
[----:B------:R-:W1:Y:S04]  /*1b170*/  @!P4 LDS R29, [R0+0x300] ;  /* 0x00030000001dc984 */ /* 0x000e680000000800 */
[----:B------:R-:W2:Y:S04]  /*1b180*/  @!P3 LDS R19, [R0+0x600] ;  /* 0x000600000013b984 */ /* 0x000ea80000000800 */
[----:B0-----:R0:W-:Y:S01]  /*1b190*/  @!P5 STG.E desc[UR6][R4.64], R21 ;  /* 0x000000150400d986 */ /* 0x0011e2000c101906 */
[----:B------:R-:W-:-:S03]  /*1b1a0*/  LOP3.LUT P5, RZ, R8, 0x1000000, RZ, 0xc0, !PT ;  /* 0x0100000008ff7812 */ /* 0x000fc600078ac0ff */
[----:B------:R-:W3:Y:S04]  /*1b1b0*/  @!P2 LDS R21, [R0+0x900] ;  /* 0x000900000015a984 */ /* 0x000ee80000000800 */
[----:B-1----:R1:W-:Y:S01]  /*1b1c0*/  @!P4 STG.E desc[UR6][R6.64], R29 ;  /* 0x0000001d0600c986 */ /* 0x0023e2000c101906 */
[C---:B------:R-:W-:Y:S01]  /*1b1d0*/  LOP3.LUT P4, RZ, R8.reuse, 0x800000, RZ, 0xc0, !PT ;  /* 0x0080000008ff7812 */ /* 0x040fe2000788c0ff */
[----:B0-----:R-:W0:Y:S02]  /*1b1e0*/  @!P2 LDC.64 R4, c[0x0][0x228] ;  /* 0x00008a00ff04ab82 */ /* 0x001e240000000a00 */
[----:B--2---:R2:W-:Y:S01]  /*1b1f0*/  @!P3 STG.E desc[UR6][R12.64], R19 ;  /* 0x000000130c00b986 */ /* 0x0045e2000c101906 */
[----:B------:R-:W-:Y:S02]  /*1b200*/  LOP3.LUT P3, RZ, R8, 0x400000, RZ, 0xc0, !PT ;  /* 0x0040000008ff7812 */ /* 0x000fe4000786c0ff */
[----:B------:R-:W-:Y:S01]  /*1b210*/  @!P5 IADD3 R161, R2, 0x480, R161 ;  /* 0x0000048002a1d810 */ /* 0x000fe20007ffe0a1 */
[----:B------:R-:W-:Y:S02]  /*1b220*/  @!P0 LDS R19, [R0+0xf00] ;  /* 0x000f000000138984 */ /* 0x000fe40000000800 */
[----:B-1----:R-:W1:Y:S08]  /*1b230*/  @!P1 LDC.64 R6, c[0x0][0x228] ;  /* 0x00008a00ff069b82 */ /* 0x002e700000000a00 */
[----:B--2---:R-:W2:Y:S01]  /*1b240*/  @!P0 LDC.64 R12, c[0x0][0x228] ;  /* 0x00008a00ff0c8b82 */ /* 0x004ea20000000a00 */
[----:B0-----:R-:W-:-:S02]  /*1b250*/  @!P2 IMAD.WIDE.U32 R4, R23, 0x4, R4 ;  /* 0x000000041704a825 */ /* 0x001fc400078e0004 */
[----:B------:R-:W0:Y:S04]  /*1b260*/  @!P1 LDS R23, [R0+0xc00] ;  /* 0x000c000000179984 */ /* 0x000e280000000800 */
[----:B---3--:R3:W-:Y:S01]  /*1b270*/  @!P2 STG.E desc[UR6][R4.64], R21 ;  /* 0x000000150400a986 */ /* 0x0087e2000c101906 */
[----:B------:R-:W-:Y:S01]  /*1b280*/  LOP3.LUT P2, RZ, R8, 0x200000, RZ, 0xc0, !PT ;  /* 0x0020000008ff7812 */ /* 0x000fe2000784c0ff */
[----:B-1----:R-:W-:Y:S01]  /*1b290*/  @!P1 IMAD.WIDE.U32 R6, R25, 0x4, R6 ;  /* 0x0000000419069825 */ /* 0x002fe200078e0006 */
[C---:B------:R-:W-:Y:S01]  /*1b2a0*/  @!P4 IADD3 R25, R2.reuse, 0x540, R160 ;  /* 0x000005400219c810 */ /* 0x040fe20007ffe0a0 */
[----:B------:R-:W1:Y:S02]  /*1b2b0*/  @!P5 LDS R21, [R0+0x1200] ;  /* 0x001200000015d984 */ /* 0x000e640000000800 */
[----:B--2---:R-:W-:Y:S01]  /*1b2c0*/  @!P0 IMAD.WIDE.U32 R12, R159, 0x4, R12 ;  /* 0x000000049f0c8825 */ /* 0x004fe200078e000c */
[----:B---3--:R-:W2:Y:S07]  /*1b2d0*/  @!P5 LDC.64 R4, c[0x0][0x228] ;  /* 0x00008a00ff04db82 */ /* 0x008eae0000000a00 */
[----:B------:R-:W-:Y:S01]  /*1b2e0*/  @!P2 IADD3 R165, R2, 0x6c0, R165 ;  /* 0x000006c002a5a810 */ /* 0x000fe20007ffe0a5 */
[----:B0-----:R0:W-:Y:S01]  /*1b2f0*/  @!P1 STG.E desc[UR6][R6.64], R23 ;  /* 0x0000001706009986 */ /* 0x0011e2000c101906 */
[----:B------:R-:W-:Y:S01]  /*1b300*/  LOP3.LUT P1, RZ, R8, 0x100000, RZ, 0xc0, !PT ;  /* 0x0010000008ff7812 */ /* 0x000fe2000782c0ff */
[----:B--2---:R-:W-:-:S02]  /*1b310*/  @!P5 IMAD.WIDE.U32 R4, R161, 0x4, R4 ;  /* 0x00000004a104d825 */ /* 0x004fc400078e0004 */
[----:B------:R2:W-:Y:S01]  /*1b320*/  @!P0 STG.E desc[UR6][R12.64], R19 ;  /* 0x000000130c008986 */ /* 0x0005e2000c101906 */
[----:B------:R-:W-:-:S03]  /*1b330*/  LOP3.LUT P0, RZ, R8, 0x80000, RZ, 0xc0, !PT ;  /* 0x0008000008ff7812 */ /* 0x000fc6000780c0ff */
[----:B------:R-:W3:Y:S04]  /*1b340*/  @!P4 LDS R23, [R0+0x1500] ;  /* 0x001500000017c984 */ /* 0x000ee80000000800 */
[----:B-1----:R1:W-:Y:S01]  /*1b350*/  @!P5 STG.E desc[UR6][R4.64], R21 ;  /* 0x000000150400d986 */ /* 0x0023e2000c101906 */
[----:B0-----:R-:W0:Y:S01]  /*1b360*/  @!P4 LDC.64 R6, c[0x0][0x228] ;  /* 0x00008a00ff06cb82 */ /* 0x001e220000000a00 */
[----:B------:R-:W-:Y:S02]  /*1b370*/  LOP3.LUT P5, RZ, R8, 0x40000, RZ, 0xc0, !PT ;  /* 0x0004000008ff7812 */ /* 0x000fe400078ac0ff */
[----:B------:R-:W4:Y:S04]  /*1b380*/  @!P3 LDS R19, [R0+0x1800] ;  /* 0x001800000013b984 */ /* 0x000f280000000800 */
[----:B------:R-:W5:Y:S01]  /*1b390*/  @!P2 LDS R21, [R0+0x1b00] ;  /* 0x001b00000015a984 */ /* 0x000f620000000800 */
[----:B--2---:R-:W2:Y:S06]  /*1b3a0*/  @!P3 LDC.64 R12, c[0x0][0x228] ;  /* 0x00008a00ff0cbb82 */ /* 0x004eac0000000a00 */
[----:B------:R-:W-:-:S02]  /*1b3b0*/  @!P5 IADD3 R169, R2, 0x900, R169 ;  /* 0x0000090002a9d810 */ /* 0x000fc40007ffe0a9 */
[----:B-1----:R-:W1:Y:S01]  /*1b3c0*/  @!P2 LDC.64 R4, c[0x0][0x228] ;  /* 0x00008a00ff04ab82 */ /* 0x002e620000000a00 */
[----:B0-----:R-:W-:Y:S01]  /*1b3d0*/  @!P4 IMAD.WIDE.U32 R6, R25, 0x4, R6 ;  /* 0x000000041906c825 */ /* 0x001fe200078e0006 */
[----:B------:R-:W-:-:S05]  /*1b3e0*/  @!P3 IADD3 R25, R2, 0x600, R164 ;  /* 0x000006000219b810 */ /* 0x000fca0007ffe0a4 */
[----:B--2---:R-:W-:Y:S01]  /*1b3f0*/  @!P3 IMAD.WIDE.U32 R12, R25, 0x4, R12 ;  /* 0x00000004190cb825 */ /* 0x004fe200078e000c */
[----:B------:R-:W-:Y:S01]  /*1b400*/  @!P1 IADD3 R25, R2, 0x780, R166 ;  /* 0x0000078002199810 */ /* 0x000fe20007ffe0a6 */
[----:B---3--:R0:W-:Y:S01]  /*1b410*/  @!P4 STG.E desc[UR6][R6.64], R23 ;  /* 0x000000170600c986 */ /* 0x0081e2000c101906 */
[----:B------:R-:W-:-:S03]  /*1b420*/  LOP3.LUT P4, RZ, R8, 0x20000, RZ, 0xc0, !PT ;  /* 0x0002000008ff7812 */ /* 0x000fc6000788c0ff */
[----:B------:R-:W2:Y:S01]  /*1b430*/  @!P1 LDS R23, [R0+0x1e00] ;  /* 0x001e000000179984 */ /* 0x000ea20000000800 */
[----:B-1----:R-:W-:-:S03]  /*1b440*/  @!P2 IMAD.WIDE.U32 R4, R165, 0x4, R4 ;  /* 0x00000004a504a825 */ /* 0x002fc600078e0004 */
[----:B----4-:R1:W-:Y:S01]  /*1b450*/  @!P3 STG.E desc[UR6][R12.64], R19 ;  /* 0x000000130c00b986 */ /* 0x0103e2000c101906 */
[----:B------:R-:W-:-:S03]  /*1b460*/  LOP3.LUT P3, RZ, R8, 0x10000, RZ, 0xc0, !PT ;  /* 0x0001000008ff7812 */ /* 0x000fc6000786c0ff */
[----:B-----5:R3:W-:Y:S01]  /*1b470*/  @!P2 STG.E desc[UR6][R4.64], R21 ;  /* 0x000000150400a986 */ /* 0x0207e2000c101906 */
[----:B0-----:R-:W0:Y:S01]  /*1b480*/  @!P1 LDC.64 R6, c[0x0][0x228] ;  /* 0x00008a00ff069b82 */ /* 0x001e220000000a00 */
[----:B------:R-:W-:Y:S02]  /*1b490*/  LOP3.LUT P2, RZ, R8, 0x8000, RZ, 0xc0, !PT ;  /* 0x0000800008ff7812 */ /* 0x000fe4000784c0ff */
[----:B------:R-:W4:Y:S04]  /*1b4a0*/  @!P0 LDS R19, [R0+0x2100] ;  /* 0x0021000000138984 */ /* 0x000f280000000800 */
[----:B------:R-:W5:Y:S01]  /*1b4b0*/  @!P5 LDS R21, [R0+0x2400] ;  /* 0x002400000015d984 */ /* 0x000f620000000800 */
[----:B-1----:R-:W1:Y:S01]  /*1b4c0*/  @!P0 LDC.64 R12, c[0x0][0x228] ;  /* 0x00008a00ff0c8b82 */ /* 0x002e620000000a00 */
[----:B------:R-:W-:-:S05]  /*1b4d0*/  @!P3 IADD3 R167, R2, 0xa80, R167 ;  /* 0x00000a8002a7b810 */ /* 0x000fca0007ffe0a7 */
[C---:B------:R-:W-:Y:S02]  /*1b4e0*/  @!P2 IADD3 R173, R2.reuse, 0xb40, R173 ;  /* 0x00000b4002ada810 */ /* 0x040fe40007ffe0ad */
[----:B---3--:R-:W3:Y:S01]  /*1b4f0*/  @!P5 LDC.64 R4, c[0x0][0x228] ;  /* 0x00008a00ff04db82 */ /* 0x008ee20000000a00 */
[----:B0-----:R-:W-:Y:S01]  /*1b500*/  @!P1 IMAD.WIDE.U32 R6, R25, 0x4, R6 ;  /* 0x0000000419069825 */ /* 0x001fe200078e0006 */
[----:B------:R-:W-:-:S04]  /*1b510*/  @!P0 IADD3 R25, R2, 0x840, R170 ;  /* 0x0000084002198810 */ /* 0x000fc80007ffe0aa */
[----:B--2---:R0:W-:Y:S01]  /*1b520*/  @!P1 STG.E desc[UR6][R6.64], R23 ;  /* 0x0000001706009986 */ /* 0x0041e2000c101906 */
[----:B-1----:R-:W-:Y:S01]  /*1b530*/  @!P0 IMAD.WIDE.U32 R12, R25, 0x4, R12 ;  /* 0x00000004190c8825 */ /* 0x002fe200078e000c */
[----:B------:R-:W-:Y:S02]  /*1b540*/  LOP3.LUT P1, RZ, R8, 0x4000, RZ, 0xc0, !PT ;  /* 0x0000400008ff7812 */ /* 0x000fe4000782c0ff */
[----:B------:R-:W1:Y:S01]  /*1b550*/  @!P4 LDS R23, [R0+0x2700] ;  /* 0x002700000017c984 */ /* 0x000e620000000800 */
[----:B------:R-:W-:Y:S01]  /*1b560*/  @!P4 IADD3 R25, R2, 0x9c0, R168 ;  /* 0x000009c00219c810 */ /* 0x000fe20007ffe0a8 */
[----:B---3--:R-:W-:Y:S02]  /*1b570*/  @!P5 IMAD.WIDE.U32 R4, R169, 0x4, R4 ;  /* 0x00000004a904d825 */ /* 0x008fe400078e0004 */
[----:B----4-:R2:W-:Y:S01]  /*1b580*/  @!P0 STG.E desc[UR6][R12.64], R19 ;  /* 0x000000130c008986 */ /* 0x0105e2000c101906 */
[----:B0-----:R-:W0:Y:S01]  /*1b590*/  @!P4 LDC.64 R6, c[0x0][0x228] ;  /* 0x00008a00ff06cb82 */ /* 0x001e220000000a00 */
[----:B------:R-:W-:-:S02]  /*1b5a0*/  LOP3.LUT P0, RZ, R8, 0x2000, RZ, 0xc0, !PT ;  /* 0x0000200008ff7812 */ /* 0x000fc4000780c0ff */
[----:B-----5:R3:W-:Y:S01]  /*1b5b0*/  @!P5 STG.E desc[UR6][R4.64], R21 ;  /* 0x000000150400d986 */ /* 0x0207e2000c101906 */
[----:B------:R-:W-:-:S03]  /*1b5c0*/  LOP3.LUT P5, RZ, R8, 0x1000, RZ, 0xc0, !PT ;  /* 0x0000100008ff7812 */ /* 0x000fc600078ac0ff */
[----:B------:R-:W4:Y:S04]  /*1b5d0*/  @!P3 LDS R19, [R0+0x2a00] ;  /* 0x002a00000013b984 */ /* 0x000f280000000800 */
[----:B------:R-:W5:Y:S01]  /*1b5e0*/  @!P2 LDS R21, [R0+0x2d00] ;  /* 0x002d00000015a984 */ /* 0x000f620000000800 */
[----:B--2---:R-:W2:Y:S02]  /*1b5f0*/  @!P3 LDC.64 R12, c[0x0][0x228] ;  /* 0x00008a00ff0cbb82 */ /* 0x004ea40000000a00 */
[----:B------:R-:W-:-:S03]  /*1b600*/  @!P0 IADD3 R177, R2, 0xcc0, R177 ;  /* 0x00000cc002b18810 */ /* 0x000fc60007ffe0b1 */
[----:B------:R-:W-:-:S03]  /*1b610*/  @!P5 IADD3 R183, R2, 0xd80, R183 ;  /* 0x00000d8002b7d810 */ /* 0x000fc60007ffe0b7 */
[----:B---3--:R-:W3:Y:S01]  /*1b620*/  @!P2 LDC.64 R4, c[0x0][0x228] ;  /* 0x00008a00ff04ab82 */ /* 0x008ee20000000a00 */
[----:B0-----:R-:W-:Y:S01]  /*1b630*/  @!P4 IMAD.WIDE.U32 R6, R25, 0x4, R6 ;  /* 0x000000041906c825 */ /* 0x001fe200078e0006 */
[----:B------:R-:W-:-:S04]  /*1b640*/  @!P1 IADD3 R25, R2, 0xc00, R174 ;  /* 0x00000c0002199810 */ /* 0x000fc80007ffe0ae */
[----:B-1----:R0:W-:Y:S01]  /*1b650*/  @!P4 STG.E desc[UR6][R6.64], R23 ;  /* 0x000000170600c986 */ /* 0x0021e2000c101906 */
[----:B------:R-:W-:-:S03]  /*1b660*/  LOP3.LUT P4, RZ, R8, 0x800, RZ, 0xc0, !PT ;  /* 0x0000080008ff7812 */ /* 0x000fc6000788c0ff */
[----:B------:R-:W1:Y:S01]  /*1b670*/  @!P1 LDS R23, [R0+0x3000] ;  /* 0x0030000000179984 */ /* 0x000e620000000800 */
[----:B--2---:R-:W-:Y:S01]  /*1b680*/  @!P3 IMAD.WIDE.U32 R12, R167, 0x4, R12 ;  /* 0x00000004a70cb825 */ /* 0x004fe200078e000c */
[----:B0-----:R-:W0:Y:S03]  /*1b690*/  @!P1 LDC.64 R6, c[0x0][0x228] ;  /* 0x00008a00ff069b82 */ /* 0x001e260000000a00 */
[----:B---3--:R-:W-:Y:S01]  /*1b6a0*/  @!P2 IMAD.WIDE.U32 R4, R173, 0x4, R4 ;  /* 0x00000004ad04a825 */ /* 0x008fe200078e0004 */
[----:B----4-:R2:W-:Y:S01]  /*1b6b0*/  @!P3 STG.E desc[UR6][R12.64], R19 ;  /* 0x000000130c00b986 */ /* 0x0105e2000c101906 */
[----:B------:R-:W-:-:S03]  /*1b6c0*/  LOP3.LUT P3, RZ, R8, 0x400, RZ, 0xc0, !PT ;  /* 0x0000040008ff7812 */ /* 0x000fc6000786c0ff */
[----:B-----5:R3:W-:Y:S01]  /*1b6d0*/  @!P2 STG.E desc[UR6][R4.64], R21 ;  /* 0x000000150400a986 */ /* 0x0207e2000c101906 */
[----:B------:R-:W-:-:S03]  /*1b6e0*/  LOP3.LUT P2, RZ, R8, 0x200, RZ, 0xc0, !PT ;  /* 0x0000020008ff7812 */ /* 0x000fc6000784c0ff */
[----:B------:R-:W4:Y:S04]  /*1b6f0*/  @!P0 LDS R19, [R0+0x3300] ;  /* 0x0033000000138984 */ /* 0x000f280000000800 */
[----:B------:R-:W5:Y:S01]  /*1b700*/  @!P5 LDS R21, [R0+0x3600] ;  /* 0x003600000015d984 */ /* 0x000f620000000800 */
[----:B--2---:R-:W2:Y:S01]  /*1b710*/  @!P0 LDC.64 R12, c[0x0][0x228] ;  /* 0x00008a00ff0c8b82 */ /* 0x004ea20000000a00 */
[----:B------:R-:W-:Y:S01]  /*1b720*/  @!P3 IADD3 R181, R2, 0xf00, R181 ;  /* 0x00000f0002b5b810 */ /* 0x000fe20007ffe0b5 */
[----:B0-----:R-:W-:-:S06]  /*1b730*/  @!P1 IMAD.WIDE.U32 R6, R25, 0x4, R6 ;  /* 0x0000000419069825 */ /* 0x001fcc00078e0006 */
[----:B---3--:R-:W0:Y:S01]  /*1b740*/  @!P5 LDC.64 R4, c[0x0][0x228] ;  /* 0x00008a00ff04db82 */ /* 0x008e220000000a00 */
[----:B------:R-:W-:Y:S01]  /*1b750*/  @!P4 IADD3 R25, R2, 0xe40, R182 ;  /* 0x00000e400219c810 */ /* 0x000fe20007ffe0b6 */
[----:B-1----:R1:W-:Y:S01]  /*1b760*/  @!P1 STG.E desc[UR6][R6.64], R23 ;  /* 0x0000001706009986 */ /* 0x0023e2000c101906 */
[----:B------:R-:W-:-:S03]  /*1b770*/  LOP3.LUT P1, RZ, R8, 0x100, RZ, 0xc0, !PT ;  /* 0x0000010008ff7812 */ /* 0x000fc6000782c0ff */
[----:B------:R-:W3:Y:S01]  /*1b780*/  @!P4 LDS R23, [R0+0x3900] ;  /* 0x003900000017c984 */ /* 0x000ee20000000800 */
[----:B--2---:R-:W-:Y:S01]  /*1b790*/  @!P0 IMAD.WIDE.U32 R12, R177, 0x4, R12 ;  /* 0x00000004b10c8825 */ /* 0x004fe200078e000c */
[----:B-1----:R-:W1:Y:S08]  /*1b7a0*/  @!P4 LDC.64 R6, c[0x0][0x228] ;  /* 0x00008a00ff06cb82 */ /* 0x002e700000000a00 */
[----:B------:R-:W-:Y:S01]  /*1b7b0*/  @!P1 IADD3 R179, R2, 0x1080, R179 ;  /* 0x0000108002b39810 */ /* 0x000fe20007ffe0b3 */
[----:B0-----:R-:W-:Y:S01]  /*1b7c0*/  @!P5 IMAD.WIDE.U32 R4, R183, 0x4, R4 ;  /* 0x00000004b704d825 */ /* 0x001fe200078e0004 */
[----:B----4-:R0:W-:Y:S01]  /*1b7d0*/  @!P0 STG.E desc[UR6][R12.64], R19 ;  /* 0x000000130c008986 */ /* 0x0101e2000c101906 */
[----:B------:R-:W-:-:S03]  /*1b7e0*/  LOP3.LUT P0, RZ, R8, 0x80, RZ, 0xc0, !PT ;  /* 0x0000008008ff7812 */ /* 0x000fc6000780c0ff */
[----:B-----5:R2:W-:Y:S01]  /*1b7f0*/  @!P5 STG.E desc[UR6][R4.64], R21 ;  /* 0x000000150400d986 */ /* 0x0205e2000c101906 */
[----:B------:R-:W-:-:S03]  /*1b800*/  LOP3.LUT P5, RZ, R8, 0x20, RZ, 0xc0, !PT ;  /* 0x0000002008ff7812 */ /* 0x000fc600078ac0ff */
[----:B------:R-:W4:Y:S04]  /*1b810*/  @!P3 LDS R19, [R0+0x3c00] ;  /* 0x003c00000013b984 */ /* 0x000f280000000800 */
[----:B------:R-:W5:Y:S01]  /*1b820*/  @!P2 LDS R21, [R0+0x3f00] ;  /* 0x003f00000015a984 */ /* 0x000f620000000800 */
[----:B0-----:R-:W0:Y:S01]  /*1b830*/  @!P3 LDC.64 R12, c[0x0][0x228] ;  /* 0x00008a00ff0cbb82 */ /* 0x001e220000000a00 */
[----:B-1----:R-:W-:Y:S01]  /*1b840*/  @!P4 IMAD.WIDE.U32 R6, R25, 0x4, R6 ;  /* 0x000000041906c825 */ /* 0x002fe200078e0006 */
[----:B------:R-:W-:-:S03]  /*1b850*/  @!P2 IADD3 R25, R2, 0xfc0, R180 ;  /* 0x00000fc00219a810 */ /* 0x000fc60007ffe0b4 */
[----:B------:R-:W-:-:S03]  /*1b860*/  @!P5 IADD3 R185, R2, 0x12c0, R185 ;  /* 0x000012c002b9d810 */ /* 0x000fc60007ffe0b9 */
[----:B--2---:R-:W1:Y:S01]  /*1b870*/  @!P2 LDC.64 R4, c[0x0][0x228] ;  /* 0x00008a00ff04ab82 */ /* 0x004e620000000a00 */
[----:B---3--:R2:W-:Y:S01]  /*1b880*/  @!P4 STG.E desc[UR6][R6.64], R23 ;  /* 0x000000170600c986 */ /* 0x0085e2000c101906 */
[----:B------:R-:W-:-:S03]  /*1b890*/  LOP3.LUT P4, RZ, R8, 0x10, RZ, 0xc0, !PT ;  /* 0x0000001008ff7812 */ /* 0x000fc6000788c0ff */
[----:B------:R-:W3:Y:S03]  /*1b8a0*/  @!P1 LDS R23, [R0+0x4200] ;  /* 0x0042000000179984 */ /* 0x000ee60000000800 */
[----:B--2---:R-:W2:Y:S01]  /*1b8b0*/  @!P1 LDC.64 R6, c[0x0][0x228] ;  /* 0x00008a00ff069b82 */ /* 0x004ea20000000a00 */
[----:B0-----:R-:W-:-:S04]  /*1b8c0*/  @!P3 IMAD.WIDE.U32 R12, R181, 0x4, R12 ;  /* 0x00000004b50cb825 */ /* 0x001fc800078e000c */
[----:B-1----:R-:W-:Y:S01]  /*1b8d0*/  @!P2 IMAD.WIDE.U32 R4, R25, 0x4, R4 ;  /* 0x000000041904a825 */ /* 0x002fe200078e0004 */
[----:B------:R-:W-:Y:S01]  /*1b8e0*/  @!P0 IADD3 R25, R2, 0x1140, R178 ;  /* 0x0000114002198810 */ /* 0x000fe20007ffe0b2 */
[----:B----4-:R0:W-:Y:S01]  /*1b8f0*/  @!P3 STG.E desc[UR6][R12.64], R19 ;  /* 0x000000130c00b986 */ /* 0x0101e2000c101906 */
[----:B------:R-:W-:-:S03]  /*1b900*/  LOP3.LUT P3, RZ, R8, 0x8, RZ, 0xc0, !PT ;  /* 0x0000000808ff7812 */ /* 0x000fc6000786c0ff */
[----:B-----5:R1:W-:Y:S01]  /*1b910*/  @!P2 STG.E desc[UR6][R4.64], R21 ;  /* 0x000000150400a986 */ /* 0x0203e2000c101906 */
[----:B------:R-:W-:-:S03]  /*1b920*/  LOP3.LUT P2, RZ, R8, 0x4, RZ, 0xc0, !PT ;  /* 0x0000000408ff7812 */ /* 0x000fc6000784c0ff */
[----:B------:R-:W4:Y:S04]  /*1b930*/  @!P0 LDS R19, [R0+0x4500] ;  /* 0x0045000000138984 */ /* 0x000f280000000800 */
[----:B------:R-:W5:Y:S01]  /*1b940*/  @!P6 LDS R21, [R0+0x4800] ;  /* 0x004800000015e984 */ /* 0x000f620000000800 */
[----:B0-----:R-:W0:Y:S01]  /*1b950*/  @!P0 LDC.64 R12, c[0x0][0x228] ;  /* 0x00008a00ff0c8b82 */ /* 0x001e220000000a00 */
[----:B--2---:R-:W-:Y:S01]  /*1b960*/  @!P1 IMAD.WIDE.U32 R6, R179, 0x4, R6 ;  /* 0x00000004b3069825 */ /* 0x004fe200078e0006 */
[----:B------:R-:W-:-:S03]  /*1b970*/  @!P3 IADD3 R187, R2, 0x1440, R187 ;  /* 0x0000144002bbb810 */ /* 0x000fc60007ffe0bb */
[----:B------:R-:W-:Y:S01]  /*1b980*/  @!P2 IADD3 R135, R2, 0x1500, R135 ;  /* 0x000015000287a810 */ /* 0x000fe20007ffe087 */
[----:B---3--:R2:W-:Y:S02]  /*1b990*/  @!P1 STG.E desc[UR6][R6.64], R23 ;  /* 0x0000001706009986 */ /* 0x0085e4000c101906 */
[----:B-1----:R-:W1:Y:S01]  /*1b9a0*/  @!P6 LDC.64 R4, c[0x0][0x228] ;  /* 0x00008a00ff04eb82 */ /* 0x002e620000000a00 */
[----:B------:R-:W-:-:S07]  /*1b9b0*/  LOP3.LUT P1, RZ, R8, 0x2, RZ, 0xc0, !PT ;  /* 0x0000000208ff7812 */ /* 0x000fce000782c0ff */
[----:B--2---:R-:W2:Y:S01]  /*1b9c0*/  @!P5 LDC.64 R6, c[0x0][0x228] ;  /* 0x00008a00ff06db82 */ /* 0x004ea20000000a00 */
[----:B------:R-:W-:-:S05]  /*1b9d0*/  @!P4 IADD3 R23, R2, 0x1380, R186 ;  /* 0x000013800217c810 */ /* 0x000fca0007ffe0ba */
[C---:B------:R-:W-:Y:S01]  /*1b9e0*/  @!P1 IADD3 R133, R2.reuse, 0x15c0, R133 ;  /* 0x000015c002859810 */ /* 0x040fe20007ffe085 */
[----:B0-----:R-:W-:Y:S01]  /*1b9f0*/  @!P0 IMAD.WIDE.U32 R12, R25, 0x4, R12 ;  /* 0x00000004190c8825 */ /* 0x001fe200078e000c */
[----:B------:R-:W-:-:S05]  /*1ba00*/  @!P6 IADD3 R25, R2, 0x1200, R184 ;  /* 0x000012000219e810 */ /* 0x000fca0007ffe0b8 */
[----:B-1----:R-:W-:Y:S01]  /*1ba10*/  @!P6 IMAD.WIDE.U32 R4, R25, 0x4, R4 ;  /* 0x000000041904e825 */ /* 0x002fe200078e0004 */
[----:B----4-:R0:W-:Y:S01]  /*1ba20*/  @!P0 STG.E desc[UR6][R12.64], R19 ;  /* 0x000000130c008986 */ /* 0x0101e2000c101906 */
[----:B------:R-:W-:-:S03]  /*1ba30*/  LOP3.LUT P0, RZ, R8, 0x1, RZ, 0xc0, !PT ;  /* 0x0000000108ff7812 */ /* 0x000fc6000780c0ff */
[----:B-----5:R1:W-:Y:S01]  /*1ba40*/  @!P6 STG.E desc[UR6][R4.64], R21 ;  /* 0x000000150400e986 */ /* 0x0203e2000c101906 */
[----:B------:R-:W-:-:S03]  /*1ba50*/  ISETP.NE.AND P6, PT, R17, RZ, PT ;  /* 0x000000ff1100720c */ /* 0x000fc60003fc5270 */
[----:B------:R-:W3:Y:S01]  /*1ba60*/  @!P5 LDS R17, [R0+0x4b00] ;  /* 0x004b00000011d984 */ /* 0x000ee20000000800 */
[----:B--2---:R-:W-:-:S03]  /*1ba70*/  @!P5 IMAD.WIDE.U32 R6, R185, 0x4, R6 ;  /* 0x00000004b906d825 */ /* 0x004fc600078e0006 */
[----:B------:R-:W2:Y:S01]  /*1ba80*/  @!P4 LDS R19, [R0+0x4e00] ;  /* 0x004e00000013c984 */ /* 0x000ea20000000800 */
[----:B0-----:R-:W0:Y:S01]  /*1ba90*/  @!P4 LDC.64 R12, c[0x0][0x228] ;  /* 0x00008a00ff0ccb82 */ /* 0x001e220000000a00 */
[----:B------:R-:W-:-:S04]  /*1baa0*/  @!P0 IADD3 R99, R2, 0x1680, R99 ;  /* 0x0000168002638810 */ /* 0x000fc80007ffe063 */
[----:B------:R-:W-:Y:S01]  /*1bab0*/  @!P6 LDS R33, [R0+0x6f00] ;  /* 0x006f00000021e984 */ /* 0x000fe20000000800 */
[----:B------:R-:W-:Y:S02]  /*1bac0*/  @!P6 IADD3 R143, R2, 0x1bc0, R143 ;  /* 0x00001bc0028fe810 */ /* 0x000fe40007ffe08f */
[----:B-1----:R-:W1:Y:S01]  /*1bad0*/  @!P3 LDC.64 R4, c[0x0][0x228] ;  /* 0x00008a00ff04bb82 */ /* 0x002e620000000a00 */
[----:B0-----:R-:W-:-:S04]  /*1bae0*/  @!P4 IMAD.WIDE.U32 R12, R23, 0x4, R12 ;  /* 0x00000004170cc825 */ /* 0x001fc800078e000c */
[----:B-1----:R-:W-:Y:S01]  /*1baf0*/  @!P3 IMAD.WIDE.U32 R4, R187, 0x4, R4 ;  /* 0x00000004bb04b825 */ /* 0x002fe200078e0004 */
[----:B---3--:R0:W-:Y:S01]  /*1bb00*/  @!P5 STG.E desc[UR6][R6.64], R17 ;  /* 0x000000110600d986 */ /* 0x0081e2000c101906 */
[----:B------:R-:W-:-:S03]  /*1bb10*/  ISETP.NE.AND P5, PT, R16, RZ, PT ;  /* 0x000000ff1000720c */ /* 0x000fc60003fa5270 */
[----:B--2---:R1:W-:Y:S01]  /*1bb20*/  @!P4 STG.E desc[UR6][R12.64], R19 ;  /* 0x000000130c00c986 */ /* 0x0043e2000c101906 */
[----:B------:R-:W-:-:S03]  /*1bb30*/  ISETP.NE.AND P4, PT, R15, RZ, PT ;  /* 0x000000ff0f00720c */ /* 0x000fc60003f85270 */
[----:B------:R-:W2:Y:S04]  /*1bb40*/  @!P3 LDS R15, [R0+0x5100] ;  /* 0x00510000000fb984 */ /* 0x000ea80000000800 */
[----:B------:R-:W3:Y:S01]  /*1bb50*/  @!P2 LDS R17, [R0+0x5400] ;  /* 0x005400000011a984 */ /* 0x000ee20000000800 */
[----:B0-----:R-:W0:Y:S01]  /*1bb60*/  @!P2 LDC.64 R6, c[0x0][0x228] ;  /* 0x00008a00ff06ab82 */ /* 0x001e220000000a00 */
[----:B------:R-:W-:Y:S02]  /*1bb70*/  @!P5 IADD3 R101, R2, 0x1b00, R101 ;  /* 0x00001b000265d810 */ /* 0x000fe40007ffe065 */
[----:B------:R-:W4:Y:S04]  /*1bb80*/  @!P1 LDS R19, [R0+0x5700] ;  /* 0x0057000000139984 */ /* 0x000f280000000800 */
[----:B------:R-:W-:Y:S01]  /*1bb90*/  @!P4 LDS R29, [R0+0x6900] ;  /* 0x00690000001dc984 */ /* 0x000fe20000000800 */
[----:B-1----:R-:W1:Y:S03]  /*1bba0*/  @!P1 LDC.64 R12, c[0x0][0x228] ;  /* 0x00008a00ff0c9b82 */ /* 0x002e660000000a00 */
[----:B------:R-:W-:Y:S01]  /*1bbb0*/  @!P5 LDS R31, [R0+0x6c00] ;  /* 0x006c0000001fd984 */ /* 0x000fe20000000800 */
[----:B0-----:R-:W-:-:S04]  /*1bbc0*/  @!P2 IMAD.WIDE.U32 R6, R135, 0x4, R6 ;  /* 0x000000048706a825 */ /* 0x001fc800078e0006 */
[----:B-1----:R-:W-:Y:S01]  /*1bbd0*/  @!P1 IMAD.WIDE.U32 R12, R133, 0x4, R12 ;  /* 0x00000004850c9825 */ /* 0x002fe200078e000c */
[----:B--2---:R0:W-:Y:S01]  /*1bbe0*/  @!P3 STG.E desc[UR6][R4.64], R15 ;  /* 0x0000000f0400b986 */ /* 0x0041e2000c101906 */
[----:B------:R-:W-:-:S03]  /*1bbf0*/  ISETP.NE.AND P3, PT, R98, RZ, PT ;  /* 0x000000ff6200720c */ /* 0x000fc60003f65270 */
[----:B------:R-:W1:Y:S04]  /*1bc00*/  @!P0 LDS R15, [R0+0x5a00] ;  /* 0x005a0000000f8984 */ /* 0x000e680000000800 */
[----:B---3--:R2:W-:Y:S01]  /*1bc10*/  @!P2 STG.E desc[UR6][R6.64], R17 ;  /* 0x000000110600a986 */ /* 0x0085e2000c101906 */
[----:B------:R-:W-:Y:S01]  /*1bc20*/  ISETP.NE.AND P2, PT, R97, RZ, PT ;  /* 0x000000ff6100720c */ /* 0x000fe20003f45270 */
[----:B0-----:R-:W0:Y:S02]  /*1bc30*/  @!P0 LDC.64 R4, c[0x0][0x228] ;  /* 0x00008a00ff048b82 */ /* 0x001e240000000a00 */
[----:B----4-:R3:W-:Y:S01]  /*1bc40*/  @!P1 STG.E desc[UR6][R12.64], R19 ;  /* 0x000000130c009986 */ /* 0x0107e2000c101906 */
[----:B------:R-:W-:-:S03]  /*1bc50*/  ISETP.NE.AND P1, PT, R10, RZ, PT ;  /* 0x000000ff0a00720c */ /* 0x000fc60003f25270 */
[----:B------:R-:W-:Y:S02]  /*1bc60*/  @!P3 LDS R27, [R0+0x6600] ;  /* 0x00660000001bb984 */ /* 0x000fe40000000800 */
[----:B--2---:R-:W2:Y:S04]  /*1bc70*/  @!P4 LDC.64 R16, c[0x0][0x228] ;  /* 0x00008a00ff10cb82 */ /* 0x004ea80000000a00 */
[----:B------:R-:W-:Y:S04]  /*1bc80*/  @!P2 LDS R25, [R0+0x6300] ;  /* 0x006300000019a984 */ /* 0x000fe80000000800 */
[----:B------:R-:W-:Y:S01]  /*1bc90*/  @!P1 LDS R23, [R0+0x6000] ;  /* 0x0060000000179984 */ /* 0x000fe20000000800 */
[----:B---3--:R-:W3:Y:S01]  /*1bca0*/  @!P2 LDC.64 R12, c[0x0][0x228] ;  /* 0x00008a00ff0cab82 */ /* 0x008ee20000000a00 */
[----:B0-----:R-:W-:-:S07]  /*1bcb0*/  @!P0 IMAD.WIDE.U32 R4, R99, 0x4, R4 ;  /* 0x0000000463048825 */ /* 0x001fce00078e0004 */
[----:B------:R-:W0:Y:S01]  /*1bcc0*/  @!P5 LDC.64 R18, c[0x0][0x228] ;  /* 0x00008a00ff12db82 */ /* 0x000e220000000a00 */
[----:B-1----:R1:W-:Y:S01]  /*1bcd0*/  @!P0 STG.E desc[UR6][R4.64], R15 ;  /* 0x0000000f04008986 */ /* 0x0023e2000c101906 */
[----:B------:R-:W-:-:S06]  /*1bce0*/  ISETP.NE.AND P0, PT, R14, RZ, PT ;  /* 0x000000ff0e00720c */ /* 0x000fcc0003f05270 */
[----:B-1----:R-:W1:Y:S01]  /*1bcf0*/  @!P3 LDC.64 R14, c[0x0][0x228] ;  /* 0x00008a00ff0ebb82 */ /* 0x002e620000000a00 */
[----:B------:R-:W-:-:S06]  /*1bd00*/  @!P1 IADD3 R5, R2, 0x1800, R11 ;  /* 0x0000180002059810 */ /* 0x000fcc0007ffe00b */
[----:B------:R-:W4:Y:S01]  /*1bd10*/  @!P0 LDS R21, [R0+0x5d00] ;  /* 0x005d000000158984 */ /* 0x000f220000000800 */
[C---:B------:R-:W-:Y:S02]  /*1bd20*/  @!P0 IADD3 R9, R2.reuse, 0x1740, R9 ;  /* 0x0000174002098810 */ /* 0x040fe40007ffe009 */
[----:B------:R-:W-:Y:S01]  /*1bd30*/  @!P4 IADD3 R11, R2, 0x1a40, R139 ;  /* 0x00001a40020bc810 */ /* 0x000fe20007ffe08b */
[----:B------:R-:W5:Y:S04]  /*1bd40*/  @!P0 LDC.64 R6, c[0x0][0x228] ;  /* 0x00008a00ff068b82 */ /* 0x000f680000000a00 */
[----:B--2---:R-:W-:-:S04]  /*1bd50*/  @!P4 IMAD.WIDE.U32 R10, R11, 0x4, R16 ;  /* 0x000000040b0ac825 */ /* 0x004fc800078e0010 */
[----:B-----5:R-:W-:-:S05]  /*1bd60*/  @!P0 IMAD.WIDE.U32 R6, R9, 0x4, R6 ;  /* 0x0000000409068825 */ /* 0x020fca00078e0006 */
[----:B----4-:R2:W-:Y:S01]  /*1bd70*/  @!P0 STG.E desc[UR6][R6.64], R21 ;  /* 0x0000001506008986 */ /* 0x0105e2000c101906 */
[----:B------:R-:W-:Y:S02]  /*1bd80*/  LOP3.LUT P0, RZ, R8, 0x80000000, RZ, 0xc0, !PT ;  /* 0x8000000008ff7812 */ /* 0x000fe4000780c0ff */
[----:B------:R-:W4:Y:S08]  /*1bd90*/  @!P1 LDC.64 R8, c[0x0][0x228] ;  /* 0x00008a00ff089b82 */ /* 0x000f300000000a00 */
[----:B--2---:R-:W2:Y:S01]  /*1bda0*/  @!P6 LDC.64 R20, c[0x0][0x228] ;  /* 0x00008a00ff14eb82 */ /* 0x004ea20000000a00 */
[----:B------:R-:W-:-:S05]  /*1bdb0*/  @!P2 IADD3 R7, R2, 0x18c0, R3 ;  /* 0x000018c00207a810 */ /* 0x000fca0007ffe003 */
[----:B---3--:R-:W-:-:S04]  /*1bdc0*/  @!P2 IMAD.WIDE.U32 R6, R7, 0x4, R12 ;  /* 0x000000040706a825 */ /* 0x008fc800078e000c */
[----:B0-----:R-:W-:-:S04]  /*1bdd0*/  @!P5 IMAD.WIDE.U32 R12, R101, 0x4, R18 ;  /* 0x00000004650cd825 */ /* 0x001fc800078e0012 */
[----:B----4-:R-:W-:Y:S01]  /*1bde0*/  @!P1 IMAD.WIDE.U32 R4, R5, 0x4, R8 ;  /* 0x0000000405049825 */ /* 0x010fe200078e0008 */
[----:B------:R-:W-:-:S04]  /*1bdf0*/  @!P3 IADD3 R9, R2, 0x1980, R137 ;  /* 0x000019800209b810 */ /* 0x000fc80007ffe089 */
[----:B------:R0:W-:Y:S01]  /*1be00*/  @!P1 STG.E desc[UR6][R4.64], R23 ;  /* 0x0000001704009986 */ /* 0x0001e2000c101906 */
[----:B-1----:R-:W-:-:S03]  /*1be10*/  @!P3 IMAD.WIDE.U32 R8, R9, 0x4, R14 ;  /* 0x000000040908b825 */ /* 0x002fc600078e000e */
[----:B------:R0:W-:Y:S01]  /*1be20*/  @!P2 STG.E desc[UR6][R6.64], R25 ;  /* 0x000000190600a986 */ /* 0x0001e2000c101906 */
[----:B--2---:R-:W-:-:S03]  /*1be30*/  @!P6 IMAD.WIDE.U32 R14, R143, 0x4, R20 ;  /* 0x000000048f0ee825 */ /* 0x004fc600078e0014 */
[----:B------:R0:W-:Y:S04]  /*1be40*/  @!P3 STG.E desc[UR6][R8.64], R27 ;  /* 0x0000001b0800b986 */ /* 0x0001e8000c101906 */
[----:B------:R0:W-:Y:S04]  /*1be50*/  @!P4 STG.E desc[UR6][R10.64], R29 ;  /* 0x0000001d0a00c986 */ /* 0x0001e8000c101906 */
        /* <DEDUP_REMOVED lines=9> */
.L_x_1967:
[----:B------:R-:W-:Y:S02]  /*1bef0*/  IMAD.MOV.U32 R23, RZ, RZ, R12 ;  /* 0x000000ffff177224 */ /* 0x000fe400078e000c */
[----:B------:R-:W-:Y:S02]  /*1bf00*/  IMAD.MOV.U32 R22, RZ, RZ, 0x1 ;  /* 0x00000001ff167424 */ /* 0x000fe400078e00ff */
[----:B------:R-:W-:Y:S02]  /*1bf10*/  IMAD.MOV.U32 R25, RZ, RZ, RZ ;  /* 0x000000ffff197224 */ /* 0x000fe400078e00ff */
[----:B------:R-:W-:-:S07]  /*1bf20*/  IMAD.MOV.U32 R20, RZ, RZ, -0x1 ;  /* 0xffffffffff147424 */ /* 0x000fce00078e00ff */
[----:B012---:R-:W-:Y:S05]  /*1bf30*/  WARPSYNC.COLLECTIVE R20, `(.L_x_1980) ;  /* 0x0000000014087348 */ /* 0x007fea0003c00000 */
[----:B-1----:R1:W3:Y:S02]  /*1bf40*/  SHFL.UP P0, R21, R23, R22, R25 ;  /* 0x0400001617157389 */ /* 0x0022e40000000019 */
[----:B0123--:R-:W-:Y:S01]  /*1bf50*/  ENDCOLLECTIVE ;  /* 0x000000000000791b */ /* 0x00ffe20003800000 */
.L_x_1980:
[----:B------:R-:W-:Y:S02]  /*1bf60*/  IMAD.MOV.U32 R22, RZ, RZ, 0x2 ;  /* 0x00000002ff167424 */ /* 0x000fe400078e00ff */
[----:B------:R-:W-:-:S04]  /*1bf70*/  IMAD.MOV.U32 R17, RZ, RZ, R21 ;  /* 0x000000ffff117224 */ /* 0x000fc800078e0015 */
[----:B------:R-:W-:-:S04]  /*1bf80*/  @P0 IMAD.IADD R17, R12, 0x1, R17 ;  /* 0x000000010c110824 */ /* 0x000fc800078e0211 */
[----:B------:R-:W-:-:S07]  /*1bf90*/  IMAD.MOV.U32 R23, RZ, RZ, R17 ;  /* 0x000000ffff177224 */ /* 0x000fce00078e0011 */
[----:B------:R-:W-:Y:S05]  /*1bfa0*/  WARPSYNC.COLLECTIVE R20, `(.L_x_1981) ;  /* 0x0000000014087348 */ /* 0x000fea0003c00000 */
[----:B------:R0:W1:Y:S02]  /*1bfb0*/  SHFL.UP P0, R21, R23, R22, R25 ;  /* 0x0400001617157389 */ /* 0x0000640000000019 */
[----:B01----:R-:W-:Y:S01]  /*1bfc0*/  ENDCOLLECTIVE ;  /* 0x000000000000791b */ /* 0x003fe20003800000 */
.L_x_1981:
[----:B------:R-:W-:Y:S02]  /*1bfd0*/  IMAD.MOV.U32 R22, RZ, RZ, 0x4 ;  /* 0x00000004ff167424 */ /* 0x000fe400078e00ff */
[----:B------:R-:W-:-:S04]  /*1bfe0*/  IMAD.MOV.U32 R16, RZ, RZ, R21 ;  /* 0x000000ffff107224 */ /* 0x000fc800078e0015 */
[----:B------:R-:W-:-:S04]  /*1bff0*/  @P0 IMAD.IADD R16, R17, 0x1, R16 ;  /* 0x0000000111100824 */ /* 0x000fc800078e0210 */
[----:B------:R-:W-:-:S07]  /*1c000*/  IMAD.MOV.U32 R23, RZ, RZ, R16 ;  /* 0x000000ffff177224 */ /* 0x000fce00078e0010 */
[----:B------:R-:W-:Y:S05]  /*1c010*/  WARPSYNC.COLLECTIVE R20, `(.L_x_1982) ;  /* 0x0000000014087348 */ /* 0x000fea0003c00000 */
[----:B------:R0:W1:Y:S02]  /*1c020*/  SHFL.UP P0, R21, R23, R22, R25 ;  /* 0x0400001617157389 */ /* 0x0000640000000019 */
[----:B01----:R-:W-:Y:S01]  /*1c030*/  ENDCOLLECTIVE ;  /* 0x000000000000791b */ /* 0x003fe20003800000 */
.L_x_1982:
[----:B------:R-:W-:Y:S02]  /*1c040*/  IMAD.MOV.U32 R22, RZ, RZ, 0x8 ;  /* 0x00000008ff167424 */ /* 0x000fe400078e00ff */
[----:B------:R-:W-:-:S04]  /*1c050*/  IMAD.MOV.U32 R19, RZ, RZ, R21 ;  /* 0x000000ffff137224 */ /* 0x000fc800078e0015 */
[----:B------:R-:W-:-:S04]  /*1c060*/  @P0 IMAD.IADD R19, R16, 0x1, R19 ;  /* 0x0000000110130824 */ /* 0x000fc800078e0213 */
[----:B------:R-:W-:-:S07]  /*1c070*/  IMAD.MOV.U32 R23, RZ, RZ, R19 ;  /* 0x000000ffff177224 */ /* 0x000fce00078e0013 */
[----:B------:R-:W-:Y:S05]  /*1c080*/  WARPSYNC.COLLECTIVE R20, `(.L_x_1983) ;  /* 0x0000000014087348 */ /* 0x000fea0003c00000 */
[----:B------:R0:W1:Y:S02]  /*1c090*/  SHFL.UP P0, R21, R23, R22, R25 ;  /* 0x0400001617157389 */ /* 0x0000640000000019 */
[----:B01----:R-:W-:Y:S01]  /*1c0a0*/  ENDCOLLECTIVE ;  /* 0x000000000000791b */ /* 0x003fe20003800000 */
.L_x_1983:
[----:B------:R-:W-:Y:S02]  /*1c0b0*/  IMAD.MOV.U32 R22, RZ, RZ, 0x10 ;  /* 0x00000010ff167424 */ /* 0x000fe400078e00ff */
[----:B------:R-:W-:-:S04]  /*1c0c0*/  IMAD.MOV.U32 R18, RZ, RZ, R21 ;  /* 0x000000ffff127224 */ /* 0x000fc800078e0015 */
[----:B------:R-:W-:-:S04]  /*1c0d0*/  @P0 IMAD.IADD R18, R19, 0x1, R18 ;  /* 0x0000000113120824 */ /* 0x000fc800078e0212 */
[----:B------:R-:W-:-:S07]  /*1c0e0*/  IMAD.MOV.U32 R23, RZ, RZ, R18 ;  /* 0x000000ffff177224 */ /* 0x000fce00078e0012 */
[----:B------:R-:W-:Y:S05]  /*1c0f0*/  WARPSYNC.COLLECTIVE R20, `(.L_x_1984) ;  /* 0x0000000014087348 */ /* 0x000fea0003c00000 */
[----:B------:R0:W1:Y:S02]  /*1c100*/  SHFL.UP P0, R21, R23, R22, R25 ;  /* 0x0400001617157389 */ /* 0x0000640000000019 */
[----:B01----:R-:W-:Y:S01]  /*1c110*/  ENDCOLLECTIVE ;  /* 0x000000000000791b */ /* 0x003fe20003800000 */
.L_x_1984:
[----:B------:R-:W-:Y:S05]  /*1c120*/  BRA `(.L_x_1985) ;  /* 0xfffffeb4000c7947 */ /* 0x000fea000383ffff */
.L_x_1986:
        /* <DEDUP_REMOVED lines=13> */
.L_x_2059:


//--------------------- .text._ZN3cub17CUB_300001_SM_9006detail11EmptyKernelIvEEvv --------------------------
	.section	.text._ZN3cub17CUB_300001_SM_9006detail11EmptyKernelIvEEvv,"ax",@progbits
	.align	128
        .global         _ZN3cub17CUB_300001_SM_9006detail11EmptyKernelIvEEvv
        .type           _ZN3cub17CUB_300001_SM_9006detail11EmptyKernelIvEEvv,@function
        .size           _ZN3cub17CUB_300001_SM_9006detail11EmptyKernelIvEEvv,(.L_x_2060 - _ZN3cub17CUB_300001_SM_9006detail11EmptyKernelIvEEvv)
        .other          _ZN3cub17CUB_300001_SM_9006detail11EmptyKernelIvEEvv,@"STO_CUDA_ENTRY STV_DEFAULT"
_ZN3cub17CUB_300001_SM_9006detail11EmptyKernelIvEEvv:
.text._ZN3cub17CUB_300001_SM_9006detail11EmptyKernelIvEEvv:
[----:B------:R-:W-:Y:S01]  /*0000*/  LDC R1, c[0x0][0x28] ;  /* 0x00000a00ff017b82 */ /* 0x000fe20000000800 */
[----:B------:R-:W-:Y:S05]  /*0010*/  EXIT ;  /* 0x000000000000794d */ /* 0x000fea0003800000 */
.L_x_1987:
        /* <DEDUP_REMOVED lines=14> */
.L_x_2060:


//--------------------- .nv.global.init           --------------------------
	.section	.nv.global.init,"aw",@progbits
	.align	4
.nv.global.init:
	.type		mrg32k3aM1SubSeq,@object
	.size		mrg32k3aM1SubSeq,(mrg32k3aM2SubSeq - mrg32k3aM1SubSeq)
mrg32k3aM1SubSeq:
        /* <DEDUP_REMOVED lines=126> */
	.type		mrg32k3aM2SubSeq,@object
	.size		mrg32k3aM2SubSeq,(mrg32k3aM1 - mrg32k3aM2SubSeq)
mrg32k3aM2SubSeq:
        /* <DEDUP_REMOVED lines=126> */
	.type		mrg32k3aM1,@object
	.size		mrg32k3aM1,(mrg32k3aM1Seq - mrg32k3aM1)
mrg32k3aM1:
        /* <DEDUP_REMOVED lines=144> */
	.type		mrg32k3aM1Seq,@object
	.size		mrg32k3aM1Seq,(mrg32k3aM2 - mrg32k3aM1Seq)
mrg32k3aM1Seq:
        /* <DEDUP_REMOVED lines=144> */
	.type		mrg32k3aM2,@object
	.size		mrg32k3aM2,(mrg32k3aM2Seq - mrg32k3aM2)
mrg32k3aM2:
        /* <DEDUP_REMOVED lines=144> */
	.type		mrg32k3aM2Seq,@object
	.size		mrg32k3aM2Seq,(precalc_xorwow_matrix - mrg32k3aM2Seq)
mrg32k3aM2Seq:
        /* <DEDUP_REMOVED lines=144> */
	.type		precalc_xorwow_matrix,@object
	.size		precalc_xorwow_matrix,(precalc_xorwow_offset_matrix - precalc_xorwow_matrix)
precalc_xorwow_matrix:
        /* <DEDUP_REMOVED lines=6400> */
	.type		precalc_xorwow_offset_matrix,@object
	.size		precalc_xorwow_offset_matrix,(.L_1 - precalc_xorwow_offset_matrix)
precalc_xorwow_offset_matrix:
        /* <DEDUP_REMOVED lines=6400> */
.L_1:


//--------------------- .nv.shared._ZN17fastertransformer19segmented_topp_impl27segmented_top_p_single_passINS0_28Segmented_topk_kernel_paramsI6__halfiLi256ELi1EEELi256EEEvNS0_20TopKPerSegmentParamsE --------------------------
	.section	.nv.shared._ZN17fastertransformer19segmented_topp_impl27segmented_top_p_single_passINS0_28Segmented_topk_kernel_paramsI6__halfiLi256ELi1EEELi256EEEvNS0_20TopKPerSegmentParamsE,"aw",@nobits
	.sectionflags	@""
	.align	16
.nv.shared._ZN17fastertransformer19segmented_topp_impl27segmented_top_p_single_passINS0_28Segmented_topk_kernel_paramsI6__halfiLi256ELi1EEELi256EEEvNS0_20TopKPerSegmentParamsE:
	.zero		2224


//--------------------- .nv.shared.reserved.0     --------------------------
	.section	.nv.shared.reserved.0,"aw",@nobits
	.weak		__nv_reservedSMEM_offset_0_alias
	.size		__nv_reservedSMEM_offset_0_alias, 0, 0
	.other		__nv_reservedSMEM_offset_0_alias,@"STO_CUDA_RESERVED_SHARED STV_DEFAULT"
__nv_reservedSMEM_offset_0_alias:
	.zero		0


//--------------------- .nv.global                --------------------------
	.section	.nv.global,"aw",@nobits
.nv.global:
	.type		_ZN55_INTERNAL_7605fe86_24_sampling_topp_kernels_cu_0f590ff36thrust23THRUST_300001_SM_900_NS12placeholders2_5E,@object
	.size		_ZN55_INTERNAL_7605fe86_24_sampling_topp_kernels_cu_0f590ff36thrust23THRUST_300001_SM_900_NS12placeholders2_5E,(_ZN55_INTERNAL_7605fe86_24_sampling_topp_kernels_cu_0f590ff34cuda3std3__45__cpo6cbeginE - _ZN55_INTERNAL_7605fe86_24_sampling_topp_kernels_cu_0f590ff36thrust23THRUST_300001_SM_900_NS12placeholders2_5E)
_ZN55_INTERNAL_7605fe86_24_sampling_topp_kernels_cu_0f590ff36thrust23THRUST_300001_SM_900_NS12placeholders2_5E:
	.zero		1
	.type		_ZN55_INTERNAL_7605fe86_24_sampling_topp_kernels_cu_0f590ff34cuda3std3__45__cpo6cbeginE,@object
	.size		_ZN55_INTERNAL_7605fe86_24_sampling_topp_kernels_cu_0f590ff34cuda3std3__45__cpo6cbeginE,(_ZN55_INTERNAL_7605fe86_24_sampling_topp_kernels_cu_0f590ff34cuda3std6ranges3__45__cpo6cbeginE - _ZN55_INTERNAL_7605fe86_24_sampling_topp_kernels_cu_0f590ff34cuda3std3__45__cpo6cbeginE)
_ZN55_INTERNAL_7605fe86_24_sampling_topp_kernels_cu_0f590ff34cuda3std3__45__cpo6cbeginE:
	.zero		1
	.type		_ZN55_INTERNAL_7605fe86_24_sampling_topp_kernels_cu_0f590ff34cuda3std6ranges3__45__cpo6cbeginE,@object
	.size		_ZN55_INTERNAL_7605fe86_24_sampling_topp_kernels_cu_0f590ff34cuda3std6ranges3__45__cpo6cbeginE,(_ZN55_INTERNAL_7605fe86_24_sampling_topp_kernels_cu_0f590ff34cuda3std3__48in_placeE - _ZN55_INTERNAL_7605fe86_24_sampling_topp_kernels_cu_0f590ff34cuda3std6ranges3__45__cpo6cbeginE)
_ZN55_INTERNAL_7605fe86_24_sampling_topp_kernels_cu_0f590ff34cuda3std6ranges3__45__cpo6cbeginE:
	.zero		1
	.type		_ZN55_INTERNAL_7605fe86_24_sampling_topp_kernels_cu_0f590ff34cuda3std3__48in_placeE,@object
	.size		_ZN55_INTERNAL_7605fe86_24_sampling_topp_kernels_cu_0f590ff34cuda3std3__48in_placeE,(_ZN55_INTERNAL_7605fe86_24_sampling_topp_kernels_cu_0f590ff34cuda3std6ranges3__45__cpo4sizeE - _ZN55_INTERNAL_7605fe86_24_sampling_topp_kernels_cu_0f590ff34cuda3std3__48in_placeE)
_ZN55_INTERNAL_7605fe86_24_sampling_topp_kernels_cu_0f590ff34cuda3std3__48in_placeE:
	.zero		1
	.type		_ZN55_INTERNAL_7605fe86_24_sampling_topp_kernels_cu_0f590ff34cuda3std6ranges3__45__cpo4sizeE,@object
	.size		_ZN55_INTERNAL_7605fe86_24_sampling_topp_kernels_cu_0f590ff34cuda3std6ranges3__45__cpo4sizeE,(_ZN55_INTERNAL_7605fe86_24_sampling_topp_kernels_cu_0f590ff36thrust23THRUST_300001_SM_900_NS12placeholders2_9E - _ZN55_INTERNAL_7605fe86_24_sampling_topp_kernels_cu_0f590ff34cuda3std6ranges3__45__cpo4sizeE)
_ZN55_INTERNAL_7605fe86_24_sampling_topp_kernels_cu_0f590ff34cuda3std6ranges3__45__cpo4sizeE:
	.zero		1
	.type		_ZN55_INTERNAL_7605fe86_24_sampling_topp_kernels_cu_0f590ff36thrust23THRUST_300001_SM_900_NS12placeholders2_9E,@object
	.size		_ZN55_INTERNAL_7605fe86_24_sampling_topp_kernels_cu_0f590ff36thrust23THRUST_300001_SM_900_NS12placeholders2_9E,(_ZN55_INTERNAL_7605fe86_24_sampling_topp_kernels_cu_0f590ff34cuda3std3__45__cpo7crbeginE - _ZN55_INTERNAL_7605fe86_24_sampling_topp_kernels_cu_0f590ff36thrust23THRUST_300001_SM_900_NS12placeholders2_9E)
_ZN55_INTERNAL_7605fe86_24_sampling_topp_kernels_cu_0f590ff36thrust23THRUST_300001_SM_900_NS12placeholders2_9E:
	.zero		1
	.type		_ZN55_INTERNAL_7605fe86_24_sampling_topp_kernels_cu_0f590ff34cuda3std3__45__cpo7crbeginE,@object
	.size		_ZN55_INTERNAL_7605fe86_24_sampling_topp_kernels_cu_0f590ff34cuda3std3__45__cpo7crbeginE,(_ZN55_INTERNAL_7605fe86_24_sampling_topp_kernels_cu_0f590ff34cuda3std6ranges3__45__cpo4nextE - _ZN55_INTERNAL_7605fe86_24_sampling_topp_kernels_cu_0f590ff34cuda3std3__45__cpo7crbeginE)
_ZN55_INTERNAL_7605fe86_24_sampling_topp_kernels_cu_0f590ff34cuda3std3__45__cpo7crbeginE:
	.zero		1
	.type		_ZN55_INTERNAL_7605fe86_24_sampling_topp_kernels_cu_0f590ff34cuda3std6ranges3__45__cpo4nextE,@object
	.size		_ZN55_INTERNAL_7605fe86_24_sampling_topp_kernels_cu_0f590ff34cuda3std6ranges3__45__cpo4nextE,(_ZN55_INTERNAL_7605fe86_24_sampling_topp_kernels_cu_0f590ff34cuda3std6ranges3__45__cpo4swapE - _ZN55_INTERNAL_7605fe86_24_sampling_topp_kernels_cu_0f590ff34cuda3std6ranges3__45__cpo4nextE)
_ZN55_INTERNAL_7605fe86_24_sampling_topp_kernels_cu_0f590ff34cuda3std6ranges3__45__cpo4nextE:
	.zero		1
	.type		_ZN55_INTERNAL_7605fe86_24_sampling_topp_kernels_cu_0f590ff34cuda3std6ranges3__45__cpo4swapE,@object
	.size		_ZN55_INTERNAL_7605fe86_24_sampling_topp_kernels_cu_0f590ff34cuda3std6ranges3__45__cpo4swapE,(_ZN55_INTERNAL_7605fe86_24_sampling_topp_kernels_cu_0f590ff36thrust23THRUST_300001_SM_900_NS12placeholders2_1E - _ZN55_INTERNAL_7605fe86_24_sampling_topp_kernels_cu_0f590ff34cuda3std6ranges3__45__cpo4swapE)
_ZN55_INTERNAL_7605fe86_24_sampling_topp_kernels_cu_0f590ff34cuda3std6ranges3__45__cpo4swapE:
	.zero		1
	.type		_ZN55_INTERNAL_7605fe86_24_sampling_topp_kernels_cu_0f590ff36thrust23THRUST_300001_SM_900_NS12placeholders2_1E,@object
	.size		_ZN55_INTERNAL_7605fe86_24_sampling_topp_kernels_cu_0f590ff36thrust23THRUST_300001_SM_900_NS12placeholders2_1E,(_ZN55_INTERNAL_7605fe86_24_sampling_topp_kernels_cu_0f590ff36thrust23THRUST_300001_SM_900_NS12placeholders2_3E - _ZN55_INTERNAL_7605fe86_24_sampling_topp_kernels_cu_0f590ff36thrust23THRUST_300001_SM_900_NS12placeholders2_1E)
_ZN55_INTERNAL_7605fe86_24_sampling_topp_kernels_cu_0f590ff36thrust23THRUST_300001_SM_900_NS12placeholders2_1E:
	.zero		1
	.type		_ZN55_INTERNAL_7605fe86_24_sampling_topp_kernels_cu_0f590ff36thrust23THRUST_300001_SM_900_NS12placeholders2_3E,@object
	.size		_ZN55_INTERNAL_7605fe86_24_sampling_topp_kernels_cu_0f590ff36thrust23THRUST_300001_SM_900_NS12placeholders2_3E,(_ZN55_INTERNAL_7605fe86_24_sampling_topp_kernels_cu_0f590ff34cuda3std3__45__cpo5beginE - _ZN55_INTERNAL_7605fe86_24_sampling_topp_kernels_cu_0f590ff36thrust23THRUST_300001_SM_900_NS12placeholders2_3E)
_ZN55_INTERNAL_7605fe86_24_sampling_topp_kernels_cu_0f590ff36thrust23THRUST_300001_SM_900_NS12placeholders2_3E:
	.zero		1
	.type		_ZN55_INTERNAL_7605fe86_24_sampling_topp_kernels_cu_0f590ff34cuda3std3__45__cpo5beginE,@object
	.size		_ZN55_INTERNAL_7605fe86_24_sampling_topp_kernels_cu_0f590ff34cuda3std3__45__cpo5beginE,(_ZN55_INTERNAL_7605fe86_24_sampling_topp_kernels_cu_0f590ff34cuda3std6ranges3__45__cpo5beginE - _ZN55_INTERNAL_7605fe86_24_sampling_topp_kernels_cu_0f590ff34cuda3std3__45__cpo5beginE)
_ZN55_INTERNAL_7605fe86_24_sampling_topp_kernels_cu_0f590ff34cuda3std3__45__cpo5beginE:
	.zero		1
	.type		_ZN55_INTERNAL_7605fe86_24_sampling_topp_kernels_cu_0f590ff34cuda3std6ranges3__45__cpo5beginE,@object
	.size		_ZN55_INTERNAL_7605fe86_24_sampling_topp_kernels_cu_0f590ff34cuda3std6ranges3__45__cpo5beginE,(_ZN55_INTERNAL_7605fe86_24_sampling_topp_kernels_cu_0f590ff34cuda3std3__457_GLOBAL__N__7605fe86_24_sampling_topp_kernels_cu_0f590ff36ignoreE - _ZN55_INTERNAL_7605fe86_24_sampling_topp_kernels_cu_0f590ff34cuda3std6ranges3__45__cpo5beginE)
_ZN55_INTERNAL_7605fe86_24_sampling_topp_kernels_cu_0f590ff34cuda3std6ranges3__45__cpo5beginE:
	.zero		1
	.type		_ZN55_INTERNAL_7605fe86_24_sampling_topp_kernels_cu_0f590ff34cuda3std3__457_GLOBAL__N__7605fe86_24_sampling_topp_kernels_cu_0f590ff36ignoreE,@object
	.size		_ZN55_INTERNAL_7605fe86_24_sampling_topp_kernels_cu_0f590ff34cuda3std3__457_GLOBAL__N__7605fe86_24_sampling_topp_kernels_cu_0f590ff36ignoreE,(_ZN55_INTERNAL_7605fe86_24_sampling_topp_kernels_cu_0f590ff34cuda3std6ranges3__45__cpo4dataE - _ZN55_INTERNAL_7605fe86_24_sampling_topp_kernels_cu_0f590ff34cuda3std3__457_GLOBAL__N__7605fe86_24_sampling_topp_kernels_cu_0f590ff36ignoreE)
_ZN55_INTERNAL_7605fe86_24_sampling_topp_kernels_cu_0f590ff34cuda3std3__457_GLOBAL__N__7605fe86_24_sampling_topp_kernels_cu_0f590ff36ignoreE:
	.zero		1
	.type		_ZN55_INTERNAL_7605fe86_24_sampling_topp_kernels_cu_0f590ff34cuda3std6ranges3__45__cpo4dataE,@object
	.size		_ZN55_INTERNAL_7605fe86_24_sampling_topp_kernels_cu_0f590ff34cuda3std6ranges3__45__cpo4dataE,(_ZN55_INTERNAL_7605fe86_24_sampling_topp_kernels_cu_0f590ff36thrust23THRUST_300001_SM_900_NS12placeholders2_7E - _ZN55_INTERNAL_7605fe86_24_sampling_topp_kernels_cu_0f590ff34cuda3std6ranges3__45__cpo4dataE)
_ZN55_INTERNAL_7605fe86_24_sampling_topp_kernels_cu_0f590ff34cuda3std6ranges3__45__cpo4dataE:
	.zero		1
	.type		_ZN55_INTERNAL_7605fe86_24_sampling_topp_kernels_cu_0f590ff36thrust23THRUST_300001_SM_900_NS12placeholders2_7E,@object
	.size		_ZN55_INTERNAL_7605fe86_24_sampling_topp_kernels_cu_0f590ff36thrust23THRUST_300001_SM_900_NS12placeholders2_7E,(_ZN55_INTERNAL_7605fe86_24_sampling_topp_kernels_cu_0f590ff34cuda3std3__45__cpo6rbeginE - _ZN55_INTERNAL_7605fe86_24_sampling_topp_kernels_cu_0f590ff36thrust23THRUST_300001_SM_900_NS12placeholders2_7E)
_ZN55_INTERNAL_7605fe86_24_sampling_topp_kernels_cu_0f590ff36thrust23THRUST_300001_SM_900_NS12placeholders2_7E:
	.zero		1
	.type		_ZN55_INTERNAL_7605fe86_24_sampling_topp_kernels_cu_0f590ff34cuda3std3__45__cpo6rbeginE,@object
	.size		_ZN55_INTERNAL_7605fe86_24_sampling_topp_kernels_cu_0f590ff34cuda3std3__45__cpo6rbeginE,(_ZN55_INTERNAL_7605fe86_24_sampling_topp_kernels_cu_0f590ff34cuda3std6ranges3__45__cpo7advanceE - _ZN55_INTERNAL_7605fe86_24_sampling_topp_kernels_cu_0f590ff34cuda3std3__45__cpo6rbeginE)
_ZN55_INTERNAL_7605fe86_24_sampling_topp_kernels_cu_0f590ff34cuda3std3__45__cpo6rbeginE:
	.zero		1
	.type		_ZN55_INTERNAL_7605fe86_24_sampling_topp_kernels_cu_0f590ff34cuda3std6ranges3__45__cpo7advanceE,@object
	.size		_ZN55_INTERNAL_7605fe86_24_sampling_topp_kernels_cu_0f590ff34cuda3std6ranges3__45__cpo7advanceE,(_ZN55_INTERNAL_7605fe86_24_sampling_topp_kernels_cu_0f590ff34cuda3std3__47nulloptE - _ZN55_INTERNAL_7605fe86_24_sampling_topp_kernels_cu_0f590ff34cuda3std6ranges3__45__cpo7advanceE)
_ZN55_INTERNAL_7605fe86_24_sampling_topp_kernels_cu_0f590ff34cuda3std6ranges3__45__cpo7advanceE:
	.zero		1
	.type		_ZN55_INTERNAL_7605fe86_24_sampling_topp_kernels_cu_0f590ff34cuda3std3__47nulloptE,@object
	.size		_ZN55_INTERNAL_7605fe86_24_sampling_topp_kernels_cu_0f590ff34cuda3std3__47nulloptE,(_ZN55_INTERNAL_7605fe86_24_sampling_topp_kernels_cu_0f590ff34cuda3std6ranges3__45__cpo8distanceE - _ZN55_INTERNAL_7605fe86_24_sampling_topp_kernels_cu_0f590ff34cuda3std3__47nulloptE)
_ZN55_INTERNAL_7605fe86_24_sampling_topp_kernels_cu_0f590ff34cuda3std3__47nulloptE:
	.zero		1
	.type		_ZN55_INTERNAL_7605fe86_24_sampling_topp_kernels_cu_0f590ff34cuda3std6ranges3__45__cpo8distanceE,@object
	.size		_ZN55_INTERNAL_7605fe86_24_sampling_topp_kernels_cu_0f590ff34cuda3std6ranges3__45__cpo8distanceE,(_ZN55_INTERNAL_7605fe86_24_sampling_topp_kernels_cu_0f590ff36thrust23THRUST_300001_SM_900_NS12placeholders2_6E - _ZN55_INTERNAL_7605fe86_24_sampling_topp_kernels_cu_0f590ff34cuda3std6ranges3__45__cpo8distanceE)
_ZN55_INTERNAL_7605fe86_24_sampling_topp_kernels_cu_0f590ff34cuda3std6ranges3__45__cpo8distanceE:
	.zero		1
	.type		_ZN55_INTERNAL_7605fe86_24_sampling_topp_kernels_cu_0f590ff36thrust23THRUST_300001_SM_900_NS12placeholders2_6E,@object
	.size		_ZN55_INTERNAL_7605fe86_24_sampling_topp_kernels_cu_0f590ff36thrust23THRUST_300001_SM_900_NS12placeholders2_6E,(_ZN55_INTERNAL_7605fe86_24_sampling_topp_kernels_cu_0f590ff34cuda3std3__45__cpo4cendE - _ZN55_INTERNAL_7605fe86_24_sampling_topp_kernels_cu_0f590ff36thrust23THRUST_300001_SM_900_NS12placeholders2_6E)
_ZN55_INTERNAL_7605fe86_24_sampling_topp_kernels_cu_0f590ff36thrust23THRUST_300001_SM_900_NS12placeholders2_6E:
	.zero		1
	.type		_ZN55_INTERNAL_7605fe86_24_sampling_topp_kernels_cu_0f590ff34cuda3std3__45__cpo4cendE,@object
	.size		_ZN55_INTERNAL_7605fe86_24_sampling_topp_kernels_cu_0f590ff34cuda3std3__45__cpo4cendE,(_ZN55_INTERNAL_7605fe86_24_sampling_topp_kernels_cu_0f590ff34cuda3std6ranges3__45__cpo4cendE - _ZN55_INTERNAL_7605fe86_24_sampling_topp_kernels_cu_0f590ff34cuda3std3__45__cpo4cendE)
_ZN55_INTERNAL_7605fe86_24_sampling_topp_kernels_cu_0f590ff34cuda3std3__45__cpo4cendE:
	.zero		1
	.type		_ZN55_INTERNAL_7605fe86_24_sampling_topp_kernels_cu_0f590ff34cuda3std6ranges3__45__cpo4cendE,@object
	.size		_ZN55_INTERNAL_7605fe86_24_sampling_topp_kernels_cu_0f590ff34cuda3std6ranges3__45__cpo4cendE,(_ZN55_INTERNAL_7605fe86_24_sampling_topp_kernels_cu_0f590ff34cuda3std3__420unreachable_sentinelE - _ZN55_INTERNAL_7605fe86_24_sampling_topp_kernels_cu_0f590ff34cuda3std6ranges3__45__cpo4cendE)
_ZN55_INTERNAL_7605fe86_24_sampling_topp_kernels_cu_0f590ff34cuda3std6ranges3__45__cpo4cendE:
	.zero		1
	.type		_ZN55_INTERNAL_7605fe86_24_sampling_topp_kernels_cu_0f590ff34cuda3std3__420unreachable_sentinelE,@object
	.size		_ZN55_INTERNAL_7605fe86_24_sampling_topp_kernels_cu_0f590ff34cuda3std3__420unreachable_sentinelE,(_ZN55_INTERNAL_7605fe86_24_sampling_topp_kernels_cu_0f590ff34cuda3std6ranges3__45__cpo5ssizeE - _ZN55_INTERNAL_7605fe86_24_sampling_topp_kernels_cu_0f590ff34cuda3std3__420unreachable_sentinelE)
_ZN55_INTERNAL_7605fe86_24_sampling_topp_kernels_cu_0f590ff34cuda3std3__420unreachable_sentinelE:
	.zero		1
	.type		_ZN55_INTERNAL_7605fe86_24_sampling_topp_kernels_cu_0f590ff34cuda3std6ranges3__45__cpo5ssizeE,@object
	.size		_ZN55_INTERNAL_7605fe86_24_sampling_topp_kernels_cu_0f590ff34cuda3std6ranges3__45__cpo5ssizeE,(_ZN55_INTERNAL_7605fe86_24_sampling_topp_kernels_cu_0f590ff36thrust23THRUST_300001_SM_900_NS12placeholders3_10E - _ZN55_INTERNAL_7605fe86_24_sampling_topp_kernels_cu_0f590ff34cuda3std6ranges3__45__cpo5ssizeE)
_ZN55_INTERNAL_7605fe86_24_sampling_topp_kernels_cu_0f590ff34cuda3std6ranges3__45__cpo5ssizeE:
	.zero		1
	.type		_ZN55_INTERNAL_7605fe86_24_sampling_topp_kernels_cu_0f590ff36thrust23THRUST_300001_SM_900_NS12placeholders3_10E,@object
	.size		_ZN55_INTERNAL_7605fe86_24_sampling_topp_kernels_cu_0f590ff36thrust23THRUST_300001_SM_900_NS12placeholders3_10E,(_ZN55_INTERNAL_7605fe86_24_sampling_topp_kernels_cu_0f590ff34cuda3std3__45__cpo5crendE - _ZN55_INTERNAL_7605fe86_24_sampling_topp_kernels_cu_0f590ff36thrust23THRUST_300001_SM_900_NS12placeholders3_10E)
_ZN55_INTERNAL_7605fe86_24_sampling_topp_kernels_cu_0f590ff36thrust23THRUST_300001_SM_900_NS12placeholders3_10E:
	.zero		1
	.type		_ZN55_INTERNAL_7605fe86_24_sampling_topp_kernels_cu_0f590ff34cuda3std3__45__cpo5crendE,@object
	.size		_ZN55_INTERNAL_7605fe86_24_sampling_topp_kernels_cu_0f590ff34cuda3std3__45__cpo5crendE,(_ZN55_INTERNAL_7605fe86_24_sampling_topp_kernels_cu_0f590ff34cuda3std6ranges3__45__cpo4prevE - _ZN55_INTERNAL_7605fe86_24_sampling_topp_kernels_cu_0f590ff34cuda3std3__45__cpo5crendE)
_ZN55_INTERNAL_7605fe86_24_sampling_topp_kernels_cu_0f590ff34cuda3std3__45__cpo5crendE:
	.zero		1
	.type		_ZN55_INTERNAL_7605fe86_24_sampling_topp_kernels_cu_0f590ff34cuda3std6ranges3__45__cpo4prevE,@object
	.size		_ZN55_INTERNAL_7605fe86_24_sampling_topp_kernels_cu_0f590ff34cuda3std6ranges3__45__cpo4prevE,(_ZN55_INTERNAL_7605fe86_24_sampling_topp_kernels_cu_0f590ff34cuda3std6ranges3__45__cpo9iter_moveE - _ZN55_INTERNAL_7605fe86_24_sampling_topp_kernels_cu_0f590ff34cuda3std6ranges3__45__cpo4prevE)
_ZN55_INTERNAL_7605fe86_24_sampling_topp_kernels_cu_0f590ff34cuda3std6ranges3__45__cpo4prevE:
	.zero		1
	.type		_ZN55_INTERNAL_7605fe86_24_sampling_topp_kernels_cu_0f590ff34cuda3std6ranges3__45__cpo9iter_moveE,@object
	.size		_ZN55_INTERNAL_7605fe86_24_sampling_topp_kernels_cu_0f590ff34cuda3std6ranges3__45__cpo9iter_moveE,(_ZN55_INTERNAL_7605fe86_24_sampling_topp_kernels_cu_0f590ff36thrust23THRUST_300001_SM_900_NS12placeholders2_2E - _ZN55_INTERNAL_7605fe86_24_sampling_topp_kernels_cu_0f590ff34cuda3std6ranges3__45__cpo9iter_moveE)
_ZN55_INTERNAL_7605fe86_24_sampling_topp_kernels_cu_0f590ff34cuda3std6ranges3__45__cpo9iter_moveE:
	.zero		1
	.type		_ZN55_INTERNAL_7605fe86_24_sampling_topp_kernels_cu_0f590ff36thrust23THRUST_300001_SM_900_NS12placeholders2_2E,@object
	.size		_ZN55_INTERNAL_7605fe86_24_sampling_topp_kernels_cu_0f590ff36thrust23THRUST_300001_SM_900_NS12placeholders2_2E,(_ZN55_INTERNAL_7605fe86_24_sampling_topp_kernels_cu_0f590ff36thrust23THRUST_300001_SM_900_NS12placeholders2_4E - _ZN55_INTERNAL_7605fe86_24_sampling_topp_kernels_cu_0f590ff36thrust23THRUST_300001_SM_900_NS12placeholders2_2E)
_ZN55_INTERNAL_7605fe86_24_sampling_topp_kernels_cu_0f590ff36thrust23THRUST_300001_SM_900_NS12placeholders2_2E:
	.zero		1
	.type		_ZN55_INTERNAL_7605fe86_24_sampling_topp_kernels_cu_0f590ff36thrust23THRUST_300001_SM_900_NS12placeholders2_4E,@object
	.size		_ZN55_INTERNAL_7605fe86_24_sampling_topp_kernels_cu_0f590ff36thrust23THRUST_300001_SM_900_NS12placeholders2_4E,(_ZN55_INTERNAL_7605fe86_24_sampling_topp_kernels_cu_0f590ff34cuda3std3__45__cpo3endE - _ZN55_INTERNAL_7605fe86_24_sampling_topp_kernels_cu_0f590ff36thrust23THRUST_300001_SM_900_NS12placeholders2_4E)
_ZN55_INTERNAL_7605fe86_24_sampling_topp_kernels_cu_0f590ff36thrust23THRUST_300001_SM_900_NS12placeholders2_4E:
	.zero		1
	.type		_ZN55_INTERNAL_7605fe86_24_sampling_topp_kernels_cu_0f590ff34cuda3std3__45__cpo3endE,@object
	.size		_ZN55_INTERNAL_7605fe86_24_sampling_topp_kernels_cu_0f590ff34cuda3std3__45__cpo3endE,(_ZN55_INTERNAL_7605fe86_24_sampling_topp_kernels_cu_0f590ff34cuda3std6ranges3__45__cpo3endE - _ZN55_INTERNAL_7605fe86_24_sampling_topp_kernels_cu_0f590ff34cuda3std3__45__cpo3endE)
_ZN55_INTERNAL_7605fe86_24_sampling_topp_kernels_cu_0f590ff34cuda3std3__45__cpo3endE:
	.zero		1
	.type		_ZN55_INTERNAL_7605fe86_24_sampling_topp_kernels_cu_0f590ff34cuda3std6ranges3__45__cpo3endE,@object
	.size		_ZN55_INTERNAL_7605fe86_24_sampling_topp_kernels_cu_0f590ff34cuda3std6ranges3__45__cpo3endE,(_ZN55_INTERNAL_7605fe86_24_sampling_topp_kernels_cu_0f590ff34cuda3std3__419piecewise_constructE - _ZN55_INTERNAL_7605fe86_24_sampling_topp_kernels_cu_0f590ff34cuda3std6ranges3__45__cpo3endE)
_ZN55_INTERNAL_7605fe86_24_sampling_topp_kernels_cu_0f590ff34cuda3std6ranges3__45__cpo3endE:
	.zero		1
	.type		_ZN55_INTERNAL_7605fe86_24_sampling_topp_kernels_cu_0f590ff34cuda3std3__419piecewise_constructE,@object
	.size		_ZN55_INTERNAL_7605fe86_24_sampling_topp_kernels_cu_0f590ff34cuda3std3__419piecewise_constructE,(_ZN55_INTERNAL_7605fe86_24_sampling_topp_kernels_cu_0f590ff34cuda3std6ranges3__45__cpo5cdataE - _ZN55_INTERNAL_7605fe86_24_sampling_topp_kernels_cu_0f590ff34cuda3std3__419piecewise_constructE)
_ZN55_INTERNAL_7605fe86_24_sampling_topp_kernels_cu_0f590ff34cuda3std3__419piecewise_constructE:
	.zero		1
	.type		_ZN55_INTERNAL_7605fe86_24_sampling_topp_kernels_cu_0f590ff34cuda3std6ranges3__45__cpo5cdataE,@object
	.size		_ZN55_INTERNAL_7605fe86_24_sampling_topp_kernels_cu_0f590ff34cuda3std6ranges3__45__cpo5cdataE,(_ZN55_INTERNAL_7605fe86_24_sampling_topp_kernels_cu_0f590ff36thrust23THRUST_300001_SM_900_NS12placeholders2_8E - _ZN55_INTERNAL_7605fe86_24_sampling_topp_kernels_cu_0f590ff34cuda3std6ranges3__45__cpo5cdataE)
_ZN55_INTERNAL_7605fe86_24_sampling_topp_kernels_cu_0f590ff34cuda3std6ranges3__45__cpo5cdataE:
	.zero		1
	.type		_ZN55_INTERNAL_7605fe86_24_sampling_topp_kernels_cu_0f590ff36thrust23THRUST_300001_SM_900_NS12placeholders2_8E,@object
	.size		_ZN55_INTERNAL_7605fe86_24_sampling_topp_kernels_cu_0f590ff36thrust23THRUST_300001_SM_900_NS12placeholders2_8E,(_ZN55_INTERNAL_7605fe86_24_sampling_topp_kernels_cu_0f590ff34cuda3std3__45__cpo4rendE - _ZN55_INTERNAL_7605fe86_24_sampling_topp_kernels_cu_0f590ff36thrust23THRUST_300001_SM_900_NS12placeholders2_8E)
_ZN55_INTERNAL_7605fe86_24_sampling_topp_kernels_cu_0f590ff36thrust23THRUST_300001_SM_900_NS12placeholders2_8E:
	.zero		1
	.type		_ZN55_INTERNAL_7605fe86_24_sampling_topp_kernels_cu_0f590ff34cuda3std3__45__cpo4rendE,@object
	.size		_ZN55_INTERNAL_7605fe86_24_sampling_topp_kernels_cu_0f590ff34cuda3std3__45__cpo4rendE,(_ZN55_INTERNAL_7605fe86_24_sampling_topp_kernels_cu_0f590ff34cuda3std6ranges3__45__cpo9iter_swapE - _ZN55_INTERNAL_7605fe86_24_sampling_topp_kernels_cu_0f590ff34cuda3std3__45__cpo4rendE)
_ZN55_INTERNAL_7605fe86_24_sampling_topp_kernels_cu_0f590ff34cuda3std3__45__cpo4rendE:
	.zero		1
	.type		_ZN55_INTERNAL_7605fe86_24_sampling_topp_kernels_cu_0f590ff34cuda3std6ranges3__45__cpo9iter_swapE,@object
	.size		_ZN55_INTERNAL_7605fe86_24_sampling_topp_kernels_cu_0f590ff34cuda3std6ranges3__45__cpo9iter_swapE,(_ZN55_INTERNAL_7605fe86_24_sampling_topp_kernels_cu_0f590ff34cuda3std3__48unexpectE - _ZN55_INTERNAL_7605fe86_24_sampling_topp_kernels_cu_0f590ff34cuda3std6ranges3__45__cpo9iter_swapE)
_ZN55_INTERNAL_7605fe86_24_sampling_topp_kernels_cu_0f590ff34cuda3std6ranges3__45__cpo9iter_swapE:
	.zero		1
	.type		_ZN55_INTERNAL_7605fe86_24_sampling_topp_kernels_cu_0f590ff34cuda3std3__48unexpectE,@object
	.size		_ZN55_INTERNAL_7605fe86_24_sampling_topp_kernels_cu_0f590ff34cuda3std3__48unexpectE,(_ZN55_INTERNAL_7605fe86_24_sampling_topp_kernels_cu_0f590ff36thrust23THRUST_300001_SM_900_NS6system6detail10sequential3seqE - _ZN55_INTERNAL_7605fe86_24_sampling_topp_kernels_cu_0f590ff34cuda3std3__48unexpectE)
_ZN55_INTERNAL_7605fe86_24_sampling_topp_kernels_cu_0f590ff34cuda3std3__48unexpectE:
	.zero		1
	.type		_ZN55_INTERNAL_7605fe86_24_sampling_topp_kernels_cu_0f590ff36thrust23THRUST_300001_SM_900_NS6system6detail10sequential3seqE,@object
	.size		_ZN55_INTERNAL_7605fe86_24_sampling_topp_kernels_cu_0f590ff36thrust23THRUST_300001_SM_900_NS6system6detail10sequential3seqE,(.L_38 - _ZN55_INTERNAL_7605fe86_24_sampling_topp_kernels_cu_0f590ff36thrust23THRUST_300001_SM_900_NS6system6detail10sequential3seqE)
_ZN55_INTERNAL_7605fe86_24_sampling_topp_kernels_cu_0f590ff36thrust23THRUST_300001_SM_900_NS6system6detail10sequential3seqE:
	.zero		1
.L_38:


//--------------------- .nv.shared._ZN17fastertransformer19segmented_topp_impl27segmented_top_p_single_passINS0_28Segmented_topk_kernel_paramsI6__halfiLi256ELi1EEELi224EEEvNS0_20TopKPerSegmentParamsE --------------------------
	.section	.nv.shared._ZN17fastertransformer19segmented_topp_impl27segmented_top_p_single_passINS0_28Segmented_topk_kernel_paramsI6__halfiLi256ELi1EEELi224EEEvNS0_20TopKPerSegmentParamsE,"aw",@nobits
	.sectionflags	@""
	.align	16
.nv.shared._ZN17fastertransformer19segmented_topp_impl27segmented_top_p_single_passINS0_28Segmented_topk_kernel_paramsI6__halfiLi256ELi1EEELi224EEEvNS0_20TopKPerSegmentParamsE:
	.zero		2224


//--------------------- .nv.shared._ZN17fastertransformer19segmented_topp_impl27segmented_top_p_single_passINS0_28Segmented_topk_kernel_paramsI6__halfiLi256ELi1EEELi192EEEvNS0_20TopKPerSegmentParamsE --------------------------
	.section	.nv.shared._ZN17fastertransformer19segmented_topp_impl27segmented_top_p_single_passINS0_28Segmented_topk_kernel_paramsI6__halfiLi256ELi1EEELi192EEEvNS0_20TopKPerSegmentParamsE,"aw",@nobits
	.sectionflags	@""
	.align	16
.nv.shared._ZN17fastertransformer19segmented_topp_impl27segmented_top_p_single_passINS0_28Segmented_topk_kernel_paramsI6__halfiLi256ELi1EEELi192EEEvNS0_20TopKPerSegmentParamsE:
	.zero		2224


//--------------------- .nv.shared._ZN17fastertransformer19segmented_topp_impl27segmented_top_p_single_passINS0_28Segmented_topk_kernel_paramsI6__halfiLi256ELi1EEELi160EEEvNS0_20TopKPerSegmentParamsE --------------------------
	.section	.nv.shared._ZN17fastertransformer19segmented_topp_impl27segmented_top_p_single_passINS0_28Segmented_topk_kernel_paramsI6__halfiLi256ELi1EEELi160EEEvNS0_20TopKPerSegmentParamsE,"aw",@nobits
	.sectionflags	@""
	.align	16
.nv.shared._ZN17fastertransformer19segmented_topp_impl27segmented_top_p_single_passINS0_28Segmented_topk_kernel_paramsI6__halfiLi256ELi1EEELi160EEEvNS0_20TopKPerSegmentParamsE:
	.zero		2224


//--------------------- .nv.shared._ZN17fastertransformer19segmented_topp_impl27segmented_top_p_single_passINS0_28Segmented_topk_kernel_paramsI6__halfiLi256ELi1EEELi128EEEvNS0_20TopKPerSegmentParamsE --------------------------
	.section	.nv.shared._ZN17fastertransformer19segmented_topp_impl27segmented_top_p_single_passINS0_28Segmented_topk_kernel_paramsI6__halfiLi256ELi1EEELi128EEEvNS0_20TopKPerSegmentParamsE,"aw",@nobits
	.sectionflags	@""
	.align	16
.nv.shared._ZN17fastertransformer19segmented_topp_impl27segmented_top_p_single_passINS0_28Segmented_topk_kernel_paramsI6__halfiLi256ELi1EEELi128EEEvNS0_20TopKPerSegmentParamsE:
	.zero		2224


//--------------------- .nv.shared._ZN17fastertransformer19segmented_topp_impl27segmented_top_p_single_passINS0_28Segmented_topk_kernel_paramsI6__halfiLi256ELi1EEELi96EEEvNS0_20TopKPerSegmentParamsE --------------------------
	.section	.nv.shared._ZN17fastertransformer19segmented_topp_impl27segmented_top_p_single_passINS0_28Segmented_topk_kernel_paramsI6__halfiLi256ELi1EEELi96EEEvNS0_20TopKPerSegmentParamsE,"aw",@nobits
	.sectionflags	@""
	.align	16
.nv.shared._ZN17fastertransformer19segmented_topp_impl27segmented_top_p_single_passINS0_28Segmented_topk_kernel_paramsI6__halfiLi256ELi1EEELi96EEEvNS0_20TopKPerSegmentParamsE:
	.zero		2224


//--------------------- .nv.shared._ZN17fastertransformer19segmented_topp_impl27segmented_top_p_single_passINS0_28Segmented_topk_kernel_paramsI6__halfiLi256ELi1EEELi64EEEvNS0_20TopKPerSegmentParamsE --------------------------
	.section	.nv.shared._ZN17fastertransformer19segmented_topp_impl27segmented_top_p_single_passINS0_28Segmented_topk_kernel_paramsI6__halfiLi256ELi1EEELi64EEEvNS0_20TopKPerSegmentParamsE,"aw",@nobits
	.sectionflags	@""
	.align	16
.nv.shared._ZN17fastertransformer19segmented_topp_impl27segmented_top_p_single_passINS0_28Segmented_topk_kernel_paramsI6__halfiLi256ELi1EEELi64EEEvNS0_20TopKPerSegmentParamsE:
	.zero		2224


//--------------------- .nv.shared._ZN17fastertransformer19segmented_topp_impl27segmented_top_p_single_passINS0_28Segmented_topk_kernel_paramsI6__halfiLi256ELi1EEELi32EEEvNS0_20TopKPerSegmentParamsE --------------------------
	.section	.nv.shared._ZN17fastertransformer19segmented_topp_impl27segmented_top_p_single_passINS0_28Segmented_topk_kernel_paramsI6__halfiLi256ELi1EEELi32EEEvNS0_20TopKPerSegmentParamsE,"aw",@nobits
	.sectionflags	@""
	.align	16
.nv.shared._ZN17fastertransformer19segmented_topp_impl27segmented_top_p_single_passINS0_28Segmented_topk_kernel_paramsI6__halfiLi256ELi1EEELi32EEEvNS0_20TopKPerSegmentParamsE:
	.zero		2224


//--------------------- .nv.shared._ZN17fastertransformer19segmented_topp_impl15blockSortKernelI6__halfLi1024ELi4EEEvPKT_PS3_PKiPiS8_iii --------------------------
	.section	.nv.shared._ZN17fastertransformer19segmented_topp_impl15blockSortKernelI6__halfLi1024ELi4EEEvPKT_PS3_PKiPiS8_iii,"aw",@nobits
	.sectionflags	@""
	.align	16
.nv.shared._ZN17fastertransformer19segmented_topp_impl15blockSortKernelI6__halfLi1024ELi4EEEvPKT_PS3_PKiPiS8_iii:
	.zero		38080


//--------------------- .nv.shared._ZN17fastertransformer19segmented_topp_impl15blockSortKernelI6__halfLi1024ELi2EEEvPKT_PS3_PKiPiS8_iii --------------------------
	.section	.nv.shared._ZN17fastertransformer19segmented_topp_impl15blockSortKernelI6__halfLi1024ELi2EEEvPKT_PS3_PKiPiS8_iii,"aw",@nobits
	.sectionflags	@""
	.align	16
.nv.shared._ZN17fastertransformer19segmented_topp_impl15blockSortKernelI6__halfLi1024ELi2EEEvPKT_PS3_PKiPiS8_iii:
	.zero		38080


//--------------------- .nv.shared._ZN17fastertransformer19segmented_topp_impl15blockSortKernelI6__halfLi1024ELi1EEEvPKT_PS3_PKiPiS8_iii --------------------------
	.section	.nv.shared._ZN17fastertransformer19segmented_topp_impl15blockSortKernelI6__halfLi1024ELi1EEEvPKT_PS3_PKiPiS8_iii,"aw",@nobits
	.sectionflags	@""
	.align	16
.nv.shared._ZN17fastertransformer19segmented_topp_impl15blockSortKernelI6__halfLi1024ELi1EEEvPKT_PS3_PKiPiS8_iii:
	.zero		38080


//--------------------- .nv.shared._ZN17fastertransformer19segmented_topp_impl15blockSortKernelI6__halfLi896ELi1EEEvPKT_PS3_PKiPiS8_iii --------------------------
	.section	.nv.shared._ZN17fastertransformer19segmented_topp_impl15blockSortKernelI6__halfLi896ELi1EEEvPKT_PS3_PKiPiS8_iii,"aw",@nobits
	.sectionflags	@""
	.align	16
.nv.shared._ZN17fastertransformer19segmented_topp_impl15blockSortKernelI6__halfLi896ELi1EEEvPKT_PS3_PKiPiS8_iii:
	.zero		33440


//--------------------- .nv.shared._ZN17fastertransformer19segmented_topp_impl15blockSortKernelI6__halfLi768ELi1EEEvPKT_PS3_PKiPiS8_iii --------------------------
	.section	.nv.shared._ZN17fastertransformer19segmented_topp_impl15blockSortKernelI6__halfLi768ELi1EEEvPKT_PS3_PKiPiS8_iii,"aw",@nobits
	.sectionflags	@""
	.align	16
.nv.shared._ZN17fastertransformer19segmented_topp_impl15blockSortKernelI6__halfLi768ELi1EEEvPKT_PS3_PKiPiS8_iii:
	.zero		28800


//--------------------- .nv.shared._ZN17fastertransformer19segmented_topp_impl15blockSortKernelI6__halfLi640ELi1EEEvPKT_PS3_PKiPiS8_iii --------------------------
	.section	.nv.shared._ZN17fastertransformer19segmented_topp_impl15blockSortKernelI6__halfLi640ELi1EEEvPKT_PS3_PKiPiS8_iii,"aw",@nobits
	.sectionflags	@""
	.align	16
.nv.shared._ZN17fastertransformer19segmented_topp_impl15blockSortKernelI6__halfLi640ELi1EEEvPKT_PS3_PKiPiS8_iii:
	.zero		24192


//--------------------- .nv.shared._ZN17fastertransformer19segmented_topp_impl15blockSortKernelI6__halfLi512ELi1EEEvPKT_PS3_PKiPiS8_iii --------------------------
	.section	.nv.shared._ZN17fastertransformer19segmented_topp_impl15blockSortKernelI6__halfLi512ELi1EEEvPKT_PS3_PKiPiS8_iii,"aw",@nobits
	.sectionflags	@""
	.align	16
.nv.shared._ZN17fastertransformer19segmented_topp_impl15blockSortKernelI6__halfLi512ELi1EEEvPKT_PS3_PKiPiS8_iii:
	.zero		19552


//--------------------- .nv.shared._ZN17fastertransformer19segmented_topp_impl15blockSortKernelI6__halfLi384ELi1EEEvPKT_PS3_PKiPiS8_iii --------------------------
	.section	.nv.shared._ZN17fastertransformer19segmented_topp_impl15blockSortKernelI6__halfLi384ELi1EEEvPKT_PS3_PKiPiS8_iii,"aw",@nobits
	.sectionflags	@""
	.align	16
.nv.shared._ZN17fastertransformer19segmented_topp_impl15blockSortKernelI6__halfLi384ELi1EEEvPKT_PS3_PKiPiS8_iii:
	.zero		14912


//--------------------- .nv.shared._ZN17fastertransformer19segmented_topp_impl15blockSortKernelI6__halfLi256ELi1EEEvPKT_PS3_PKiPiS8_iii --------------------------
	.section	.nv.shared._ZN17fastertransformer19segmented_topp_impl15blockSortKernelI6__halfLi256ELi1EEEvPKT_PS3_PKiPiS8_iii,"aw",@nobits
	.sectionflags	@""
	.align	16
.nv.shared._ZN17fastertransformer19segmented_topp_impl15blockSortKernelI6__halfLi256ELi1EEEvPKT_PS3_PKiPiS8_iii:
	.zero		10304


//--------------------- .nv.shared._ZN17fastertransformer19segmented_topp_impl15blockSortKernelI6__halfLi128ELi1EEEvPKT_PS3_PKiPiS8_iii --------------------------
	.section	.nv.shared._ZN17fastertransformer19segmented_topp_impl15blockSortKernelI6__halfLi128ELi1EEEvPKT_PS3_PKiPiS8_iii,"aw",@nobits
	.sectionflags	@""
	.align	16
.nv.shared._ZN17fastertransformer19segmented_topp_impl15blockSortKernelI6__halfLi128ELi1EEEvPKT_PS3_PKiPiS8_iii:
	.zero		5664


//--------------------- .nv.shared._ZN17fastertransformer19segmented_topp_impl27segmented_top_p_single_passINS0_28Segmented_topk_kernel_paramsI6__halfiLi256ELi4EEELi256EEEvNS0_20TopKPerSegmentParamsE --------------------------
	.section	.nv.shared._ZN17fastertransformer19segmented_topp_impl27segmented_top_p_single_passINS0_28Segmented_topk_kernel_paramsI6__halfiLi256ELi4EEELi256EEEvNS0_20TopKPerSegmentParamsE,"aw",@nobits
	.sectionflags	@""
	.align	16
.nv.shared._ZN17fastertransformer19segmented_topp_impl27segmented_top_p_single_passINS0_28Segmented_topk_kernel_paramsI6__halfiLi256ELi4EEELi256EEEvNS0_20TopKPerSegmentParamsE:
	.zero		2224


//--------------------- .nv.shared._ZN17fastertransformer19segmented_topp_impl27segmented_top_p_single_passINS0_28Segmented_topk_kernel_paramsI6__halfiLi256ELi4EEELi224EEEvNS0_20TopKPerSegmentParamsE --------------------------
	.section	.nv.shared._ZN17fastertransformer19segmented_topp_impl27segmented_top_p_single_passINS0_28Segmented_topk_kernel_paramsI6__halfiLi256ELi4EEELi224EEEvNS0_20TopKPerSegmentParamsE,"aw",@nobits
	.sectionflags	@""
	.align	16
.nv.shared._ZN17fastertransformer19segmented_topp_impl27segmented_top_p_single_passINS0_28Segmented_topk_kernel_paramsI6__halfiLi256ELi4EEELi224EEEvNS0_20TopKPerSegmentParamsE:
	.zero		2224


//--------------------- .nv.shared._ZN17fastertransformer19segmented_topp_impl27segmented_top_p_single_passINS0_28Segmented_topk_kernel_paramsI6__halfiLi256ELi4EEELi192EEEvNS0_20TopKPerSegmentParamsE --------------------------
	.section	.nv.shared._ZN17fastertransformer19segmented_topp_impl27segmented_top_p_single_passINS0_28Segmented_topk_kernel_paramsI6__halfiLi256ELi4EEELi192EEEvNS0_20TopKPerSegmentParamsE,"aw",@nobits
	.sectionflags	@""
	.align	16
.nv.shared._ZN17fastertransformer19segmented_topp_impl27segmented_top_p_single_passINS0_28Segmented_topk_kernel_paramsI6__halfiLi256ELi4EEELi192EEEvNS0_20TopKPerSegmentParamsE:
	.zero		2224


//--------------------- .nv.shared._ZN17fastertransformer19segmented_topp_impl27segmented_top_p_single_passINS0_28Segmented_topk_kernel_paramsI6__halfiLi256ELi4EEELi160EEEvNS0_20TopKPerSegmentParamsE --------------------------
	.section	.nv.shared._ZN17fastertransformer19segmented_topp_impl27segmented_top_p_single_passINS0_28Segmented_topk_kernel_paramsI6__halfiLi256ELi4EEELi160EEEvNS0_20TopKPerSegmentParamsE,"aw",@nobits
	.sectionflags	@""
	.align	16
.nv.shared._ZN17fastertransformer19segmented_topp_impl27segmented_top_p_single_passINS0_28Segmented_topk_kernel_paramsI6__halfiLi256ELi4EEELi160EEEvNS0_20TopKPerSegmentParamsE:
	.zero		2224


//--------------------- .nv.shared._ZN17fastertransformer19segmented_topp_impl27segmented_top_p_single_passINS0_28Segmented_topk_kernel_paramsI6__halfiLi256ELi4EEELi128EEEvNS0_20TopKPerSegmentParamsE --------------------------
	.section	.nv.shared._ZN17fastertransformer19segmented_topp_impl27segmented_top_p_single_passINS0_28Segmented_topk_kernel_paramsI6__halfiLi256ELi4EEELi128EEEvNS0_20TopKPerSegmentParamsE,"aw",@nobits
	.sectionflags	@""
	.align	16
.nv.shared._ZN17fastertransformer19segmented_topp_impl27segmented_top_p_single_passINS0_28Segmented_topk_kernel_paramsI6__halfiLi256ELi4EEELi128EEEvNS0_20TopKPerSegmentParamsE:
	.zero		2224


//--------------------- .nv.shared._ZN17fastertransformer19segmented_topp_impl27segmented_top_p_single_passINS0_28Segmented_topk_kernel_paramsI6__halfiLi256ELi4EEELi96EEEvNS0_20TopKPerSegmentParamsE --------------------------
	.section	.nv.shared._ZN17fastertransformer19segmented_topp_impl27segmented_top_p_single_passINS0_28Segmented_topk_kernel_paramsI6__halfiLi256ELi4EEELi96EEEvNS0_20TopKPerSegmentParamsE,"aw",@nobits
	.sectionflags	@""
	.align	16
.nv.shared._ZN17fastertransformer19segmented_topp_impl27segmented_top_p_single_passINS0_28Segmented_topk_kernel_paramsI6__halfiLi256ELi4EEELi96EEEvNS0_20TopKPerSegmentParamsE:
	.zero		2224


//--------------------- .nv.shared._ZN17fastertransformer19segmented_topp_impl27segmented_top_p_single_passINS0_28Segmented_topk_kernel_paramsI6__halfiLi256ELi4EEELi64EEEvNS0_20TopKPerSegmentParamsE --------------------------
	.section	.nv.shared._ZN17fastertransformer19segmented_topp_impl27segmented_top_p_single_passINS0_28Segmented_topk_kernel_paramsI6__halfiLi256ELi4EEELi64EEEvNS0_20TopKPerSegmentParamsE,"aw",@nobits
	.sectionflags	@""
	.align	16
.nv.shared._ZN17fastertransformer19segmented_topp_impl27segmented_top_p_single_passINS0_28Segmented_topk_kernel_paramsI6__halfiLi256ELi4EEELi64EEEvNS0_20TopKPerSegmentParamsE:
	.zero		2224


//--------------------- .nv.shared._ZN17fastertransformer19segmented_topp_impl27segmented_top_p_single_passINS0_28Segmented_topk_kernel_paramsI6__halfiLi256ELi4EEELi32EEEvNS0_20TopKPerSegmentParamsE --------------------------
	.section	.nv.shared._ZN17fastertransformer19segmented_topp_impl27segmented_top_p_single_passINS0_28Segmented_topk_kernel_paramsI6__halfiLi256ELi4EEELi32EEEvNS0_20TopKPerSegmentParamsE,"aw",@nobits
	.sectionflags	@""
	.align	16
.nv.shared._ZN17fastertransformer19segmented_topp_impl27segmented_top_p_single_passINS0_28Segmented_topk_kernel_paramsI6__halfiLi256ELi4EEELi32EEEvNS0_20TopKPerSegmentParamsE:
	.zero		2224


//--------------------- .nv.shared._ZN17fastertransformer19segmented_topp_impl27segmented_top_p_single_passINS0_28Segmented_topk_kernel_paramsIfiLi256ELi1EEELi256EEEvNS0_20TopKPerSegmentParamsE --------------------------
	.section	.nv.shared._ZN17fastertransformer19segmented_topp_impl27segmented_top_p_single_passINS0_28Segmented_topk_kernel_paramsIfiLi256ELi1EEELi256EEEvNS0_20TopKPerSegmentParamsE,"aw",@nobits
	.sectionflags	@""
	.align	16
.nv.shared._ZN17fastertransformer19segmented_topp_impl27segmented_top_p_single_passINS0_28Segmented_topk_kernel_paramsIfiLi256ELi1EEELi256EEEvNS0_20TopKPerSegmentParamsE:
	.zero		2224


//--------------------- .nv.shared._ZN17fastertransformer19segmented_topp_impl27segmented_top_p_single_passINS0_28Segmented_topk_kernel_paramsIfiLi256ELi1EEELi224EEEvNS0_20TopKPerSegmentParamsE --------------------------
	.section	.nv.shared._ZN17fastertransformer19segmented_topp_impl27segmented_top_p_single_passINS0_28Segmented_topk_kernel_paramsIfiLi256ELi1EEELi224EEEvNS0_20TopKPerSegmentParamsE,"aw",@nobits
	.sectionflags	@""
	.align	16
.nv.shared._ZN17fastertransformer19segmented_topp_impl27segmented_top_p_single_passINS0_28Segmented_topk_kernel_paramsIfiLi256ELi1EEELi224EEEvNS0_20TopKPerSegmentParamsE:
	.zero		2224


//--------------------- .nv.shared._ZN17fastertransformer19segmented_topp_impl27segmented_top_p_single_passINS0_28Segmented_topk_kernel_paramsIfiLi256ELi1EEELi192EEEvNS0_20TopKPerSegmentParamsE --------------------------
	.section	.nv.shared._ZN17fastertransformer19segmented_topp_impl27segmented_top_p_single_passINS0_28Segmented_topk_kernel_paramsIfiLi256ELi1EEELi192EEEvNS0_20TopKPerSegmentParamsE,"aw",@nobits
	.sectionflags	@""
	.align	16
.nv.shared._ZN17fastertransformer19segmented_topp_impl27segmented_top_p_single_passINS0_28Segmented_topk_kernel_paramsIfiLi256ELi1EEELi192EEEvNS0_20TopKPerSegmentParamsE:
	.zero		2224


//--------------------- .nv.shared._ZN17fastertransformer19segmented_topp_impl27segmented_top_p_single_passINS0_28Segmented_topk_kernel_paramsIfiLi256ELi1EEELi160EEEvNS0_20TopKPerSegmentParamsE --------------------------
	.section	.nv.shared._ZN17fastertransformer19segmented_topp_impl27segmented_top_p_single_passINS0_28Segmented_topk_kernel_paramsIfiLi256ELi1EEELi160EEEvNS0_20TopKPerSegmentParamsE,"aw",@nobits
	.sectionflags	@""
	.align	16
.nv.shared._ZN17fastertransformer19segmented_topp_impl27segmented_top_p_single_passINS0_28Segmented_topk_kernel_paramsIfiLi256ELi1EEELi160EEEvNS0_20TopKPerSegmentParamsE:
	.zero		2224


//--------------------- .nv.shared._ZN17fastertransformer19segmented_topp_impl27segmented_top_p_single_passINS0_28Segmented_topk_kernel_paramsIfiLi256ELi1EEELi128EEEvNS0_20TopKPerSegmentParamsE --------------------------
	.section	.nv.shared._ZN17fastertransformer19segmented_topp_impl27segmented_top_p_single_passINS0_28Segmented_topk_kernel_paramsIfiLi256ELi1EEELi128EEEvNS0_20TopKPerSegmentParamsE,"aw",@nobits
	.sectionflags	@""
	.align	16
.nv.shared._ZN17fastertransformer19segmented_topp_impl27segmented_top_p_single_passINS0_28Segmented_topk_kernel_paramsIfiLi256ELi1EEELi128EEEvNS0_20TopKPerSegmentParamsE:
	.zero		2224


//--------------------- .nv.shared._ZN17fastertransformer19segmented_topp_impl27segmented_top_p_single_passINS0_28Segmented_topk_kernel_paramsIfiLi256ELi1EEELi96EEEvNS0_20TopKPerSegmentParamsE --------------------------
	.section	.nv.shared._ZN17fastertransformer19segmented_topp_impl27segmented_top_p_single_passINS0_28Segmented_topk_kernel_paramsIfiLi256ELi1EEELi96EEEvNS0_20TopKPerSegmentParamsE,"aw",@nobits
	.sectionflags	@""
	.align	16
.nv.shared._ZN17fastertransformer19segmented_topp_impl27segmented_top_p_single_passINS0_28Segmented_topk_kernel_paramsIfiLi256ELi1EEELi96EEEvNS0_20TopKPerSegmentParamsE:
	.zero		2224


//--------------------- .nv.shared._ZN17fastertransformer19segmented_topp_impl27segmented_top_p_single_passINS0_28Segmented_topk_kernel_paramsIfiLi256ELi1EEELi64EEEvNS0_20TopKPerSegmentParamsE --------------------------
	.section	.nv.shared._ZN17fastertransformer19segmented_topp_impl27segmented_top_p_single_passINS0_28Segmented_topk_kernel_paramsIfiLi256ELi1EEELi64EEEvNS0_20TopKPerSegmentParamsE,"aw",@nobits
	.sectionflags	@""
	.align	16
.nv.shared._ZN17fastertransformer19segmented_topp_impl27segmented_top_p_single_passINS0_28Segmented_topk_kernel_paramsIfiLi256ELi1EEELi64EEEvNS0_20TopKPerSegmentParamsE:
	.zero		2224


//--------------------- .nv.shared._ZN17fastertransformer19segmented_topp_impl27segmented_top_p_single_passINS0_28Segmented_topk_kernel_paramsIfiLi256ELi1EEELi32EEEvNS0_20TopKPerSegmentParamsE --------------------------
	.section	.nv.shared._ZN17fastertransformer19segmented_topp_impl27segmented_top_p_single_passINS0_28Segmented_topk_kernel_paramsIfiLi256ELi1EEELi32EEEvNS0_20TopKPerSegmentParamsE,"aw",@nobits
	.sectionflags	@""
	.align	16
.nv.shared._ZN17fastertransformer19segmented_topp_impl27segmented_top_p_single_passINS0_28Segmented_topk_kernel_paramsIfiLi256ELi1EEELi32EEEvNS0_20TopKPerSegmentParamsE:
	.zero		2224


//--------------------- .nv.shared._ZN17fastertransformer19segmented_topp_impl15blockSortKernelIfLi1024ELi4EEEvPKT_PS2_PKiPiS7_iii --------------------------
	.section	.nv.shared._ZN17fastertransformer19segmented_topp_impl15blockSortKernelIfLi1024ELi4EEEvPKT_PS2_PKiPiS7_iii,"aw",@nobits
	.sectionflags	@""
	.align	16
.nv.shared._ZN17fastertransformer19segmented_topp_impl15blockSortKernelIfLi1024ELi4EEEvPKT_PS2_PKiPiS7_iii:
	.zero		38080


//--------------------- .nv.shared._ZN17fastertransformer19segmented_topp_impl15blockSortKernelIfLi1024ELi2EEEvPKT_PS2_PKiPiS7_iii --------------------------
	.section	.nv.shared._ZN17fastertransformer19segmented_topp_impl15blockSortKernelIfLi1024ELi2EEEvPKT_PS2_PKiPiS7_iii,"aw",@nobits
	.sectionflags	@""
	.align	16
.nv.shared._ZN17fastertransformer19segmented_topp_impl15blockSortKernelIfLi1024ELi2EEEvPKT_PS2_PKiPiS7_iii:
	.zero		38080


//--------------------- .nv.shared._ZN17fastertransformer19segmented_topp_impl15blockSortKernelIfLi1024ELi1EEEvPKT_PS2_PKiPiS7_iii --------------------------
	.section	.nv.shared._ZN17fastertransformer19segmented_topp_impl15blockSortKernelIfLi1024ELi1EEEvPKT_PS2_PKiPiS7_iii,"aw",@nobits
	.sectionflags	@""
	.align	16
.nv.shared._ZN17fastertransformer19segmented_topp_impl15blockSortKernelIfLi1024ELi1EEEvPKT_PS2_PKiPiS7_iii:
	.zero		38080


//--------------------- .nv.shared._ZN17fastertransformer19segmented_topp_impl15blockSortKernelIfLi896ELi1EEEvPKT_PS2_PKiPiS7_iii --------------------------
	.section	.nv.shared._ZN17fastertransformer19segmented_topp_impl15blockSortKernelIfLi896ELi1EEEvPKT_PS2_PKiPiS7_iii,"aw",@nobits
	.sectionflags	@""
	.align	16
.nv.shared._ZN17fastertransformer19segmented_topp_impl15blockSortKernelIfLi896ELi1EEEvPKT_PS2_PKiPiS7_iii:
	.zero		33440


//--------------------- .nv.shared._ZN17fastertransformer19segmented_topp_impl15blockSortKernelIfLi768ELi1EEEvPKT_PS2_PKiPiS7_iii --------------------------
	.section	.nv.shared._ZN17fastertransformer19segmented_topp_impl15blockSortKernelIfLi768ELi1EEEvPKT_PS2_PKiPiS7_iii,"aw",@nobits
	.sectionflags	@""
	.align	16
.nv.shared._ZN17fastertransformer19segmented_topp_impl15blockSortKernelIfLi768ELi1EEEvPKT_PS2_PKiPiS7_iii:
	.zero		28800


//--------------------- .nv.shared._ZN17fastertransformer19segmented_topp_impl15blockSortKernelIfLi640ELi1EEEvPKT_PS2_PKiPiS7_iii --------------------------
	.section	.nv.shared._ZN17fastertransformer19segmented_topp_impl15blockSortKernelIfLi640ELi1EEEvPKT_PS2_PKiPiS7_iii,"aw",@nobits
	.sectionflags	@""
	.align	16
.nv.shared._ZN17fastertransformer19segmented_topp_impl15blockSortKernelIfLi640ELi1EEEvPKT_PS2_PKiPiS7_iii:
	.zero		24192


//--------------------- .nv.shared._ZN17fastertransformer19segmented_topp_impl15blockSortKernelIfLi512ELi1EEEvPKT_PS2_PKiPiS7_iii --------------------------
	.section	.nv.shared._ZN17fastertransformer19segmented_topp_impl15blockSortKernelIfLi512ELi1EEEvPKT_PS2_PKiPiS7_iii,"aw",@nobits
	.sectionflags	@""
	.align	16
.nv.shared._ZN17fastertransformer19segmented_topp_impl15blockSortKernelIfLi512ELi1EEEvPKT_PS2_PKiPiS7_iii:
	.zero		19552


//--------------------- .nv.shared._ZN17fastertransformer19segmented_topp_impl15blockSortKernelIfLi384ELi1EEEvPKT_PS2_PKiPiS7_iii --------------------------
	.section	.nv.shared._ZN17fastertransformer19segmented_topp_impl15blockSortKernelIfLi384ELi1EEEvPKT_PS2_PKiPiS7_iii,"aw",@nobits
	.sectionflags	@""
	.align	16
.nv.shared._ZN17fastertransformer19segmented_topp_impl15blockSortKernelIfLi384ELi1EEEvPKT_PS2_PKiPiS7_iii:
	.zero		14912


//--------------------- .nv.shared._ZN17fastertransformer19segmented_topp_impl15blockSortKernelIfLi256ELi1EEEvPKT_PS2_PKiPiS7_iii --------------------------
	.section	.nv.shared._ZN17fastertransformer19segmented_topp_impl15blockSortKernelIfLi256ELi1EEEvPKT_PS2_PKiPiS7_iii,"aw",@nobits
	.sectionflags	@""
	.align	16
.nv.shared._ZN17fastertransformer19segmented_topp_impl15blockSortKernelIfLi256ELi1EEEvPKT_PS2_PKiPiS7_iii:
	.zero		10304


//--------------------- .nv.shared._ZN17fastertransformer19segmented_topp_impl15blockSortKernelIfLi128ELi1EEEvPKT_PS2_PKiPiS7_iii --------------------------
	.section	.nv.shared._ZN17fastertransformer19segmented_topp_impl15blockSortKernelIfLi128ELi1EEEvPKT_PS2_PKiPiS7_iii,"aw",@nobits
	.sectionflags	@""
	.align	16
.nv.shared._ZN17fastertransformer19segmented_topp_impl15blockSortKernelIfLi128ELi1EEEvPKT_PS2_PKiPiS7_iii:
	.zero		5664


//--------------------- .nv.shared._ZN17fastertransformer19segmented_topp_impl27segmented_top_p_single_passINS0_28Segmented_topk_kernel_paramsIfiLi256ELi2EEELi256EEEvNS0_20TopKPerSegmentParamsE --------------------------
	.section	.nv.shared._ZN17fastertransformer19segmented_topp_impl27segmented_top_p_single_passINS0_28Segmented_topk_kernel_paramsIfiLi256ELi2EEELi256EEEvNS0_20TopKPerSegmentParamsE,"aw",@nobits
	.sectionflags	@""
	.align	16
.nv.shared._ZN17fastertransformer19segmented_topp_impl27segmented_top_p_single_passINS0_28Segmented_topk_kernel_paramsIfiLi256ELi2EEELi256EEEvNS0_20TopKPerSegmentParamsE:
	.zero		2224


//--------------------- .nv.shared._ZN17fastertransformer19segmented_topp_impl27segmented_top_p_single_passINS0_28Segmented_topk_kernel_paramsIfiLi256ELi2EEELi224EEEvNS0_20TopKPerSegmentParamsE --------------------------
	.section	.nv.shared._ZN17fastertransformer19segmented_topp_impl27segmented_top_p_single_passINS0_28Segmented_topk_kernel_paramsIfiLi256ELi2EEELi224EEEvNS0_20TopKPerSegmentParamsE,"aw",@nobits
	.sectionflags	@""
	.align	16
.nv.shared._ZN17fastertransformer19segmented_topp_impl27segmented_top_p_single_passINS0_28Segmented_topk_kernel_paramsIfiLi256ELi2EEELi224EEEvNS0_20TopKPerSegmentParamsE:
	.zero		2224


//--------------------- .nv.shared._ZN17fastertransformer19segmented_topp_impl27segmented_top_p_single_passINS0_28Segmented_topk_kernel_paramsIfiLi256ELi2EEELi192EEEvNS0_20TopKPerSegmentParamsE --------------------------
	.section	.nv.shared._ZN17fastertransformer19segmented_topp_impl27segmented_top_p_single_passINS0_28Segmented_topk_kernel_paramsIfiLi256ELi2EEELi192EEEvNS0_20TopKPerSegmentParamsE,"aw",@nobits
	.sectionflags	@""
	.align	16
.nv.shared._ZN17fastertransformer19segmented_topp_impl27segmented_top_p_single_passINS0_28Segmented_topk_kernel_paramsIfiLi256ELi2EEELi192EEEvNS0_20TopKPerSegmentParamsE:
	.zero		2224


//--------------------- .nv.shared._ZN17fastertransformer19segmented_topp_impl27segmented_top_p_single_passINS0_28Segmented_topk_kernel_paramsIfiLi256ELi2EEELi160EEEvNS0_20TopKPerSegmentParamsE --------------------------
	.section	.nv.shared._ZN17fastertransformer19segmented_topp_impl27segmented_top_p_single_passINS0_28Segmented_topk_kernel_paramsIfiLi256ELi2EEELi160EEEvNS0_20TopKPerSegmentParamsE,"aw",@nobits
	.sectionflags	@""
	.align	16
.nv.shared._ZN17fastertransformer19segmented_topp_impl27segmented_top_p_single_passINS0_28Segmented_topk_kernel_paramsIfiLi256ELi2EEELi160EEEvNS0_20TopKPerSegmentParamsE:
	.zero		2224


//--------------------- .nv.shared._ZN17fastertransformer19segmented_topp_impl27segmented_top_p_single_passINS0_28Segmented_topk_kernel_paramsIfiLi256ELi2EEELi128EEEvNS0_20TopKPerSegmentParamsE --------------------------
	.section	.nv.shared._ZN17fastertransformer19segmented_topp_impl27segmented_top_p_single_passINS0_28Segmented_topk_kernel_paramsIfiLi256ELi2EEELi128EEEvNS0_20TopKPerSegmentParamsE,"aw",@nobits
	.sectionflags	@""
	.align	16
.nv.shared._ZN17fastertransformer19segmented_topp_impl27segmented_top_p_single_passINS0_28Segmented_topk_kernel_paramsIfiLi256ELi2EEELi128EEEvNS0_20TopKPerSegmentParamsE:
	.zero		2224


//--------------------- .nv.shared._ZN17fastertransformer19segmented_topp_impl27segmented_top_p_single_passINS0_28Segmented_topk_kernel_paramsIfiLi256ELi2EEELi96EEEvNS0_20TopKPerSegmentParamsE --------------------------
	.section	.nv.shared._ZN17fastertransformer19segmented_topp_impl27segmented_top_p_single_passINS0_28Segmented_topk_kernel_paramsIfiLi256ELi2EEELi96EEEvNS0_20TopKPerSegmentParamsE,"aw",@nobits
	.sectionflags	@""
	.align	16
.nv.shared._ZN17fastertransformer19segmented_topp_impl27segmented_top_p_single_passINS0_28Segmented_topk_kernel_paramsIfiLi256ELi2EEELi96EEEvNS0_20TopKPerSegmentParamsE:
	.zero		2224


//--------------------- .nv.shared._ZN17fastertransformer19segmented_topp_impl27segmented_top_p_single_passINS0_28Segmented_topk_kernel_paramsIfiLi256ELi2EEELi64EEEvNS0_20TopKPerSegmentParamsE --------------------------
	.section	.nv.shared._ZN17fastertransformer19segmented_topp_impl27segmented_top_p_single_passINS0_28Segmented_topk_kernel_paramsIfiLi256ELi2EEELi64EEEvNS0_20TopKPerSegmentParamsE,"aw",@nobits
	.sectionflags	@""
	.align	16
.nv.shared._ZN17fastertransformer19segmented_topp_impl27segmented_top_p_single_passINS0_28Segmented_topk_kernel_paramsIfiLi256ELi2EEELi64EEEvNS0_20TopKPerSegmentParamsE:
	.zero		2224


//--------------------- .nv.shared._ZN17fastertransformer19segmented_topp_impl27segmented_top_p_single_passINS0_28Segmented_topk_kernel_paramsIfiLi256ELi2EEELi32EEEvNS0_20TopKPerSegmentParamsE --------------------------
	.section	.nv.shared._ZN17fastertransformer19segmented_topp_impl27segmented_top_p_single_passINS0_28Segmented_topk_kernel_paramsIfiLi256ELi2EEELi32EEEvNS0_20TopKPerSegmentParamsE,"aw",@nobits
	.sectionflags	@""
	.align	16
.nv.shared._ZN17fastertransformer19segmented_topp_impl27segmented_top_p_single_passINS0_28Segmented_topk_kernel_paramsIfiLi256ELi2EEELi32EEEvNS0_20TopKPerSegmentParamsE:
	.zero		2224


//--------------------- .nv.shared._ZN17fastertransformer14addBiasSoftMaxI6__halfEEvPT_PKS2_PKiPKbii --------------------------
	.section	.nv.shared._ZN17fastertransformer14addBiasSoftMaxI6__halfEEvPT_PKS2_PKiPKbii,"aw",@nobits
	.sectionflags	@""
	.align	16
.nv.shared._ZN17fastertransformer14addBiasSoftMaxI6__halfEEvPT_PKS2_PKiPKbii:
	.zero		1296


//--------------------- .nv.shared._ZN17fastertransformer14addBiasSoftMaxIfEEvPT_PKS1_PKiPKbii --------------------------
	.section	.nv.shared._ZN17fastertransformer14addBiasSoftMaxIfEEvPT_PKS1_PKiPKbii,"aw",@nobits
	.sectionflags	@""
	.align	16
.nv.shared._ZN17fastertransformer14addBiasSoftMaxIfEEvPT_PKS1_PKiPKbii:
	.zero		1296


//--------------------- .nv.shared._ZN17fastertransformer13topp_samplingI6__halfLi256EEEvPT_PiS4_S4_PbPfS6_PKiS8_iP17curandStateXORWOWfPKfS8_iPKb --------------------------
	.section	.nv.shared._ZN17fastertransformer13topp_samplingI6__halfLi256EEEvPT_PiS4_S4_PbPfS6_PKiS8_iP17curandStateXORWOWfPKfS8_iPKb,"aw",@nobits
	.sectionflags	@""
	.align	16
.nv.shared._ZN17fastertransformer13topp_samplingI6__halfLi256EEEvPT_PiS4_S4_PbPfS6_PKiS8_iP17curandStateXORWOWfPKfS8_iPKb:
	.zero		2256


//--------------------- .nv.shared._ZN17fastertransformer21topp_beam_topk_kernelI6__halfLi1ELi256EEEvPKT_PiPS2_iS5_S5_fPKfPKb --------------------------
	.section	.nv.shared._ZN17fastertransformer21topp_beam_topk_kernelI6__halfLi1ELi256EEEvPKT_PiPS2_iS5_S5_fPKfPKb,"aw",@nobits
	.sectionflags	@""
	.align	16
.nv.shared._ZN17fastertransformer21topp_beam_topk_kernelI6__halfLi1ELi256EEEvPKT_PiPS2_iS5_S5_fPKfPKb:
	.zero		1104


//--------------------- .nv.shared._ZN17fastertransformer13topp_samplingIfLi256EEEvPT_PiS3_S3_PbPfS5_PKiS7_iP17curandStateXORWOWfPKfS7_iPKb --------------------------
	.section	.nv.shared._ZN17fastertransformer13topp_samplingIfLi256EEEvPT_PiS3_S3_PbPfS5_PKiS7_iP17curandStateXORWOWfPKfS7_iPKb,"aw",@nobits
	.sectionflags	@""
	.align	16
.nv.shared._ZN17fastertransformer13topp_samplingIfLi256EEEvPT_PiS3_S3_PbPfS5_PKiS7_iP17curandStateXORWOWfPKfS7_iPKb:
	.zero		2256


//--------------------- .nv.shared._ZN17fastertransformer21topp_beam_topk_kernelIfLi1ELi256EEEvPKT_PiPS1_iS4_S4_fPKfPKb --------------------------
	.section	.nv.shared._ZN17fastertransformer21topp_beam_topk_kernelIfLi1ELi256EEEvPKT_PiPS1_iS4_S4_fPKfPKb,"aw",@nobits
	.sectionflags	@""
	.align	16
.nv.shared._ZN17fastertransformer21topp_beam_topk_kernelIfLi1ELi256EEEvPKT_PiPS1_iS4_S4_fPKfPKb:
	.zero		1104


//--------------------- .nv.shared._ZN17fastertransformer16computeToppDecayEPfPKfPKiS2_S2_S4_i --------------------------
	.section	.nv.shared._ZN17fastertransformer16computeToppDecayEPfPKfPKiS2_S2_S4_i,"aw",@nobits
	.sectionflags	@""
	.align	16
	.zero		1024


//--------------------- .nv.shared._ZN17fastertransformer14topPInitializeEPiS0_S0_ii --------------------------
	.section	.nv.shared._ZN17fastertransformer14topPInitializeEPiS0_S0_ii,"aw",@nobits
	.sectionflags	@""
	.align	16
	.zero		1024


//--------------------- .nv.shared._ZN3cub17CUB_300001_SM_9006detail10radix_sort29DeviceRadixSortOnesweepKernelINS1_5radix10policy_hubI6__halfijE10Policy1000ELNS0_9SortOrderE1ES6_ijiiNS1_21identity_decomposer_tEEEvPT5_SC_PT3_PKSD_PT1_PKSH_PT2_PKSL_T4_iiT6_ --------------------------
	.section	.nv.shared._ZN3cub17CUB_300001_SM_9006detail10radix_sort29DeviceRadixSortOnesweepKernelINS1_5radix10policy_hubI6__halfijE10Policy1000ELNS0_9SortOrderE1ES6_ijiiNS1_21identity_decomposer_tEEEvPT5_SC_PT3_PKSD_PT1_PKSH_PT2_PKSL_T4_iiT6_,"aw",@nobits
	.sectionflags	@""
	.align	16
.nv.shared._ZN3cub17CUB_300001_SM_9006detail10radix_sort29DeviceRadixSortOnesweepKernelINS1_5radix10policy_hubI6__halfijE10Policy1000ELNS0_9SortOrderE1ES6_ijiiNS1_21identity_decomposer_tEEEvPT5_SC_PT3_PKSD_PT1_PKSH_PT2_PKSL_T4_iiT6_:
	.zero		36864


//--------------------- .nv.shared._ZN3cub17CUB_300001_SM_9006detail10radix_sort33DeviceRadixSortExclusiveSumKernelINS1_5radix10policy_hubI6__halfijE10Policy1000EjEEvPT0_ --------------------------
	.section	.nv.shared._ZN3cub17CUB_300001_SM_9006detail10radix_sort33DeviceRadixSortExclusiveSumKernelINS1_5radix10policy_hubI6__halfijE10Policy1000EjEEvPT0_,"aw",@nobits
	.sectionflags	@""
	.align	16
.nv.shared._ZN3cub17CUB_300001_SM_9006detail10radix_sort33DeviceRadixSortExclusiveSumKernelINS1_5radix10policy_hubI6__halfijE10Policy1000EjEEvPT0_:
	.zero		2208


//--------------------- .nv.shared._ZN3cub17CUB_300001_SM_9006detail10radix_sort30DeviceRadixSortHistogramKernelINS1_5radix10policy_hubI6__halfijE10Policy1000ELNS0_9SortOrderE1ES6_jNS1_21identity_decomposer_tEEEvPT2_PKT1_SB_iiT3_ --------------------------
	.section	.nv.shared._ZN3cub17CUB_300001_SM_9006detail10radix_sort30DeviceRadixSortHistogramKernelINS1_5radix10policy_hubI6__halfijE10Policy1000ELNS0_9SortOrderE1ES6_jNS1_21identity_decomposer_tEEEvPT2_PKT1_SB_iiT3_,"aw",@nobits
	.sectionflags	@""
	.align	16
.nv.shared._ZN3cub17CUB_300001_SM_9006detail10radix_sort30DeviceRadixSortHistogramKernelINS1_5radix10policy_hubI6__halfijE10Policy1000ELNS0_9SortOrderE1ES6_jNS1_21identity_decomposer_tEEEvPT2_PKT1_SB_iiT3_:
	.zero		3072


//--------------------- .nv.shared._ZN3cub17CUB_300001_SM_9006detail10radix_sort31DeviceRadixSortSingleTileKernelINS1_5radix10policy_hubI6__halfijE10Policy1000ELNS0_9SortOrderE1ES6_ijNS1_21identity_decomposer_tEEEvPKT1_PSB_PKT2_PSF_T3_iiT4_ --------------------------
	.section	.nv.shared._ZN3cub17CUB_300001_SM_9006detail10radix_sort31DeviceRadixSortSingleTileKernelINS1_5radix10policy_hubI6__halfijE10Policy1000ELNS0_9SortOrderE1ES6_ijNS1_21identity_decomposer_tEEEvPKT1_PSB_PKT2_PSF_T3_iiT4_,"aw",@nobits
	.sectionflags	@""
	.align	16
.nv.shared._ZN3cub17CUB_300001_SM_9006detail10radix_sort31DeviceRadixSortSingleTileKernelINS1_5radix10policy_hubI6__halfijE10Policy1000ELNS0_9SortOrderE1ES6_ijNS1_21identity_decomposer_tEEEvPKT1_PSB_PKT2_PSF_T3_iiT4_:
	.zero		34880


//--------------------- .nv.shared._ZN3cub17CUB_300001_SM_9006detail10radix_sort30DeviceSegmentedRadixSortKernelINS1_5radix10policy_hubI6__halfiiE10Policy1000ELb1ELNS0_9SortOrderE1ES6_iPiSA_iNS1_21identity_decomposer_tEEEvPKT2_PSC_PKT3_PSG_T4_T5_iiiT7_ --------------------------
	.section	.nv.shared._ZN3cub17CUB_300001_SM_9006detail10radix_sort30DeviceSegmentedRadixSortKernelINS1_5radix10policy_hubI6__halfiiE10Policy1000ELb1ELNS0_9SortOrderE1ES6_iPiSA_iNS1_21identity_decomposer_tEEEvPKT2_PSC_PKT3_PSG_T4_T5_iiiT7_,"aw",@nobits
	.sectionflags	@""
	.align	16
.nv.shared._ZN3cub17CUB_300001_SM_9006detail10radix_sort30DeviceSegmentedRadixSortKernelINS1_5radix10policy_hubI6__halfiiE10Policy1000ELb1ELNS0_9SortOrderE1ES6_iPiSA_iNS1_21identity_decomposer_tEEEvPKT2_PSC_PKT3_PSG_T4_T5_iiiT7_:
	.zero		27200


//--------------------- .nv.shared._ZN3cub17CUB_300001_SM_9006detail10radix_sort30DeviceSegmentedRadixSortKernelINS1_5radix10policy_hubI6__halfiiE10Policy1000ELb0ELNS0_9SortOrderE1ES6_iPiSA_iNS1_21identity_decomposer_tEEEvPKT2_PSC_PKT3_PSG_T4_T5_iiiT7_ --------------------------
	.section	.nv.shared._ZN3cub17CUB_300001_SM_9006detail10radix_sort30DeviceSegmentedRadixSortKernelINS1_5radix10policy_hubI6__halfiiE10Policy1000ELb0ELNS0_9SortOrderE1ES6_iPiSA_iNS1_21identity_decomposer_tEEEvPKT2_PSC_PKT3_PSG_T4_T5_iiiT7_,"aw",@nobits
	.sectionflags	@""
	.align	16
.nv.shared._ZN3cub17CUB_300001_SM_9006detail10radix_sort30DeviceSegmentedRadixSortKernelINS1_5radix10policy_hubI6__halfiiE10Policy1000ELb0ELNS0_9SortOrderE1ES6_iPiSA_iNS1_21identity_decomposer_tEEEvPKT2_PSC_PKT3_PSG_T4_T5_iiiT7_:
	.zero		30976


//--------------------- .nv.shared._ZN3cub17CUB_300001_SM_9006detail10radix_sort29DeviceRadixSortOnesweepKernelINS1_5radix10policy_hubIfijE10Policy1000ELNS0_9SortOrderE1EfijiiNS1_21identity_decomposer_tEEEvPT5_SB_PT3_PKSC_PT1_PKSG_PT2_PKSK_T4_iiT6_ --------------------------
	.section	.nv.shared._ZN3cub17CUB_300001_SM_9006detail10radix_sort29DeviceRadixSortOnesweepKernelINS1_5radix10policy_hubIfijE10Policy1000ELNS0_9SortOrderE1EfijiiNS1_21identity_decomposer_tEEEvPT5_SB_PT3_PKSC_PT1_PKSG_PT2_PKSK_T4_iiT6_,"aw",@nobits
	.sectionflags	@""
	.align	16
.nv.shared._ZN3cub17CUB_300001_SM_9006detail10radix_sort29DeviceRadixSortOnesweepKernelINS1_5radix10policy_hubIfijE10Policy1000ELNS0_9SortOrderE1EfijiiNS1_21identity_decomposer_tEEEvPT5_SB_PT3_PKSC_PT1_PKSG_PT2_PKSK_T4_iiT6_:
	.zero		37376


//--------------------- .nv.shared._ZN3cub17CUB_300001_SM_9006detail10radix_sort33DeviceRadixSortExclusiveSumKernelINS1_5radix10policy_hubIfijE10Policy1000EjEEvPT0_ --------------------------
	.section	.nv.shared._ZN3cub17CUB_300001_SM_9006detail10radix_sort33DeviceRadixSortExclusiveSumKernelINS1_5radix10policy_hubIfijE10Policy1000EjEEvPT0_,"aw",@nobits
	.sectionflags	@""
	.align	16
.nv.shared._ZN3cub17CUB_300001_SM_9006detail10radix_sort33DeviceRadixSortExclusiveSumKernelINS1_5radix10policy_hubIfijE10Policy1000EjEEvPT0_:
	.zero		2208


//--------------------- .nv.shared._ZN3cub17CUB_300001_SM_9006detail10radix_sort30DeviceRadixSortHistogramKernelINS1_5radix10policy_hubIfijE10Policy1000ELNS0_9SortOrderE1EfjNS1_21identity_decomposer_tEEEvPT2_PKT1_SA_iiT3_ --------------------------
	.section	.nv.shared._ZN3cub17CUB_300001_SM_9006detail10radix_sort30DeviceRadixSortHistogramKernelINS1_5radix10policy_hubIfijE10Policy1000ELNS0_9SortOrderE1EfjNS1_21identity_decomposer_tEEEvPT2_PKT1_SA_iiT3_,"aw",@nobits
	.sectionflags	@""
	.align	16
.nv.shared._ZN3cub17CUB_300001_SM_9006detail10radix_sort30DeviceRadixSortHistogramKernelINS1_5radix10policy_hubIfijE10Policy1000ELNS0_9SortOrderE1EfjNS1_21identity_decomposer_tEEEvPT2_PKT1_SA_iiT3_:
	.zero		5120


//--------------------- .nv.shared._ZN3cub17CUB_300001_SM_9006detail10radix_sort31DeviceRadixSortSingleTileKernelINS1_5radix10policy_hubIfijE10Policy1000ELNS0_9SortOrderE1EfijNS1_21identity_decomposer_tEEEvPKT1_PSA_PKT2_PSE_T3_iiT4_ --------------------------
	.section	.nv.shared._ZN3cub17CUB_300001_SM_9006detail10radix_sort31DeviceRadixSortSingleTileKernelINS1_5radix10policy_hubIfijE10Policy1000ELNS0_9SortOrderE1EfijNS1_21identity_decomposer_tEEEvPKT1_PSA_PKT2_PSE_T3_iiT4_,"aw",@nobits
	.sectionflags	@""
	.align	16
.nv.shared._ZN3cub17CUB_300001_SM_9006detail10radix_sort31DeviceRadixSortSingleTileKernelINS1_5radix10policy_hubIfijE10Policy1000ELNS0_9SortOrderE1EfijNS1_21identity_decomposer_tEEEvPKT1_PSA_PKT2_PSE_T3_iiT4_:
	.zero		34880


//--------------------- .nv.shared._ZN3cub17CUB_300001_SM_9006detail10radix_sort30DeviceSegmentedRadixSortKernelINS1_5radix10policy_hubIfiiE10Policy1000ELb1ELNS0_9SortOrderE1EfiPiS9_iNS1_21identity_decomposer_tEEEvPKT2_PSB_PKT3_PSF_T4_T5_iiiT7_ --------------------------
	.section	.nv.shared._ZN3cub17CUB_300001_SM_9006detail10radix_sort30DeviceSegmentedRadixSortKernelINS1_5radix10policy_hubIfiiE10Policy1000ELb1ELNS0_9SortOrderE1EfiPiS9_iNS1_21identity_decomposer_tEEEvPKT2_PSB_PKT3_PSF_T4_T5_iiiT7_,"aw",@nobits
	.sectionflags	@""
	.align	16
.nv.shared._ZN3cub17CUB_300001_SM_9006detail10radix_sort30DeviceSegmentedRadixSortKernelINS1_5radix10policy_hubIfiiE10Policy1000ELb1ELNS0_9SortOrderE1EfiPiS9_iNS1_21identity_decomposer_tEEEvPKT2_PSB_PKT3_PSF_T4_T5_iiiT7_:
	.zero		27200


//--------------------- .nv.shared._ZN3cub17CUB_300001_SM_9006detail10radix_sort30DeviceSegmentedRadixSortKernelINS1_5radix10policy_hubIfiiE10Policy1000ELb0ELNS0_9SortOrderE1EfiPiS9_iNS1_21identity_decomposer_tEEEvPKT2_PSB_PKT3_PSF_T4_T5_iiiT7_ --------------------------
	.section	.nv.shared._ZN3cub17CUB_300001_SM_9006detail10radix_sort30DeviceSegmentedRadixSortKernelINS1_5radix10policy_hubIfiiE10Policy1000ELb0ELNS0_9SortOrderE1EfiPiS9_iNS1_21identity_decomposer_tEEEvPKT2_PSB_PKT3_PSF_T4_T5_iiiT7_,"aw",@nobits
	.sectionflags	@""
	.align	16
.nv.shared._ZN3cub17CUB_300001_SM_9006detail10radix_sort30DeviceSegmentedRadixSortKernelINS1_5radix10policy_hubIfiiE10Policy1000ELb0ELNS0_9SortOrderE1EfiPiS9_iNS1_21identity_decomposer_tEEEvPKT2_PSB_PKT3_PSF_T4_T5_iiiT7_:
	.zero		31232


//--------------------- .nv.shared._ZN3cub17CUB_300001_SM_9006detail11EmptyKernelIvEEvv --------------------------
	.section	.nv.shared._ZN3cub17CUB_300001_SM_9006detail11EmptyKernelIvEEvv,"aw",@nobits
	.sectionflags	@""
	.align	16
	.zero		1024


//--------------------- .nv.constant0._ZN17fastertransformer19segmented_topp_impl27segmented_top_p_single_passINS0_28Segmented_topk_kernel_paramsI6__halfiLi256ELi1EEELi256EEEvNS0_20TopKPerSegmentParamsE --------------------------
	.section	.nv.constant0._ZN17fastertransformer19segmented_topp_impl27segmented_top_p_single_passINS0_28Segmented_topk_kernel_paramsI6__halfiLi256ELi1EEELi256EEEvNS0_20TopKPerSegmentParamsE,"a",@progbits
	.sectionflags	@""
	.align	4
.nv.constant0._ZN17fastertransformer19segmented_topp_impl27segmented_top_p_single_passINS0_28Segmented_topk_kernel_paramsI6__halfiLi256ELi1EEELi256EEEvNS0_20TopKPerSegmentParamsE:
	.zero		624


//--------------------- .nv.constant0._ZN17fastertransformer19segmented_topp_impl27segmented_top_p_single_passINS0_28Segmented_topk_kernel_paramsI6__halfiLi256ELi1EEELi224EEEvNS0_20TopKPerSegmentParamsE --------------------------
	.section	.nv.constant0._ZN17fastertransformer19segmented_topp_impl27segmented_top_p_single_passINS0_28Segmented_topk_kernel_paramsI6__halfiLi256ELi1EEELi224EEEvNS0_20TopKPerSegmentParamsE,"a",@progbits
	.sectionflags	@""
	.align	4
.nv.constant0._ZN17fastertransformer19segmented_topp_impl27segmented_top_p_single_passINS0_28Segmented_topk_kernel_paramsI6__halfiLi256ELi1EEELi224EEEvNS0_20TopKPerSegmentParamsE:
	.zero		624


//--------------------- .nv.constant0._ZN17fastertransformer19segmented_topp_impl27segmented_top_p_single_passINS0_28Segmented_topk_kernel_paramsI6__halfiLi256ELi1EEELi192EEEvNS0_20TopKPerSegmentParamsE --------------------------
	.section	.nv.constant0._ZN17fastertransformer19segmented_topp_impl27segmented_top_p_single_passINS0_28Segmented_topk_kernel_paramsI6__halfiLi256ELi1EEELi192EEEvNS0_20TopKPerSegmentParamsE,"a",@progbits
	.sectionflags	@""
	.align	4
.nv.constant0._ZN17fastertransformer19segmented_topp_impl27segmented_top_p_single_passINS0_28Segmented_topk_kernel_paramsI6__halfiLi256ELi1EEELi192EEEvNS0_20TopKPerSegmentParamsE:
	.zero		624


//--------------------- .nv.constant0._ZN17fastertransformer19segmented_topp_impl27segmented_top_p_single_passINS0_28Segmented_topk_kernel_paramsI6__halfiLi256ELi1EEELi160EEEvNS0_20TopKPerSegmentParamsE --------------------------
	.section	.nv.constant0._ZN17fastertransformer19segmented_topp_impl27segmented_top_p_single_passINS0_28Segmented_topk_kernel_paramsI6__halfiLi256ELi1EEELi160EEEvNS0_20TopKPerSegmentParamsE,"a",@progbits
	.sectionflags	@""
	.align	4
.nv.constant0._ZN17fastertransformer19segmented_topp_impl27segmented_top_p_single_passINS0_28Segmented_topk_kernel_paramsI6__halfiLi256ELi1EEELi160EEEvNS0_20TopKPerSegmentParamsE:
	.zero		624


//--------------------- .nv.constant0._ZN17fastertransformer19segmented_topp_impl27segmented_top_p_single_passINS0_28Segmented_topk_kernel_paramsI6__halfiLi256ELi1EEELi128EEEvNS0_20TopKPerSegmentParamsE --------------------------
	.section	.nv.constant0._ZN17fastertransformer19segmented_topp_impl27segmented_top_p_single_passINS0_28Segmented_topk_kernel_paramsI6__halfiLi256ELi1EEELi128EEEvNS0_20TopKPerSegmentParamsE,"a",@progbits
	.sectionflags	@""
	.align	4
.nv.constant0._ZN17fastertransformer19segmented_topp_impl27segmented_top_p_single_passINS0_28Segmented_topk_kernel_paramsI6__halfiLi256ELi1EEELi128EEEvNS0_20TopKPerSegmentParamsE:
	.zero		624


//--------------------- .nv.constant0._ZN17fastertransformer19segmented_topp_impl27segmented_top_p_single_passINS0_28Segmented_topk_kernel_paramsI6__halfiLi256ELi1EEELi96EEEvNS0_20TopKPerSegmentParamsE --------------------------
	.section	.nv.constant0._ZN17fastertransformer19segmented_topp_impl27segmented_top_p_single_passINS0_28Segmented_topk_kernel_paramsI6__halfiLi256ELi1EEELi96EEEvNS0_20TopKPerSegmentParamsE,"a",@progbits
	.sectionflags	@""
	.align	4
.nv.constant0._ZN17fastertransformer19segmented_topp_impl27segmented_top_p_single_passINS0_28Segmented_topk_kernel_paramsI6__halfiLi256ELi1EEELi96EEEvNS0_20TopKPerSegmentParamsE:
	.zero		624


//--------------------- .nv.constant0._ZN17fastertransformer19segmented_topp_impl27segmented_top_p_single_passINS0_28Segmented_topk_kernel_paramsI6__halfiLi256ELi1EEELi64EEEvNS0_20TopKPerSegmentParamsE --------------------------
	.section	.nv.constant0._ZN17fastertransformer19segmented_topp_impl27segmented_top_p_single_passINS0_28Segmented_topk_kernel_paramsI6__halfiLi256ELi1EEELi64EEEvNS0_20TopKPerSegmentParamsE,"a",@progbits
	.sectionflags	@""
	.align	4
.nv.constant0._ZN17fastertransformer19segmented_topp_impl27segmented_top_p_single_passINS0_28Segmented_topk_kernel_paramsI6__halfiLi256ELi1EEELi64EEEvNS0_20TopKPerSegmentParamsE:
	.zero		624


//--------------------- .nv.constant0._ZN17fastertransformer19segmented_topp_impl27segmented_top_p_single_passINS0_28Segmented_topk_kernel_paramsI6__halfiLi256ELi1EEELi32EEEvNS0_20TopKPerSegmentParamsE --------------------------
	.section	.nv.constant0._ZN17fastertransformer19segmented_topp_impl27segmented_top_p_single_passINS0_28Segmented_topk_kernel_paramsI6__halfiLi256ELi1EEELi32EEEvNS0_20TopKPerSegmentParamsE,"a",@progbits
	.sectionflags	@""
	.align	4
.nv.constant0._ZN17fastertransformer19segmented_topp_impl27segmented_top_p_single_passINS0_28Segmented_topk_kernel_paramsI6__halfiLi256ELi1EEELi32EEEvNS0_20TopKPerSegmentParamsE:
	.zero		624


//--------------------- .nv.constant0._ZN17fastertransformer19segmented_topp_impl15blockSortKernelI6__halfLi1024ELi4EEEvPKT_PS3_PKiPiS8_iii --------------------------
	.section	.nv.constant0._ZN17fastertransformer19segmented_topp_impl15blockSortKernelI6__halfLi1024ELi4EEEvPKT_PS3_PKiPiS8_iii,"a",@progbits
	.sectionflags	@""
	.align	4
.nv.constant0._ZN17fastertransformer19segmented_topp_impl15blockSortKernelI6__halfLi1024ELi4EEEvPKT_PS3_PKiPiS8_iii:
	.zero		580


//--------------------- .nv.constant0._ZN17fastertransformer19segmented_topp_impl15blockSortKernelI6__halfLi1024ELi2EEEvPKT_PS3_PKiPiS8_iii --------------------------
	.section	.nv.constant0._ZN17fastertransformer19segmented_topp_impl15blockSortKernelI6__halfLi1024ELi2EEEvPKT_PS3_PKiPiS8_iii,"a",@progbits
	.sectionflags	@""
	.align	4
.nv.constant0._ZN17fastertransformer19segmented_topp_impl15blockSortKernelI6__halfLi1024ELi2EEEvPKT_PS3_PKiPiS8_iii:
	.zero		580


//--------------------- .nv.constant0._ZN17fastertransformer19segmented_topp_impl15blockSortKernelI6__halfLi1024ELi1EEEvPKT_PS3_PKiPiS8_iii --------------------------
	.section	.nv.constant0._ZN17fastertransformer19segmented_topp_impl15blockSortKernelI6__halfLi1024ELi1EEEvPKT_PS3_PKiPiS8_iii,"a",@progbits
	.sectionflags	@""
	.align	4
.nv.constant0._ZN17fastertransformer19segmented_topp_impl15blockSortKernelI6__halfLi1024ELi1EEEvPKT_PS3_PKiPiS8_iii:
	.zero		580


//--------------------- .nv.constant0._ZN17fastertransformer19segmented_topp_impl15blockSortKernelI6__halfLi896ELi1EEEvPKT_PS3_PKiPiS8_iii --------------------------
	.section	.nv.constant0._ZN17fastertransformer19segmented_topp_impl15blockSortKernelI6__halfLi896ELi1EEEvPKT_PS3_PKiPiS8_iii,"a",@progbits
	.sectionflags	@""
	.align	4
.nv.constant0._ZN17fastertransformer19segmented_topp_impl15blockSortKernelI6__halfLi896ELi1EEEvPKT_PS3_PKiPiS8_iii:
	.zero		580


//--------------------- .nv.constant0._ZN17fastertransformer19segmented_topp_impl15blockSortKernelI6__halfLi768ELi1EEEvPKT_PS3_PKiPiS8_iii --------------------------
	.section	.nv.constant0._ZN17fastertransformer19segmented_topp_impl15blockSortKernelI6__halfLi768ELi1EEEvPKT_PS3_PKiPiS8_iii,"a",@progbits
	.sectionflags	@""
	.align	4
.nv.constant0._ZN17fastertransformer19segmented_topp_impl15blockSortKernelI6__halfLi768ELi1EEEvPKT_PS3_PKiPiS8_iii:
	.zero		580


//--------------------- .nv.constant0._ZN17fastertransformer19segmented_topp_impl15blockSortKernelI6__halfLi640ELi1EEEvPKT_PS3_PKiPiS8_iii --------------------------
	.section	.nv.constant0._ZN17fastertransformer19segmented_topp_impl15blockSortKernelI6__halfLi640ELi1EEEvPKT_PS3_PKiPiS8_iii,"a",@progbits
	.sectionflags	@""
	.align	4
.nv.constant0._ZN17fastertransformer19segmented_topp_impl15blockSortKernelI6__halfLi640ELi1EEEvPKT_PS3_PKiPiS8_iii:
	.zero		580


//--------------------- .nv.constant0._ZN17fastertransformer19segmented_topp_impl15blockSortKernelI6__halfLi512ELi1EEEvPKT_PS3_PKiPiS8_iii --------------------------
	.section	.nv.constant0._ZN17fastertransformer19segmented_topp_impl15blockSortKernelI6__halfLi512ELi1EEEvPKT_PS3_PKiPiS8_iii,"a",@progbits
	.sectionflags	@""
	.align	4
.nv.constant0._ZN17fastertransformer19segmented_topp_impl15blockSortKernelI6__halfLi512ELi1EEEvPKT_PS3_PKiPiS8_iii:
	.zero		580


//--------------------- .nv.constant0._ZN17fastertransformer19segmented_topp_impl15blockSortKernelI6__halfLi384ELi1EEEvPKT_PS3_PKiPiS8_iii --------------------------
	.section	.nv.constant0._ZN17fastertransformer19segmented_topp_impl15blockSortKernelI6__halfLi384ELi1EEEvPKT_PS3_PKiPiS8_iii,"a",@progbits
	.sectionflags	@""
	.align	4
.nv.constant0._ZN17fastertransformer19segmented_topp_impl15blockSortKernelI6__halfLi384ELi1EEEvPKT_PS3_PKiPiS8_iii:
	.zero		580


//--------------------- .nv.constant0._ZN17fastertransformer19segmented_topp_impl15blockSortKernelI6__halfLi256ELi1EEEvPKT_PS3_PKiPiS8_iii --------------------------
	.section	.nv.constant0._ZN17fastertransformer19segmented_topp_impl15blockSortKernelI6__halfLi256ELi1EEEvPKT_PS3_PKiPiS8_iii,"a",@progbits
	.sectionflags	@""
	.align	4
.nv.constant0._ZN17fastertransformer19segmented_topp_impl15blockSortKernelI6__halfLi256ELi1EEEvPKT_PS3_PKiPiS8_iii:
	.zero		580


//--------------------- .nv.constant0._ZN17fastertransformer19segmented_topp_impl15blockSortKernelI6__halfLi128ELi1EEEvPKT_PS3_PKiPiS8_iii --------------------------
	.section	.nv.constant0._ZN17fastertransformer19segmented_topp_impl15blockSortKernelI6__halfLi128ELi1EEEvPKT_PS3_PKiPiS8_iii,"a",@progbits
	.sectionflags	@""
	.align	4
.nv.constant0._ZN17fastertransformer19segmented_topp_impl15blockSortKernelI6__halfLi128ELi1EEEvPKT_PS3_PKiPiS8_iii:
	.zero		580


//--------------------- .nv.constant0._ZN17fastertransformer19segmented_topp_impl27segmented_top_p_single_passINS0_28Segmented_topk_kernel_paramsI6__halfiLi256ELi4EEELi256EEEvNS0_20TopKPerSegmentParamsE --------------------------
	.section	.nv.constant0._ZN17fastertransformer19segmented_topp_impl27segmented_top_p_single_passINS0_28Segmented_topk_kernel_paramsI6__halfiLi256ELi4EEELi256EEEvNS0_20TopKPerSegmentParamsE,"a",@progbits
	.sectionflags	@""
	.align	4
.nv.constant0._ZN17fastertransformer19segmented_topp_impl27segmented_top_p_single_passINS0_28Segmented_topk_kernel_paramsI6__halfiLi256ELi4EEELi256EEEvNS0_20TopKPerSegmentParamsE:
	.zero		624


//--------------------- .nv.constant0._ZN17fastertransformer19segmented_topp_impl27segmented_top_p_single_passINS0_28Segmented_topk_kernel_paramsI6__halfiLi256ELi4EEELi224EEEvNS0_20TopKPerSegmentParamsE --------------------------
	.section	.nv.constant0._ZN17fastertransformer19segmented_topp_impl27segmented_top_p_single_passINS0_28Segmented_topk_kernel_paramsI6__halfiLi256ELi4EEELi224EEEvNS0_20TopKPerSegmentParamsE,"a",@progbits
	.sectionflags	@""
	.align	4
.nv.constant0._ZN17fastertransformer19segmented_topp_impl27segmented_top_p_single_passINS0_28Segmented_topk_kernel_paramsI6__halfiLi256ELi4EEELi224EEEvNS0_20TopKPerSegmentParamsE:
	.zero		624


//--------------------- .nv.constant0._ZN17fastertransformer19segmented_topp_impl27segmented_top_p_single_passINS0_28Segmented_topk_kernel_paramsI6__halfiLi256ELi4EEELi192EEEvNS0_20TopKPerSegmentParamsE --------------------------
	.section	.nv.constant0._ZN17fastertransformer19segmented_topp_impl27segmented_top_p_single_passINS0_28Segmented_topk_kernel_paramsI6__halfiLi256ELi4EEELi192EEEvNS0_20TopKPerSegmentParamsE,"a",@progbits
	.sectionflags	@""
	.align	4
.nv.constant0._ZN17fastertransformer19segmented_topp_impl27segmented_top_p_single_passINS0_28Segmented_topk_kernel_paramsI6__halfiLi256ELi4EEELi192EEEvNS0_20TopKPerSegmentParamsE:
	.zero		624


//--------------------- .nv.constant0._ZN17fastertransformer19segmented_topp_impl27segmented_top_p_single_passINS0_28Segmented_topk_kernel_paramsI6__halfiLi256ELi4EEELi160EEEvNS0_20TopKPerSegmentParamsE --------------------------
	.section	.nv.constant0._ZN17fastertransformer19segmented_topp_impl27segmented_top_p_single_passINS0_28Segmented_topk_kernel_paramsI6__halfiLi256ELi4EEELi160EEEvNS0_20TopKPerSegmentParamsE,"a",@progbits
	.sectionflags	@""
	.align	4
.nv.constant0._ZN17fastertransformer19segmented_topp_impl27segmented_top_p_single_passINS0_28Segmented_topk_kernel_paramsI6__halfiLi256ELi4EEELi160EEEvNS0_20TopKPerSegmentParamsE:
	.zero		624


//--------------------- .nv.constant0._ZN17fastertransformer19segmented_topp_impl27segmented_top_p_single_passINS0_28Segmented_topk_kernel_paramsI6__halfiLi256ELi4EEELi128EEEvNS0_20TopKPerSegmentParamsE --------------------------
	.section	.nv.constant0._ZN17fastertransformer19segmented_topp_impl27segmented_top_p_single_passINS0_28Segmented_topk_kernel_paramsI6__halfiLi256ELi4EEELi128EEEvNS0_20TopKPerSegmentParamsE,"a",@progbits
	.sectionflags	@""
	.align	4
.nv.constant0._ZN17fastertransformer19segmented_topp_impl27segmented_top_p_single_passINS0_28Segmented_topk_kernel_paramsI6__halfiLi256ELi4EEELi128EEEvNS0_20TopKPerSegmentParamsE:
	.zero		624


//--------------------- .nv.constant0._ZN17fastertransformer19segmented_topp_impl27segmented_top_p_single_passINS0_28Segmented_topk_kernel_paramsI6__halfiLi256ELi4EEELi96EEEvNS0_20TopKPerSegmentParamsE --------------------------
	.section	.nv.constant0._ZN17fastertransformer19segmented_topp_impl27segmented_top_p_single_passINS0_28Segmented_topk_kernel_paramsI6__halfiLi256ELi4EEELi96EEEvNS0_20TopKPerSegmentParamsE,"a",@progbits
	.sectionflags	@""
	.align	4
.nv.constant0._ZN17fastertransformer19segmented_topp_impl27segmented_top_p_single_passINS0_28Segmented_topk_kernel_paramsI6__halfiLi256ELi4EEELi96EEEvNS0_20TopKPerSegmentParamsE:
	.zero		624


//--------------------- .nv.constant0._ZN17fastertransformer19segmented_topp_impl27segmented_top_p_single_passINS0_28Segmented_topk_kernel_paramsI6__halfiLi256ELi4EEELi64EEEvNS0_20TopKPerSegmentParamsE --------------------------
	.section	.nv.constant0._ZN17fastertransformer19segmented_topp_impl27segmented_top_p_single_passINS0_28Segmented_topk_kernel_paramsI6__halfiLi256ELi4EEELi64EEEvNS0_20TopKPerSegmentParamsE,"a",@progbits
	.sectionflags	@""
	.align	4
.nv.constant0._ZN17fastertransformer19segmented_topp_impl27segmented_top_p_single_passINS0_28Segmented_topk_kernel_paramsI6__halfiLi256ELi4EEELi64EEEvNS0_20TopKPerSegmentParamsE:
	.zero		624


//--------------------- .nv.constant0._ZN17fastertransformer19segmented_topp_impl27segmented_top_p_single_passINS0_28Segmented_topk_kernel_paramsI6__halfiLi256ELi4EEELi32EEEvNS0_20TopKPerSegmentParamsE --------------------------
	.section	.nv.constant0._ZN17fastertransformer19segmented_topp_impl27segmented_top_p_single_passINS0_28Segmented_topk_kernel_paramsI6__halfiLi256ELi4EEELi32EEEvNS0_20TopKPerSegmentParamsE,"a",@progbits
	.sectionflags	@""
	.align	4
.nv.constant0._ZN17fastertransformer19segmented_topp_impl27segmented_top_p_single_passINS0_28Segmented_topk_kernel_paramsI6__halfiLi256ELi4EEELi32EEEvNS0_20TopKPerSegmentParamsE:
	.zero		624


//--------------------- .nv.constant0._ZN17fastertransformer19segmented_topp_impl27segmented_top_p_single_passINS0_28Segmented_topk_kernel_paramsIfiLi256ELi1EEELi256EEEvNS0_20TopKPerSegmentParamsE --------------------------
	.section	.nv.constant0._ZN17fastertransformer19segmented_topp_impl27segmented_top_p_single_passINS0_28Segmented_topk_kernel_paramsIfiLi256ELi1EEELi256EEEvNS0_20TopKPerSegmentParamsE,"a",@progbits
	.sectionflags	@""
	.align	4
.nv.constant0._ZN17fastertransformer19segmented_topp_impl27segmented_top_p_single_passINS0_28Segmented_topk_kernel_paramsIfiLi256ELi1EEELi256EEEvNS0_20TopKPerSegmentParamsE:
	.zero		624


//--------------------- .nv.constant0._ZN17fastertransformer19segmented_topp_impl27segmented_top_p_single_passINS0_28Segmented_topk_kernel_paramsIfiLi256ELi1EEELi224EEEvNS0_20TopKPerSegmentParamsE --------------------------
	.section	.nv.constant0._ZN17fastertransformer19segmented_topp_impl27segmented_top_p_single_passINS0_28Segmented_topk_kernel_paramsIfiLi256ELi1EEELi224EEEvNS0_20TopKPerSegmentParamsE,"a",@progbits
	.sectionflags	@""
	.align	4
.nv.constant0._ZN17fastertransformer19segmented_topp_impl27segmented_top_p_single_passINS0_28Segmented_topk_kernel_paramsIfiLi256ELi1EEELi224EEEvNS0_20TopKPerSegmentParamsE:
	.zero		624


//--------------------- .nv.constant0._ZN17fastertransformer19segmented_topp_impl27segmented_top_p_single_passINS0_28Segmented_topk_kernel_paramsIfiLi256ELi1EEELi192EEEvNS0_20TopKPerSegmentParamsE --------------------------
	.section	.nv.constant0._ZN17fastertransformer19segmented_topp_impl27segmented_top_p_single_passINS0_28Segmented_topk_kernel_paramsIfiLi256ELi1EEELi192EEEvNS0_20TopKPerSegmentParamsE,"a",@progbits
	.sectionflags	@""
	.align	4
.nv.constant0._ZN17fastertransformer19segmented_topp_impl27segmented_top_p_single_passINS0_28Segmented_topk_kernel_paramsIfiLi256ELi1EEELi192EEEvNS0_20TopKPerSegmentParamsE:
	.zero		624


//--------------------- .nv.constant0._ZN17fastertransformer19segmented_topp_impl27segmented_top_p_single_passINS0_28Segmented_topk_kernel_paramsIfiLi256ELi1EEELi160EEEvNS0_20TopKPerSegmentParamsE --------------------------
	.section	.nv.constant0._ZN17fastertransformer19segmented_topp_impl27segmented_top_p_single_passINS0_28Segmented_topk_kernel_paramsIfiLi256ELi1EEELi160EEEvNS0_20TopKPerSegmentParamsE,"a",@progbits
	.sectionflags	@""
	.align	4
.nv.constant0._ZN17fastertransformer19segmented_topp_impl27segmented_top_p_single_passINS0_28Segmented_topk_kernel_paramsIfiLi256ELi1EEELi160EEEvNS0_20TopKPerSegmentParamsE:
	.zero		624


//--------------------- .nv.constant0._ZN17fastertransformer19segmented_topp_impl27segmented_top_p_single_passINS0_28Segmented_topk_kernel_paramsIfiLi256ELi1EEELi128EEEvNS0_20TopKPerSegmentParamsE --------------------------
	.section	.nv.constant0._ZN17fastertransformer19segmented_topp_impl27segmented_top_p_single_passINS0_28Segmented_topk_kernel_paramsIfiLi256ELi1EEELi128EEEvNS0_20TopKPerSegmentParamsE,"a",@progbits
	.sectionflags	@""
	.align	4
.nv.constant0._ZN17fastertransformer19segmented_topp_impl27segmented_top_p_single_passINS0_28Segmented_topk_kernel_paramsIfiLi256ELi1EEELi128EEEvNS0_20TopKPerSegmentParamsE:
	.zero		624


//--------------------- .nv.constant0._ZN17fastertransformer19segmented_topp_impl27segmented_top_p_single_passINS0_28Segmented_topk_kernel_paramsIfiLi256ELi1EEELi96EEEvNS0_20TopKPerSegmentParamsE --------------------------
	.section	.nv.constant0._ZN17fastertransformer19segmented_topp_impl27segmented_top_p_single_passINS0_28Segmented_topk_kernel_paramsIfiLi256ELi1EEELi96EEEvNS0_20TopKPerSegmentParamsE,"a",@progbits
	.sectionflags	@""
	.align	4
.nv.constant0._ZN17fastertransformer19segmented_topp_impl27segmented_top_p_single_passINS0_28Segmented_topk_kernel_paramsIfiLi256ELi1EEELi96EEEvNS0_20TopKPerSegmentParamsE:
	.zero		624


//--------------------- .nv.constant0._ZN17fastertransformer19segmented_topp_impl27segmented_top_p_single_passINS0_28Segmented_topk_kernel_paramsIfiLi256ELi1EEELi64EEEvNS0_20TopKPerSegmentParamsE --------------------------
	.section	.nv.constant0._ZN17fastertransformer19segmented_topp_impl27segmented_top_p_single_passINS0_28Segmented_topk_kernel_paramsIfiLi256ELi1EEELi64EEEvNS0_20TopKPerSegmentParamsE,"a",@progbits
	.sectionflags	@""
	.align	4
.nv.constant0._ZN17fastertransformer19segmented_topp_impl27segmented_top_p_single_passINS0_28Segmented_topk_kernel_paramsIfiLi256ELi1EEELi64EEEvNS0_20TopKPerSegmentParamsE:
	.zero		624


//--------------------- .nv.constant0._ZN17fastertransformer19segmented_topp_impl27segmented_top_p_single_passINS0_28Segmented_topk_kernel_paramsIfiLi256ELi1EEELi32EEEvNS0_20TopKPerSegmentParamsE --------------------------
	.section	.nv.constant0._ZN17fastertransformer19segmented_topp_impl27segmented_top_p_single_passINS0_28Segmented_topk_kernel_paramsIfiLi256ELi1EEELi32EEEvNS0_20TopKPerSegmentParamsE,"a",@progbits
	.sectionflags	@""
	.align	4
.nv.constant0._ZN17fastertransformer19segmented_topp_impl27segmented_top_p_single_passINS0_28Segmented_topk_kernel_paramsIfiLi256ELi1EEELi32EEEvNS0_20TopKPerSegmentParamsE:
	.zero		624


//--------------------- .nv.constant0._ZN17fastertransformer19segmented_topp_impl15blockSortKernelIfLi1024ELi4EEEvPKT_PS2_PKiPiS7_iii --------------------------
	.section	.nv.constant0._ZN17fastertransformer19segmented_topp_impl15blockSortKernelIfLi1024ELi4EEEvPKT_PS2_PKiPiS7_iii,"a",@progbits
	.sectionflags	@""
	.align	4
.nv.constant0._ZN17fastertransformer19segmented_topp_impl15blockSortKernelIfLi1024ELi4EEEvPKT_PS2_PKiPiS7_iii:
	.zero		580


//--------------------- .nv.constant0._ZN17fastertransformer19segmented_topp_impl15blockSortKernelIfLi1024ELi2EEEvPKT_PS2_PKiPiS7_iii --------------------------
	.section	.nv.constant0._ZN17fastertransformer19segmented_topp_impl15blockSortKernelIfLi1024ELi2EEEvPKT_PS2_PKiPiS7_iii,"a",@progbits
	.sectionflags	@""
	.align	4
.nv.constant0._ZN17fastertransformer19segmented_topp_impl15blockSortKernelIfLi1024ELi2EEEvPKT_PS2_PKiPiS7_iii:
	.zero		580


//--------------------- .nv.constant0._ZN17fastertransformer19segmented_topp_impl15blockSortKernelIfLi1024ELi1EEEvPKT_PS2_PKiPiS7_iii --------------------------
	.section	.nv.constant0._ZN17fastertransformer19segmented_topp_impl15blockSortKernelIfLi1024ELi1EEEvPKT_PS2_PKiPiS7_iii,"a",@progbits
	.sectionflags	@""
	.align	4
.nv.constant0._ZN17fastertransformer19segmented_topp_impl15blockSortKernelIfLi1024ELi1EEEvPKT_PS2_PKiPiS7_iii:
	.zero		580


//--------------------- .nv.constant0._ZN17fastertransformer19segmented_topp_impl15blockSortKernelIfLi896ELi1EEEvPKT_PS2_PKiPiS7_iii --------------------------
	.section	.nv.constant0._ZN17fastertransformer19segmented_topp_impl15blockSortKernelIfLi896ELi1EEEvPKT_PS2_PKiPiS7_iii,"a",@progbits
	.sectionflags	@""
	.align	4
.nv.constant0._ZN17fastertransformer19segmented_topp_impl15blockSortKernelIfLi896ELi1EEEvPKT_PS2_PKiPiS7_iii:
	.zero		580


//--------------------- .nv.constant0._ZN17fastertransformer19segmented_topp_impl15blockSortKernelIfLi768ELi1EEEvPKT_PS2_PKiPiS7_iii --------------------------
	.section	.nv.constant0._ZN17fastertransformer19segmented_topp_impl15blockSortKernelIfLi768ELi1EEEvPKT_PS2_PKiPiS7_iii,"a",@progbits
	.sectionflags	@""
	.align	4
.nv.constant0._ZN17fastertransformer19segmented_topp_impl15blockSortKernelIfLi768ELi1EEEvPKT_PS2_PKiPiS7_iii:
	.zero		580


//--------------------- .nv.constant0._ZN17fastertransformer19segmented_topp_impl15blockSortKernelIfLi640ELi1EEEvPKT_PS2_PKiPiS7_iii --------------------------
	.section	.nv.constant0._ZN17fastertransformer19segmented_topp_impl15blockSortKernelIfLi640ELi1EEEvPKT_PS2_PKiPiS7_iii,"a",@progbits
	.sectionflags	@""
	.align	4
.nv.constant0._ZN17fastertransformer19segmented_topp_impl15blockSortKernelIfLi640ELi1EEEvPKT_PS2_PKiPiS7_iii:
	.zero		580


//--------------------- .nv.constant0._ZN17fastertransformer19segmented_topp_impl15blockSortKernelIfLi512ELi1EEEvPKT_PS2_PKiPiS7_iii --------------------------
	.section	.nv.constant0._ZN17fastertransformer19segmented_topp_impl15blockSortKernelIfLi512ELi1EEEvPKT_PS2_PKiPiS7_iii,"a",@progbits
	.sectionflags	@""
	.align	4
.nv.constant0._ZN17fastertransformer19segmented_topp_impl15blockSortKernelIfLi512ELi1EEEvPKT_PS2_PKiPiS7_iii:
	.zero		580


//--------------------- .nv.constant0._ZN17fastertransformer19segmented_topp_impl15blockSortKernelIfLi384ELi1EEEvPKT_PS2_PKiPiS7_iii --------------------------
	.section	.nv.constant0._ZN17fastertransformer19segmented_topp_impl15blockSortKernelIfLi384ELi1EEEvPKT_PS2_PKiPiS7_iii,"a",@progbits
	.sectionflags	@""
	.align	4
.nv.constant0._ZN17fastertransformer19segmented_topp_impl15blockSortKernelIfLi384ELi1EEEvPKT_PS2_PKiPiS7_iii:
	.zero		580


//--------------------- .nv.constant0._ZN17fastertransformer19segmented_topp_impl15blockSortKernelIfLi256ELi1EEEvPKT_PS2_PKiPiS7_iii --------------------------
	.section	.nv.constant0._ZN17fastertransformer19segmented_topp_impl15blockSortKernelIfLi256ELi1EEEvPKT_PS2_PKiPiS7_iii,"a",@progbits
	.sectionflags	@""
	.align	4
.nv.constant0._ZN17fastertransformer19segmented_topp_impl15blockSortKernelIfLi256ELi1EEEvPKT_PS2_PKiPiS7_iii:
	.zero		580


//--------------------- .nv.constant0._ZN17fastertransformer19segmented_topp_impl15blockSortKernelIfLi128ELi1EEEvPKT_PS2_PKiPiS7_iii --------------------------
	.section	.nv.constant0._ZN17fastertransformer19segmented_topp_impl15blockSortKernelIfLi128ELi1EEEvPKT_PS2_PKiPiS7_iii,"a",@progbits
	.sectionflags	@""
	.align	4
.nv.constant0._ZN17fastertransformer19segmented_topp_impl15blockSortKernelIfLi128ELi1EEEvPKT_PS2_PKiPiS7_iii:
	.zero		580


//--------------------- .nv.constant0._ZN17fastertransformer19segmented_topp_impl27segmented_top_p_single_passINS0_28Segmented_topk_kernel_paramsIfiLi256ELi2EEELi256EEEvNS0_20TopKPerSegmentParamsE --------------------------
	.section	.nv.constant0._ZN17fastertransformer19segmented_topp_impl27segmented_top_p_single_passINS0_28Segmented_topk_kernel_paramsIfiLi256ELi2EEELi256EEEvNS0_20TopKPerSegmentParamsE,"a",@progbits
	.sectionflags	@""
	.align	4
.nv.constant0._ZN17fastertransformer19segmented_topp_impl27segmented_top_p_single_passINS0_28Segmented_topk_kernel_paramsIfiLi256ELi2EEELi256EEEvNS0_20TopKPerSegmentParamsE:
	.zero		624


//--------------------- .nv.constant0._ZN17fastertransformer19segmented_topp_impl27segmented_top_p_single_passINS0_28Segmented_topk_kernel_paramsIfiLi256ELi2EEELi224EEEvNS0_20TopKPerSegmentParamsE --------------------------
	.section	.nv.constant0._ZN17fastertransformer19segmented_topp_impl27segmented_top_p_single_passINS0_28Segmented_topk_kernel_paramsIfiLi256ELi2EEELi224EEEvNS0_20TopKPerSegmentParamsE,"a",@progbits
	.sectionflags	@""
	.align	4
.nv.constant0._ZN17fastertransformer19segmented_topp_impl27segmented_top_p_single_passINS0_28Segmented_topk_kernel_paramsIfiLi256ELi2EEELi224EEEvNS0_20TopKPerSegmentParamsE:
	.zero		624


//--------------------- .nv.constant0._ZN17fastertransformer19segmented_topp_impl27segmented_top_p_single_passINS0_28Segmented_topk_kernel_paramsIfiLi256ELi2EEELi192EEEvNS0_20TopKPerSegmentParamsE --------------------------
	.section	.nv.constant0._ZN17fastertransformer19segmented_topp_impl27segmented_top_p_single_passINS0_28Segmented_topk_kernel_paramsIfiLi256ELi2EEELi192EEEvNS0_20TopKPerSegmentParamsE,"a",@progbits
	.sectionflags	@""
	.align	4
.nv.constant0._ZN17fastertransformer19segmented_topp_impl27segmented_top_p_single_passINS0_28Segmented_topk_kernel_paramsIfiLi256ELi2EEELi192EEEvNS0_20TopKPerSegmentParamsE:
	.zero		624


//--------------------- .nv.constant0._ZN17fastertransformer19segmented_topp_impl27segmented_top_p_single_passINS0_28Segmented_topk_kernel_paramsIfiLi256ELi2EEELi160EEEvNS0_20TopKPerSegmentParamsE --------------------------
	.section	.nv.constant0._ZN17fastertransformer19segmented_topp_impl27segmented_top_p_single_passINS0_28Segmented_topk_kernel_paramsIfiLi256ELi2EEELi160EEEvNS0_20TopKPerSegmentParamsE,"a",@progbits
	.sectionflags	@""
	.align	4
.nv.constant0._ZN17fastertransformer19segmented_topp_impl27segmented_top_p_single_passINS0_28Segmented_topk_kernel_paramsIfiLi256ELi2EEELi160EEEvNS0_20TopKPerSegmentParamsE:
	.zero		624


//--------------------- .nv.constant0._ZN17fastertransformer19segmented_topp_impl27segmented_top_p_single_passINS0_28Segmented_topk_kernel_paramsIfiLi256ELi2EEELi128EEEvNS0_20TopKPerSegmentParamsE --------------------------
	.section	.nv.constant0._ZN17fastertransformer19segmented_topp_impl27segmented_top_p_single_passINS0_28Segmented_topk_kernel_paramsIfiLi256ELi2EEELi128EEEvNS0_20TopKPerSegmentParamsE,"a",@progbits
	.sectionflags	@""
	.align	4
.nv.constant0._ZN17fastertransformer19segmented_topp_impl27segmented_top_p_single_passINS0_28Segmented_topk_kernel_paramsIfiLi256ELi2EEELi128EEEvNS0_20TopKPerSegmentParamsE:
	.zero		624


//--------------------- .nv.constant0._ZN17fastertransformer19segmented_topp_impl27segmented_top_p_single_passINS0_28Segmented_topk_kernel_paramsIfiLi256ELi2EEELi96EEEvNS0_20TopKPerSegmentParamsE --------------------------
	.section	.nv.constant0._ZN17fastertransformer19segmented_topp_impl27segmented_top_p_single_passINS0_28Segmented_topk_kernel_paramsIfiLi256ELi2EEELi96EEEvNS0_20TopKPerSegmentParamsE,"a",@progbits
	.sectionflags	@""
	.align	4
.nv.constant0._ZN17fastertransformer19segmented_topp_impl27segmented_top_p_single_passINS0_28Segmented_topk_kernel_paramsIfiLi256ELi2EEELi96EEEvNS0_20TopKPerSegmentParamsE:
	.zero		624


//--------------------- .nv.constant0._ZN17fastertransformer19segmented_topp_impl27segmented_top_p_single_passINS0_28Segmented_topk_kernel_paramsIfiLi256ELi2EEELi64EEEvNS0_20TopKPerSegmentParamsE --------------------------
	.section	.nv.constant0._ZN17fastertransformer19segmented_topp_impl27segmented_top_p_single_passINS0_28Segmented_topk_kernel_paramsIfiLi256ELi2EEELi64EEEvNS0_20TopKPerSegmentParamsE,"a",@progbits
	.sectionflags	@""
	.align	4
.nv.constant0._ZN17fastertransformer19segmented_topp_impl27segmented_top_p_single_passINS0_28Segmented_topk_kernel_paramsIfiLi256ELi2EEELi64EEEvNS0_20TopKPerSegmentParamsE:
	.zero		624


//--------------------- .nv.constant0._ZN17fastertransformer19segmented_topp_impl27segmented_top_p_single_passINS0_28Segmented_topk_kernel_paramsIfiLi256ELi2EEELi32EEEvNS0_20TopKPerSegmentParamsE --------------------------
	.section	.nv.constant0._ZN17fastertransformer19segmented_topp_impl27segmented_top_p_single_passINS0_28Segmented_topk_kernel_paramsIfiLi256ELi2EEELi32EEEvNS0_20TopKPerSegmentParamsE,"a",@progbits
	.sectionflags	@""
	.align	4
.nv.constant0._ZN17fastertransformer19segmented_topp_impl27segmented_top_p_single_passINS0_28Segmented_topk_kernel_paramsIfiLi256ELi2EEELi32EEEvNS0_20TopKPerSegmentParamsE:
	.zero		624


//--------------------- .nv.constant0._ZN17fastertransformer14addBiasSoftMaxI6__halfEEvPT_PKS2_PKiPKbii --------------------------
	.section	.nv.constant0._ZN17fastertransformer14addBiasSoftMaxI6__halfEEvPT_PKS2_PKiPKbii,"a",@progbits
	.sectionflags	@""
	.align	4
.nv.constant0._ZN17fastertransformer14addBiasSoftMaxI6__halfEEvPT_PKS2_PKiPKbii:
	.zero		568


//--------------------- .nv.constant0._ZN17fastertransformer14addBiasSoftMaxIfEEvPT_PKS1_PKiPKbii --------------------------
	.section	.nv.constant0._ZN17fastertransformer14addBiasSoftMaxIfEEvPT_PKS1_PKiPKbii,"a",@progbits
	.sectionflags	@""
	.align	4
.nv.constant0._ZN17fastertransformer14addBiasSoftMaxIfEEvPT_PKS1_PKiPKbii:
	.zero		568


//--------------------- .nv.constant0._ZN17fastertransformer13topp_samplingI6__halfLi256EEEvPT_PiS4_S4_PbPfS6_PKiS8_iP17curandStateXORWOWfPKfS8_iPKb --------------------------
	.section	.nv.constant0._ZN17fastertransformer13topp_samplingI6__halfLi256EEEvPT_PiS4_S4_PbPfS6_PKiS8_iP17curandStateXORWOWfPKfS8_iPKb,"a",@progbits
	.sectionflags	@""
	.align	4
.nv.constant0._ZN17fastertransformer13topp_samplingI6__halfLi256EEEvPT_PiS4_S4_PbPfS6_PKiS8_iP17curandStateXORWOWfPKfS8_iPKb:
	.zero		656


//--------------------- .nv.constant0._ZN17fastertransformer21topp_beam_topk_kernelI6__halfLi1ELi256EEEvPKT_PiPS2_iS5_S5_fPKfPKb --------------------------
	.section	.nv.constant0._ZN17fastertransformer21topp_beam_topk_kernelI6__halfLi1ELi256EEEvPKT_PiPS2_iS5_S5_fPKfPKb,"a",@progbits
	.sectionflags	@""
	.align	4
.nv.constant0._ZN17fastertransformer21topp_beam_topk_kernelI6__halfLi1ELi256EEEvPKT_PiPS2_iS5_S5_fPKfPKb:
	.zero		600


//--------------------- .nv.constant0._ZN17fastertransformer13topp_samplingIfLi256EEEvPT_PiS3_S3_PbPfS5_PKiS7_iP17curandStateXORWOWfPKfS7_iPKb --------------------------
	.section	.nv.constant0._ZN17fastertransformer13topp_samplingIfLi256EEEvPT_PiS3_S3_PbPfS5_PKiS7_iP17curandStateXORWOWfPKfS7_iPKb,"a",@progbits
	.sectionflags	@""
	.align	4
.nv.constant0._ZN17fastertransformer13topp_samplingIfLi256EEEvPT_PiS3_S3_PbPfS5_PKiS7_iP17curandStateXORWOWfPKfS7_iPKb:
	.zero		656


//--------------------- .nv.constant0._ZN17fastertransformer21topp_beam_topk_kernelIfLi1ELi256EEEvPKT_PiPS1_iS4_S4_fPKfPKb --------------------------
	.section	.nv.constant0._ZN17fastertransformer21topp_beam_topk_kernelIfLi1ELi256EEEvPKT_PiPS1_iS4_S4_fPKfPKb,"a",@progbits
	.sectionflags	@""
	.align	4
.nv.constant0._ZN17fastertransformer21topp_beam_topk_kernelIfLi1ELi256EEEvPKT_PiPS1_iS4_S4_fPKfPKb:
	.zero		600


//--------------------- .nv.constant0._ZN17fastertransformer16computeToppDecayEPfPKfPKiS2_S2_S4_i --------------------------
	.section	.nv.constant0._ZN17fastertransformer16computeToppDecayEPfPKfPKiS2_S2_S4_i,"a",@progbits
	.sectionflags	@""
	.align	4
.nv.constant0._ZN17fastertransformer16computeToppDecayEPfPKfPKiS2_S2_S4_i:
	.zero		580


//--------------------- .nv.constant0._ZN17fastertransformer14topPInitializeEPiS0_S0_ii --------------------------
	.section	.nv.constant0._ZN17fastertransformer14topPInitializeEPiS0_S0_ii,"a",@progbits
	.sectionflags	@""
	.align	4
.nv.constant0._ZN17fastertransformer14topPInitializeEPiS0_S0_ii:
	.zero		560


//--------------------- .nv.constant0._ZN3cub17CUB_300001_SM_9006detail10radix_sort29DeviceRadixSortOnesweepKernelINS1_5radix10policy_hubI6__halfijE10Policy1000ELNS0_9SortOrderE1ES6_ijiiNS1_21identity_decomposer_tEEEvPT5_SC_PT3_PKSD_PT1_PKSH_PT2_PKSL_T4_iiT6_ --------------------------
	.section	.nv.constant0._ZN3cub17CUB_300001_SM_9006detail10radix_sort29DeviceRadixSortOnesweepKernelINS1_5radix10policy_hubI6__halfijE10Policy1000ELNS0_9SortOrderE1ES6_ijiiNS1_21identity_decomposer_tEEEvPT5_SC_PT3_PKSD_PT1_PKSH_PT2_PKSL_T4_iiT6_,"a",@progbits
	.sectionflags	@""
	.align	4
.nv.constant0._ZN3cub17CUB_300001_SM_9006detail10radix_sort29DeviceRadixSortOnesweepKernelINS1_5radix10policy_hubI6__halfijE10Policy1000ELNS0_9SortOrderE1ES6_ijiiNS1_21identity_decomposer_tEEEvPT5_SC_PT3_PKSD_PT1_PKSH_PT2_PKSL_T4_iiT6_:
	.zero		605


//--------------------- .nv.constant0._ZN3cub17CUB_300001_SM_9006detail10radix_sort33DeviceRadixSortExclusiveSumKernelINS1_5radix10policy_hubI6__halfijE10Policy1000EjEEvPT0_ --------------------------
	.section	.nv.constant0._ZN3cub17CUB_300001_SM_9006detail10radix_sort33DeviceRadixSortExclusiveSumKernelINS1_5radix10policy_hubI6__halfijE10Policy1000EjEEvPT0_,"a",@progbits
	.sectionflags	@""
	.align	4
.nv.constant0._ZN3cub17CUB_300001_SM_9006detail10radix_sort33DeviceRadixSortExclusiveSumKernelINS1_5radix10policy_hubI6__halfijE10Policy1000EjEEvPT0_:
	.zero		536


//--------------------- .nv.constant0._ZN3cub17CUB_300001_SM_9006detail10radix_sort30DeviceRadixSortHistogramKernelINS1_5radix10policy_hubI6__halfijE10Policy1000ELNS0_9SortOrderE1ES6_jNS1_21identity_decomposer_tEEEvPT2_PKT1_SB_iiT3_ --------------------------
	.section	.nv.constant0._ZN3cub17CUB_300001_SM_9006detail10radix_sort30DeviceRadixSortHistogramKernelINS1_5radix10policy_hubI6__halfijE10Policy1000ELNS0_9SortOrderE1ES6_jNS1_21identity_decomposer_tEEEvPT2_PKT1_SB_iiT3_,"a",@progbits
	.sectionflags	@""
	.align	4
.nv.constant0._ZN3cub17CUB_300001_SM_9006detail10radix_sort30DeviceRadixSortHistogramKernelINS1_5radix10policy_hubI6__halfijE10Policy1000ELNS0_9SortOrderE1ES6_jNS1_21identity_decomposer_tEEEvPT2_PKT1_SB_iiT3_:
	.zero		557


//--------------------- .nv.constant0._ZN3cub17CUB_300001_SM_9006detail10radix_sort31DeviceRadixSortSingleTileKernelINS1_5radix10policy_hubI6__halfijE10Policy1000ELNS0_9SortOrderE1ES6_ijNS1_21identity_decomposer_tEEEvPKT1_PSB_PKT2_PSF_T3_iiT4_ --------------------------
	.section	.nv.constant0._ZN3cub17CUB_300001_SM_9006detail10radix_sort31DeviceRadixSortSingleTileKernelINS1_5radix10policy_hubI6__halfijE10Policy1000ELNS0_9SortOrderE1ES6_ijNS1_21identity_decomposer_tEEEvPKT1_PSB_PKT2_PSF_T3_iiT4_,"a",@progbits
	.sectionflags	@""
	.align	4
.nv.constant0._ZN3cub17CUB_300001_SM_9006detail10radix_sort31DeviceRadixSortSingleTileKernelINS1_5radix10policy_hubI6__halfijE10Policy1000ELNS0_9SortOrderE1ES6_ijNS1_21identity_decomposer_tEEEvPKT1_PSB_PKT2_PSF_T3_iiT4_:
	.zero		573


//--------------------- .nv.constant0._ZN3cub17CUB_300001_SM_9006detail10radix_sort30DeviceSegmentedRadixSortKernelINS1_5radix10policy_hubI6__halfiiE10Policy1000ELb1ELNS0_9SortOrderE1ES6_iPiSA_iNS1_21identity_decomposer_tEEEvPKT2_PSC_PKT3_PSG_T4_T5_iiiT7_ --------------------------
	.section	.nv.constant0._ZN3cub17CUB_300001_SM_9006detail10radix_sort30DeviceSegmentedRadixSortKernelINS1_5radix10policy_hubI6__halfiiE10Policy1000ELb1ELNS0_9SortOrderE1ES6_iPiSA_iNS1_21identity_decomposer_tEEEvPKT2_PSC_PKT3_PSG_T4_T5_iiiT7_,"a",@progbits
	.sectionflags	@""
	.align	4
.nv.constant0._ZN3cub17CUB_300001_SM_9006detail10radix_sort30DeviceSegmentedRadixSortKernelINS1_5radix10policy_hubI6__halfiiE10Policy1000ELb1ELNS0_9SortOrderE1ES6_iPiSA_iNS1_21identity_decomposer_tEEEvPKT2_PSC_PKT3_PSG_T4_T5_iiiT7_:
	.zero		589


//--------------------- .nv.constant0._ZN3cub17CUB_300001_SM_9006detail10radix_sort30DeviceSegmentedRadixSortKernelINS1_5radix10policy_hubI6__halfiiE10Policy1000ELb0ELNS0_9SortOrderE1ES6_iPiSA_iNS1_21identity_decomposer_tEEEvPKT2_PSC_PKT3_PSG_T4_T5_iiiT7_ --------------------------
	.section	.nv.constant0._ZN3cub17CUB_300001_SM_9006detail10radix_sort30DeviceSegmentedRadixSortKernelINS1_5radix10policy_hubI6__halfiiE10Policy1000ELb0ELNS0_9SortOrderE1ES6_iPiSA_iNS1_21identity_decomposer_tEEEvPKT2_PSC_PKT3_PSG_T4_T5_iiiT7_,"a",@progbits
	.sectionflags	@""
	.align	4
.nv.constant0._ZN3cub17CUB_300001_SM_9006detail10radix_sort30DeviceSegmentedRadixSortKernelINS1_5radix10policy_hubI6__halfiiE10Policy1000ELb0ELNS0_9SortOrderE1ES6_iPiSA_iNS1_21identity_decomposer_tEEEvPKT2_PSC_PKT3_PSG_T4_T5_iiiT7_:
	.zero		589


//--------------------- .nv.constant0._ZN3cub17CUB_300001_SM_9006detail10radix_sort29DeviceRadixSortOnesweepKernelINS1_5radix10policy_hubIfijE10Policy1000ELNS0_9SortOrderE1EfijiiNS1_21identity_decomposer_tEEEvPT5_SB_PT3_PKSC_PT1_PKSG_PT2_PKSK_T4_iiT6_ --------------------------
	.section	.nv.constant0._ZN3cub17CUB_300001_SM_9006detail10radix_sort29DeviceRadixSortOnesweepKernelINS1_5radix10policy_hubIfijE10Policy1000ELNS0_9SortOrderE1EfijiiNS1_21identity_decomposer_tEEEvPT5_SB_PT3_PKSC_PT1_PKSG_PT2_PKSK_T4_iiT6_,"a",@progbits
	.sectionflags	@""
	.align	4
.nv.constant0._ZN3cub17CUB_300001_SM_9006detail10radix_sort29DeviceRadixSortOnesweepKernelINS1_5radix10policy_hubIfijE10Policy1000ELNS0_9SortOrderE1EfijiiNS1_21identity_decomposer_tEEEvPT5_SB_PT3_PKSC_PT1_PKSG_PT2_PKSK_T4_iiT6_:
	.zero		605


//--------------------- .nv.constant0._ZN3cub17CUB_300001_SM_9006detail10radix_sort33DeviceRadixSortExclusiveSumKernelINS1_5radix10policy_hubIfijE10Policy1000EjEEvPT0_ --------------------------
	.section	.nv.constant0._ZN3cub17CUB_300001_SM_9006detail10radix_sort33DeviceRadixSortExclusiveSumKernelINS1_5radix10policy_hubIfijE10Policy1000EjEEvPT0_,"a",@progbits
	.sectionflags	@""
	.align	4
.nv.constant0._ZN3cub17CUB_300001_SM_9006detail10radix_sort33DeviceRadixSortExclusiveSumKernelINS1_5radix10policy_hubIfijE10Policy1000EjEEvPT0_:
	.zero		536


//--------------------- .nv.constant0._ZN3cub17CUB_300001_SM_9006detail10radix_sort30DeviceRadixSortHistogramKernelINS1_5radix10policy_hubIfijE10Policy1000ELNS0_9SortOrderE1EfjNS1_21identity_decomposer_tEEEvPT2_PKT1_SA_iiT3_ --------------------------
	.section	.nv.constant0._ZN3cub17CUB_300001_SM_9006detail10radix_sort30DeviceRadixSortHistogramKernelINS1_5radix10policy_hubIfijE10Policy1000ELNS0_9SortOrderE1EfjNS1_21identity_decomposer_tEEEvPT2_PKT1_SA_iiT3_,"a",@progbits
	.sectionflags	@""
	.align	4
.nv.constant0._ZN3cub17CUB_300001_SM_9006detail10radix_sort30DeviceRadixSortHistogramKernelINS1_5radix10policy_hubIfijE10Policy1000ELNS0_9SortOrderE1EfjNS1_21identity_decomposer_tEEEvPT2_PKT1_SA_iiT3_:
	.zero		557


//--------------------- .nv.constant0._ZN3cub17CUB_300001_SM_9006detail10radix_sort31DeviceRadixSortSingleTileKernelINS1_5radix10policy_hubIfijE10Policy1000ELNS0_9SortOrderE1EfijNS1_21identity_decomposer_tEEEvPKT1_PSA_PKT2_PSE_T3_iiT4_ --------------------------
	.section	.nv.constant0._ZN3cub17CUB_300001_SM_9006detail10radix_sort31DeviceRadixSortSingleTileKernelINS1_5radix10policy_hubIfijE10Policy1000ELNS0_9SortOrderE1EfijNS1_21identity_decomposer_tEEEvPKT1_PSA_PKT2_PSE_T3_iiT4_,"a",@progbits
	.sectionflags	@""
	.align	4
.nv.constant0._ZN3cub17CUB_300001_SM_9006detail10radix_sort31DeviceRadixSortSingleTileKernelINS1_5radix10policy_hubIfijE10Policy1000ELNS0_9SortOrderE1EfijNS1_21identity_decomposer_tEEEvPKT1_PSA_PKT2_PSE_T3_iiT4_:
	.zero		573


//--------------------- .nv.constant0._ZN3cub17CUB_300001_SM_9006detail10radix_sort30DeviceSegmentedRadixSortKernelINS1_5radix10policy_hubIfiiE10Policy1000ELb1ELNS0_9SortOrderE1EfiPiS9_iNS1_21identity_decomposer_tEEEvPKT2_PSB_PKT3_PSF_T4_T5_iiiT7_ --------------------------
	.section	.nv.constant0._ZN3cub17CUB_300001_SM_9006detail10radix_sort30DeviceSegmentedRadixSortKernelINS1_5radix10policy_hubIfiiE10Policy1000ELb1ELNS0_9SortOrderE1EfiPiS9_iNS1_21identity_decomposer_tEEEvPKT2_PSB_PKT3_PSF_T4_T5_iiiT7_,"a",@progbits
	.sectionflags	@""
	.align	4
.nv.constant0._ZN3cub17CUB_300001_SM_9006detail10radix_sort30DeviceSegmentedRadixSortKernelINS1_5radix10policy_hubIfiiE10Policy1000ELb1ELNS0_9SortOrderE1EfiPiS9_iNS1_21identity_decomposer_tEEEvPKT2_PSB_PKT3_PSF_T4_T5_iiiT7_:
	.zero		589


//--------------------- .nv.constant0._ZN3cub17CUB_300001_SM_9006detail10radix_sort30DeviceSegmentedRadixSortKernelINS1_5radix10policy_hubIfiiE10Policy1000ELb0ELNS0_9SortOrderE1EfiPiS9_iNS1_21identity_decomposer_tEEEvPKT2_PSB_PKT3_PSF_T4_T5_iiiT7_ --------------------------
	.section	.nv.constant0._ZN3cub17CUB_300001_SM_9006detail10radix_sort30DeviceSegmentedRadixSortKernelINS1_5radix10policy_hubIfiiE10Policy1000ELb0ELNS0_9SortOrderE1EfiPiS9_iNS1_21identity_decomposer_tEEEvPKT2_PSB_PKT3_PSF_T4_T5_iiiT7_,"a",@progbits
	.sectionflags	@""
	.align	4
.nv.constant0._ZN3cub17CUB_300001_SM_9006detail10radix_sort30DeviceSegmentedRadixSortKernelINS1_5radix10policy_hubIfiiE10Policy1000ELb0ELNS0_9SortOrderE1EfiPiS9_iNS1_21identity_decomposer_tEEEvPKT2_PSB_PKT3_PSF_T4_T5_iiiT7_:
	.zero		589


//--------------------- .nv.constant0._ZN3cub17CUB_300001_SM_9006detail11EmptyKernelIvEEvv --------------------------
	.section	.nv.constant0._ZN3cub17CUB_300001_SM_9006detail11EmptyKernelIvEEvv,"a",@progbits
	.sectionflags	@""
	.align	4
.nv.constant0._ZN3cub17CUB_300001_SM_9006detail11EmptyKernelIvEEvv:
	.zero		528


//--------------------- SYMBOLS --------------------------

	.type		.nv.reservedSmem.offset0,@object
	.size		.nv.reservedSmem.offset0,0x4
